	.target	sm_90a

	.elftype	@"ET_EXEC"


//--------------------- .note.nv.tkinfo           --------------------------
	.section	.note.nv.tkinfo,"",@"SHT_NOTE"
	.sectionflags	@"SHF_NOTE_NV_TKINFO"
	.tkinfo
        /*0018*/ 	.word	0x00000002
        /*0030*/ 	.string	""
        /*0030*/ 	.string	"ptxas"
        /*0030*/ 	.string	"Cuda compilation tools, release 13.0, V13.0.88"
        /*0030*/ 	.string	"Build cuda_13.0.r13.0/compiler.36424714_0"
        /*0030*/ 	.string	"-arch sm_90a -m 64 "



//--------------------- .note.nv.cuinfo           --------------------------
	.section	.note.nv.cuinfo,"",@"SHT_NOTE"
	.sectionflags	@"SHF_NOTE_NV_CUINFO"
        /*0018*/ 	.short	0x0002
        /*001a*/ 	.short	0x005a
        /*001c*/ 	.short	0x0082
	.zero		2


//--------------------- .nv.info                  --------------------------
	.section	.nv.info,"",@"SHT_CUDA_INFO"
	.align	4


	//----- nvinfo : EIATTR_REGCOUNT
	.align		4
        /*0000*/ 	.byte	0x04, 0x2f
        /*0002*/ 	.short	(.L_22 - .L_21)
	.align		4
.L_21:
        /*0004*/ 	.word	index@(_ZN7cutlass13device_kernelIN5flash11enable_sm90INS1_16FlashAttnFwdSm90INS1_25CollectiveMainloopFwdSm90ILi2EN4cute5tupleIJNS5_1CILi1EEES8_S8_EEENS6_IJNS7_ILi128EEENS7_ILi160EEENS7_ILi192EEEEEELi128ENS_12float_e4m3_tEfNS_4arch4Sm90ELb1ELb0ELb0ELb1ELb0ELb1ELb0ELb1ELb1ELb1ELb0ELb0EEENS1_21CollectiveEpilogueFwdINS6_IJSA_SA_SB_EEES9_NS_10bfloat16_tESG_Li256ELb1ELb1ELb0ELb1EEENS1_36VarlenDynamicPersistentTileSchedulerILi128ELi160ELi256ELi128ELb0ELb1ELb1ELb1ELb1ELb1EEEEEEEEEvNT_6ParamsE)
        /*0008*/ 	.word	0x000000a8


	//----- nvinfo : EIATTR_FRAME_SIZE
	.align		4
.L_22:
        /*000c*/ 	.byte	0x04, 0x11
        /*000e*/ 	.short	(.L_24 - .L_23)
	.align		4
.L_23:
        /*0010*/ 	.word	index@(_ZN7cutlass13device_kernelIN5flash11enable_sm90INS1_16FlashAttnFwdSm90INS1_25CollectiveMainloopFwdSm90ILi2EN4cute5tupleIJNS5_1CILi1EEES8_S8_EEENS6_IJNS7_ILi128EEENS7_ILi160EEENS7_ILi192EEEEEELi128ENS_12float_e4m3_tEfNS_4arch4Sm90ELb1ELb0ELb0ELb1ELb0ELb1ELb0ELb1ELb1ELb1ELb0ELb0EEENS1_21CollectiveEpilogueFwdINS6_IJSA_SA_SB_EEES9_NS_10bfloat16_tESG_Li256ELb1ELb1ELb0ELb1EEENS1_36VarlenDynamicPersistentTileSchedulerILi128ELi160ELi256ELi128ELb0ELb1ELb1ELb1ELb1ELb1EEEEEEEEEvNT_6ParamsE)
        /*0014*/ 	.word	0x00000060


	//----- nvinfo : EIATTR_REGCOUNT
	.align		4
.L_24:
        /*0018*/ 	.byte	0x04, 0x2f
        /*001a*/ 	.short	(.L_26 - .L_25)
	.align		4
.L_25:
        /*001c*/ 	.word	index@(_ZN7cutlass13device_kernelIN5flash11enable_sm90INS1_16FlashAttnFwdSm90INS1_25CollectiveMainloopFwdSm90ILi2EN4cute5tupleIJNS5_1CILi1EEES8_S8_EEENS6_IJNS7_ILi128EEENS7_ILi160EEENS7_ILi192EEEEEELi128ENS_12float_e4m3_tEfNS_4arch4Sm90ELb1ELb0ELb0ELb1ELb0ELb0ELb0ELb1ELb1ELb1ELb0ELb0EEENS1_21CollectiveEpilogueFwdINS6_IJSA_SA_SB_EEES9_NS_10bfloat16_tESG_Li256ELb1ELb1ELb0ELb1EEENS1_36VarlenDynamicPersistentTileSchedulerILi128ELi160ELi256ELi128ELb0ELb1ELb1ELb1ELb1ELb1EEEEEEEEEvNT_6ParamsE)
        /*0020*/ 	.word	0x000000a8


	//----- nvinfo : EIATTR_FRAME_SIZE
	.align		4
.L_26:
        /*0024*/ 	.byte	0x04, 0x11
        /*0026*/ 	.short	(.L_28 - .L_27)
	.align		4
.L_27:
        /*0028*/ 	.word	index@(_ZN7cutlass13device_kernelIN5flash11enable_sm90INS1_16FlashAttnFwdSm90INS1_25CollectiveMainloopFwdSm90ILi2EN4cute5tupleIJNS5_1CILi1EEES8_S8_EEENS6_IJNS7_ILi128EEENS7_ILi160EEENS7_ILi192EEEEEELi128ENS_12float_e4m3_tEfNS_4arch4Sm90ELb1ELb0ELb0ELb1ELb0ELb0ELb0ELb1ELb1ELb1ELb0ELb0EEENS1_21CollectiveEpilogueFwdINS6_IJSA_SA_SB_EEES9_NS_10bfloat16_tESG_Li256ELb1ELb1ELb0ELb1EEENS1_36VarlenDynamicPersistentTileSchedulerILi128ELi160ELi256ELi128ELb0ELb1ELb1ELb1ELb1ELb1EEEEEEEEEvNT_6ParamsE)
        /*002c*/ 	.word	0x00000038


	//----- nvinfo : EIATTR_REGCOUNT
	.align		4
.L_28:
        /*0030*/ 	.byte	0x04, 0x2f
        /*0032*/ 	.short	(.L_30 - .L_29)
	.align		4
.L_29:
        /*0034*/ 	.word	index@(_ZN7cutlass13device_kernelIN5flash11enable_sm90INS1_16FlashAttnFwdSm90INS1_25CollectiveMainloopFwdSm90ILi2EN4cute5tupleIJNS5_1CILi1EEES8_S8_EEENS6_IJNS7_ILi128EEENS7_ILi160EEENS7_ILi192EEEEEELi128ENS_12float_e4m3_tEfNS_4arch4Sm90ELb1ELb0ELb0ELb0ELb0ELb0ELb0ELb1ELb1ELb1ELb0ELb0EEENS1_21CollectiveEpilogueFwdINS6_IJSA_SA_SB_EEES9_NS_10bfloat16_tESG_Li256ELb0ELb1ELb0ELb1EEENS1_30DynamicPersistentTileSchedulerILi256ELi128ELb0ELb1ELb1EEEEEEEEEvNT_6ParamsE)
        /*0038*/ 	.word	0x000000a8


	//----- nvinfo : EIATTR_FRAME_SIZE
	.align		4
.L_30:
        /*003c*/ 	.byte	0x04, 0x11
        /*003e*/ 	.short	(.L_32 - .L_31)
	.align		4
.L_31:
        /*0040*/ 	.word	index@(_ZN7cutlass13device_kernelIN5flash11enable_sm90INS1_16FlashAttnFwdSm90INS1_25CollectiveMainloopFwdSm90ILi2EN4cute5tupleIJNS5_1CILi1EEES8_S8_EEENS6_IJNS7_ILi128EEENS7_ILi160EEENS7_ILi192EEEEEELi128ENS_12float_e4m3_tEfNS_4arch4Sm90ELb1ELb0ELb0ELb0ELb0ELb0ELb0ELb1ELb1ELb1ELb0ELb0EEENS1_21CollectiveEpilogueFwdINS6_IJSA_SA_SB_EEES9_NS_10bfloat16_tESG_Li256ELb0ELb1ELb0ELb1EEENS1_30DynamicPersistentTileSchedulerILi256ELi128ELb0ELb1ELb1EEEEEEEEEvNT_6ParamsE)
        /*0044*/ 	.word	0x00000028


	//----- nvinfo : EIATTR_REGCOUNT
	.align		4
.L_32:
        /*0048*/ 	.byte	0x04, 0x2f
        /*004a*/ 	.short	(.L_34 - .L_33)
	.align		4
.L_33:
        /*004c*/ 	.word	index@(_ZN7cutlass13device_kernelIN5flash11enable_sm90INS1_16FlashAttnFwdSm90INS1_25CollectiveMainloopFwdSm90ILi2EN4cute5tupleIJNS5_1CILi1EEES8_S8_EEENS6_IJNS7_ILi128EEENS7_ILi160EEENS7_ILi192EEEEEELi128ENS_12float_e4m3_tEfNS_4arch4Sm90ELb0ELb1ELb0ELb1ELb0ELb1ELb0ELb1ELb1ELb1ELb0ELb0EEENS1_21CollectiveEpilogueFwdINS6_IJSA_SA_SB_EEES9_NS_10bfloat16_tESG_Li256ELb1ELb1ELb0ELb1EEENS1_36VarlenDynamicPersistentTileSchedulerILi128ELi160ELi256ELi128ELb0ELb1ELb1ELb1ELb0ELb1EEEEEEEEEvNT_6ParamsE)
        /*0050*/ 	.word	0x000000a8


	//----- nvinfo : EIATTR_FRAME_SIZE
	.align		4
.L_34:
        /*0054*/ 	.byte	0x04, 0x11
        /*0056*/ 	.short	(.L_36 - .L_35)
	.align		4
.L_35:
        /*0058*/ 	.word	index@(_ZN7cutlass13device_kernelIN5flash11enable_sm90INS1_16FlashAttnFwdSm90INS1_25CollectiveMainloopFwdSm90ILi2EN4cute5tupleIJNS5_1CILi1EEES8_S8_EEENS6_IJNS7_ILi128EEENS7_ILi160EEENS7_ILi192EEEEEELi128ENS_12float_e4m3_tEfNS_4arch4Sm90ELb0ELb1ELb0ELb1ELb0ELb1ELb0ELb1ELb1ELb1ELb0ELb0EEENS1_21CollectiveEpilogueFwdINS6_IJSA_SA_SB_EEES9_NS_10bfloat16_tESG_Li256ELb1ELb1ELb0ELb1EEENS1_36VarlenDynamicPersistentTileSchedulerILi128ELi160ELi256ELi128ELb0ELb1ELb1ELb1ELb0ELb1EEEEEEEEEvNT_6ParamsE)
        /*005c*/ 	.word	0x00000058


	//----- nvinfo : EIATTR_REGCOUNT
	.align		4
.L_36:
        /*0060*/ 	.byte	0x04, 0x2f
        /*0062*/ 	.short	(.L_38 - .L_37)
	.align		4
.L_37:
        /*0064*/ 	.word	index@(_ZN7cutlass13device_kernelIN5flash11enable_sm90INS1_16FlashAttnFwdSm90INS1_25CollectiveMainloopFwdSm90ILi2EN4cute5tupleIJNS5_1CILi1EEES8_S8_EEENS6_IJNS7_ILi128EEENS7_ILi160EEENS7_ILi192EEEEEELi128ENS_12float_e4m3_tEfNS_4arch4Sm90ELb0ELb1ELb0ELb1ELb0ELb0ELb0ELb1ELb1ELb1ELb0ELb0EEENS1_21CollectiveEpilogueFwdINS6_IJSA_SA_SB_EEES9_NS_10bfloat16_tESG_Li256ELb1ELb1ELb0ELb1EEENS1_36VarlenDynamicPersistentTileSchedulerILi128ELi160ELi256ELi128ELb0ELb1ELb1ELb1ELb0ELb1EEEEEEEEEvNT_6ParamsE)
        /*0068*/ 	.word	0x000000a8


	//----- nvinfo : EIATTR_FRAME_SIZE
	.align		4
.L_38:
        /*006c*/ 	.byte	0x04, 0x11
        /*006e*/ 	.short	(.L_40 - .L_39)
	.align		4
.L_39:
        /*0070*/ 	.word	index@(_ZN7cutlass13device_kernelIN5flash11enable_sm90INS1_16FlashAttnFwdSm90INS1_25CollectiveMainloopFwdSm90ILi2EN4cute5tupleIJNS5_1CILi1EEES8_S8_EEENS6_IJNS7_ILi128EEENS7_ILi160EEENS7_ILi192EEEEEELi128ENS_12float_e4m3_tEfNS_4arch4Sm90ELb0ELb1ELb0ELb1ELb0ELb0ELb0ELb1ELb1ELb1ELb0ELb0EEENS1_21CollectiveEpilogueFwdINS6_IJSA_SA_SB_EEES9_NS_10bfloat16_tESG_Li256ELb1ELb1ELb0ELb1EEENS1_36VarlenDynamicPersistentTileSchedulerILi128ELi160ELi256ELi128ELb0ELb1ELb1ELb1ELb0ELb1EEEEEEEEEvNT_6ParamsE)
        /*0074*/ 	.word	0x00000030


	//----- nvinfo : EIATTR_REGCOUNT
	.align		4
.L_40:
        /*0078*/ 	.byte	0x04, 0x2f
        /*007a*/ 	.short	(.L_42 - .L_41)
	.align		4
.L_41:
        /*007c*/ 	.word	index@(_ZN7cutlass13device_kernelIN5flash11enable_sm90INS1_16FlashAttnFwdSm90INS1_25CollectiveMainloopFwdSm90ILi2EN4cute5tupleIJNS5_1CILi1EEES8_S8_EEENS6_IJNS7_ILi128EEENS7_ILi160EEENS7_ILi192EEEEEELi128ENS_12float_e4m3_tEfNS_4arch4Sm90ELb0ELb1ELb0ELb0ELb0ELb0ELb0ELb1ELb1ELb1ELb0ELb0EEENS1_21CollectiveEpilogueFwdINS6_IJSA_SA_SB_EEES9_NS_10bfloat16_tESG_Li256ELb0ELb1ELb0ELb1EEENS1_30DynamicPersistentTileSchedulerILi256ELi128ELb0ELb1ELb1EEEEEEEEEvNT_6ParamsE)
        /*0080*/ 	.word	0x000000a8


	//----- nvinfo : EIATTR_FRAME_SIZE
	.align		4
.L_42:
        /*0084*/ 	.byte	0x04, 0x11
        /*0086*/ 	.short	(.L_44 - .L_43)
	.align		4
.L_43:
        /*0088*/ 	.word	index@(_ZN7cutlass13device_kernelIN5flash11enable_sm90INS1_16FlashAttnFwdSm90INS1_25CollectiveMainloopFwdSm90ILi2EN4cute5tupleIJNS5_1CILi1EEES8_S8_EEENS6_IJNS7_ILi128EEENS7_ILi160EEENS7_ILi192EEEEEELi128ENS_12float_e4m3_tEfNS_4arch4Sm90ELb0ELb1ELb0ELb0ELb0ELb0ELb0ELb1ELb1ELb1ELb0ELb0EEENS1_21CollectiveEpilogueFwdINS6_IJSA_SA_SB_EEES9_NS_10bfloat16_tESG_Li256ELb0ELb1ELb0ELb1EEENS1_30DynamicPersistentTileSchedulerILi256ELi128ELb0ELb1ELb1EEEEEEEEEvNT_6ParamsE)
        /*008c*/ 	.word	0x00000028


	//----- nvinfo : EIATTR_REGCOUNT
	.align		4
.L_44:
        /*0090*/ 	.byte	0x04, 0x2f
        /*0092*/ 	.short	(.L_46 - .L_45)
	.align		4
.L_45:
        /*0094*/ 	.word	index@(_ZN7cutlass13device_kernelIN5flash11enable_sm90INS1_16FlashAttnFwdSm90INS1_25CollectiveMainloopFwdSm90ILi2EN4cute5tupleIJNS5_1CILi1EEES8_S8_EEENS6_IJNS7_ILi128EEENS7_ILi160EEENS7_ILi192EEEEEELi128ENS_12float_e4m3_tEfNS_4arch4Sm90ELb0ELb0ELb0ELb1ELb0ELb1ELb0ELb1ELb1ELb1ELb0ELb0EEENS1_21CollectiveEpilogueFwdINS6_IJSA_SA_SB_EEES9_NS_10bfloat16_tESG_Li256ELb1ELb1ELb0ELb1EEENS1_36VarlenDynamicPersistentTileSchedulerILi128ELi160ELi256ELi128ELb0ELb1ELb1ELb0ELb1ELb1EEEEEEEEEvNT_6ParamsE)
        /*0098*/ 	.word	0x000000a8


	//----- nvinfo : EIATTR_FRAME_SIZE
	.align		4
.L_46:
        /*009c*/ 	.byte	0x04, 0x11
        /*009e*/ 	.short	(.L_48 - .L_47)
	.align		4
.L_47:
        /*00a0*/ 	.word	index@(_ZN7cutlass13device_kernelIN5flash11enable_sm90INS1_16FlashAttnFwdSm90INS1_25CollectiveMainloopFwdSm90ILi2EN4cute5tupleIJNS5_1CILi1EEES8_S8_EEENS6_IJNS7_ILi128EEENS7_ILi160EEENS7_ILi192EEEEEELi128ENS_12float_e4m3_tEfNS_4arch4Sm90ELb0ELb0ELb0ELb1ELb0ELb1ELb0ELb1ELb1ELb1ELb0ELb0EEENS1_21CollectiveEpilogueFwdINS6_IJSA_SA_SB_EEES9_NS_10bfloat16_tESG_Li256ELb1ELb1ELb0ELb1EEENS1_36VarlenDynamicPersistentTileSchedulerILi128ELi160ELi256ELi128ELb0ELb1ELb1ELb0ELb1ELb1EEEEEEEEEvNT_6ParamsE)
        /*00a4*/ 	.word	0x00000060


	//----- nvinfo : EIATTR_REGCOUNT
	.align		4
.L_48:
        /*00a8*/ 	.byte	0x04, 0x2f
        /*00aa*/ 	.short	(.L_50 - .L_49)
	.align		4
.L_49:
        /*00ac*/ 	.word	index@(_ZN7cutlass13device_kernelIN5flash11enable_sm90INS1_16FlashAttnFwdSm90INS1_25CollectiveMainloopFwdSm90ILi2EN4cute5tupleIJNS5_1CILi1EEES8_S8_EEENS6_IJNS7_ILi128EEENS7_ILi160EEENS7_ILi192EEEEEELi128ENS_12float_e4m3_tEfNS_4arch4Sm90ELb0ELb0ELb0ELb1ELb0ELb0ELb0ELb1ELb1ELb1ELb0ELb0EEENS1_21CollectiveEpilogueFwdINS6_IJSA_SA_SB_EEES9_NS_10bfloat16_tESG_Li256ELb1ELb1ELb0ELb1EEENS1_36VarlenDynamicPersistentTileSchedulerILi128ELi160ELi256ELi128ELb0ELb1ELb1ELb0ELb1ELb1EEEEEEEEEvNT_6ParamsE)
        /*00b0*/ 	.word	0x000000a8


	//----- nvinfo : EIATTR_FRAME_SIZE
	.align		4
.L_50:
        /*00b4*/ 	.byte	0x04, 0x11
        /*00b6*/ 	.short	(.L_52 - .L_51)
	.align		4
.L_51:
        /*00b8*/ 	.word	index@(_ZN7cutlass13device_kernelIN5flash11enable_sm90INS1_16FlashAttnFwdSm90INS1_25CollectiveMainloopFwdSm90ILi2EN4cute5tupleIJNS5_1CILi1EEES8_S8_EEENS6_IJNS7_ILi128EEENS7_ILi160EEENS7_ILi192EEEEEELi128ENS_12float_e4m3_tEfNS_4arch4Sm90ELb0ELb0ELb0ELb1ELb0ELb0ELb0ELb1ELb1ELb1ELb0ELb0EEENS1_21CollectiveEpilogueFwdINS6_IJSA_SA_SB_EEES9_NS_10bfloat16_tESG_Li256ELb1ELb1ELb0ELb1EEENS1_36VarlenDynamicPersistentTileSchedulerILi128ELi160ELi256ELi128ELb0ELb1ELb1ELb0ELb1ELb1EEEEEEEEEvNT_6ParamsE)
        /*00bc*/ 	.word	0x00000030


	//----- nvinfo : EIATTR_REGCOUNT
	.align		4
.L_52:
        /*00c0*/ 	.byte	0x04, 0x2f
        /*00c2*/ 	.short	(.L_54 - .L_53)
	.align		4
.L_53:
        /*00c4*/ 	.word	index@(_ZN7cutlass13device_kernelIN5flash11enable_sm90INS1_16FlashAttnFwdSm90INS1_25CollectiveMainloopFwdSm90ILi2EN4cute5tupleIJNS5_1CILi2EEENS7_ILi1EEES9_EEENS6_IJNS7_ILi128EEENS7_ILi160EEENS7_ILi192EEEEEELi128ENS_12float_e4m3_tEfNS_4arch4Sm90ELb0ELb0ELb0ELb0ELb0ELb0ELb0ELb1ELb1ELb1ELb0ELb0EEENS1_21CollectiveEpilogueFwdINS6_IJSB_SB_SC_EEESA_NS_10bfloat16_tESH_Li256ELb0ELb1ELb0ELb1EEENS1_29StaticPersistentTileSchedulerILb0EEEEEEEEEvNT_6ParamsE)
        /*00c8*/ 	.word	0x000000a8


	//----- nvinfo : EIATTR_FRAME_SIZE
	.align		4
.L_54:
        /*00cc*/ 	.byte	0x04, 0x11
        /*00ce*/ 	.short	(.L_56 - .L_55)
	.align		4
.L_55:
        /*00d0*/ 	.word	index@(_ZN7cutlass13device_kernelIN5flash11enable_sm90INS1_16FlashAttnFwdSm90INS1_25CollectiveMainloopFwdSm90ILi2EN4cute5tupleIJNS5_1CILi2EEENS7_ILi1EEES9_EEENS6_IJNS7_ILi128EEENS7_ILi160EEENS7_ILi192EEEEEELi128ENS_12float_e4m3_tEfNS_4arch4Sm90ELb0ELb0ELb0ELb0ELb0ELb0ELb0ELb1ELb1ELb1ELb0ELb0EEENS1_21CollectiveEpilogueFwdINS6_IJSB_SB_SC_EEESA_NS_10bfloat16_tESH_Li256ELb0ELb1ELb0ELb1EEENS1_29StaticPersistentTileSchedulerILb0EEEEEEEEEvNT_6ParamsE)
        /*00d4*/ 	.word	0x00000028


	//----- nvinfo : EIATTR_REGCOUNT
	.align		4
.L_56:
        /*00d8*/ 	.byte	0x04, 0x2f
        /*00da*/ 	.short	(.L_58 - .L_57)
	.align		4
.L_57:
        /*00dc*/ 	.word	index@(_ZN7cutlass13device_kernelIN5flash11enable_sm90INS1_16FlashAttnFwdSm90INS1_25CollectiveMainloopFwdSm90ILi2EN4cute5tupleIJNS5_1CILi1EEES8_S8_EEENS6_IJNS7_ILi128EEENS7_ILi160EEENS7_ILi192EEEEEELi128ENS_12float_e4m3_tEfNS_4arch4Sm90ELb0ELb0ELb0ELb0ELb0ELb0ELb0ELb1ELb1ELb1ELb0ELb0EEENS1_21CollectiveEpilogueFwdINS6_IJSA_SA_SB_EEES9_NS_10bfloat16_tESG_Li256ELb0ELb1ELb0ELb1EEENS1_29StaticPersistentTileSchedulerILb0EEEEEEEEEvNT_6ParamsE)
        /*00e0*/ 	.word	0x000000a8


	//----- nvinfo : EIATTR_FRAME_SIZE
	.align		4
.L_58:
        /*00e4*/ 	.byte	0x04, 0x11
        /*00e6*/ 	.short	(.L_60 - .L_59)
	.align		4
.L_59:
        /*00e8*/ 	.word	index@(_ZN7cutlass13device_kernelIN5flash11enable_sm90INS1_16FlashAttnFwdSm90INS1_25CollectiveMainloopFwdSm90ILi2EN4cute5tupleIJNS5_1CILi1EEES8_S8_EEENS6_IJNS7_ILi128EEENS7_ILi160EEENS7_ILi192EEEEEELi128ENS_12float_e4m3_tEfNS_4arch4Sm90ELb0ELb0ELb0ELb0ELb0ELb0ELb0ELb1ELb1ELb1ELb0ELb0EEENS1_21CollectiveEpilogueFwdINS6_IJSA_SA_SB_EEES9_NS_10bfloat16_tESG_Li256ELb0ELb1ELb0ELb1EEENS1_29StaticPersistentTileSchedulerILb0EEEEEEEEEvNT_6ParamsE)
        /*00ec*/ 	.word	0x00000020


	//----- nvinfo : EIATTR_MIN_STACK_SIZE
	.align		4
.L_60:
        /*00f0*/ 	.byte	0x04, 0x12
        /*00f2*/ 	.short	(.L_62 - .L_61)
	.align		4
.L_61:
        /*00f4*/ 	.word	index@(_ZN7cutlass13device_kernelIN5flash11enable_sm90INS1_16FlashAttnFwdSm90INS1_25CollectiveMainloopFwdSm90ILi2EN4cute5tupleIJNS5_1CILi1EEES8_S8_EEENS6_IJNS7_ILi128EEENS7_ILi160EEENS7_ILi192EEEEEELi128ENS_12float_e4m3_tEfNS_4arch4Sm90ELb0ELb0ELb0ELb0ELb0ELb0ELb0ELb1ELb1ELb1ELb0ELb0EEENS1_21CollectiveEpilogueFwdINS6_IJSA_SA_SB_EEES9_NS_10bfloat16_tESG_Li256ELb0ELb1ELb0ELb1EEENS1_29StaticPersistentTileSchedulerILb0EEEEEEEEEvNT_6ParamsE)
        /*00f8*/ 	.word	0x00000020


	//----- nvinfo : EIATTR_MIN_STACK_SIZE
	.align		4
.L_62:
        /*00fc*/ 	.byte	0x04, 0x12
        /*00fe*/ 	.short	(.L_64 - .L_63)
	.align		4
.L_63:
        /*0100*/ 	.word	index@(_ZN7cutlass13device_kernelIN5flash11enable_sm90INS1_16FlashAttnFwdSm90INS1_25CollectiveMainloopFwdSm90ILi2EN4cute5tupleIJNS5_1CILi2EEENS7_ILi1EEES9_EEENS6_IJNS7_ILi128EEENS7_ILi160EEENS7_ILi192EEEEEELi128ENS_12float_e4m3_tEfNS_4arch4Sm90ELb0ELb0ELb0ELb0ELb0ELb0ELb0ELb1ELb1ELb1ELb0ELb0EEENS1_21CollectiveEpilogueFwdINS6_IJSB_SB_SC_EEESA_NS_10bfloat16_tESH_Li256ELb0ELb1ELb0ELb1EEENS1_29StaticPersistentTileSchedulerILb0EEEEEEEEEvNT_6ParamsE)
        /*0104*/ 	.word	0x00000028


	//----- nvinfo : EIATTR_MIN_STACK_SIZE
	.align		4
.L_64:
        /*0108*/ 	.byte	0x04, 0x12
        /*010a*/ 	.short	(.L_66 - .L_65)
	.align		4
.L_65:
        /*010c*/ 	.word	index@(_ZN7cutlass13device_kernelIN5flash11enable_sm90INS1_16FlashAttnFwdSm90INS1_25CollectiveMainloopFwdSm90ILi2EN4cute5tupleIJNS5_1CILi1EEES8_S8_EEENS6_IJNS7_ILi128EEENS7_ILi160EEENS7_ILi192EEEEEELi128ENS_12float_e4m3_tEfNS_4arch4Sm90ELb0ELb0ELb0ELb1ELb0ELb0ELb0ELb1ELb1ELb1ELb0ELb0EEENS1_21CollectiveEpilogueFwdINS6_IJSA_SA_SB_EEES9_NS_10bfloat16_tESG_Li256ELb1ELb1ELb0ELb1EEENS1_36VarlenDynamicPersistentTileSchedulerILi128ELi160ELi256ELi128ELb0ELb1ELb1ELb0ELb1ELb1EEEEEEEEEvNT_6ParamsE)
        /*0110*/ 	.word	0x00000030


	//----- nvinfo : EIATTR_MIN_STACK_SIZE
	.align		4
.L_66:
        /*0114*/ 	.byte	0x04, 0x12
        /*0116*/ 	.short	(.L_68 - .L_67)
	.align		4
.L_67:
        /*0118*/ 	.word	index@(_ZN7cutlass13device_kernelIN5flash11enable_sm90INS1_16FlashAttnFwdSm90INS1_25CollectiveMainloopFwdSm90ILi2EN4cute5tupleIJNS5_1CILi1EEES8_S8_EEENS6_IJNS7_ILi128EEENS7_ILi160EEENS7_ILi192EEEEEELi128ENS_12float_e4m3_tEfNS_4arch4Sm90ELb0ELb0ELb0ELb1ELb0ELb1ELb0ELb1ELb1ELb1ELb0ELb0EEENS1_21CollectiveEpilogueFwdINS6_IJSA_SA_SB_EEES9_NS_10bfloat16_tESG_Li256ELb1ELb1ELb0ELb1EEENS1_36VarlenDynamicPersistentTileSchedulerILi128ELi160ELi256ELi128ELb0ELb1ELb1ELb0ELb1ELb1EEEEEEEEEvNT_6ParamsE)
        /*011c*/ 	.word	0x00000060


	//----- nvinfo : EIATTR_MIN_STACK_SIZE
	.align		4
.L_68:
        /*0120*/ 	.byte	0x04, 0x12
        /*0122*/ 	.short	(.L_70 - .L_69)
	.align		4
.L_69:
        /*0124*/ 	.word	index@(_ZN7cutlass13device_kernelIN5flash11enable_sm90INS1_16FlashAttnFwdSm90INS1_25CollectiveMainloopFwdSm90ILi2EN4cute5tupleIJNS5_1CILi1EEES8_S8_EEENS6_IJNS7_ILi128EEENS7_ILi160EEENS7_ILi192EEEEEELi128ENS_12float_e4m3_tEfNS_4arch4Sm90ELb0ELb1ELb0ELb0ELb0ELb0ELb0ELb1ELb1ELb1ELb0ELb0EEENS1_21CollectiveEpilogueFwdINS6_IJSA_SA_SB_EEES9_NS_10bfloat16_tESG_Li256ELb0ELb1ELb0ELb1EEENS1_30DynamicPersistentTileSchedulerILi256ELi128ELb0ELb1ELb1EEEEEEEEEvNT_6ParamsE)
        /*0128*/ 	.word	0x00000028


	//----- nvinfo : EIATTR_MIN_STACK_SIZE
	.align		4
.L_70:
        /*012c*/ 	.byte	0x04, 0x12
        /*012e*/ 	.short	(.L_72 - .L_71)
	.align		4
.L_71:
        /*0130*/ 	.word	index@(_ZN7cutlass13device_kernelIN5flash11enable_sm90INS1_16FlashAttnFwdSm90INS1_25CollectiveMainloopFwdSm90ILi2EN4cute5tupleIJNS5_1CILi1EEES8_S8_EEENS6_IJNS7_ILi128EEENS7_ILi160EEENS7_ILi192EEEEEELi128ENS_12float_e4m3_tEfNS_4arch4Sm90ELb0ELb1ELb0ELb1ELb0ELb0ELb0ELb1ELb1ELb1ELb0ELb0EEENS1_21CollectiveEpilogueFwdINS6_IJSA_SA_SB_EEES9_NS_10bfloat16_tESG_Li256ELb1ELb1ELb0ELb1EEENS1_36VarlenDynamicPersistentTileSchedulerILi128ELi160ELi256ELi128ELb0ELb1ELb1ELb1ELb0ELb1EEEEEEEEEvNT_6ParamsE)
        /*0134*/ 	.word	0x00000030


	//----- nvinfo : EIATTR_MIN_STACK_SIZE
	.align		4
.L_72:
        /*0138*/ 	.byte	0x04, 0x12
        /*013a*/ 	.short	(.L_74 - .L_73)
	.align		4
.L_73:
        /*013c*/ 	.word	index@(_ZN7cutlass13device_kernelIN5flash11enable_sm90INS1_16FlashAttnFwdSm90INS1_25CollectiveMainloopFwdSm90ILi2EN4cute5tupleIJNS5_1CILi1EEES8_S8_EEENS6_IJNS7_ILi128EEENS7_ILi160EEENS7_ILi192EEEEEELi128ENS_12float_e4m3_tEfNS_4arch4Sm90ELb0ELb1ELb0ELb1ELb0ELb1ELb0ELb1ELb1ELb1ELb0ELb0EEENS1_21CollectiveEpilogueFwdINS6_IJSA_SA_SB_EEES9_NS_10bfloat16_tESG_Li256ELb1ELb1ELb0ELb1EEENS1_36VarlenDynamicPersistentTileSchedulerILi128ELi160ELi256ELi128ELb0ELb1ELb1ELb1ELb0ELb1EEEEEEEEEvNT_6ParamsE)
        /*0140*/ 	.word	0x00000058


	//----- nvinfo : EIATTR_MIN_STACK_SIZE
	.align		4
.L_74:
        /*0144*/ 	.byte	0x04, 0x12
        /*0146*/ 	.short	(.L_76 - .L_75)
	.align		4
.L_75:
        /*0148*/ 	.word	index@(_ZN7cutlass13device_kernelIN5flash11enable_sm90INS1_16FlashAttnFwdSm90INS1_25CollectiveMainloopFwdSm90ILi2EN4cute5tupleIJNS5_1CILi1EEES8_S8_EEENS6_IJNS7_ILi128EEENS7_ILi160EEENS7_ILi192EEEEEELi128ENS_12float_e4m3_tEfNS_4arch4Sm90ELb1ELb0ELb0ELb0ELb0ELb0ELb0ELb1ELb1ELb1ELb0ELb0EEENS1_21CollectiveEpilogueFwdINS6_IJSA_SA_SB_EEES9_NS_10bfloat16_tESG_Li256ELb0ELb1ELb0ELb1EEENS1_30DynamicPersistentTileSchedulerILi256ELi128ELb0ELb1ELb1EEEEEEEEEvNT_6ParamsE)
        /*014c*/ 	.word	0x00000028


	//----- nvinfo : EIATTR_MIN_STACK_SIZE
	.align		4
.L_76:
        /*0150*/ 	.byte	0x04, 0x12
        /*0152*/ 	.short	(.L_78 - .L_77)
	.align		4
.L_77:
        /*0154*/ 	.word	index@(_ZN7cutlass13device_kernelIN5flash11enable_sm90INS1_16FlashAttnFwdSm90INS1_25CollectiveMainloopFwdSm90ILi2EN4cute5tupleIJNS5_1CILi1EEES8_S8_EEENS6_IJNS7_ILi128EEENS7_ILi160EEENS7_ILi192EEEEEELi128ENS_12float_e4m3_tEfNS_4arch4Sm90ELb1ELb0ELb0ELb1ELb0ELb0ELb0ELb1ELb1ELb1ELb0ELb0EEENS1_21CollectiveEpilogueFwdINS6_IJSA_SA_SB_EEES9_NS_10bfloat16_tESG_Li256ELb1ELb1ELb0ELb1EEENS1_36VarlenDynamicPersistentTileSchedulerILi128ELi160ELi256ELi128ELb0ELb1ELb1ELb1ELb1ELb1EEEEEEEEEvNT_6ParamsE)
        /*0158*/ 	.word	0x00000038


	//----- nvinfo : EIATTR_MIN_STACK_SIZE
	.align		4
.L_78:
        /*015c*/ 	.byte	0x04, 0x12
        /*015e*/ 	.short	(.L_80 - .L_79)
	.align		4
.L_79:
        /*0160*/ 	.word	index@(_ZN7cutlass13device_kernelIN5flash11enable_sm90INS1_16FlashAttnFwdSm90INS1_25CollectiveMainloopFwdSm90ILi2EN4cute5tupleIJNS5_1CILi1EEES8_S8_EEENS6_IJNS7_ILi128EEENS7_ILi160EEENS7_ILi192EEEEEELi128ENS_12float_e4m3_tEfNS_4arch4Sm90ELb1ELb0ELb0ELb1ELb0ELb1ELb0ELb1ELb1ELb1ELb0ELb0EEENS1_21CollectiveEpilogueFwdINS6_IJSA_SA_SB_EEES9_NS_10bfloat16_tESG_Li256ELb1ELb1ELb0ELb1EEENS1_36VarlenDynamicPersistentTileSchedulerILi128ELi160ELi256ELi128ELb0ELb1ELb1ELb1ELb1ELb1EEEEEEEEEvNT_6ParamsE)
        /*0164*/ 	.word	0x00000060
.L_80:


//--------------------- .nv.compat                --------------------------
	.section	.nv.compat,"",@"SHT_CUDA_COMPAT_INFO"
	.align	4
        /*0000*/ 	.byte	0x02, 0x09, 0x01, 0x00, 0x02, 0x02, 0x04, 0x00, 0x02, 0x05, 0x05, 0x00, 0x03, 0x07, 0x01, 0x01
        /*0010*/ 	.byte	0x02, 0x03, 0x01, 0x00, 0x02, 0x06, 0x01, 0x00, 0x04, 0x0b, 0x08, 0x00, 0x00, 0x00, 0x00, 0x00
        /*0020*/ 	.byte	0x00, 0x00, 0x00, 0x00


//--------------------- .nv.info._ZN7cutlass13device_kernelIN5flash11enable_sm90INS1_16FlashAttnFwdSm90INS1_25CollectiveMainloopFwdSm90ILi2EN4cute5tupleIJNS5_1CILi1EEES8_S8_EEENS6_IJNS7_ILi128EEENS7_ILi160EEENS7_ILi192EEEEEELi128ENS_12float_e4m3_tEfNS_4arch4Sm90ELb0ELb0ELb0ELb0ELb0ELb0ELb0ELb1ELb1ELb1ELb0ELb0EEENS1_21CollectiveEpilogueFwdINS6_IJSA_SA_SB_EEES9_NS_10bfloat16_tESG_Li256ELb0ELb1ELb0ELb1EEENS1_29StaticPersistentTileSchedulerILb0EEEEEEEEEvNT_6ParamsE --------------------------
	.section	.nv.info._ZN7cutlass13device_kernelIN5flash11enable_sm90INS1_16FlashAttnFwdSm90INS1_25CollectiveMainloopFwdSm90ILi2EN4cute5tupleIJNS5_1CILi1EEES8_S8_EEENS6_IJNS7_ILi128EEENS7_ILi160EEENS7_ILi192EEEEEELi128ENS_12float_e4m3_tEfNS_4arch4Sm90ELb0ELb0ELb0ELb0ELb0ELb0ELb0ELb1ELb1ELb1ELb0ELb0EEENS1_21CollectiveEpilogueFwdINS6_IJSA_SA_SB_EEES9_NS_10bfloat16_tESG_Li256ELb0ELb1ELb0ELb1EEENS1_29StaticPersistentTileSchedulerILb0EEEEEEEEEvNT_6ParamsE,"",@"SHT_CUDA_INFO"
	.sectionflags	@""
	.align	4


	//----- nvinfo : EIATTR_CUDA_API_VERSION
	.align		4
        /*0000*/ 	.byte	0x04, 0x37
        /*0002*/ 	.short	(.L_82 - .L_81)
.L_81:
        /*0004*/ 	.word	0x00000082


	//----- nvinfo : EIATTR_KPARAM_INFO
	.align		4
.L_82:
        /*0008*/ 	.byte	0x04, 0x17
        /*000a*/ 	.short	(.L_84 - .L_83)
.L_83:
        /*000c*/ 	.word	0x00000000
        /*0010*/ 	.short	0x0000
        /*0012*/ 	.short	0x0070
        /*0014*/ 	.byte	0x00, 0xf0, 0x01, 0x28


	//----- nvinfo : EIATTR_SPARSE_MMA_MASK
	.align		4
.L_84:
        /*0018*/ 	.byte	0x03, 0x50
        /*001a*/ 	.short	0x0000


	//----- nvinfo : EIATTR_MAXREG_COUNT
	.align		4
        /*001c*/ 	.byte	0x03, 0x1b
        /*001e*/ 	.short	0x00a8


	//----- nvinfo : EIATTR_NUM_BARRIERS
	.align		4
        /*0020*/ 	.byte	0x02, 0x4c
        /*0022*/ 	.byte	0x10
	.zero		1


	//----- nvinfo : EIATTR_EXTERNS
	.align		4
        /*0024*/ 	.byte	0x04, 0x0f
        /*0026*/ 	.short	(.L_86 - .L_85)


	//   ....[0]....
	.align		4
.L_85:
        /*0028*/ 	.word	index@(__assertfail)


	//----- nvinfo : EIATTR_ANNOTATIONS
	.align		4
.L_86:
        /*002c*/ 	.byte	0x04, 0x55
        /*002e*/ 	.short	(.L_88 - .L_87)


	//   ....[0]....
.L_87:
        /*0030*/ 	.word	0x00000001
        /*0034*/ 	.byte	0xc0, 0x99, 0x00, 0x00, 0x01, 0x00, 0x00, 0x00, 0xc0, 0x9b, 0x00, 0x00, 0x01, 0x00, 0x00, 0x00
        /* <DEDUP_REMOVED lines=14> */
        /*0124*/ 	.byte	0x50, 0xcc, 0x00, 0x00, 0x01, 0x00, 0x00, 0x00, 0xd0, 0xcd, 0x00, 0x00


	//----- nvinfo : EIATTR_MERCURY_ISA_VERSION
	.align		4
.L_88:
        /*0130*/ 	.byte	0x03, 0x5f
        /*0132*/ 	.short	0x0101


	//----- nvinfo : EIATTR_INT_WARP_WIDE_INSTR_OFFSETS
	.align		4
        /*0134*/ 	.byte	0x04, 0x31
        /*0136*/ 	.short	(.L_90 - .L_89)


	//   ....[0]....
.L_89:
        /*0138*/ 	.word	0x00000130


	//   ....[1]....
        /*013c*/ 	.word	0x00000170


	//   ....[2]....
        /*0140*/ 	.word	0x000001e0


	//----- nvinfo : EIATTR_COOP_GROUP_MASK_REGIDS
	.align		4
.L_90:
        /*0144*/ 	.byte	0x04, 0x29
        /*0146*/ 	.short	(.L_92 - .L_91)


	//   ....[0]....
.L_91:
        /*0148*/ 	.word	0xffffffff


	//   ....[1]....
        /*014c*/ 	.word	0xffffffff


	//   ....[2]....
        /*0150*/ 	.word	0xffffffff


	//   ....[3]....
        /*0154*/ 	.word	0xffffffff


	//   ....[4]....
        /*0158*/ 	.word	0xffffffff


	//   ....[5]....
        /*015c*/ 	.word	0xffffffff


	//   ....[6]....
        /*0160*/ 	.word	0xffffffff


	//   ....[7]....
        /*0164*/ 	.word	0xffffffff


	//   ....[8]....
        /*0168*/ 	.word	0xffffffff


	//   ....[9]....
        /*016c*/ 	.word	0xffffffff


	//   ....[10]....
        /*0170*/ 	.word	0xffffffff


	//   ....[11]....
        /*0174*/ 	.word	0xffffffff


	//   ....[12]....
        /*0178*/ 	.word	0xffffffff


	//   ....[13]....
        /*017c*/ 	.word	0xffffffff


	//   ....[14]....
        /*0180*/ 	.word	0xffffffff


	//   ....[15]....
        /*0184*/ 	.word	0xffffffff


	//   ....[16]....
        /*0188*/ 	.word	0xffffffff


	//   ....[17]....
        /*018c*/ 	.word	0xffffffff


	//   ....[18]....
        /*0190*/ 	.word	0xffffffff


	//   ....[19]....
        /*0194*/ 	.word	0xffffffff


	//   ....[20]....
        /*0198*/ 	.word	0xffffffff


	//   ....[21]....
        /*019c*/ 	.word	0xffffffff


	//   ....[22]....
        /*01a0*/ 	.word	0xffffffff


	//   ....[23]....
        /*01a4*/ 	.word	0xffffffff


	//   ....[24]....
        /*01a8*/ 	.word	0xffffffff


	//   ....[25]....
        /*01ac*/ 	.word	0xffffffff


	//   ....[26]....
        /*01b0*/ 	.word	0xffffffff


	//   ....[27]....
        /*01b4*/ 	.word	0xffffffff


	//   ....[28]....
        /*01b8*/ 	.word	0xffffffff


	//   ....[29]....
        /*01bc*/ 	.word	0xffffffff


	//   ....[30]....
        /*01c0*/ 	.word	0xffffffff


	//   ....[31]....
        /*01c4*/ 	.word	0xffffffff


	//   ....[32]....
        /*01c8*/ 	.word	0xffffffff


	//   ....[33]....
        /*01cc*/ 	.word	0xffffffff


	//   ....[34]....
        /*01d0*/ 	.word	0xffffffff


	//   ....[35]....
        /*01d4*/ 	.word	0xffffffff


	//   ....[36]....
        /*01d8*/ 	.word	0xffffffff


	//   ....[37]....
        /*01dc*/ 	.word	0xffffffff


	//   ....[38]....
        /*01e0*/ 	.word	0xffffffff


	//   ....[39]....
        /*01e4*/ 	.word	0xffffffff


	//   ....[40]....
        /*01e8*/ 	.word	0xffffffff


	//   ....[41]....
        /*01ec*/ 	.word	0xffffffff


	//   ....[42]....
        /*01f0*/ 	.word	0xffffffff


	//   ....[43]....
        /*01f4*/ 	.word	0xffffffff


	//   ....[44]....
        /*01f8*/ 	.word	0xffffffff


	//   ....[45]....
        /*01fc*/ 	.word	0xffffffff


	//   ....[46]....
        /*0200*/ 	.word	0xffffffff


	//   ....[47]....
        /*0204*/ 	.word	0xffffffff


	//   ....[48]....
        /*0208*/ 	.word	0xffffffff


	//   ....[49]....
        /*020c*/ 	.word	0xffffffff


	//   ....[50]....
        /*0210*/ 	.word	0xffffffff


	//   ....[51]....
        /*0214*/ 	.word	0xffffffff


	//   ....[52]....
        /*0218*/ 	.word	0xffffffff


	//   ....[53]....
        /*021c*/ 	.word	0xffffffff


	//   ....[54]....
        /*0220*/ 	.word	0xffffffff


	//   ....[55]....
        /*0224*/ 	.word	0xffffffff


	//   ....[56]....
        /*0228*/ 	.word	0xffffffff


	//   ....[57]....
        /*022c*/ 	.word	0xffffffff


	//   ....[58]....
        /*0230*/ 	.word	0xffffffff


	//   ....[59]....
        /*0234*/ 	.word	0xffffffff


	//   ....[60]....
        /*0238*/ 	.word	0xffffffff


	//   ....[61]....
        /*023c*/ 	.word	0xffffffff


	//   ....[62]....
        /*0240*/ 	.word	0xffffffff


	//   ....[63]....
        /*0244*/ 	.word	0xffffffff


	//   ....[64]....
        /*0248*/ 	.word	0xffffffff


	//   ....[65]....
        /*024c*/ 	.word	0xffffffff


	//   ....[66]....
        /*0250*/ 	.word	0xffffffff


	//   ....[67]....
        /*0254*/ 	.word	0xffffffff


	//   ....[68]....
        /*0258*/ 	.word	0xffffffff


	//   ....[69]....
        /*025c*/ 	.word	0xffffffff


	//   ....[70]....
        /*0260*/ 	.word	0xffffffff


	//   ....[71]....
        /*0264*/ 	.word	0xffffffff


	//   ....[72]....
        /*0268*/ 	.word	0xffffffff


	//   ....[73]....
        /*026c*/ 	.word	0xffffffff


	//   ....[74]....
        /*0270*/ 	.word	0x0500000f


	//   ....[75]....
        /*0274*/ 	.word	0x0500000f


	//   ....[76]....
        /*0278*/ 	.word	0x0500000f


	//   ....[77]....
        /*027c*/ 	.word	0x0500000f


	//   ....[78]....
        /*0280*/ 	.word	0x0500000f


	//   ....[79]....
        /*0284*/ 	.word	0x0500000f


	//   ....[80]....
        /*0288*/ 	.word	0x0500000f


	//   ....[81]....
        /*028c*/ 	.word	0x0500000f


	//   ....[82]....
        /*0290*/ 	.word	0x0500000f


	//----- nvinfo : EIATTR_COOP_GROUP_INSTR_OFFSETS
	.align		4
.L_92:
        /*0294*/ 	.byte	0x04, 0x28
        /*0296*/ 	.short	(.L_94 - .L_93)


	//   ....[0]....
.L_93:
        /*0298*/ 	.word	0x00000070


	//   ....[1]....
        /*029c*/ 	.word	0x00000140


	//   ....[2]....
        /*02a0*/ 	.word	0x00000190


	//   ....[3]....
        /*02a4*/ 	.word	0x000003c0


	//   ....[4]....
        /*02a8*/ 	.word	0x00000520


	//   ....[5]....
        /*02ac*/ 	.word	0x00000640


	//   ....[6]....
        /*02b0*/ 	.word	0x000007a0


	//   ....[7]....
        /*02b4*/ 	.word	0x00000f20


	//   ....[8]....
        /*02b8*/ 	.word	0x00002d40


	//   ....[9]....
        /*02bc*/ 	.word	0x00002e10


	//   ....[10]....
        /*02c0*/ 	.word	0x000031a0


	//   ....[11]....
        /*02c4*/ 	.word	0x00003310


	//   ....[12]....
        /*02c8*/ 	.word	0x00005b80


	//   ....[13]....
        /*02cc*/ 	.word	0x00005be0


	//   ....[14]....
        /*02d0*/ 	.word	0x00005c10


	//   ....[15]....
        /*02d4*/ 	.word	0x00005c30


	//   ....[16]....
        /*02d8*/ 	.word	0x00007840


	//   ....[17]....
        /*02dc*/ 	.word	0x00007850


	//   ....[18]....
        /*02e0*/ 	.word	0x000078d0


	//   ....[19]....
        /*02e4*/ 	.word	0x000078e0


	//   ....[20]....
        /*02e8*/ 	.word	0x00008b10


	//   ....[21]....
        /*02ec*/ 	.word	0x00008b50


	//   ....[22]....
        /*02f0*/ 	.word	0x00008b80


	//   ....[23]....
        /*02f4*/ 	.word	0x00008bb0


	//   ....[24]....
        /*02f8*/ 	.word	0x00008be0


	//   ....[25]....
        /*02fc*/ 	.word	0x00008c10


	//   ....[26]....
        /*0300*/ 	.word	0x00008c50


	//   ....[27]....
        /*0304*/ 	.word	0x00008c70


	//   ....[28]....
        /*0308*/ 	.word	0x00008c80


	//   ....[29]....
        /*030c*/ 	.word	0x00008cb0


	//   ....[30]....
        /*0310*/ 	.word	0x00008d00


	//   ....[31]....
        /*0314*/ 	.word	0x00008d30


	//   ....[32]....
        /*0318*/ 	.word	0x00008d60


	//   ....[33]....
        /*031c*/ 	.word	0x00008d70


	//   ....[34]....
        /*0320*/ 	.word	0x00008d80


	//   ....[35]....
        /*0324*/ 	.word	0x00008d90


	//   ....[36]....
        /*0328*/ 	.word	0x00008da0


	//   ....[37]....
        /*032c*/ 	.word	0x00008dd0


	//   ....[38]....
        /*0330*/ 	.word	0x00008e00


	//   ....[39]....
        /*0334*/ 	.word	0x00008e10


	//   ....[40]....
        /*0338*/ 	.word	0x00008e20


	//   ....[41]....
        /*033c*/ 	.word	0x00008e30


	//   ....[42]....
        /*0340*/ 	.word	0x00008e40


	//   ....[43]....
        /*0344*/ 	.word	0x00008e50


	//   ....[44]....
        /*0348*/ 	.word	0x00008e60


	//   ....[45]....
        /*034c*/ 	.word	0x00008e70


	//   ....[46]....
        /*0350*/ 	.word	0x00008e80


	//   ....[47]....
        /*0354*/ 	.word	0x00008e90


	//   ....[48]....
        /*0358*/ 	.word	0x00008ea0


	//   ....[49]....
        /*035c*/ 	.word	0x00008eb0


	//   ....[50]....
        /*0360*/ 	.word	0x00008ec0


	//   ....[51]....
        /*0364*/ 	.word	0x00008ee0


	//   ....[52]....
        /*0368*/ 	.word	0x00009030


	//   ....[53]....
        /*036c*/ 	.word	0x00009060


	//   ....[54]....
        /*0370*/ 	.word	0x00009150


	//   ....[55]....
        /*0374*/ 	.word	0x00009160


	//   ....[56]....
        /*0378*/ 	.word	0x00009560


	//   ....[57]....
        /*037c*/ 	.word	0x000095a0


	//   ....[58]....
        /*0380*/ 	.word	0x00009680


	//   ....[59]....
        /*0384*/ 	.word	0x000096a0


	//   ....[60]....
        /*0388*/ 	.word	0x00009750


	//   ....[61]....
        /*038c*/ 	.word	0x00009770


	//   ....[62]....
        /*0390*/ 	.word	0x00009830


	//   ....[63]....
        /*0394*/ 	.word	0x00009870


	//   ....[64]....
        /*0398*/ 	.word	0x0000a510


	//   ....[65]....
        /*039c*/ 	.word	0x0000b110


	//   ....[66]....
        /*03a0*/ 	.word	0x0000b140


	//   ....[67]....
        /*03a4*/ 	.word	0x0000b210


	//   ....[68]....
        /*03a8*/ 	.word	0x0000b230


	//   ....[69]....
        /*03ac*/ 	.word	0x0000b2d0


	//   ....[70]....
        /*03b0*/ 	.word	0x0000b2f0


	//   ....[71]....
        /*03b4*/ 	.word	0x0000b300


	//   ....[72]....
        /*03b8*/ 	.word	0x0000b390


	//   ....[73]....
        /*03bc*/ 	.word	0x0000cd20


	//   ....[74]....
        /*03c0*/ 	.word	0x0000d220


	//   ....[75]....
        /*03c4*/ 	.word	0x0000d3d0


	//   ....[76]....
        /*03c8*/ 	.word	0x0000d420


	//   ....[77]....
        /*03cc*/ 	.word	0x0000d4c0


	//   ....[78]....
        /*03d0*/ 	.word	0x0000d5d0


	//   ....[79]....
        /*03d4*/ 	.word	0x0000d630


	//   ....[80]....
        /*03d8*/ 	.word	0x0000d750


	//   ....[81]....
        /*03dc*/ 	.word	0x0000d7b0


	//   ....[82]....
        /*03e0*/ 	.word	0x0000d850


	//----- nvinfo : EIATTR_REG_RECONFIG
	.align		4
.L_94:
        /*03e4*/ 	.byte	0x01, 0x54
	.zero		2


	//----- nvinfo : EIATTR_SYSCALL_OFFSETS
	.align		4
        /*03e8*/ 	.byte	0x04, 0x46
        /*03ea*/ 	.short	(.L_96 - .L_95)


	//   ....[0]....
.L_95:
        /*03ec*/ 	.word	0x00001440


	//   ....[1]....
        /*03f0*/ 	.word	0x00009fc0


	//   ....[2]....
        /*03f4*/ 	.word	0x0000a100


	//   ....[3]....
        /*03f8*/ 	.word	0x0000a240


	//   ....[4]....
        /*03fc*/ 	.word	0x0000a360


	//   ....[5]....
        /*0400*/ 	.word	0x0000ad10


	//----- nvinfo : EIATTR_MBARRIER_INSTR_OFFSETS
	.align		4
.L_96:
        /*0404*/ 	.byte	0x04, 0x39
        /*0406*/ 	.short	(.L_98 - .L_97)


	//   ....[0]....
.L_97:
        /*0408*/ 	.word	0x00000270
        /*040c*/ 	.word	0x000000ff
        /*0410*/ 	.word	0x00029800
        /*0414*/ 	.short	0x0100
        /*0416*/ 	.byte	0x08
	.zero		1


	//   ....[1]....
        /*0418*/ 	.word	0x00000280
        /*041c*/ 	.word	0x000000ff
        /*0420*/ 	.word	0x00029820
        /*0424*/ 	.short	0x0100
        /*0426*/ 	.byte	0x08
	.zero		1


	//   ....[2]....
        /*0428*/ 	.word	0x00000370
        /*042c*/ 	.word	0x000000ff
        /*0430*/ 	.word	0x00029830
        /*0434*/ 	.short	0x0100
        /*0436*/ 	.byte	0x08
	.zero		1


	//   ....[3]....
        /*0438*/ 	.word	0x00000380
        /*043c*/ 	.word	0x000000ff
        /*0440*/ 	.word	0x00029840
        /*0444*/ 	.short	0x0100
        /*0446*/ 	.byte	0x08
	.zero		1


	//   ....[4]....
        /*0448*/ 	.word	0x00000390
        /*044c*/ 	.word	0x000000ff
        /*0450*/ 	.word	0x00029838
        /*0454*/ 	.short	0x0100
        /*0456*/ 	.byte	0x08
	.zero		1


	//   ....[5]....
        /*0458*/ 	.word	0x000003a0
        /*045c*/ 	.word	0x000000ff
        /*0460*/ 	.word	0x00029848
        /*0464*/ 	.short	0x0100
        /*0466*/ 	.byte	0x08
	.zero		1


	//   ....[6]....
        /*0468*/ 	.word	0x000004d0
        /*046c*/ 	.word	0x000000ff
        /*0470*/ 	.word	0x00029850
        /*0474*/ 	.short	0x0100
        /*0476*/ 	.byte	0x08
	.zero		1


	//   ....[7]....
        /*0478*/ 	.word	0x000004e0
        /*047c*/ 	.word	0x000000ff
        /*0480*/ 	.word	0x00029860
        /*0484*/ 	.short	0x0100
        /*0486*/ 	.byte	0x08
	.zero		1


	//   ....[8]....
        /*0488*/ 	.word	0x000004f0
        /*048c*/ 	.word	0x000000ff
        /*0490*/ 	.word	0x00029858
        /*0494*/ 	.short	0x0100
        /*0496*/ 	.byte	0x08
	.zero		1


	//   ....[9]....
        /*0498*/ 	.word	0x00000500
        /*049c*/ 	.word	0x000000ff
        /*04a0*/ 	.word	0x00029868
        /*04a4*/ 	.short	0x0100
        /*04a6*/ 	.byte	0x08
	.zero		1


	//   ....[10]....
        /*04a8*/ 	.word	0x000005f0
        /*04ac*/ 	.word	0x000000ff
        /*04b0*/ 	.word	0x00029870
        /*04b4*/ 	.short	0x0100
        /*04b6*/ 	.byte	0x06
	.zero		1


	//   ....[11]....
        /*04b8*/ 	.word	0x00000600
        /*04bc*/ 	.word	0x000000ff
        /*04c0*/ 	.word	0x00029880
        /*04c4*/ 	.short	0x0100
        /*04c6*/ 	.byte	0x06
	.zero		1


	//   ....[12]....
        /*04c8*/ 	.word	0x00000610
        /*04cc*/ 	.word	0x000000ff
        /*04d0*/ 	.word	0x00029878
        /*04d4*/ 	.short	0x0100
        /*04d6*/ 	.byte	0x06
	.zero		1


	//   ....[13]....
        /*04d8*/ 	.word	0x00000620
        /*04dc*/ 	.word	0x000000ff
        /*04e0*/ 	.word	0x00029888
        /*04e4*/ 	.short	0x0100
        /*04e6*/ 	.byte	0x06
	.zero		1


	//   ....[14]....
        /*04e8*/ 	.word	0x00000750
        /*04ec*/ 	.word	0x000000ff
        /*04f0*/ 	.word	0x00029890
        /*04f4*/ 	.short	0x0100
        /*04f6*/ 	.byte	0x08
	.zero		1


	//   ....[15]....
        /*04f8*/ 	.word	0x00000760
        /*04fc*/ 	.word	0x000000ff
        /*0500*/ 	.word	0x000298a0
        /*0504*/ 	.short	0x0100
        /*0506*/ 	.byte	0x08
	.zero		1


	//   ....[16]....
        /*0508*/ 	.word	0x00000770
        /*050c*/ 	.word	0x000000ff
        /*0510*/ 	.word	0x00029898
        /*0514*/ 	.short	0x0100
        /*0516*/ 	.byte	0x08
	.zero		1


	//   ....[17]....
        /*0518*/ 	.word	0x00000780
        /*051c*/ 	.word	0x000000ff
        /*0520*/ 	.word	0x000298a8
        /*0524*/ 	.short	0x0100
        /*0526*/ 	.byte	0x08
	.zero		1


	//   ....[18]....
        /*0528*/ 	.word	0x000008b0
        /*052c*/ 	.word	0x000000ff
        /*0530*/ 	.word	0x000298b0
        /*0534*/ 	.short	0x0100
        /*0536*/ 	.byte	0x08
	.zero		1


	//   ....[19]....
        /*0538*/ 	.word	0x000008c0
        /*053c*/ 	.word	0x000000ff
        /*0540*/ 	.word	0x000298c0
        /*0544*/ 	.short	0x0100
        /*0546*/ 	.byte	0x08
	.zero		1


	//   ....[20]....
        /*0548*/ 	.word	0x000008d0
        /*054c*/ 	.word	0x000000ff
        /*0550*/ 	.word	0x000298b8
        /*0554*/ 	.short	0x0100
        /*0556*/ 	.byte	0x08
	.zero		1


	//   ....[21]....
        /*0558*/ 	.word	0x000008e0
        /*055c*/ 	.word	0x000000ff
        /*0560*/ 	.word	0x000298c8
        /*0564*/ 	.short	0x0100
        /*0566*/ 	.byte	0x08
	.zero		1


	//   ....[22]....
        /*0568*/ 	.word	0x000014a0
        /*056c*/ 	.word	0x000000ff
        /*0570*/ 	.word	0x00029800
        /*0574*/ 	.short	0x010a
        /*0576*/ 	.byte	0x27
	.zero		1


	//   ....[23]....
        /*0578*/ 	.word	0x00001520
        /*057c*/ 	.word	0x00000004
        /*0580*/ 	.word	0x00029830
        /*0584*/ 	.short	0x010a
        /*0586*/ 	.byte	0x3f
	.zero		1


	//   ....[24]....
        /*0588*/ 	.word	0x00001590
        /*058c*/ 	.word	0x00000004
        /*0590*/ 	.word	0x00029830
        /*0594*/ 	.short	0x010a
        /*0596*/ 	.byte	0x3f
	.zero		1


	//   ....[25]....
        /*0598*/ 	.word	0x000032a0
        /*059c*/ 	.word	0x00000004
        /*05a0*/ 	.word	0x00000000
        /*05a4*/ 	.short	0x0101
        /*05a6*/ 	.byte	0x3f
	.zero		1


	//   ....[26]....
        /*05a8*/ 	.word	0x000048f0
        /*05ac*/ 	.word	0x000000ff
        /*05b0*/ 	.word	0x00029830
        /*05b4*/ 	.short	0x010a
        /*05b6*/ 	.byte	0x06
	.zero		1


	//   ....[27]....
        /*05b8*/ 	.word	0x00004930
        /*05bc*/ 	.word	0x000000ff
        /*05c0*/ 	.word	0x00029830
        /*05c4*/ 	.short	0x010a
        /*05c6*/ 	.byte	0x06
	.zero		1


	//   ....[28]....
        /*05c8*/ 	.word	0x00005550
        /*05cc*/ 	.word	0x000000ff
        /*05d0*/ 	.word	0x00029850
        /*05d4*/ 	.short	0x010a
        /*05d6*/ 	.byte	0x06
	.zero		1


	//   ....[29]....
        /*05d8*/ 	.word	0x00005590
        /*05dc*/ 	.word	0x000000ff
        /*05e0*/ 	.word	0x00029850
        /*05e4*/ 	.short	0x010a
        /*05e6*/ 	.byte	0x06
	.zero		1


	//   ....[30]....
        /*05e8*/ 	.word	0x00006c30
        /*05ec*/ 	.word	0x00000004
        /*05f0*/ 	.word	0x00000000
        /*05f4*/ 	.short	0x0101
        /*05f6*/ 	.byte	0x3f
	.zero		1


	//   ....[31]....
        /*05f8*/ 	.word	0x00006e80
        /*05fc*/ 	.word	0x000000ff
        /*0600*/ 	.word	0x00000000
        /*0604*/ 	.short	0x0101
        /*0606*/ 	.byte	0x06
	.zero		1


	//   ....[32]....
        /*0608*/ 	.word	0x00007500
        /*060c*/ 	.word	0x000000ff
        /*0610*/ 	.word	0x00029850
        /*0614*/ 	.short	0x010a
        /*0616*/ 	.byte	0x04
	.zero		1


	//   ....[33]....
        /*0618*/ 	.word	0x00007540
        /*061c*/ 	.word	0x000000ff
        /*0620*/ 	.word	0x00029850
        /*0624*/ 	.short	0x010a
        /*0626*/ 	.byte	0x04
	.zero		1


	//   ....[34]....
        /*0628*/ 	.word	0x00008320
        /*062c*/ 	.word	0x000000ff
        /*0630*/ 	.word	0x00000000
        /*0634*/ 	.short	0x0101
        /*0636*/ 	.byte	0x04
	.zero		1


	//   ....[35]....
        /*0638*/ 	.word	0x00009580
        /*063c*/ 	.word	0x000000ff
        /*0640*/ 	.word	0x00000000
        /*0644*/ 	.short	0x0101
        /*0646*/ 	.byte	0x27
	.zero		1


	//   ....[36]....
        /*0648*/ 	.word	0x0000a780
        /*064c*/ 	.word	0x00000002
        /*0650*/ 	.word	0x00029880
        /*0654*/ 	.short	0x010a
        /*0656*/ 	.byte	0x3f
	.zero		1


	//   ....[37]....
        /*0658*/ 	.word	0x0000a900
        /*065c*/ 	.word	0x00000002
        /*0660*/ 	.word	0x00029840
        /*0664*/ 	.short	0x010a
        /*0666*/ 	.byte	0x3f
	.zero		1


	//   ....[38]....
        /*0668*/ 	.word	0x0000b470
        /*066c*/ 	.word	0x000000ff
        /*0670*/ 	.word	0x00029800
        /*0674*/ 	.short	0x0107
        /*0676*/ 	.byte	0x29
	.zero		1


	//   ....[39]....
        /*0678*/ 	.word	0x0000b4c0
        /*067c*/ 	.word	0x000000ff
        /*0680*/ 	.word	0x00029800
        /*0684*/ 	.short	0x0101
        /*0686*/ 	.byte	0x29
	.zero		1


	//   ....[40]....
        /*0688*/ 	.word	0x0000b4f0
        /*068c*/ 	.word	0x000000ff
        /*0690*/ 	.word	0x00029820
        /*0694*/ 	.short	0x010a
        /*0696*/ 	.byte	0x29
	.zero		1


	//   ....[41]....
        /*0698*/ 	.word	0x0000b7f0
        /*069c*/ 	.word	0x00000006
        /*06a0*/ 	.word	0x00029880
        /*06a4*/ 	.short	0x010a
        /*06a6*/ 	.byte	0x3f
	.zero		1


	//   ....[42]....
        /*06a8*/ 	.word	0x0000ba20
        /*06ac*/ 	.word	0x00000006
        /*06b0*/ 	.word	0x00029840
        /*06b4*/ 	.short	0x010a
        /*06b6*/ 	.byte	0x3f
	.zero		1


	//   ....[43]....
        /*06b8*/ 	.word	0x0000bee0
        /*06bc*/ 	.word	0x00000012
        /*06c0*/ 	.word	0x00029870
        /*06c4*/ 	.short	0x010a
        /*06c6*/ 	.byte	0x3f
	.zero		1


	//   ....[44]....
        /*06c8*/ 	.word	0x0000bf50
        /*06cc*/ 	.word	0x00000012
        /*06d0*/ 	.word	0x00029860
        /*06d4*/ 	.short	0x010a
        /*06d6*/ 	.byte	0x3f
	.zero		1


	//   ....[45]....
        /*06d8*/ 	.word	0x0000c450
        /*06dc*/ 	.word	0x00000012
        /*06e0*/ 	.word	0x00029850
        /*06e4*/ 	.short	0x0101
        /*06e6*/ 	.byte	0x3f
	.zero		1


	//   ....[46]....
        /*06e8*/ 	.word	0x0000c4c0
        /*06ec*/ 	.word	0x00000012
        /*06f0*/ 	.word	0x00000000
        /*06f4*/ 	.short	0x0101
        /*06f6*/ 	.byte	0x3f
	.zero		1


	//   ....[47]....
        /*06f8*/ 	.word	0x0000c5c0
        /*06fc*/ 	.word	0x00000010
        /*0700*/ 	.word	0x00029870
        /*0704*/ 	.short	0x010a
        /*0706*/ 	.byte	0x3f
	.zero		1


	//   ....[48]....
        /*0708*/ 	.word	0x0000c630
        /*070c*/ 	.word	0x00000010
        /*0710*/ 	.word	0x00029860
        /*0714*/ 	.short	0x010a
        /*0716*/ 	.byte	0x3f
	.zero		1


	//   ....[49]....
        /*0718*/ 	.word	0x0000cb40
        /*071c*/ 	.word	0x00000010
        /*0720*/ 	.word	0x00029850
        /*0724*/ 	.short	0x0101
        /*0726*/ 	.byte	0x3f
	.zero		1


	//   ....[50]....
        /*0728*/ 	.word	0x0000cbd0
        /*072c*/ 	.word	0x00000000
        /*0730*/ 	.word	0x00000000
        /*0734*/ 	.short	0x0101
        /*0736*/ 	.byte	0x3f
	.zero		1


	//   ....[51]....
        /*0738*/ 	.word	0x0000ccd0
        /*073c*/ 	.word	0x00000008
        /*0740*/ 	.word	0x00029820
        /*0744*/ 	.short	0x010a
        /*0746*/ 	.byte	0x3f
	.zero		1


	//   ....[52]....
        /*0748*/ 	.word	0x0000ce50
        /*074c*/ 	.word	0x00000005
        /*0750*/ 	.word	0x00000000
        /*0754*/ 	.short	0x010a
        /*0756*/ 	.byte	0x3f
	.zero		1


	//   ....[53]....
        /*0758*/ 	.word	0x0000cea0
        /*075c*/ 	.word	0x00000007
        /*0760*/ 	.word	0x00000000
        /*0764*/ 	.short	0x010a
        /*0766*/ 	.byte	0x3f
	.zero		1


	//   ....[54]....
        /*0768*/ 	.word	0x0000cef0
        /*076c*/ 	.word	0x00000011
        /*0770*/ 	.word	0x00029860
        /*0774*/ 	.short	0x010a
        /*0776*/ 	.byte	0x3f
	.zero		1


	//   ....[55]....
        /*0778*/ 	.word	0x0000cf40
        /*077c*/ 	.word	0x00000003
        /*0780*/ 	.word	0x00029860
        /*0784*/ 	.short	0x010a
        /*0786*/ 	.byte	0x3f
	.zero		1


	//   ....[56]....
        /*0788*/ 	.word	0x0000cf80
        /*078c*/ 	.word	0x00000011
        /*0790*/ 	.word	0x00029880
        /*0794*/ 	.short	0x010a
        /*0796*/ 	.byte	0x3f
	.zero		1


	//   ....[57]....
        /*0798*/ 	.word	0x0000cfa0
        /*079c*/ 	.word	0x00000003
        /*07a0*/ 	.word	0x00029880
        /*07a4*/ 	.short	0x010a
        /*07a6*/ 	.byte	0x3f
	.zero		1


	//   ....[58]....
        /*07a8*/ 	.word	0x0000d010
        /*07ac*/ 	.word	0x00000003
        /*07b0*/ 	.word	0x00029800
        /*07b4*/ 	.short	0x010a
        /*07b6*/ 	.byte	0x3f
	.zero		1


	//   ....[59]....
        /*07b8*/ 	.word	0x0000d060
        /*07bc*/ 	.word	0x00000004
        /*07c0*/ 	.word	0x00029830
        /*07c4*/ 	.short	0x010a
        /*07c6*/ 	.byte	0x3f
	.zero		1


	//   ....[60]....
        /*07c8*/ 	.word	0x0000d0c0
        /*07cc*/ 	.word	0x00000003
        /*07d0*/ 	.word	0x00029830
        /*07d4*/ 	.short	0x010a
        /*07d6*/ 	.byte	0x3f
	.zero		1


	//   ....[61]....
        /*07d8*/ 	.word	0x0000d120
        /*07dc*/ 	.word	0x00000003
        /*07e0*/ 	.word	0x00029850
        /*07e4*/ 	.short	0x010a
        /*07e6*/ 	.byte	0x3f
	.zero		1


	//   ....[62]....
        /*07e8*/ 	.word	0x0000d180
        /*07ec*/ 	.word	0x00000007
        /*07f0*/ 	.word	0x00029850
        /*07f4*/ 	.short	0x010a
        /*07f6*/ 	.byte	0x3f
	.zero		1


	//   ....[63]....
        /*07f8*/ 	.word	0x0000d2d0
        /*07fc*/ 	.word	0x00000002
        /*0800*/ 	.word	0x00029880
        /*0804*/ 	.short	0x010a
        /*0806*/ 	.byte	0x3f
	.zero		1


	//   ....[64]....
        /*0808*/ 	.word	0x0000d320
        /*080c*/ 	.word	0x00000002
        /*0810*/ 	.word	0x00029840
        /*0814*/ 	.short	0x010a
        /*0816*/ 	.byte	0x3f
	.zero		1


	//   ....[65]....
        /*0818*/ 	.word	0x0000d900
        /*081c*/ 	.word	0x00000003
        /*0820*/ 	.word	0x00029820
        /*0824*/ 	.short	0x010a
        /*0826*/ 	.byte	0x3f
	.zero		1


	//   ....[66]....
        /*0828*/ 	.word	0x0000d950
        /*082c*/ 	.word	0x00000006
        /*0830*/ 	.word	0x00029880
        /*0834*/ 	.short	0x010a
        /*0836*/ 	.byte	0x3f
	.zero		1


	//   ....[67]....
        /*0838*/ 	.word	0x0000d9a0
        /*083c*/ 	.word	0x00000006
        /*0840*/ 	.word	0x00029840
        /*0844*/ 	.short	0x010a
        /*0846*/ 	.byte	0x3f
	.zero		1


	//   ....[68]....
        /*0848*/ 	.word	0x0000d9f0
        /*084c*/ 	.word	0x00000012
        /*0850*/ 	.word	0x00029870
        /*0854*/ 	.short	0x010a
        /*0856*/ 	.byte	0x3f
	.zero		1


	//   ....[69]....
        /*0858*/ 	.word	0x0000da40
        /*085c*/ 	.word	0x00000012
        /*0860*/ 	.word	0x00029860
        /*0864*/ 	.short	0x010a
        /*0866*/ 	.byte	0x3f
	.zero		1


	//   ....[70]....
        /*0868*/ 	.word	0x0000da90
        /*086c*/ 	.word	0x00000010
        /*0870*/ 	.word	0x00029870
        /*0874*/ 	.short	0x010a
        /*0876*/ 	.byte	0x3f
	.zero		1


	//   ....[71]....
        /*0878*/ 	.word	0x0000dae0
        /*087c*/ 	.word	0x00000010
        /*0880*/ 	.word	0x00029860
        /*0884*/ 	.short	0x010a
        /*0886*/ 	.byte	0x3f
	.zero		1


	//   ....[72]....
        /*0888*/ 	.word	0x0000db30
        /*088c*/ 	.word	0x00000008
        /*0890*/ 	.word	0x00029820
        /*0894*/ 	.short	0x010a
        /*0896*/ 	.byte	0x3f
	.zero		1


	//   ....[73]....
        /*0898*/ 	.word	0x0000db80
        /*089c*/ 	.word	0x00000005
        /*08a0*/ 	.word	0x00000000
        /*08a4*/ 	.short	0x010a
        /*08a6*/ 	.byte	0x3f
	.zero		1


	//   ....[74]....
        /*08a8*/ 	.word	0x0000dbd0
        /*08ac*/ 	.word	0x00000007
        /*08b0*/ 	.word	0x00000000
        /*08b4*/ 	.short	0x010a
        /*08b6*/ 	.byte	0x3f
	.zero		1


	//   ....[75]....
        /*08b8*/ 	.word	0x0000dc20
        /*08bc*/ 	.word	0x00000011
        /*08c0*/ 	.word	0x00029860
        /*08c4*/ 	.short	0x010a
        /*08c6*/ 	.byte	0x3f
	.zero		1


	//   ....[76]....
        /*08c8*/ 	.word	0x0000dc70
        /*08cc*/ 	.word	0x00000003
        /*08d0*/ 	.word	0x00029860
        /*08d4*/ 	.short	0x010a
        /*08d6*/ 	.byte	0x3f
	.zero		1


	//   ....[77]....
        /*08d8*/ 	.word	0x0000dcc0
        /*08dc*/ 	.word	0x00000011
        /*08e0*/ 	.word	0x00029880
        /*08e4*/ 	.short	0x010a
        /*08e6*/ 	.byte	0x3f
	.zero		1


	//----- nvinfo : EIATTR_NUM_MBARRIERS
	.align		4
.L_98:
        /*08e8*/ 	.byte	0x03, 0x38
        /*08ea*/ 	.short	0x0016


	//----- nvinfo : EIATTR_EXIT_INSTR_OFFSETS
	.align		4
        /*08ec*/ 	.byte	0x04, 0x1c
        /*08ee*/ 	.short	(.L_100 - .L_99)


	//   ....[0]....
.L_99:
        /*08f0*/ 	.word	0x00000a30


	//   ....[1]....
        /*08f4*/ 	.word	0x00009950


	//   ....[2]....
        /*08f8*/ 	.word	0x0000cd40


	//   ....[3]....
        /*08fc*/ 	.word	0x0000cff0


	//----- nvinfo : EIATTR_MAX_THREADS
	.align		4
.L_100:
        /*0900*/ 	.byte	0x04, 0x05
        /*0902*/ 	.short	(.L_102 - .L_101)
.L_101:
        /*0904*/ 	.word	0x00000180
        /*0908*/ 	.word	0x00000001
        /*090c*/ 	.word	0x00000001


	//----- nvinfo : EIATTR_CRS_STACK_SIZE
	.align		4
.L_102:
        /*0910*/ 	.byte	0x04, 0x1e
        /*0912*/ 	.short	(.L_104 - .L_103)
.L_103:
        /*0914*/ 	.word	0x00000000


	//----- nvinfo : EIATTR_CBANK_PARAM_SIZE
	.align		4
.L_104:
        /*0918*/ 	.byte	0x03, 0x19
        /*091a*/ 	.short	0x0a70


	//----- nvinfo : EIATTR_PARAM_CBANK
	.align		4
        /*091c*/ 	.byte	0x04, 0x0a
        /*091e*/ 	.short	(.L_106 - .L_105)
	.align		4
.L_105:
        /*0920*/ 	.word	index@(.nv.constant0._ZN7cutlass13device_kernelIN5flash11enable_sm90INS1_16FlashAttnFwdSm90INS1_25CollectiveMainloopFwdSm90ILi2EN4cute5tupleIJNS5_1CILi1EEES8_S8_EEENS6_IJNS7_ILi128EEENS7_ILi160EEENS7_ILi192EEEEEELi128ENS_12float_e4m3_tEfNS_4arch4Sm90ELb0ELb0ELb0ELb0ELb0ELb0ELb0ELb1ELb1ELb1ELb0ELb0EEENS1_21CollectiveEpilogueFwdINS6_IJSA_SA_SB_EEES9_NS_10bfloat16_tESG_Li256ELb0ELb1ELb0ELb1EEENS1_29StaticPersistentTileSchedulerILb0EEEEEEEEEvNT_6ParamsE)
        /*0924*/ 	.short	0x0210
        /*0926*/ 	.short	0x0a70


	//----- nvinfo : EIATTR_SW_WAR
	.align		4
.L_106:
        /*0928*/ 	.byte	0x04, 0x36
        /*092a*/ 	.short	(.L_108 - .L_107)
.L_107:
        /*092c*/ 	.word	0x00000008
.L_108:


//--------------------- .nv.info._ZN7cutlass13device_kernelIN5flash11enable_sm90INS1_16FlashAttnFwdSm90INS1_25CollectiveMainloopFwdSm90ILi2EN4cute5tupleIJNS5_1CILi2EEENS7_ILi1EEES9_EEENS6_IJNS7_ILi128EEENS7_ILi160EEENS7_ILi192EEEEEELi128ENS_12float_e4m3_tEfNS_4arch4Sm90ELb0ELb0ELb0ELb0ELb0ELb0ELb0ELb1ELb1ELb1ELb0ELb0EEENS1_21CollectiveEpilogueFwdINS6_IJSB_SB_SC_EEESA_NS_10bfloat16_tESH_Li256ELb0ELb1ELb0ELb1EEENS1_29StaticPersistentTileSchedulerILb0EEEEEEEEEvNT_6ParamsE --------------------------
	.section	.nv.info._ZN7cutlass13device_kernelIN5flash11enable_sm90INS1_16FlashAttnFwdSm90INS1_25CollectiveMainloopFwdSm90ILi2EN4cute5tupleIJNS5_1CILi2EEENS7_ILi1EEES9_EEENS6_IJNS7_ILi128EEENS7_ILi160EEENS7_ILi192EEEEEELi128ENS_12float_e4m3_tEfNS_4arch4Sm90ELb0ELb0ELb0ELb0ELb0ELb0ELb0ELb1ELb1ELb1ELb0ELb0EEENS1_21CollectiveEpilogueFwdINS6_IJSB_SB_SC_EEESA_NS_10bfloat16_tESH_Li256ELb0ELb1ELb0ELb1EEENS1_29StaticPersistentTileSchedulerILb0EEEEEEEEEvNT_6ParamsE,"",@"SHT_CUDA_INFO"
	.sectionflags	@""
	.align	4


	//----- nvinfo : EIATTR_CUDA_API_VERSION
	.align		4
        /*0000*/ 	.byte	0x04, 0x37
        /*0002*/ 	.short	(.L_110 - .L_109)
.L_109:
        /*0004*/ 	.word	0x00000082


	//----- nvinfo : EIATTR_KPARAM_INFO
	.align		4
.L_110:
        /*0008*/ 	.byte	0x04, 0x17
        /*000a*/ 	.short	(.L_112 - .L_111)
.L_111:
        /*000c*/ 	.word	0x00000000
        /*0010*/ 	.short	0x0000
        /*0012*/ 	.short	0x0070
        /*0014*/ 	.byte	0x00, 0xf0, 0x01, 0x28


	//----- nvinfo : EIATTR_SPARSE_MMA_MASK
	.align		4
.L_112:
        /*0018*/ 	.byte	0x03, 0x50
        /*001a*/ 	.short	0x0000


	//----- nvinfo : EIATTR_MAXREG_COUNT
	.align		4
        /*001c*/ 	.byte	0x03, 0x1b
        /*001e*/ 	.short	0x00a8


	//----- nvinfo : EIATTR_NUM_BARRIERS
	.align		4
        /*0020*/ 	.byte	0x02, 0x4c
        /*0022*/ 	.byte	0x10
	.zero		1


	//----- nvinfo : EIATTR_EXTERNS
	.align		4
        /*0024*/ 	.byte	0x04, 0x0f
        /*0026*/ 	.short	(.L_114 - .L_113)


	//   ....[0]....
	.align		4
.L_113:
        /*0028*/ 	.word	index@(__assertfail)


	//----- nvinfo : EIATTR_ANNOTATIONS
	.align		4
.L_114:
        /*002c*/ 	.byte	0x04, 0x55
        /*002e*/ 	.short	(.L_116 - .L_115)


	//   ....[0]....
.L_115:
        /* <DEDUP_REMOVED lines=17> */


	//----- nvinfo : EIATTR_MERCURY_ISA_VERSION
	.align		4
.L_116:
        /*0130*/ 	.byte	0x03, 0x5f
        /*0132*/ 	.short	0x0101


	//----- nvinfo : EIATTR_INT_WARP_WIDE_INSTR_OFFSETS
	.align		4
        /*0134*/ 	.byte	0x04, 0x31
        /*0136*/ 	.short	(.L_118 - .L_117)


	//   ....[0]....
.L_117:
        /*0138*/ 	.word	0x00000130


	//   ....[1]....
        /*013c*/ 	.word	0x00000170


	//   ....[2]....
        /*0140*/ 	.word	0x000001e0


	//----- nvinfo : EIATTR_COOP_GROUP_MASK_REGIDS
	.align		4
.L_118:
        /*0144*/ 	.byte	0x04, 0x29
        /*0146*/ 	.short	(.L_120 - .L_119)


	//   ....[0]....
.L_119:
        /*0148*/ 	.word	0xffffffff


	//   ....[1]....
        /*014c*/ 	.word	0xffffffff


	//   ....[2]....
        /*0150*/ 	.word	0xffffffff


	//   ....[3]....
        /*0154*/ 	.word	0xffffffff


	//   ....[4]....
        /*0158*/ 	.word	0xffffffff


	//   ....[5]....
        /*015c*/ 	.word	0xffffffff


	//   ....[6]....
        /*0160*/ 	.word	0xffffffff


	//   ....[7]....
        /*0164*/ 	.word	0xffffffff


	//   ....[8]....
        /*0168*/ 	.word	0xffffffff


	//   ....[9]....
        /*016c*/ 	.word	0xffffffff


	//   ....[10]....
        /*0170*/ 	.word	0xffffffff


	//   ....[11]....
        /*0174*/ 	.word	0xffffffff


	//   ....[12]....
        /*0178*/ 	.word	0xffffffff


	//   ....[13]....
        /*017c*/ 	.word	0xffffffff


	//   ....[14]....
        /*0180*/ 	.word	0xffffffff


	//   ....[15]....
        /*0184*/ 	.word	0xffffffff


	//   ....[16]....
        /*0188*/ 	.word	0xffffffff


	//   ....[17]....
        /*018c*/ 	.word	0xffffffff


	//   ....[18]....
        /*0190*/ 	.word	0xffffffff


	//   ....[19]....
        /*0194*/ 	.word	0xffffffff


	//   ....[20]....
        /*0198*/ 	.word	0xffffffff


	//   ....[21]....
        /*019c*/ 	.word	0xffffffff


	//   ....[22]....
        /*01a0*/ 	.word	0xffffffff


	//   ....[23]....
        /*01a4*/ 	.word	0xffffffff


	//   ....[24]....
        /*01a8*/ 	.word	0xffffffff


	//   ....[25]....
        /*01ac*/ 	.word	0xffffffff


	//   ....[26]....
        /*01b0*/ 	.word	0xffffffff


	//   ....[27]....
        /*01b4*/ 	.word	0xffffffff


	//   ....[28]....
        /*01b8*/ 	.word	0xffffffff


	//   ....[29]....
        /*01bc*/ 	.word	0xffffffff


	//   ....[30]....
        /*01c0*/ 	.word	0xffffffff


	//   ....[31]....
        /*01c4*/ 	.word	0xffffffff


	//   ....[32]....
        /*01c8*/ 	.word	0xffffffff


	//   ....[33]....
        /*01cc*/ 	.word	0xffffffff


	//   ....[34]....
        /*01d0*/ 	.word	0xffffffff


	//   ....[35]....
        /*01d4*/ 	.word	0xffffffff


	//   ....[36]....
        /*01d8*/ 	.word	0xffffffff


	//   ....[37]....
        /*01dc*/ 	.word	0xffffffff


	//   ....[38]....
        /*01e0*/ 	.word	0xffffffff


	//   ....[39]....
        /*01e4*/ 	.word	0xffffffff


	//   ....[40]....
        /*01e8*/ 	.word	0xffffffff


	//   ....[41]....
        /*01ec*/ 	.word	0xffffffff


	//   ....[42]....
        /*01f0*/ 	.word	0xffffffff


	//   ....[43]....
        /*01f4*/ 	.word	0xffffffff


	//   ....[44]....
        /*01f8*/ 	.word	0xffffffff


	//   ....[45]....
        /*01fc*/ 	.word	0xffffffff


	//   ....[46]....
        /*0200*/ 	.word	0xffffffff


	//   ....[47]....
        /*0204*/ 	.word	0xffffffff


	//   ....[48]....
        /*0208*/ 	.word	0xffffffff


	//   ....[49]....
        /*020c*/ 	.word	0xffffffff


	//   ....[50]....
        /*0210*/ 	.word	0xffffffff


	//   ....[51]....
        /*0214*/ 	.word	0xffffffff


	//   ....[52]....
        /*0218*/ 	.word	0xffffffff


	//   ....[53]....
        /*021c*/ 	.word	0xffffffff


	//   ....[54]....
        /*0220*/ 	.word	0xffffffff


	//   ....[55]....
        /*0224*/ 	.word	0xffffffff


	//   ....[56]....
        /*0228*/ 	.word	0xffffffff


	//   ....[57]....
        /*022c*/ 	.word	0xffffffff


	//   ....[58]....
        /*0230*/ 	.word	0xffffffff


	//   ....[59]....
        /*0234*/ 	.word	0xffffffff


	//   ....[60]....
        /*0238*/ 	.word	0xffffffff


	//   ....[61]....
        /*023c*/ 	.word	0xffffffff


	//   ....[62]....
        /*0240*/ 	.word	0xffffffff


	//   ....[63]....
        /*0244*/ 	.word	0xffffffff


	//   ....[64]....
        /*0248*/ 	.word	0xffffffff


	//   ....[65]....
        /*024c*/ 	.word	0xffffffff


	//   ....[66]....
        /*0250*/ 	.word	0xffffffff


	//   ....[67]....
        /*0254*/ 	.word	0xffffffff


	//   ....[68]....
        /*0258*/ 	.word	0xffffffff


	//   ....[69]....
        /*025c*/ 	.word	0xffffffff


	//   ....[70]....
        /*0260*/ 	.word	0xffffffff


	//   ....[71]....
        /*0264*/ 	.word	0xffffffff


	//   ....[72]....
        /*0268*/ 	.word	0xffffffff


	//   ....[73]....
        /*026c*/ 	.word	0xffffffff


	//   ....[74]....
        /*0270*/ 	.word	0xffffffff


	//   ....[75]....
        /*0274*/ 	.word	0x0500000f


	//   ....[76]....
        /*0278*/ 	.word	0x0500000f


	//   ....[77]....
        /*027c*/ 	.word	0x0500000f


	//   ....[78]....
        /*0280*/ 	.word	0x0500000f


	//   ....[79]....
        /*0284*/ 	.word	0x0500000f


	//   ....[80]....
        /*0288*/ 	.word	0x0500000f


	//   ....[81]....
        /*028c*/ 	.word	0x0500000f


	//   ....[82]....
        /*0290*/ 	.word	0x0500000f


	//   ....[83]....
        /*0294*/ 	.word	0x0500000f


	//----- nvinfo : EIATTR_COOP_GROUP_INSTR_OFFSETS
	.align		4
.L_120:
        /*0298*/ 	.byte	0x04, 0x28
        /*029a*/ 	.short	(.L_122 - .L_121)


	//   ....[0]....
.L_121:
        /*029c*/ 	.word	0x00000070


	//   ....[1]....
        /*02a0*/ 	.word	0x00000140


	//   ....[2]....
        /*02a4*/ 	.word	0x00000190


	//   ....[3]....
        /*02a8*/ 	.word	0x000003d0


	//   ....[4]....
        /*02ac*/ 	.word	0x000005f0


	//   ....[5]....
        /*02b0*/ 	.word	0x00000820


	//   ....[6]....
        /*02b4*/ 	.word	0x00000aa0


	//   ....[7]....
        /*02b8*/ 	.word	0x00000de0


	//   ....[8]....
        /*02bc*/ 	.word	0x00001440


	//   ....[9]....
        /*02c0*/ 	.word	0x00003220


	//   ....[10]....
        /*02c4*/ 	.word	0x00003320


	//   ....[11]....
        /*02c8*/ 	.word	0x00003780


	//   ....[12]....
        /*02cc*/ 	.word	0x00003870


	//   ....[13]....
        /*02d0*/ 	.word	0x00005f00


	//   ....[14]....
        /*02d4*/ 	.word	0x00005f10


	//   ....[15]....
        /*02d8*/ 	.word	0x00005f40


	//   ....[16]....
        /*02dc*/ 	.word	0x00005f50


	//   ....[17]....
        /*02e0*/ 	.word	0x00007a60


	//   ....[18]....
        /*02e4*/ 	.word	0x00007a70


	//   ....[19]....
        /*02e8*/ 	.word	0x00007af0


	//   ....[20]....
        /*02ec*/ 	.word	0x00007b00


	//   ....[21]....
        /*02f0*/ 	.word	0x00008e20


	//   ....[22]....
        /*02f4*/ 	.word	0x00008e30


	//   ....[23]....
        /*02f8*/ 	.word	0x00008e40


	//   ....[24]....
        /*02fc*/ 	.word	0x00008e50


	//   ....[25]....
        /*0300*/ 	.word	0x00008e60


	//   ....[26]....
        /*0304*/ 	.word	0x00008e70


	//   ....[27]....
        /*0308*/ 	.word	0x00008e80


	//   ....[28]....
        /*030c*/ 	.word	0x00008e90


	//   ....[29]....
        /*0310*/ 	.word	0x00008ea0


	//   ....[30]....
        /*0314*/ 	.word	0x00008ed0


	//   ....[31]....
        /*0318*/ 	.word	0x00008f20


	//   ....[32]....
        /*031c*/ 	.word	0x00008f50


	//   ....[33]....
        /*0320*/ 	.word	0x00008f80


	//   ....[34]....
        /*0324*/ 	.word	0x00008f90


	//   ....[35]....
        /*0328*/ 	.word	0x00008fa0


	//   ....[36]....
        /*032c*/ 	.word	0x00008fb0


	//   ....[37]....
        /*0330*/ 	.word	0x00008fc0


	//   ....[38]....
        /*0334*/ 	.word	0x00008ff0


	//   ....[39]....
        /*0338*/ 	.word	0x00009020


	//   ....[40]....
        /*033c*/ 	.word	0x00009030


	//   ....[41]....
        /*0340*/ 	.word	0x00009040


	//   ....[42]....
        /*0344*/ 	.word	0x00009050


	//   ....[43]....
        /*0348*/ 	.word	0x00009060


	//   ....[44]....
        /*034c*/ 	.word	0x00009070


	//   ....[45]....
        /*0350*/ 	.word	0x00009080


	//   ....[46]....
        /*0354*/ 	.word	0x00009090


	//   ....[47]....
        /*0358*/ 	.word	0x000090a0


	//   ....[48]....
        /*035c*/ 	.word	0x000090b0


	//   ....[49]....
        /*0360*/ 	.word	0x000090c0


	//   ....[50]....
        /*0364*/ 	.word	0x000090d0


	//   ....[51]....
        /*0368*/ 	.word	0x000090f0


	//   ....[52]....
        /*036c*/ 	.word	0x00009100


	//   ....[53]....
        /*0370*/ 	.word	0x00009220


	//   ....[54]....
        /*0374*/ 	.word	0x00009250


	//   ....[55]....
        /*0378*/ 	.word	0x00009310


	//   ....[56]....
        /*037c*/ 	.word	0x00009360


	//   ....[57]....
        /*0380*/ 	.word	0x000097d0


	//   ....[58]....
        /*0384*/ 	.word	0x00009800


	//   ....[59]....
        /*0388*/ 	.word	0x000098d0


	//   ....[60]....
        /*038c*/ 	.word	0x000098f0


	//   ....[61]....
        /*0390*/ 	.word	0x000099a0


	//   ....[62]....
        /*0394*/ 	.word	0x000099c0


	//   ....[63]....
        /*0398*/ 	.word	0x00009a80


	//   ....[64]....
        /*039c*/ 	.word	0x00009ac0


	//   ....[65]....
        /*03a0*/ 	.word	0x0000a7c0


	//   ....[66]....
        /*03a4*/ 	.word	0x0000b480


	//   ....[67]....
        /*03a8*/ 	.word	0x0000b4b0


	//   ....[68]....
        /*03ac*/ 	.word	0x0000b590


	//   ....[69]....
        /*03b0*/ 	.word	0x0000b5a0


	//   ....[70]....
        /*03b4*/ 	.word	0x0000b630


	//   ....[71]....
        /*03b8*/ 	.word	0x0000b640


	//   ....[72]....
        /*03bc*/ 	.word	0x0000b650


	//   ....[73]....
        /*03c0*/ 	.word	0x0000b660


	//   ....[74]....
        /*03c4*/ 	.word	0x0000d1a0


	//   ....[75]....
        /*03c8*/ 	.word	0x0000d6a0


	//   ....[76]....
        /*03cc*/ 	.word	0x0000d850


	//   ....[77]....
        /*03d0*/ 	.word	0x0000d8b0


	//   ....[78]....
        /*03d4*/ 	.word	0x0000d940


	//   ....[79]....
        /*03d8*/ 	.word	0x0000da50


	//   ....[80]....
        /*03dc*/ 	.word	0x0000dab0


	//   ....[81]....
        /*03e0*/ 	.word	0x0000dbb0


	//   ....[82]....
        /*03e4*/ 	.word	0x0000dc10


	//   ....[83]....
        /*03e8*/ 	.word	0x0000dcf0


	//----- nvinfo : EIATTR_REG_RECONFIG
	.align		4
.L_122:
        /*03ec*/ 	.byte	0x01, 0x54
	.zero		2


	//----- nvinfo : EIATTR_SYSCALL_OFFSETS
	.align		4
        /*03f0*/ 	.byte	0x04, 0x46
        /*03f2*/ 	.short	(.L_124 - .L_123)


	//   ....[0]....
.L_123:
        /*03f4*/ 	.word	0x00001960


	//   ....[1]....
        /*03f8*/ 	.word	0x0000a270


	//   ....[2]....
        /*03fc*/ 	.word	0x0000a3d0


	//   ....[3]....
        /*0400*/ 	.word	0x0000a510


	//   ....[4]....
        /*0404*/ 	.word	0x0000a630


	//   ....[5]....
        /*0408*/ 	.word	0x0000b080


	//----- nvinfo : EIATTR_MBARRIER_INSTR_OFFSETS
	.align		4
.L_124:
        /*040c*/ 	.byte	0x04, 0x39
        /*040e*/ 	.short	(.L_126 - .L_125)


	//   ....[0]....
.L_125:
        /*0410*/ 	.word	0x00000270
        /*0414*/ 	.word	0x000000ff
        /*0418*/ 	.word	0x00029800
        /*041c*/ 	.short	0x0100
        /*041e*/ 	.byte	0x08
	.zero		1


	//   ....[1]....
        /*0420*/ 	.word	0x00000280
        /*0424*/ 	.word	0x000000ff
        /*0428*/ 	.word	0x00029820
        /*042c*/ 	.short	0x0100
        /*042e*/ 	.byte	0x08
	.zero		1


	//   ....[2]....
        /*0430*/ 	.word	0x00000370
        /*0434*/ 	.word	0x000000ff
        /*0438*/ 	.word	0x00029830
        /*043c*/ 	.short	0x0100
        /*043e*/ 	.byte	0x08
	.zero		1


	//   ....[3]....
        /*0440*/ 	.word	0x00000380
        /*0444*/ 	.word	0x000000ff
        /*0448*/ 	.word	0x00029840
        /*044c*/ 	.short	0x0100
        /*044e*/ 	.byte	0x08
	.zero		1


	//   ....[4]....
        /*0450*/ 	.word	0x00000390
        /*0454*/ 	.word	0x000000ff
        /*0458*/ 	.word	0x00029838
        /*045c*/ 	.short	0x0100
        /*045e*/ 	.byte	0x08
	.zero		1


	//   ....[5]....
        /*0460*/ 	.word	0x000003a0
        /*0464*/ 	.word	0x000000ff
        /*0468*/ 	.word	0x00029848
        /*046c*/ 	.short	0x0100
        /*046e*/ 	.byte	0x08
	.zero		1


	//   ....[6]....
        /*0470*/ 	.word	0x000005a0
        /*0474*/ 	.word	0x000000ff
        /*0478*/ 	.word	0x00029850
        /*047c*/ 	.short	0x0100
        /*047e*/ 	.byte	0x08
	.zero		1


	//   ....[7]....
        /*0480*/ 	.word	0x000005b0
        /*0484*/ 	.word	0x000000ff
        /*0488*/ 	.word	0x00029860
        /*048c*/ 	.short	0x0100
        /*048e*/ 	.byte	0x08
	.zero		1


	//   ....[8]....
        /*0490*/ 	.word	0x000005c0
        /*0494*/ 	.word	0x000000ff
        /*0498*/ 	.word	0x00029858
        /*049c*/ 	.short	0x0100
        /*049e*/ 	.byte	0x08
	.zero		1


	//   ....[9]....
        /*04a0*/ 	.word	0x000005d0
        /*04a4*/ 	.word	0x000000ff
        /*04a8*/ 	.word	0x00029868
        /*04ac*/ 	.short	0x0100
        /*04ae*/ 	.byte	0x08
	.zero		1


	//   ....[10]....
        /*04b0*/ 	.word	0x000007d0
        /*04b4*/ 	.word	0x000000ff
        /*04b8*/ 	.word	0x00029870
        /*04bc*/ 	.short	0x0100
        /*04be*/ 	.byte	0x08
	.zero		1


	//   ....[11]....
        /*04c0*/ 	.word	0x000007e0
        /*04c4*/ 	.word	0x000000ff
        /*04c8*/ 	.word	0x00029880
        /*04cc*/ 	.short	0x0100
        /*04ce*/ 	.byte	0x08
	.zero		1


	//   ....[12]....
        /*04d0*/ 	.word	0x000007f0
        /*04d4*/ 	.word	0x000000ff
        /*04d8*/ 	.word	0x00029878
        /*04dc*/ 	.short	0x0100
        /*04de*/ 	.byte	0x08
	.zero		1


	//   ....[13]....
        /*04e0*/ 	.word	0x00000800
        /*04e4*/ 	.word	0x000000ff
        /*04e8*/ 	.word	0x00029888
        /*04ec*/ 	.short	0x0100
        /*04ee*/ 	.byte	0x08
	.zero		1


	//   ....[14]....
        /*04f0*/ 	.word	0x00000a50
        /*04f4*/ 	.word	0x000000ff
        /*04f8*/ 	.word	0x00029890
        /*04fc*/ 	.short	0x0100
        /*04fe*/ 	.byte	0x08
	.zero		1


	//   ....[15]....
        /*0500*/ 	.word	0x00000a60
        /*0504*/ 	.word	0x000000ff
        /*0508*/ 	.word	0x000298a0
        /*050c*/ 	.short	0x0100
        /*050e*/ 	.byte	0x08
	.zero		1


	//   ....[16]....
        /*0510*/ 	.word	0x00000a70
        /*0514*/ 	.word	0x000000ff
        /*0518*/ 	.word	0x00029898
        /*051c*/ 	.short	0x0100
        /*051e*/ 	.byte	0x08
	.zero		1


	//   ....[17]....
        /*0520*/ 	.word	0x00000a80
        /*0524*/ 	.word	0x000000ff
        /*0528*/ 	.word	0x000298a8
        /*052c*/ 	.short	0x0100
        /*052e*/ 	.byte	0x08
	.zero		1


	//   ....[18]....
        /*0530*/ 	.word	0x00000d30
        /*0534*/ 	.word	0x000000ff
        /*0538*/ 	.word	0x000298b0
        /*053c*/ 	.short	0x0100
        /*053e*/ 	.byte	0x08
	.zero		1


	//   ....[19]....
        /*0540*/ 	.word	0x00000d40
        /*0544*/ 	.word	0x000000ff
        /*0548*/ 	.word	0x000298c0
        /*054c*/ 	.short	0x0100
        /*054e*/ 	.byte	0x08
	.zero		1


	//   ....[20]....
        /*0550*/ 	.word	0x00000d50
        /*0554*/ 	.word	0x000000ff
        /*0558*/ 	.word	0x000298b8
        /*055c*/ 	.short	0x0100
        /*055e*/ 	.byte	0x08
	.zero		1


	//   ....[21]....
        /*0560*/ 	.word	0x00000d60
        /*0564*/ 	.word	0x000000ff
        /*0568*/ 	.word	0x000298c8
        /*056c*/ 	.short	0x0100
        /*056e*/ 	.byte	0x08
	.zero		1


	//   ....[22]....
        /*0570*/ 	.word	0x000019c0
        /*0574*/ 	.word	0x000000ff
        /*0578*/ 	.word	0x00029800
        /*057c*/ 	.short	0x010a
        /*057e*/ 	.byte	0x27
	.zero		1


	//   ....[23]....
        /*0580*/ 	.word	0x00001a40
        /*0584*/ 	.word	0x00000004
        /*0588*/ 	.word	0x00029830
        /*058c*/ 	.short	0x010a
        /*058e*/ 	.byte	0x3f
	.zero		1


	//   ....[24]....
        /*0590*/ 	.word	0x00001a80
        /*0594*/ 	.word	0x00000004
        /*0598*/ 	.word	0x00029830
        /*059c*/ 	.short	0x010a
        /*059e*/ 	.byte	0x3f
	.zero		1


	//   ....[25]....
        /*05a0*/ 	.word	0x00003c40
        /*05a4*/ 	.word	0x00000041
        /*05a8*/ 	.word	0x00000000
        /*05ac*/ 	.short	0x0101
        /*05ae*/ 	.byte	0x3f
	.zero		1


	//   ....[26]....
        /*05b0*/ 	.word	0x00004ac0
        /*05b4*/ 	.word	0x000000ff
        /*05b8*/ 	.word	0x00029830
        /*05bc*/ 	.short	0x010a
        /*05be*/ 	.byte	0x06
	.zero		1


	//   ....[27]....
        /*05c0*/ 	.word	0x00004b00
        /*05c4*/ 	.word	0x000000ff
        /*05c8*/ 	.word	0x00029830
        /*05cc*/ 	.short	0x010a
        /*05ce*/ 	.byte	0x06
	.zero		1


	//   ....[28]....
        /*05d0*/ 	.word	0x00005740
        /*05d4*/ 	.word	0x000000ff
        /*05d8*/ 	.word	0x00029850
        /*05dc*/ 	.short	0x010a
        /*05de*/ 	.byte	0x06
	.zero		1


	//   ....[29]....
        /*05e0*/ 	.word	0x00005780
        /*05e4*/ 	.word	0x000000ff
        /*05e8*/ 	.word	0x00029850
        /*05ec*/ 	.short	0x010a
        /*05ee*/ 	.byte	0x06
	.zero		1


	//   ....[30]....
        /*05f0*/ 	.word	0x00006d70
        /*05f4*/ 	.word	0x00000005
        /*05f8*/ 	.word	0x00000000
        /*05fc*/ 	.short	0x0101
        /*05fe*/ 	.byte	0x3f
	.zero		1


	//   ....[31]....
        /*0600*/ 	.word	0x000070a0
        /*0604*/ 	.word	0x000000ff
        /*0608*/ 	.word	0x00000000
        /*060c*/ 	.short	0x0101
        /*060e*/ 	.byte	0x06
	.zero		1


	//   ....[32]....
        /*0610*/ 	.word	0x00007720
        /*0614*/ 	.word	0x000000ff
        /*0618*/ 	.word	0x00029850
        /*061c*/ 	.short	0x010a
        /*061e*/ 	.byte	0x04
	.zero		1


	//   ....[33]....
        /*0620*/ 	.word	0x00007760
        /*0624*/ 	.word	0x000000ff
        /*0628*/ 	.word	0x00029850
        /*062c*/ 	.short	0x010a
        /*062e*/ 	.byte	0x04
	.zero		1


	//   ....[34]....
        /*0630*/ 	.word	0x000084e0
        /*0634*/ 	.word	0x000000ff
        /*0638*/ 	.word	0x00000000
        /*063c*/ 	.short	0x0101
        /*063e*/ 	.byte	0x04
	.zero		1


	//   ....[35]....
        /*0640*/ 	.word	0x000097b0
        /*0644*/ 	.word	0x000000ff
        /*0648*/ 	.word	0x00000000
        /*064c*/ 	.short	0x0101
        /*064e*/ 	.byte	0x04
	.zero		1


	//   ....[36]....
        /*0650*/ 	.word	0x00009810
        /*0654*/ 	.word	0x000000ff
        /*0658*/ 	.word	0x00000000
        /*065c*/ 	.short	0x0101
        /*065e*/ 	.byte	0x27
	.zero		1


	//   ....[37]....
        /*0660*/ 	.word	0x0000a9d0
        /*0664*/ 	.word	0x00000002
        /*0668*/ 	.word	0x00029880
        /*066c*/ 	.short	0x010a
        /*066e*/ 	.byte	0x3f
	.zero		1


	//   ....[38]....
        /*0670*/ 	.word	0x0000ac10
        /*0674*/ 	.word	0x00000002
        /*0678*/ 	.word	0x00029840
        /*067c*/ 	.short	0x010a
        /*067e*/ 	.byte	0x3f
	.zero		1


	//   ....[39]....
        /*0680*/ 	.word	0x0000b7a0
        /*0684*/ 	.word	0x000000ff
        /*0688*/ 	.word	0x00029800
        /*068c*/ 	.short	0x0107
        /*068e*/ 	.byte	0x29
	.zero		1


	//   ....[40]....
        /*0690*/ 	.word	0x0000b7f0
        /*0694*/ 	.word	0x000000ff
        /*0698*/ 	.word	0x00029800
        /*069c*/ 	.short	0x0101
        /*069e*/ 	.byte	0x29
	.zero		1


	//   ....[41]....
        /*06a0*/ 	.word	0x0000b820
        /*06a4*/ 	.word	0x000000ff
        /*06a8*/ 	.word	0x00029820
        /*06ac*/ 	.short	0x010a
        /*06ae*/ 	.byte	0x29
	.zero		1


	//   ....[42]....
        /*06b0*/ 	.word	0x0000bae0
        /*06b4*/ 	.word	0x00000006
        /*06b8*/ 	.word	0x00029880
        /*06bc*/ 	.short	0x010a
        /*06be*/ 	.byte	0x3f
	.zero		1


	//   ....[43]....
        /*06c0*/ 	.word	0x0000bdd0
        /*06c4*/ 	.word	0x00000006
        /*06c8*/ 	.word	0x00029840
        /*06cc*/ 	.short	0x010a
        /*06ce*/ 	.byte	0x3f
	.zero		1


	//   ....[44]....
        /*06d0*/ 	.word	0x0000c300
        /*06d4*/ 	.word	0x00000012
        /*06d8*/ 	.word	0x00029870
        /*06dc*/ 	.short	0x010a
        /*06de*/ 	.byte	0x3f
	.zero		1


	//   ....[45]....
        /*06e0*/ 	.word	0x0000c370
        /*06e4*/ 	.word	0x00000012
        /*06e8*/ 	.word	0x00029860
        /*06ec*/ 	.short	0x010a
        /*06ee*/ 	.byte	0x3f
	.zero		1


	//   ....[46]....
        /*06f0*/ 	.word	0x0000c860
        /*06f4*/ 	.word	0x00000012
        /*06f8*/ 	.word	0x00029850
        /*06fc*/ 	.short	0x0101
        /*06fe*/ 	.byte	0x3f
	.zero		1


	//   ....[47]....
        /*0700*/ 	.word	0x0000c8f0
        /*0704*/ 	.word	0x00000012
        /*0708*/ 	.word	0x00000000
        /*070c*/ 	.short	0x0101
        /*070e*/ 	.byte	0x3f
	.zero		1


	//   ....[48]....
        /*0710*/ 	.word	0x0000ca10
        /*0714*/ 	.word	0x00000010
        /*0718*/ 	.word	0x00029870
        /*071c*/ 	.short	0x010a
        /*071e*/ 	.byte	0x3f
	.zero		1


	//   ....[49]....
        /*0720*/ 	.word	0x0000ca80
        /*0724*/ 	.word	0x00000010
        /*0728*/ 	.word	0x00029860
        /*072c*/ 	.short	0x010a
        /*072e*/ 	.byte	0x3f
	.zero		1


	//   ....[50]....
        /*0730*/ 	.word	0x0000cf80
        /*0734*/ 	.word	0x00000010
        /*0738*/ 	.word	0x00029850
        /*073c*/ 	.short	0x0101
        /*073e*/ 	.byte	0x3f
	.zero		1


	//   ....[51]....
        /*0740*/ 	.word	0x0000d010
        /*0744*/ 	.word	0x00000010
        /*0748*/ 	.word	0x00000000
        /*074c*/ 	.short	0x0101
        /*074e*/ 	.byte	0x3f
	.zero		1


	//   ....[52]....
        /*0750*/ 	.word	0x0000d150
        /*0754*/ 	.word	0x00000008
        /*0758*/ 	.word	0x00029820
        /*075c*/ 	.short	0x010a
        /*075e*/ 	.byte	0x3f
	.zero		1


	//   ....[53]....
        /*0760*/ 	.word	0x0000d2d0
        /*0764*/ 	.word	0x00000005
        /*0768*/ 	.word	0x00000000
        /*076c*/ 	.short	0x010a
        /*076e*/ 	.byte	0x3f
	.zero		1


	//   ....[54]....
        /*0770*/ 	.word	0x0000d320
        /*0774*/ 	.word	0x00000007
        /*0778*/ 	.word	0x00000000
        /*077c*/ 	.short	0x010a
        /*077e*/ 	.byte	0x3f
	.zero		1


	//   ....[55]....
        /*0780*/ 	.word	0x0000d370
        /*0784*/ 	.word	0x00000011
        /*0788*/ 	.word	0x00029860
        /*078c*/ 	.short	0x010a
        /*078e*/ 	.byte	0x3f
	.zero		1


	//   ....[56]....
        /*0790*/ 	.word	0x0000d3c0
        /*0794*/ 	.word	0x00000003
        /*0798*/ 	.word	0x00029860
        /*079c*/ 	.short	0x010a
        /*079e*/ 	.byte	0x3f
	.zero		1


	//   ....[57]....
        /*07a0*/ 	.word	0x0000d400
        /*07a4*/ 	.word	0x00000011
        /*07a8*/ 	.word	0x00029880
        /*07ac*/ 	.short	0x010a
        /*07ae*/ 	.byte	0x3f
	.zero		1


	//   ....[58]....
        /*07b0*/ 	.word	0x0000d420
        /*07b4*/ 	.word	0x00000003
        /*07b8*/ 	.word	0x00029880
        /*07bc*/ 	.short	0x010a
        /*07be*/ 	.byte	0x3f
	.zero		1


	//   ....[59]....
        /*07c0*/ 	.word	0x0000d490
        /*07c4*/ 	.word	0x00000003
        /*07c8*/ 	.word	0x00029800
        /*07cc*/ 	.short	0x010a
        /*07ce*/ 	.byte	0x3f
	.zero		1


	//   ....[60]....
        /*07d0*/ 	.word	0x0000d4e0
        /*07d4*/ 	.word	0x00000004
        /*07d8*/ 	.word	0x00029830
        /*07dc*/ 	.short	0x010a
        /*07de*/ 	.byte	0x3f
	.zero		1


	//   ....[61]....
        /*07e0*/ 	.word	0x0000d540
        /*07e4*/ 	.word	0x00000003
        /*07e8*/ 	.word	0x00029830
        /*07ec*/ 	.short	0x010a
        /*07ee*/ 	.byte	0x3f
	.zero		1


	//   ....[62]....
        /*07f0*/ 	.word	0x0000d5a0
        /*07f4*/ 	.word	0x00000003
        /*07f8*/ 	.word	0x00029850
        /*07fc*/ 	.short	0x010a
        /*07fe*/ 	.byte	0x3f
	.zero		1


	//   ....[63]....
        /*0800*/ 	.word	0x0000d600
        /*0804*/ 	.word	0x00000007
        /*0808*/ 	.word	0x00029850
        /*080c*/ 	.short	0x010a
        /*080e*/ 	.byte	0x3f
	.zero		1


	//   ....[64]....
        /*0810*/ 	.word	0x0000d750
        /*0814*/ 	.word	0x00000002
        /*0818*/ 	.word	0x00029880
        /*081c*/ 	.short	0x010a
        /*081e*/ 	.byte	0x3f
	.zero		1


	//   ....[65]....
        /*0820*/ 	.word	0x0000d7a0
        /*0824*/ 	.word	0x00000002
        /*0828*/ 	.word	0x00029840
        /*082c*/ 	.short	0x010a
        /*082e*/ 	.byte	0x3f
	.zero		1


	//   ....[66]....
        /*0830*/ 	.word	0x0000dd40
        /*0834*/ 	.word	0x00000002
        /*0838*/ 	.word	0x00029820
        /*083c*/ 	.short	0x010a
        /*083e*/ 	.byte	0x3f
	.zero		1


	//   ....[67]....
        /*0840*/ 	.word	0x0000dd90
        /*0844*/ 	.word	0x00000006
        /*0848*/ 	.word	0x00029880
        /*084c*/ 	.short	0x010a
        /*084e*/ 	.byte	0x3f
	.zero		1


	//   ....[68]....
        /*0850*/ 	.word	0x0000dde0
        /*0854*/ 	.word	0x00000006
        /*0858*/ 	.word	0x00029840
        /*085c*/ 	.short	0x010a
        /*085e*/ 	.byte	0x3f
	.zero		1


	//   ....[69]....
        /*0860*/ 	.word	0x0000de30
        /*0864*/ 	.word	0x00000012
        /*0868*/ 	.word	0x00029870
        /*086c*/ 	.short	0x010a
        /*086e*/ 	.byte	0x3f
	.zero		1


	//   ....[70]....
        /*0870*/ 	.word	0x0000de80
        /*0874*/ 	.word	0x00000012
        /*0878*/ 	.word	0x00029860
        /*087c*/ 	.short	0x010a
        /*087e*/ 	.byte	0x3f
	.zero		1


	//   ....[71]....
        /*0880*/ 	.word	0x0000ded0
        /*0884*/ 	.word	0x00000010
        /*0888*/ 	.word	0x00029870
        /*088c*/ 	.short	0x010a
        /*088e*/ 	.byte	0x3f
	.zero		1


	//   ....[72]....
        /*0890*/ 	.word	0x0000df20
        /*0894*/ 	.word	0x00000010
        /*0898*/ 	.word	0x00029860
        /*089c*/ 	.short	0x010a
        /*089e*/ 	.byte	0x3f
	.zero		1


	//   ....[73]....
        /*08a0*/ 	.word	0x0000df70
        /*08a4*/ 	.word	0x00000008
        /*08a8*/ 	.word	0x00029820
        /*08ac*/ 	.short	0x010a
        /*08ae*/ 	.byte	0x3f
	.zero		1


	//   ....[74]....
        /*08b0*/ 	.word	0x0000dfc0
        /*08b4*/ 	.word	0x00000005
        /*08b8*/ 	.word	0x00000000
        /*08bc*/ 	.short	0x010a
        /*08be*/ 	.byte	0x3f
	.zero		1


	//   ....[75]....
        /*08c0*/ 	.word	0x0000e010
        /*08c4*/ 	.word	0x00000007
        /*08c8*/ 	.word	0x00000000
        /*08cc*/ 	.short	0x010a
        /*08ce*/ 	.byte	0x3f
	.zero		1


	//   ....[76]....
        /*08d0*/ 	.word	0x0000e060
        /*08d4*/ 	.word	0x00000011
        /*08d8*/ 	.word	0x00029860
        /*08dc*/ 	.short	0x010a
        /*08de*/ 	.byte	0x3f
	.zero		1


	//   ....[77]....
        /*08e0*/ 	.word	0x0000e0b0
        /*08e4*/ 	.word	0x00000003
        /*08e8*/ 	.word	0x00029860
        /*08ec*/ 	.short	0x010a
        /*08ee*/ 	.byte	0x3f
	.zero		1


	//   ....[78]....
        /*08f0*/ 	.word	0x0000e100
        /*08f4*/ 	.word	0x00000011
        /*08f8*/ 	.word	0x00029880
        /*08fc*/ 	.short	0x010a
        /*08fe*/ 	.byte	0x3f
	.zero		1


	//----- nvinfo : EIATTR_NUM_MBARRIERS
	.align		4
.L_126:
        /*0900*/ 	.byte	0x03, 0x38
        /*0902*/ 	.short	0x0016


	//----- nvinfo : EIATTR_EXIT_INSTR_OFFSETS
	.align		4
        /*0904*/ 	.byte	0x04, 0x1c
        /*0906*/ 	.short	(.L_128 - .L_127)


	//   ....[0]....
.L_127:
        /*0908*/ 	.word	0x00000f50


	//   ....[1]....
        /*090c*/ 	.word	0x00009ba0


	//   ....[2]....
        /*0910*/ 	.word	0x0000d1c0


	//   ....[3]....
        /*0914*/ 	.word	0x0000d470


	//----- nvinfo : EIATTR_MAX_THREADS
	.align		4
.L_128:
        /*0918*/ 	.byte	0x04, 0x05
        /*091a*/ 	.short	(.L_130 - .L_129)
.L_129:
        /*091c*/ 	.word	0x00000180
        /*0920*/ 	.word	0x00000001
        /*0924*/ 	.word	0x00000001


	//----- nvinfo : EIATTR_CRS_STACK_SIZE
	.align		4
.L_130:
        /*0928*/ 	.byte	0x04, 0x1e
        /*092a*/ 	.short	(.L_132 - .L_131)
.L_131:
        /*092c*/ 	.word	0x00000000


	//----- nvinfo : EIATTR_CBANK_PARAM_SIZE
	.align		4
.L_132:
        /*0930*/ 	.byte	0x03, 0x19
        /*0932*/ 	.short	0x0a70


	//----- nvinfo : EIATTR_PARAM_CBANK
	.align		4
        /*0934*/ 	.byte	0x04, 0x0a
        /*0936*/ 	.short	(.L_134 - .L_133)
	.align		4
.L_133:
        /*0938*/ 	.word	index@(.nv.constant0._ZN7cutlass13device_kernelIN5flash11enable_sm90INS1_16FlashAttnFwdSm90INS1_25CollectiveMainloopFwdSm90ILi2EN4cute5tupleIJNS5_1CILi2EEENS7_ILi1EEES9_EEENS6_IJNS7_ILi128EEENS7_ILi160EEENS7_ILi192EEEEEELi128ENS_12float_e4m3_tEfNS_4arch4Sm90ELb0ELb0ELb0ELb0ELb0ELb0ELb0ELb1ELb1ELb1ELb0ELb0EEENS1_21CollectiveEpilogueFwdINS6_IJSB_SB_SC_EEESA_NS_10bfloat16_tESH_Li256ELb0ELb1ELb0ELb1EEENS1_29StaticPersistentTileSchedulerILb0EEEEEEEEEvNT_6ParamsE)
        /*093c*/ 	.short	0x0210
        /*093e*/ 	.short	0x0a70


	//----- nvinfo : EIATTR_SW_WAR
	.align		4
.L_134:
        /*0940*/ 	.byte	0x04, 0x36
        /*0942*/ 	.short	(.L_136 - .L_135)
.L_135:
        /*0944*/ 	.word	0x00000008
.L_136:


//--------------------- .nv.info._ZN7cutlass13device_kernelIN5flash11enable_sm90INS1_16FlashAttnFwdSm90INS1_25CollectiveMainloopFwdSm90ILi2EN4cute5tupleIJNS5_1CILi1EEES8_S8_EEENS6_IJNS7_ILi128EEENS7_ILi160EEENS7_ILi192EEEEEELi128ENS_12float_e4m3_tEfNS_4arch4Sm90ELb0ELb0ELb0ELb1ELb0ELb0ELb0ELb1ELb1ELb1ELb0ELb0EEENS1_21CollectiveEpilogueFwdINS6_IJSA_SA_SB_EEES9_NS_10bfloat16_tESG_Li256ELb1ELb1ELb0ELb1EEENS1_36VarlenDynamicPersistentTileSchedulerILi128ELi160ELi256ELi128ELb0ELb1ELb1ELb0ELb1ELb1EEEEEEEEEvNT_6ParamsE --------------------------
	.section	.nv.info._ZN7cutlass13device_kernelIN5flash11enable_sm90INS1_16FlashAttnFwdSm90INS1_25CollectiveMainloopFwdSm90ILi2EN4cute5tupleIJNS5_1CILi1EEES8_S8_EEENS6_IJNS7_ILi128EEENS7_ILi160EEENS7_ILi192EEEEEELi128ENS_12float_e4m3_tEfNS_4arch4Sm90ELb0ELb0ELb0ELb1ELb0ELb0ELb0ELb1ELb1ELb1ELb0ELb0EEENS1_21CollectiveEpilogueFwdINS6_IJSA_SA_SB_EEES9_NS_10bfloat16_tESG_Li256ELb1ELb1ELb0ELb1EEENS1_36VarlenDynamicPersistentTileSchedulerILi128ELi160ELi256ELi128ELb0ELb1ELb1ELb0ELb1ELb1EEEEEEEEEvNT_6ParamsE,"",@"SHT_CUDA_INFO"
	.sectionflags	@""
	.align	4


	//----- nvinfo : EIATTR_CUDA_API_VERSION
	.align		4
        /*0000*/ 	.byte	0x04, 0x37
        /*0002*/ 	.short	(.L_138 - .L_137)
.L_137:
        /*0004*/ 	.word	0x00000082


	//----- nvinfo : EIATTR_KPARAM_INFO
	.align		4
.L_138:
        /*0008*/ 	.byte	0x04, 0x17
        /*000a*/ 	.short	(.L_140 - .L_139)
.L_139:
        /*000c*/ 	.word	0x00000000
        /*0010*/ 	.short	0x0000
        /*0012*/ 	.short	0x0070
        /*0014*/ 	.byte	0x00, 0xf0, 0x01, 0x2a


	//----- nvinfo : EIATTR_SPARSE_MMA_MASK
	.align		4
.L_140:
        /*0018*/ 	.byte	0x03, 0x50
        /*001a*/ 	.short	0x0000


	//----- nvinfo : EIATTR_MAXREG_COUNT
	.align		4
        /*001c*/ 	.byte	0x03, 0x1b
        /*001e*/ 	.short	0x00a8


	//----- nvinfo : EIATTR_NUM_BARRIERS
	.align		4
        /*0020*/ 	.byte	0x02, 0x4c
        /*0022*/ 	.byte	0x10
	.zero		1


	//----- nvinfo : EIATTR_EXTERNS
	.align		4
        /*0024*/ 	.byte	0x04, 0x0f
        /*0026*/ 	.short	(.L_142 - .L_141)


	//   ....[0]....
	.align		4
.L_141:
        /*0028*/ 	.word	index@(__assertfail)


	//----- nvinfo : EIATTR_ANNOTATIONS
	.align		4
.L_142:
        /*002c*/ 	.byte	0x04, 0x55
        /*002e*/ 	.short	(.L_144 - .L_143)


	//   ....[0]....
.L_143:
        /* <DEDUP_REMOVED lines=32> */


	//----- nvinfo : EIATTR_MERCURY_ISA_VERSION
	.align		4
.L_144:
        /*0220*/ 	.byte	0x03, 0x5f
        /*0222*/ 	.short	0x0101


	//----- nvinfo : EIATTR_UNUSED_LOAD_BYTE_OFFSET
	.align		4
        /*0224*/ 	.byte	0x04, 0x44
        /*0226*/ 	.short	(.L_146 - .L_145)


	//   ....[0]....
.L_145:
        /*0228*/ 	.word	0x00000a40
        /*022c*/ 	.word	0x0000fff0


	//   ....[1]....
        /*0230*/ 	.word	0x00008620
        /*0234*/ 	.word	0x0000fff0


	//----- nvinfo : EIATTR_INT_WARP_WIDE_INSTR_OFFSETS
	.align		4
.L_146:
        /*0238*/ 	.byte	0x04, 0x31
        /*023a*/ 	.short	(.L_148 - .L_147)


	//   ....[0]....
.L_147:
        /*023c*/ 	.word	0x00000130


	//   ....[1]....
        /*0240*/ 	.word	0x00000170


	//   ....[2]....
        /*0244*/ 	.word	0x000001e0


	//   ....[3]....
        /*0248*/ 	.word	0x0000c180


	//   ....[4]....
        /*024c*/ 	.word	0x0000c210


	//   ....[5]....
        /*0250*/ 	.word	0x0000ead0


	//   ....[6]....
        /*0254*/ 	.word	0x0000eb60


	//----- nvinfo : EIATTR_COOP_GROUP_MASK_REGIDS
	.align		4
.L_148:
        /*0258*/ 	.byte	0x04, 0x29
        /*025a*/ 	.short	(.L_150 - .L_149)


	//   ....[0]....
.L_149:
        /*025c*/ 	.word	0xffffffff


	//   ....[1]....
        /*0260*/ 	.word	0xffffffff


	//   ....[2]....
        /*0264*/ 	.word	0xffffffff


	//   ....[3]....
        /*0268*/ 	.word	0xffffffff


	//   ....[4]....
        /*026c*/ 	.word	0xffffffff


	//   ....[5]....
        /*0270*/ 	.word	0xffffffff


	//   ....[6]....
        /*0274*/ 	.word	0xffffffff


	//   ....[7]....
        /*0278*/ 	.word	0xffffffff


	//   ....[8]....
        /*027c*/ 	.word	0xffffffff


	//   ....[9]....
        /*0280*/ 	.word	0xffffffff


	//   ....[10]....
        /*0284*/ 	.word	0xffffffff


	//   ....[11]....
        /*0288*/ 	.word	0xffffffff


	//   ....[12]....
        /*028c*/ 	.word	0xffffffff


	//   ....[13]....
        /*0290*/ 	.word	0xffffffff


	//   ....[14]....
        /*0294*/ 	.word	0xffffffff


	//   ....[15]....
        /*0298*/ 	.word	0xffffffff


	//   ....[16]....
        /*029c*/ 	.word	0xffffffff


	//   ....[17]....
        /*02a0*/ 	.word	0xffffffff


	//   ....[18]....
        /*02a4*/ 	.word	0xffffffff


	//   ....[19]....
        /*02a8*/ 	.word	0xffffffff


	//   ....[20]....
        /*02ac*/ 	.word	0xffffffff


	//   ....[21]....
        /*02b0*/ 	.word	0xffffffff


	//   ....[22]....
        /*02b4*/ 	.word	0xffffffff


	//   ....[23]....
        /*02b8*/ 	.word	0xffffffff


	//   ....[24]....
        /*02bc*/ 	.word	0xffffffff


	//   ....[25]....
        /*02c0*/ 	.word	0xffffffff


	//   ....[26]....
        /*02c4*/ 	.word	0xffffffff


	//   ....[27]....
        /*02c8*/ 	.word	0xffffffff


	//   ....[28]....
        /*02cc*/ 	.word	0xffffffff


	//   ....[29]....
        /*02d0*/ 	.word	0xffffffff


	//   ....[30]....
        /*02d4*/ 	.word	0xffffffff


	//   ....[31]....
        /*02d8*/ 	.word	0xffffffff


	//   ....[32]....
        /*02dc*/ 	.word	0xffffffff


	//   ....[33]....
        /*02e0*/ 	.word	0xffffffff


	//   ....[34]....
        /*02e4*/ 	.word	0xffffffff


	//   ....[35]....
        /*02e8*/ 	.word	0xffffffff


	//   ....[36]....
        /*02ec*/ 	.word	0xffffffff


	//   ....[37]....
        /*02f0*/ 	.word	0xffffffff


	//   ....[38]....
        /*02f4*/ 	.word	0xffffffff


	//   ....[39]....
        /*02f8*/ 	.word	0xffffffff


	//   ....[40]....
        /*02fc*/ 	.word	0xffffffff


	//   ....[41]....
        /*0300*/ 	.word	0xffffffff


	//   ....[42]....
        /*0304*/ 	.word	0xffffffff


	//   ....[43]....
        /*0308*/ 	.word	0xffffffff


	//   ....[44]....
        /*030c*/ 	.word	0xffffffff


	//   ....[45]....
        /*0310*/ 	.word	0xffffffff


	//   ....[46]....
        /*0314*/ 	.word	0xffffffff


	//   ....[47]....
        /*0318*/ 	.word	0xffffffff


	//   ....[48]....
        /*031c*/ 	.word	0xffffffff


	//   ....[49]....
        /*0320*/ 	.word	0xffffffff


	//   ....[50]....
        /*0324*/ 	.word	0xffffffff


	//   ....[51]....
        /*0328*/ 	.word	0xffffffff


	//   ....[52]....
        /*032c*/ 	.word	0xffffffff


	//   ....[53]....
        /*0330*/ 	.word	0xffffffff


	//   ....[54]....
        /*0334*/ 	.word	0xffffffff


	//   ....[55]....
        /*0338*/ 	.word	0xffffffff


	//   ....[56]....
        /*033c*/ 	.word	0xffffffff


	//   ....[57]....
        /*0340*/ 	.word	0xffffffff


	//   ....[58]....
        /*0344*/ 	.word	0xffffffff


	//   ....[59]....
        /*0348*/ 	.word	0xffffffff


	//   ....[60]....
        /*034c*/ 	.word	0xffffffff


	//   ....[61]....
        /*0350*/ 	.word	0xffffffff


	//   ....[62]....
        /*0354*/ 	.word	0xffffffff


	//   ....[63]....
        /*0358*/ 	.word	0xffffffff


	//   ....[64]....
        /*035c*/ 	.word	0xffffffff


	//   ....[65]....
        /*0360*/ 	.word	0xffffffff


	//   ....[66]....
        /*0364*/ 	.word	0xffffffff


	//   ....[67]....
        /*0368*/ 	.word	0xffffffff


	//   ....[68]....
        /*036c*/ 	.word	0xffffffff


	//   ....[69]....
        /*0370*/ 	.word	0xffffffff


	//   ....[70]....
        /*0374*/ 	.word	0xffffffff


	//   ....[71]....
        /*0378*/ 	.word	0xffffffff


	//   ....[72]....
        /*037c*/ 	.word	0xffffffff


	//   ....[73]....
        /*0380*/ 	.word	0xffffffff


	//   ....[74]....
        /*0384*/ 	.word	0xffffffff


	//   ....[75]....
        /*0388*/ 	.word	0xffffffff


	//   ....[76]....
        /*038c*/ 	.word	0xffffffff


	//   ....[77]....
        /*0390*/ 	.word	0xffffffff


	//   ....[78]....
        /*0394*/ 	.word	0xffffffff


	//   ....[79]....
        /*0398*/ 	.word	0xffffffff


	//   ....[80]....
        /*039c*/ 	.word	0xffffffff


	//   ....[81]....
        /*03a0*/ 	.word	0xffffffff


	//   ....[82]....
        /*03a4*/ 	.word	0xffffffff


	//   ....[83]....
        /*03a8*/ 	.word	0xffffffff


	//   ....[84]....
        /*03ac*/ 	.word	0xffffffff


	//   ....[85]....
        /*03b0*/ 	.word	0xffffffff


	//   ....[86]....
        /*03b4*/ 	.word	0xffffffff


	//   ....[87]....
        /*03b8*/ 	.word	0xffffffff


	//   ....[88]....
        /*03bc*/ 	.word	0xffffffff


	//   ....[89]....
        /*03c0*/ 	.word	0xffffffff


	//   ....[90]....
        /*03c4*/ 	.word	0xffffffff


	//   ....[91]....
        /*03c8*/ 	.word	0xffffffff


	//   ....[92]....
        /*03cc*/ 	.word	0xffffffff


	//   ....[93]....
        /*03d0*/ 	.word	0xffffffff


	//   ....[94]....
        /*03d4*/ 	.word	0xffffffff


	//   ....[95]....
        /*03d8*/ 	.word	0xffffffff


	//   ....[96]....
        /*03dc*/ 	.word	0xffffffff


	//   ....[97]....
        /*03e0*/ 	.word	0xffffffff


	//   ....[98]....
        /*03e4*/ 	.word	0xffffffff


	//   ....[99]....
        /*03e8*/ 	.word	0xffffffff


	//   ....[100]....
        /*03ec*/ 	.word	0xffffffff


	//   ....[101]....
        /*03f0*/ 	.word	0xffffffff


	//   ....[102]....
        /*03f4*/ 	.word	0xffffffff


	//   ....[103]....
        /*03f8*/ 	.word	0xffffffff


	//   ....[104]....
        /*03fc*/ 	.word	0xffffffff


	//   ....[105]....
        /*0400*/ 	.word	0xffffffff


	//   ....[106]....
        /*0404*/ 	.word	0xffffffff


	//   ....[107]....
        /*0408*/ 	.word	0xffffffff


	//   ....[108]....
        /*040c*/ 	.word	0xffffffff


	//   ....[109]....
        /*0410*/ 	.word	0xffffffff


	//   ....[110]....
        /*0414*/ 	.word	0xffffffff


	//   ....[111]....
        /*0418*/ 	.word	0xffffffff


	//   ....[112]....
        /*041c*/ 	.word	0xffffffff


	//   ....[113]....
        /*0420*/ 	.word	0xffffffff


	//   ....[114]....
        /*0424*/ 	.word	0xffffffff


	//   ....[115]....
        /*0428*/ 	.word	0x0500000f


	//   ....[116]....
        /*042c*/ 	.word	0x0500000f


	//   ....[117]....
        /*0430*/ 	.word	0x0500000f


	//   ....[118]....
        /*0434*/ 	.word	0x0500000f


	//   ....[119]....
        /*0438*/ 	.word	0x0500000f


	//   ....[120]....
        /*043c*/ 	.word	0x0500000f


	//   ....[121]....
        /*0440*/ 	.word	0x0500000f


	//   ....[122]....
        /*0444*/ 	.word	0x0500000f


	//   ....[123]....
        /*0448*/ 	.word	0x0500000f


	//   ....[124]....
        /*044c*/ 	.word	0x0500000f


	//----- nvinfo : EIATTR_COOP_GROUP_INSTR_OFFSETS
	.align		4
.L_150:
        /*0450*/ 	.byte	0x04, 0x28
        /*0452*/ 	.short	(.L_152 - .L_151)


	//   ....[0]....
.L_151:
        /*0454*/ 	.word	0x00000070


	//   ....[1]....
        /*0458*/ 	.word	0x00000140


	//   ....[2]....
        /*045c*/ 	.word	0x00000190


	//   ....[3]....
        /*0460*/ 	.word	0x000003c0


	//   ....[4]....
        /*0464*/ 	.word	0x00000520


	//   ....[5]....
        /*0468*/ 	.word	0x00000640


	//   ....[6]....
        /*046c*/ 	.word	0x000007a0


	//   ....[7]....
        /*0470*/ 	.word	0x000016e0


	//   ....[8]....
        /*0474*/ 	.word	0x00003170


	//   ....[9]....
        /*0478*/ 	.word	0x00003250


	//   ....[10]....
        /*047c*/ 	.word	0x000037f0


	//   ....[11]....
        /*0480*/ 	.word	0x000038a0


	//   ....[12]....
        /*0484*/ 	.word	0x00006060


	//   ....[13]....
        /*0488*/ 	.word	0x00006080


	//   ....[14]....
        /*048c*/ 	.word	0x000060b0


	//   ....[15]....
        /*0490*/ 	.word	0x000060e0


	//   ....[16]....
        /*0494*/ 	.word	0x00007e80


	//   ....[17]....
        /*0498*/ 	.word	0x00007e90


	//   ....[18]....
        /*049c*/ 	.word	0x00007f10


	//   ....[19]....
        /*04a0*/ 	.word	0x00007f20


	//   ....[20]....
        /*04a4*/ 	.word	0x00008eb0


	//   ....[21]....
        /*04a8*/ 	.word	0x00008ec0


	//   ....[22]....
        /*04ac*/ 	.word	0x00008ed0


	//   ....[23]....
        /*04b0*/ 	.word	0x00008ee0


	//   ....[24]....
        /*04b4*/ 	.word	0x00008ef0


	//   ....[25]....
        /*04b8*/ 	.word	0x00008f00


	//   ....[26]....
        /*04bc*/ 	.word	0x00008f10


	//   ....[27]....
        /*04c0*/ 	.word	0x00008f20


	//   ....[28]....
        /*04c4*/ 	.word	0x00008f50


	//   ....[29]....
        /*04c8*/ 	.word	0x00008f60


	//   ....[30]....
        /*04cc*/ 	.word	0x00008f90


	//   ....[31]....
        /*04d0*/ 	.word	0x00008fa0


	//   ....[32]....
        /*04d4*/ 	.word	0x00008fb0


	//   ....[33]....
        /*04d8*/ 	.word	0x00008fc0


	//   ....[34]....
        /*04dc*/ 	.word	0x00008ff0


	//   ....[35]....
        /*04e0*/ 	.word	0x00009020


	//   ....[36]....
        /*04e4*/ 	.word	0x00009030


	//   ....[37]....
        /*04e8*/ 	.word	0x00009040


	//   ....[38]....
        /*04ec*/ 	.word	0x00009060


	//   ....[39]....
        /*04f0*/ 	.word	0x00009070


	//   ....[40]....
        /*04f4*/ 	.word	0x000090a0


	//   ....[41]....
        /*04f8*/ 	.word	0x000090d0


	//   ....[42]....
        /*04fc*/ 	.word	0x000090e0


	//   ....[43]....
        /*0500*/ 	.word	0x000090f0


	//   ....[44]....
        /*0504*/ 	.word	0x00009100


	//   ....[45]....
        /*0508*/ 	.word	0x00009110


	//   ....[46]....
        /*050c*/ 	.word	0x00009120


	//   ....[47]....
        /*0510*/ 	.word	0x00009130


	//   ....[48]....
        /*0514*/ 	.word	0x00009140


	//   ....[49]....
        /*0518*/ 	.word	0x00009190


	//   ....[50]....
        /*051c*/ 	.word	0x000091c0


	//   ....[51]....
        /*0520*/ 	.word	0x000091f0


	//   ....[52]....
        /*0524*/ 	.word	0x00009810


	//   ....[53]....
        /*0528*/ 	.word	0x00009840


	//   ....[54]....
        /*052c*/ 	.word	0x00009870


	//   ....[55]....
        /*0530*/ 	.word	0x000098a0


	//   ....[56]....
        /*0534*/ 	.word	0x00009e70


	//   ....[57]....
        /*0538*/ 	.word	0x00009ea0


	//   ....[58]....
        /*053c*/ 	.word	0x00009f60


	//   ....[59]....
        /*0540*/ 	.word	0x00009f80


	//   ....[60]....
        /*0544*/ 	.word	0x0000a040


	//   ....[61]....
        /*0548*/ 	.word	0x0000a060


	//   ....[62]....
        /*054c*/ 	.word	0x0000a130


	//   ....[63]....
        /*0550*/ 	.word	0x0000a150


	//   ....[64]....
        /*0554*/ 	.word	0x0000aa20


	//   ....[65]....
        /*0558*/ 	.word	0x0000aa50


	//   ....[66]....
        /*055c*/ 	.word	0x0000ab20


	//   ....[67]....
        /*0560*/ 	.word	0x0000ab40


	//   ....[68]....
        /*0564*/ 	.word	0x0000ac00


	//   ....[69]....
        /*0568*/ 	.word	0x0000ac20


	//   ....[70]....
        /*056c*/ 	.word	0x0000acf0


	//   ....[71]....
        /*0570*/ 	.word	0x0000ad10


	//   ....[72]....
        /*0574*/ 	.word	0x0000ae50


	//   ....[73]....
        /*0578*/ 	.word	0x0000b060


	//   ....[74]....
        /*057c*/ 	.word	0x0000b090


	//   ....[75]....
        /*0580*/ 	.word	0x0000b0c0


	//   ....[76]....
        /*0584*/ 	.word	0x0000b100


	//   ....[77]....
        /*0588*/ 	.word	0x0000b130


	//   ....[78]....
        /*058c*/ 	.word	0x0000b160


	//   ....[79]....
        /*0590*/ 	.word	0x0000b2f0


	//   ....[80]....
        /*0594*/ 	.word	0x0000b320


	//   ....[81]....
        /*0598*/ 	.word	0x0000b350


	//   ....[82]....
        /*059c*/ 	.word	0x0000b380


	//   ....[83]....
        /*05a0*/ 	.word	0x0000b3b0


	//   ....[84]....
        /*05a4*/ 	.word	0x0000b3f0


	//   ....[85]....
        /*05a8*/ 	.word	0x0000b480


	//   ....[86]....
        /*05ac*/ 	.word	0x0000b4c0


	//   ....[87]....
        /*05b0*/ 	.word	0x0000b550


	//   ....[88]....
        /*05b4*/ 	.word	0x0000c930


	//   ....[89]....
        /*05b8*/ 	.word	0x0000d600


	//   ....[90]....
        /*05bc*/ 	.word	0x0000d630


	//   ....[91]....
        /*05c0*/ 	.word	0x0000d6f0


	//   ....[92]....
        /*05c4*/ 	.word	0x0000d700


	//   ....[93]....
        /*05c8*/ 	.word	0x0000d790


	//   ....[94]....
        /*05cc*/ 	.word	0x0000d7a0


	//   ....[95]....
        /*05d0*/ 	.word	0x0000d7b0


	//   ....[96]....
        /*05d4*/ 	.word	0x0000d7f0


	//   ....[97]....
        /*05d8*/ 	.word	0x0000f4b0


	//   ....[98]....
        /*05dc*/ 	.word	0x0000f4e0


	//   ....[99]....
        /*05e0*/ 	.word	0x0000f510


	//   ....[100]....
        /*05e4*/ 	.word	0x0000f540


	//   ....[101]....
        /*05e8*/ 	.word	0x0000f570


	//   ....[102]....
        /*05ec*/ 	.word	0x0000f580


	//   ....[103]....
        /*05f0*/ 	.word	0x0000f5c0


	//   ....[104]....
        /*05f4*/ 	.word	0x0000f5d0


	//   ....[105]....
        /*05f8*/ 	.word	0x0000f710


	//   ....[106]....
        /*05fc*/ 	.word	0x0000f740


	//   ....[107]....
        /*0600*/ 	.word	0x0000f770


	//   ....[108]....
        /*0604*/ 	.word	0x0000f7a0


	//   ....[109]....
        /*0608*/ 	.word	0x0000f7d0


	//   ....[110]....
        /*060c*/ 	.word	0x0000f810


	//   ....[111]....
        /*0610*/ 	.word	0x0000f890


	//   ....[112]....
        /*0614*/ 	.word	0x0000f8d0


	//   ....[113]....
        /*0618*/ 	.word	0x0000f920


	//   ....[114]....
        /*061c*/ 	.word	0x0000fdd0


	//   ....[115]....
        /*0620*/ 	.word	0x000102d0


	//   ....[116]....
        /*0624*/ 	.word	0x000104b0


	//   ....[117]....
        /*0628*/ 	.word	0x00010510


	//   ....[118]....
        /*062c*/ 	.word	0x00010570


	//   ....[119]....
        /*0630*/ 	.word	0x00010670


	//   ....[120]....
        /*0634*/ 	.word	0x000106d0


	//   ....[121]....
        /*0638*/ 	.word	0x000107d0


	//   ....[122]....
        /*063c*/ 	.word	0x00010830


	//   ....[123]....
        /*0640*/ 	.word	0x00010910


	//   ....[124]....
        /*0644*/ 	.word	0x00010c60


	//----- nvinfo : EIATTR_REG_RECONFIG
	.align		4
.L_152:
        /*0648*/ 	.byte	0x01, 0x54
	.zero		2


	//----- nvinfo : EIATTR_SYSCALL_OFFSETS
	.align		4
        /*064c*/ 	.byte	0x04, 0x46
        /*064e*/ 	.short	(.L_154 - .L_153)


	//   ....[0]....
.L_153:
        /*0650*/ 	.word	0x000018c0


	//   ....[1]....
        /*0654*/ 	.word	0x0000c380


	//   ....[2]....
        /*0658*/ 	.word	0x0000c510


	//   ....[3]....
        /*065c*/ 	.word	0x0000c660


	//   ....[4]....
        /*0660*/ 	.word	0x0000c7a0


	//   ....[5]....
        /*0664*/ 	.word	0x0000d210


	//----- nvinfo : EIATTR_MBARRIER_INSTR_OFFSETS
	.align		4
.L_154:
        /*0668*/ 	.byte	0x04, 0x39
        /*066a*/ 	.short	(.L_156 - .L_155)


	//   ....[0]....
.L_155:
        /*066c*/ 	.word	0x00000270
        /*0670*/ 	.word	0x000000ff
        /*0674*/ 	.word	0x00029800
        /*0678*/ 	.short	0x0100
        /*067a*/ 	.byte	0x08
	.zero		1


	//   ....[1]....
        /*067c*/ 	.word	0x00000280
        /*0680*/ 	.word	0x000000ff
        /*0684*/ 	.word	0x00029820
        /*0688*/ 	.short	0x0100
        /*068a*/ 	.byte	0x08
	.zero		1


	//   ....[2]....
        /*068c*/ 	.word	0x00000370
        /*0690*/ 	.word	0x000000ff
        /*0694*/ 	.word	0x00029830
        /*0698*/ 	.short	0x0100
        /*069a*/ 	.byte	0x08
	.zero		1


	//   ....[3]....
        /*069c*/ 	.word	0x00000380
        /*06a0*/ 	.word	0x000000ff
        /*06a4*/ 	.word	0x00029840
        /*06a8*/ 	.short	0x0100
        /*06aa*/ 	.byte	0x08
	.zero		1


	//   ....[4]....
        /*06ac*/ 	.word	0x00000390
        /*06b0*/ 	.word	0x000000ff
        /*06b4*/ 	.word	0x00029838
        /*06b8*/ 	.short	0x0100
        /*06ba*/ 	.byte	0x08
	.zero		1


	//   ....[5]....
        /*06bc*/ 	.word	0x000003a0
        /*06c0*/ 	.word	0x000000ff
        /*06c4*/ 	.word	0x00029848
        /*06c8*/ 	.short	0x0100
        /*06ca*/ 	.byte	0x08
	.zero		1


	//   ....[6]....
        /*06cc*/ 	.word	0x000004d0
        /*06d0*/ 	.word	0x000000ff
        /*06d4*/ 	.word	0x00029850
        /*06d8*/ 	.short	0x0100
        /*06da*/ 	.byte	0x08
	.zero		1


	//   ....[7]....
        /*06dc*/ 	.word	0x000004e0
        /*06e0*/ 	.word	0x000000ff
        /*06e4*/ 	.word	0x00029860
        /*06e8*/ 	.short	0x0100
        /*06ea*/ 	.byte	0x08
	.zero		1


	//   ....[8]....
        /*06ec*/ 	.word	0x000004f0
        /*06f0*/ 	.word	0x000000ff
        /*06f4*/ 	.word	0x00029858
        /*06f8*/ 	.short	0x0100
        /*06fa*/ 	.byte	0x08
	.zero		1


	//   ....[9]....
        /*06fc*/ 	.word	0x00000500
        /*0700*/ 	.word	0x000000ff
        /*0704*/ 	.word	0x00029868
        /*0708*/ 	.short	0x0100
        /*070a*/ 	.byte	0x08
	.zero		1


	//   ....[10]....
        /*070c*/ 	.word	0x000005f0
        /*0710*/ 	.word	0x000000ff
        /*0714*/ 	.word	0x00029870
        /*0718*/ 	.short	0x0100
        /*071a*/ 	.byte	0x06
	.zero		1


	//   ....[11]....
        /*071c*/ 	.word	0x00000600
        /*0720*/ 	.word	0x000000ff
        /*0724*/ 	.word	0x00029880
        /*0728*/ 	.short	0x0100
        /*072a*/ 	.byte	0x06
	.zero		1


	//   ....[12]....
        /*072c*/ 	.word	0x00000610
        /*0730*/ 	.word	0x000000ff
        /*0734*/ 	.word	0x00029878
        /*0738*/ 	.short	0x0100
        /*073a*/ 	.byte	0x06
	.zero		1


	//   ....[13]....
        /*073c*/ 	.word	0x00000620
        /*0740*/ 	.word	0x000000ff
        /*0744*/ 	.word	0x00029888
        /*0748*/ 	.short	0x0100
        /*074a*/ 	.byte	0x06
	.zero		1


	//   ....[14]....
        /*074c*/ 	.word	0x00000750
        /*0750*/ 	.word	0x000000ff
        /*0754*/ 	.word	0x00029890
        /*0758*/ 	.short	0x0100
        /*075a*/ 	.byte	0x08
	.zero		1


	//   ....[15]....
        /*075c*/ 	.word	0x00000760
        /*0760*/ 	.word	0x000000ff
        /*0764*/ 	.word	0x000298a0
        /*0768*/ 	.short	0x0100
        /*076a*/ 	.byte	0x08
	.zero		1


	//   ....[16]....
        /*076c*/ 	.word	0x00000770
        /*0770*/ 	.word	0x000000ff
        /*0774*/ 	.word	0x00029898
        /*0778*/ 	.short	0x0100
        /*077a*/ 	.byte	0x08
	.zero		1


	//   ....[17]....
        /*077c*/ 	.word	0x00000780
        /*0780*/ 	.word	0x000000ff
        /*0784*/ 	.word	0x000298a8
        /*0788*/ 	.short	0x0100
        /*078a*/ 	.byte	0x08
	.zero		1


	//   ....[18]....
        /*078c*/ 	.word	0x000008b0
        /*0790*/ 	.word	0x000000ff
        /*0794*/ 	.word	0x000298b0
        /*0798*/ 	.short	0x0100
        /*079a*/ 	.byte	0x08
	.zero		1


	//   ....[19]....
        /*079c*/ 	.word	0x000008c0
        /*07a0*/ 	.word	0x000000ff
        /*07a4*/ 	.word	0x000298c0
        /*07a8*/ 	.short	0x0100
        /*07aa*/ 	.byte	0x08
	.zero		1


	//   ....[20]....
        /*07ac*/ 	.word	0x000008d0
        /*07b0*/ 	.word	0x000000ff
        /*07b4*/ 	.word	0x000298b8
        /*07b8*/ 	.short	0x0100
        /*07ba*/ 	.byte	0x08
	.zero		1


	//   ....[21]....
        /*07bc*/ 	.word	0x000008e0
        /*07c0*/ 	.word	0x000000ff
        /*07c4*/ 	.word	0x000298c8
        /*07c8*/ 	.short	0x0100
        /*07ca*/ 	.byte	0x08
	.zero		1


	//   ....[22]....
        /*07cc*/ 	.word	0x00001980
        /*07d0*/ 	.word	0x00000000
        /*07d4*/ 	.word	0x00029800
        /*07d8*/ 	.short	0x010a
        /*07da*/ 	.byte	0x3f
	.zero		1


	//   ....[23]....
        /*07dc*/ 	.word	0x00001a00
        /*07e0*/ 	.word	0x00000006
        /*07e4*/ 	.word	0x00029830
        /*07e8*/ 	.short	0x010a
        /*07ea*/ 	.byte	0x3f
	.zero		1


	//   ....[24]....
        /*07ec*/ 	.word	0x00001a70
        /*07f0*/ 	.word	0x00000006
        /*07f4*/ 	.word	0x00029830
        /*07f8*/ 	.short	0x010a
        /*07fa*/ 	.byte	0x3f
	.zero		1


	//   ....[25]....
        /*07fc*/ 	.word	0x00003830
        /*0800*/ 	.word	0x00000006
        /*0804*/ 	.word	0x00000000
        /*0808*/ 	.short	0x0101
        /*080a*/ 	.byte	0x3f
	.zero		1


	//   ....[26]....
        /*080c*/ 	.word	0x00004e10
        /*0810*/ 	.word	0x000000ff
        /*0814*/ 	.word	0x00029830
        /*0818*/ 	.short	0x010a
        /*081a*/ 	.byte	0x06
	.zero		1


	//   ....[27]....
        /*081c*/ 	.word	0x00004e50
        /*0820*/ 	.word	0x000000ff
        /*0824*/ 	.word	0x00029830
        /*0828*/ 	.short	0x010a
        /*082a*/ 	.byte	0x06
	.zero		1


	//   ....[28]....
        /*082c*/ 	.word	0x00005aa0
        /*0830*/ 	.word	0x000000ff
        /*0834*/ 	.word	0x00029850
        /*0838*/ 	.short	0x010a
        /*083a*/ 	.byte	0x06
	.zero		1


	//   ....[29]....
        /*083c*/ 	.word	0x00005ae0
        /*0840*/ 	.word	0x000000ff
        /*0844*/ 	.word	0x00029850
        /*0848*/ 	.short	0x010a
        /*084a*/ 	.byte	0x06
	.zero		1


	//   ....[30]....
        /*084c*/ 	.word	0x00007280
        /*0850*/ 	.word	0x00000006
        /*0854*/ 	.word	0x00000000
        /*0858*/ 	.short	0x0101
        /*085a*/ 	.byte	0x3f
	.zero		1


	//   ....[31]....
        /*085c*/ 	.word	0x00007470
        /*0860*/ 	.word	0x0000000a
        /*0864*/ 	.word	0x00000000
        /*0868*/ 	.short	0x0101
        /*086a*/ 	.byte	0x3f
	.zero		1


	//   ....[32]....
        /*086c*/ 	.word	0x00007ac0
        /*0870*/ 	.word	0x0000000f
        /*0874*/ 	.word	0x00029850
        /*0878*/ 	.short	0x010a
        /*087a*/ 	.byte	0x3f
	.zero		1


	//   ....[33]....
        /*087c*/ 	.word	0x00007b50
        /*0880*/ 	.word	0x0000000f
        /*0884*/ 	.word	0x00029850
        /*0888*/ 	.short	0x010a
        /*088a*/ 	.byte	0x3f
	.zero		1


	//   ....[34]....
        /*088c*/ 	.word	0x000081c0
        /*0890*/ 	.word	0x00000004
        /*0894*/ 	.word	0x00000000
        /*0898*/ 	.short	0x0101
        /*089a*/ 	.byte	0x3f
	.zero		1


	//   ....[35]....
        /*089c*/ 	.word	0x00009e60
        /*08a0*/ 	.word	0x00000003
        /*08a4*/ 	.word	0x00000000
        /*08a8*/ 	.short	0x0101
        /*08aa*/ 	.byte	0x3f
	.zero		1


	//   ....[36]....
        /*08ac*/ 	.word	0x0000cbb0
        /*08b0*/ 	.word	0x00000002
        /*08b4*/ 	.word	0x00029880
        /*08b8*/ 	.short	0x010a
        /*08ba*/ 	.byte	0x3f
	.zero		1


	//   ....[37]....
        /*08bc*/ 	.word	0x0000cd40
        /*08c0*/ 	.word	0x00000002
        /*08c4*/ 	.word	0x00029840
        /*08c8*/ 	.short	0x010a
        /*08ca*/ 	.byte	0x3f
	.zero		1


	//   ....[38]....
        /*08cc*/ 	.word	0x0000d900
        /*08d0*/ 	.word	0x00000011
        /*08d4*/ 	.word	0x00029800
        /*08d8*/ 	.short	0x0107
        /*08da*/ 	.byte	0x3f
	.zero		1


	//   ....[39]....
        /*08dc*/ 	.word	0x0000da00
        /*08e0*/ 	.word	0x00000011
        /*08e4*/ 	.word	0x00029800
        /*08e8*/ 	.short	0x0101
        /*08ea*/ 	.byte	0x3f
	.zero		1


	//   ....[40]....
        /*08ec*/ 	.word	0x0000da20
        /*08f0*/ 	.word	0x00000011
        /*08f4*/ 	.word	0x00029820
        /*08f8*/ 	.short	0x010a
        /*08fa*/ 	.byte	0x3f
	.zero		1


	//   ....[41]....
        /*08fc*/ 	.word	0x0000dd50
        /*0900*/ 	.word	0x00000005
        /*0904*/ 	.word	0x00029880
        /*0908*/ 	.short	0x010a
        /*090a*/ 	.byte	0x3f
	.zero		1


	//   ....[42]....
        /*090c*/ 	.word	0x0000df80
        /*0910*/ 	.word	0x00000005
        /*0914*/ 	.word	0x00029840
        /*0918*/ 	.short	0x010a
        /*091a*/ 	.byte	0x3f
	.zero		1


	//   ....[43]....
        /*091c*/ 	.word	0x0000e440
        /*0920*/ 	.word	0x00000013
        /*0924*/ 	.word	0x00029870
        /*0928*/ 	.short	0x010a
        /*092a*/ 	.byte	0x3f
	.zero		1


	//   ....[44]....
        /*092c*/ 	.word	0x0000e4b0
        /*0930*/ 	.word	0x00000013
        /*0934*/ 	.word	0x00029860
        /*0938*/ 	.short	0x010a
        /*093a*/ 	.byte	0x3f
	.zero		1


	//   ....[45]....
        /*093c*/ 	.word	0x0000e9b0
        /*0940*/ 	.word	0x00000013
        /*0944*/ 	.word	0x00029850
        /*0948*/ 	.short	0x0101
        /*094a*/ 	.byte	0x3f
	.zero		1


	//   ....[46]....
        /*094c*/ 	.word	0x0000ea20
        /*0950*/ 	.word	0x00000013
        /*0954*/ 	.word	0x00000000
        /*0958*/ 	.short	0x0101
        /*095a*/ 	.byte	0x3f
	.zero		1


	//   ....[47]....
        /*095c*/ 	.word	0x0000ec50
        /*0960*/ 	.word	0x00000010
        /*0964*/ 	.word	0x00029870
        /*0968*/ 	.short	0x010a
        /*096a*/ 	.byte	0x3f
	.zero		1


	//   ....[48]....
        /*096c*/ 	.word	0x0000ecc0
        /*0970*/ 	.word	0x00000010
        /*0974*/ 	.word	0x00029860
        /*0978*/ 	.short	0x010a
        /*097a*/ 	.byte	0x3f
	.zero		1


	//   ....[49]....
        /*097c*/ 	.word	0x0000f1d0
        /*0980*/ 	.word	0x00000010
        /*0984*/ 	.word	0x00029850
        /*0988*/ 	.short	0x0101
        /*098a*/ 	.byte	0x3f
	.zero		1


	//   ....[50]....
        /*098c*/ 	.word	0x0000f220
        /*0990*/ 	.word	0x00000010
        /*0994*/ 	.word	0x00000000
        /*0998*/ 	.short	0x0101
        /*099a*/ 	.byte	0x3f
	.zero		1


	//   ....[51]....
        /*099c*/ 	.word	0x0000fd50
        /*09a0*/ 	.word	0x00000003
        /*09a4*/ 	.word	0x00029820
        /*09a8*/ 	.short	0x010a
        /*09aa*/ 	.byte	0x3f
	.zero		1


	//   ....[52]....
        /*09ac*/ 	.word	0x0000ff20
        /*09b0*/ 	.word	0x00000007
        /*09b4*/ 	.word	0x00000000
        /*09b8*/ 	.short	0x010a
        /*09ba*/ 	.byte	0x3f
	.zero		1


	//   ....[53]....
        /*09bc*/ 	.word	0x0000ff70
        /*09c0*/ 	.word	0x00000005
        /*09c4*/ 	.word	0x00000000
        /*09c8*/ 	.short	0x010a
        /*09ca*/ 	.byte	0x3f
	.zero		1


	//   ....[54]....
        /*09cc*/ 	.word	0x0000ffc0
        /*09d0*/ 	.word	0x00000005
        /*09d4*/ 	.word	0x00029860
        /*09d8*/ 	.short	0x010a
        /*09da*/ 	.byte	0x3f
	.zero		1


	//   ....[55]....
        /*09dc*/ 	.word	0x00010010
        /*09e0*/ 	.word	0x00000003
        /*09e4*/ 	.word	0x00029860
        /*09e8*/ 	.short	0x010a
        /*09ea*/ 	.byte	0x3f
	.zero		1


	//   ....[56]....
        /*09ec*/ 	.word	0x00010050
        /*09f0*/ 	.word	0x00000005
        /*09f4*/ 	.word	0x00029880
        /*09f8*/ 	.short	0x010a
        /*09fa*/ 	.byte	0x3f
	.zero		1


	//   ....[57]....
        /*09fc*/ 	.word	0x00010070
        /*0a00*/ 	.word	0x00000003
        /*0a04*/ 	.word	0x00029880
        /*0a08*/ 	.short	0x010a
        /*0a0a*/ 	.byte	0x3f
	.zero		1


	//   ....[58]....
        /*0a0c*/ 	.word	0x000100d0
        /*0a10*/ 	.word	0x00000000
        /*0a14*/ 	.word	0x00029800
        /*0a18*/ 	.short	0x010a
        /*0a1a*/ 	.byte	0x3f
	.zero		1


	//   ....[59]....
        /*0a1c*/ 	.word	0x00010120
        /*0a20*/ 	.word	0x00000006
        /*0a24*/ 	.word	0x00029830
        /*0a28*/ 	.short	0x010a
        /*0a2a*/ 	.byte	0x3f
	.zero		1


	//   ....[60]....
        /*0a2c*/ 	.word	0x00010180
        /*0a30*/ 	.word	0x00000003
        /*0a34*/ 	.word	0x00029830
        /*0a38*/ 	.short	0x010a
        /*0a3a*/ 	.byte	0x3f
	.zero		1


	//   ....[61]....
        /*0a3c*/ 	.word	0x000101e0
        /*0a40*/ 	.word	0x00000003
        /*0a44*/ 	.word	0x00029850
        /*0a48*/ 	.short	0x010a
        /*0a4a*/ 	.byte	0x3f
	.zero		1


	//   ....[62]....
        /*0a4c*/ 	.word	0x00010230
        /*0a50*/ 	.word	0x0000000f
        /*0a54*/ 	.word	0x00029850
        /*0a58*/ 	.short	0x010a
        /*0a5a*/ 	.byte	0x3f
	.zero		1


	//   ....[63]....
        /*0a5c*/ 	.word	0x00010380
        /*0a60*/ 	.word	0x00000002
        /*0a64*/ 	.word	0x00029880
        /*0a68*/ 	.short	0x010a
        /*0a6a*/ 	.byte	0x3f
	.zero		1


	//   ....[64]....
        /*0a6c*/ 	.word	0x000103d0
        /*0a70*/ 	.word	0x00000002
        /*0a74*/ 	.word	0x00029840
        /*0a78*/ 	.short	0x010a
        /*0a7a*/ 	.byte	0x3f
	.zero		1


	//   ....[65]....
        /*0a7c*/ 	.word	0x00010950
        /*0a80*/ 	.word	0x00000011
        /*0a84*/ 	.word	0x00029820
        /*0a88*/ 	.short	0x010a
        /*0a8a*/ 	.byte	0x3f
	.zero		1


	//   ....[66]....
        /*0a8c*/ 	.word	0x000109a0
        /*0a90*/ 	.word	0x00000005
        /*0a94*/ 	.word	0x00029880
        /*0a98*/ 	.short	0x010a
        /*0a9a*/ 	.byte	0x3f
	.zero		1


	//   ....[67]....
        /*0a9c*/ 	.word	0x000109f0
        /*0aa0*/ 	.word	0x00000005
        /*0aa4*/ 	.word	0x00029840
        /*0aa8*/ 	.short	0x010a
        /*0aaa*/ 	.byte	0x3f
	.zero		1


	//   ....[68]....
        /*0aac*/ 	.word	0x00010a40
        /*0ab0*/ 	.word	0x00000013
        /*0ab4*/ 	.word	0x00029870
        /*0ab8*/ 	.short	0x010a
        /*0aba*/ 	.byte	0x3f
	.zero		1


	//   ....[69]....
        /*0abc*/ 	.word	0x00010a90
        /*0ac0*/ 	.word	0x00000013
        /*0ac4*/ 	.word	0x00029860
        /*0ac8*/ 	.short	0x010a
        /*0aca*/ 	.byte	0x3f
	.zero		1


	//   ....[70]....
        /*0acc*/ 	.word	0x00010ae0
        /*0ad0*/ 	.word	0x00000010
        /*0ad4*/ 	.word	0x00029870
        /*0ad8*/ 	.short	0x010a
        /*0ada*/ 	.byte	0x3f
	.zero		1


	//   ....[71]....
        /*0adc*/ 	.word	0x00010b30
        /*0ae0*/ 	.word	0x00000010
        /*0ae4*/ 	.word	0x00029860
        /*0ae8*/ 	.short	0x010a
        /*0aea*/ 	.byte	0x3f
	.zero		1


	//   ....[72]....
        /*0aec*/ 	.word	0x00010b80
        /*0af0*/ 	.word	0x00000003
        /*0af4*/ 	.word	0x00029820
        /*0af8*/ 	.short	0x010a
        /*0afa*/ 	.byte	0x3f
	.zero		1


	//   ....[73]....
        /*0afc*/ 	.word	0x00010d20
        /*0b00*/ 	.word	0x00000007
        /*0b04*/ 	.word	0x00000000
        /*0b08*/ 	.short	0x010a
        /*0b0a*/ 	.byte	0x3f
	.zero		1


	//   ....[74]....
        /*0b0c*/ 	.word	0x00010d70
        /*0b10*/ 	.word	0x00000005
        /*0b14*/ 	.word	0x00000000
        /*0b18*/ 	.short	0x010a
        /*0b1a*/ 	.byte	0x3f
	.zero		1


	//   ....[75]....
        /*0b1c*/ 	.word	0x00010dc0
        /*0b20*/ 	.word	0x00000005
        /*0b24*/ 	.word	0x00029860
        /*0b28*/ 	.short	0x010a
        /*0b2a*/ 	.byte	0x3f
	.zero		1


	//   ....[76]....
        /*0b2c*/ 	.word	0x00010e10
        /*0b30*/ 	.word	0x00000003
        /*0b34*/ 	.word	0x00029860
        /*0b38*/ 	.short	0x010a
        /*0b3a*/ 	.byte	0x3f
	.zero		1


	//   ....[77]....
        /*0b3c*/ 	.word	0x00010e60
        /*0b40*/ 	.word	0x00000005
        /*0b44*/ 	.word	0x00029880
        /*0b48*/ 	.short	0x010a
        /*0b4a*/ 	.byte	0x3f
	.zero		1


	//----- nvinfo : EIATTR_NUM_MBARRIERS
	.align		4
.L_156:
        /*0b4c*/ 	.byte	0x03, 0x38
        /*0b4e*/ 	.short	0x0016


	//----- nvinfo : EIATTR_EXIT_INSTR_OFFSETS
	.align		4
        /*0b50*/ 	.byte	0x04, 0x1c
        /*0b52*/ 	.short	(.L_158 - .L_157)


	//   ....[0]....
.L_157:
        /*0b54*/ 	.word	0x00000a80


	//   ....[1]....
        /*0b58*/ 	.word	0x0000ae00


	//   ....[2]....
        /*0b5c*/ 	.word	0x000100c0


	//----- nvinfo : EIATTR_MAX_THREADS
	.align		4
.L_158:
        /*0b60*/ 	.byte	0x04, 0x05
        /*0b62*/ 	.short	(.L_160 - .L_159)
.L_159:
        /*0b64*/ 	.word	0x00000180
        /*0b68*/ 	.word	0x00000001
        /*0b6c*/ 	.word	0x00000001


	//----- nvinfo : EIATTR_CRS_STACK_SIZE
	.align		4
.L_160:
        /*0b70*/ 	.byte	0x04, 0x1e
        /*0b72*/ 	.short	(.L_162 - .L_161)
.L_161:
        /*0b74*/ 	.word	0x00000000


	//----- nvinfo : EIATTR_CBANK_PARAM_SIZE
	.align		4
.L_162:
        /*0b78*/ 	.byte	0x03, 0x19
        /*0b7a*/ 	.short	0x0af0


	//----- nvinfo : EIATTR_PARAM_CBANK
	.align		4
        /*0b7c*/ 	.byte	0x04, 0x0a
        /*0b7e*/ 	.short	(.L_164 - .L_163)
	.align		4
.L_163:
        /*0b80*/ 	.word	index@(.nv.constant0._ZN7cutlass13device_kernelIN5flash11enable_sm90INS1_16FlashAttnFwdSm90INS1_25CollectiveMainloopFwdSm90ILi2EN4cute5tupleIJNS5_1CILi1EEES8_S8_EEENS6_IJNS7_ILi128EEENS7_ILi160EEENS7_ILi192EEEEEELi128ENS_12float_e4m3_tEfNS_4arch4Sm90ELb0ELb0ELb0ELb1ELb0ELb0ELb0ELb1ELb1ELb1ELb0ELb0EEENS1_21CollectiveEpilogueFwdINS6_IJSA_SA_SB_EEES9_NS_10bfloat16_tESG_Li256ELb1ELb1ELb0ELb1EEENS1_36VarlenDynamicPersistentTileSchedulerILi128ELi160ELi256ELi128ELb0ELb1ELb1ELb0ELb1ELb1EEEEEEEEEvNT_6ParamsE)
        /*0b84*/ 	.short	0x0210
        /*0b86*/ 	.short	0x0af0


	//----- nvinfo : EIATTR_SW_WAR
	.align		4
.L_164:
        /*0b88*/ 	.byte	0x04, 0x36
        /*0b8a*/ 	.short	(.L_166 - .L_165)
.L_165:
        /*0b8c*/ 	.word	0x00000008
.L_166:


//--------------------- .nv.info._ZN7cutlass13device_kernelIN5flash11enable_sm90INS1_16FlashAttnFwdSm90INS1_25CollectiveMainloopFwdSm90ILi2EN4cute5tupleIJNS5_1CILi1EEES8_S8_EEENS6_IJNS7_ILi128EEENS7_ILi160EEENS7_ILi192EEEEEELi128ENS_12float_e4m3_tEfNS_4arch4Sm90ELb0ELb0ELb0ELb1ELb0ELb1ELb0ELb1ELb1ELb1ELb0ELb0EEENS1_21CollectiveEpilogueFwdINS6_IJSA_SA_SB_EEES9_NS_10bfloat16_tESG_Li256ELb1ELb1ELb0ELb1EEENS1_36VarlenDynamicPersistentTileSchedulerILi128ELi160ELi256ELi128ELb0ELb1ELb1ELb0ELb1ELb1EEEEEEEEEvNT_6ParamsE --------------------------
	.section	.nv.info._ZN7cutlass13device_kernelIN5flash11enable_sm90INS1_16FlashAttnFwdSm90INS1_25CollectiveMainloopFwdSm90ILi2EN4cute5tupleIJNS5_1CILi1EEES8_S8_EEENS6_IJNS7_ILi128EEENS7_ILi160EEENS7_ILi192EEEEEELi128ENS_12float_e4m3_tEfNS_4arch4Sm90ELb0ELb0ELb0ELb1ELb0ELb1ELb0ELb1ELb1ELb1ELb0ELb0EEENS1_21CollectiveEpilogueFwdINS6_IJSA_SA_SB_EEES9_NS_10bfloat16_tESG_Li256ELb1ELb1ELb0ELb1EEENS1_36VarlenDynamicPersistentTileSchedulerILi128ELi160ELi256ELi128ELb0ELb1ELb1ELb0ELb1ELb1EEEEEEEEEvNT_6ParamsE,"",@"SHT_CUDA_INFO"
	.sectionflags	@""
	.align	4


	//----- nvinfo : EIATTR_CUDA_API_VERSION
	.align		4
        /*0000*/ 	.byte	0x04, 0x37
        /*0002*/ 	.short	(.L_168 - .L_167)
.L_167:
        /*0004*/ 	.word	0x00000082


	//----- nvinfo : EIATTR_KPARAM_INFO
	.align		4
.L_168:
        /*0008*/ 	.byte	0x04, 0x17
        /*000a*/ 	.short	(.L_170 - .L_169)
.L_169:
        /*000c*/ 	.word	0x00000000
        /*0010*/ 	.short	0x0000
        /*0012*/ 	.short	0x0070
        /*0014*/ 	.byte	0x00, 0xf0, 0x01, 0x2a


	//----- nvinfo : EIATTR_SPARSE_MMA_MASK
	.align		4
.L_170:
        /*0018*/ 	.byte	0x03, 0x50
        /*001a*/ 	.short	0x0000


	//----- nvinfo : EIATTR_MAXREG_COUNT
	.align		4
        /*001c*/ 	.byte	0x03, 0x1b
        /*001e*/ 	.short	0x00a8


	//----- nvinfo : EIATTR_NUM_BARRIERS
	.align		4
        /*0020*/ 	.byte	0x02, 0x4c
        /*0022*/ 	.byte	0x10
	.zero		1


	//----- nvinfo : EIATTR_EXTERNS
	.align		4
        /*0024*/ 	.byte	0x04, 0x0f
        /*0026*/ 	.short	(.L_172 - .L_171)


	//   ....[0]....
	.align		4
.L_171:
        /*0028*/ 	.word	index@(__assertfail)


	//----- nvinfo : EIATTR_ANNOTATIONS
	.align		4
.L_172:
        /*002c*/ 	.byte	0x04, 0x55
        /*002e*/ 	.short	(.L_174 - .L_173)


	//   ....[0]....
.L_173:
        /* <DEDUP_REMOVED lines=82> */


	//----- nvinfo : EIATTR_MERCURY_ISA_VERSION
	.align		4
.L_174:
        /*0540*/ 	.byte	0x03, 0x5f
        /*0542*/ 	.short	0x0101


	//----- nvinfo : EIATTR_UNUSED_LOAD_BYTE_OFFSET
	.align		4
        /*0544*/ 	.byte	0x04, 0x44
        /*0546*/ 	.short	(.L_176 - .L_175)


	//   ....[0]....
.L_175:
        /*0548*/ 	.word	0x00000ae0
        /*054c*/ 	.word	0x0000fff0


	//   ....[1]....
        /*0550*/ 	.word	0x0001e2f0
        /*0554*/ 	.word	0x0000fff0


	//----- nvinfo : EIATTR_INT_WARP_WIDE_INSTR_OFFSETS
	.align		4
.L_176:
        /*0558*/ 	.byte	0x04, 0x31
        /*055a*/ 	.short	(.L_178 - .L_177)


	//   ....[0]....
.L_177:
        /*055c*/ 	.word	0x00000190


	//   ....[1]....
        /*0560*/ 	.word	0x000001d0


	//   ....[2]....
        /*0564*/ 	.word	0x00000240


	//   ....[3]....
        /*0568*/ 	.word	0x00023040


	//   ....[4]....
        /*056c*/ 	.word	0x000230a0


	//   ....[5]....
        /*0570*/ 	.word	0x00025c00


	//   ....[6]....
        /*0574*/ 	.word	0x00025c60


	//----- nvinfo : EIATTR_COOP_GROUP_MASK_REGIDS
	.align		4
.L_178:
        /*0578*/ 	.byte	0x04, 0x29
        /*057a*/ 	.short	(.L_180 - .L_179)


	//   ....[0]....
.L_179:
        /*057c*/ 	.word	0xffffffff


	//   ....[1]....
        /*0580*/ 	.word	0xffffffff


	//   ....[2]....
        /*0584*/ 	.word	0xffffffff


	//   ....[3]....
        /*0588*/ 	.word	0xffffffff


	//   ....[4]....
        /*058c*/ 	.word	0xffffffff


	//   ....[5]....
        /*0590*/ 	.word	0xffffffff


	//   ....[6]....
        /*0594*/ 	.word	0xffffffff


	//   ....[7]....
        /*0598*/ 	.word	0xffffffff


	//   ....[8]....
        /*059c*/ 	.word	0xffffffff


	//   ....[9]....
        /*05a0*/ 	.word	0xffffffff


	//   ....[10]....
        /*05a4*/ 	.word	0xffffffff


	//   ....[11]....
        /*05a8*/ 	.word	0xffffffff


	//   ....[12]....
        /*05ac*/ 	.word	0xffffffff


	//   ....[13]....
        /*05b0*/ 	.word	0xffffffff


	//   ....[14]....
        /*05b4*/ 	.word	0xffffffff


	//   ....[15]....
        /*05b8*/ 	.word	0xffffffff


	//   ....[16]....
        /*05bc*/ 	.word	0xffffffff


	//   ....[17]....
        /*05c0*/ 	.word	0xffffffff


	//   ....[18]....
        /*05c4*/ 	.word	0xffffffff


	//   ....[19]....
        /*05c8*/ 	.word	0xffffffff


	//   ....[20]....
        /*05cc*/ 	.word	0xffffffff


	//   ....[21]....
        /*05d0*/ 	.word	0xffffffff


	//   ....[22]....
        /*05d4*/ 	.word	0xffffffff


	//   ....[23]....
        /*05d8*/ 	.word	0xffffffff


	//   ....[24]....
        /*05dc*/ 	.word	0xffffffff


	//   ....[25]....
        /*05e0*/ 	.word	0xffffffff


	//   ....[26]....
        /*05e4*/ 	.word	0xffffffff


	//   ....[27]....
        /*05e8*/ 	.word	0xffffffff


	//   ....[28]....
        /*05ec*/ 	.word	0xffffffff


	//   ....[29]....
        /*05f0*/ 	.word	0xffffffff


	//   ....[30]....
        /*05f4*/ 	.word	0xffffffff


	//   ....[31]....
        /*05f8*/ 	.word	0xffffffff


	//   ....[32]....
        /*05fc*/ 	.word	0xffffffff


	//   ....[33]....
        /*0600*/ 	.word	0xffffffff


	//   ....[34]....
        /*0604*/ 	.word	0xffffffff


	//   ....[35]....
        /*0608*/ 	.word	0xffffffff


	//   ....[36]....
        /*060c*/ 	.word	0xffffffff


	//   ....[37]....
        /*0610*/ 	.word	0xffffffff


	//   ....[38]....
        /*0614*/ 	.word	0xffffffff


	//   ....[39]....
        /*0618*/ 	.word	0xffffffff


	//   ....[40]....
        /*061c*/ 	.word	0xffffffff


	//   ....[41]....
        /*0620*/ 	.word	0xffffffff


	//   ....[42]....
        /*0624*/ 	.word	0xffffffff


	//   ....[43]....
        /*0628*/ 	.word	0xffffffff


	//   ....[44]....
        /*062c*/ 	.word	0xffffffff


	//   ....[45]....
        /*0630*/ 	.word	0xffffffff


	//   ....[46]....
        /*0634*/ 	.word	0xffffffff


	//   ....[47]....
        /*0638*/ 	.word	0xffffffff


	//   ....[48]....
        /*063c*/ 	.word	0xffffffff


	//   ....[49]....
        /*0640*/ 	.word	0xffffffff


	//   ....[50]....
        /*0644*/ 	.word	0xffffffff


	//   ....[51]....
        /*0648*/ 	.word	0xffffffff


	//   ....[52]....
        /*064c*/ 	.word	0xffffffff


	//   ....[53]....
        /*0650*/ 	.word	0xffffffff


	//   ....[54]....
        /*0654*/ 	.word	0xffffffff


	//   ....[55]....
        /*0658*/ 	.word	0xffffffff


	//   ....[56]....
        /*065c*/ 	.word	0xffffffff


	//   ....[57]....
        /*0660*/ 	.word	0xffffffff


	//   ....[58]....
        /*0664*/ 	.word	0xffffffff


	//   ....[59]....
        /*0668*/ 	.word	0xffffffff


	//   ....[60]....
        /*066c*/ 	.word	0xffffffff


	//   ....[61]....
        /*0670*/ 	.word	0xffffffff


	//   ....[62]....
        /*0674*/ 	.word	0xffffffff


	//   ....[63]....
        /*0678*/ 	.word	0xffffffff


	//   ....[64]....
        /*067c*/ 	.word	0xffffffff


	//   ....[65]....
        /*0680*/ 	.word	0xffffffff


	//   ....[66]....
        /*0684*/ 	.word	0xffffffff


	//   ....[67]....
        /*0688*/ 	.word	0xffffffff


	//   ....[68]....
        /*068c*/ 	.word	0xffffffff


	//   ....[69]....
        /*0690*/ 	.word	0xffffffff


	//   ....[70]....
        /*0694*/ 	.word	0xffffffff


	//   ....[71]....
        /*0698*/ 	.word	0xffffffff


	//   ....[72]....
        /*069c*/ 	.word	0xffffffff


	//   ....[73]....
        /*06a0*/ 	.word	0xffffffff


	//   ....[74]....
        /*06a4*/ 	.word	0xffffffff


	//   ....[75]....
        /*06a8*/ 	.word	0xffffffff


	//   ....[76]....
        /*06ac*/ 	.word	0xffffffff


	//   ....[77]....
        /*06b0*/ 	.word	0xffffffff


	//   ....[78]....
        /*06b4*/ 	.word	0xffffffff


	//   ....[79]....
        /*06b8*/ 	.word	0xffffffff


	//   ....[80]....
        /*06bc*/ 	.word	0xffffffff


	//   ....[81]....
        /*06c0*/ 	.word	0xffffffff


	//   ....[82]....
        /*06c4*/ 	.word	0xffffffff


	//   ....[83]....
        /*06c8*/ 	.word	0xffffffff


	//   ....[84]....
        /*06cc*/ 	.word	0xffffffff


	//   ....[85]....
        /*06d0*/ 	.word	0xffffffff


	//   ....[86]....
        /*06d4*/ 	.word	0xffffffff


	//   ....[87]....
        /*06d8*/ 	.word	0xffffffff


	//   ....[88]....
        /*06dc*/ 	.word	0xffffffff


	//   ....[89]....
        /*06e0*/ 	.word	0xffffffff


	//   ....[90]....
        /*06e4*/ 	.word	0xffffffff


	//   ....[91]....
        /*06e8*/ 	.word	0xffffffff


	//   ....[92]....
        /*06ec*/ 	.word	0xffffffff


	//   ....[93]....
        /*06f0*/ 	.word	0xffffffff


	//   ....[94]....
        /*06f4*/ 	.word	0xffffffff


	//   ....[95]....
        /*06f8*/ 	.word	0xffffffff


	//   ....[96]....
        /*06fc*/ 	.word	0xffffffff


	//   ....[97]....
        /*0700*/ 	.word	0xffffffff


	//   ....[98]....
        /*0704*/ 	.word	0xffffffff


	//   ....[99]....
        /*0708*/ 	.word	0xffffffff


	//   ....[100]....
        /*070c*/ 	.word	0xffffffff


	//   ....[101]....
        /*0710*/ 	.word	0xffffffff


	//   ....[102]....
        /*0714*/ 	.word	0xffffffff


	//   ....[103]....
        /*0718*/ 	.word	0xffffffff


	//   ....[104]....
        /*071c*/ 	.word	0xffffffff


	//   ....[105]....
        /*0720*/ 	.word	0xffffffff


	//   ....[106]....
        /*0724*/ 	.word	0xffffffff


	//   ....[107]....
        /*0728*/ 	.word	0xffffffff


	//   ....[108]....
        /*072c*/ 	.word	0xffffffff


	//   ....[109]....
        /*0730*/ 	.word	0xffffffff


	//   ....[110]....
        /*0734*/ 	.word	0xffffffff


	//   ....[111]....
        /*0738*/ 	.word	0xffffffff


	//   ....[112]....
        /*073c*/ 	.word	0xffffffff


	//   ....[113]....
        /*0740*/ 	.word	0xffffffff


	//   ....[114]....
        /*0744*/ 	.word	0xffffffff


	//   ....[115]....
        /*0748*/ 	.word	0xffffffff


	//   ....[116]....
        /*074c*/ 	.word	0xffffffff


	//   ....[117]....
        /*0750*/ 	.word	0xffffffff


	//   ....[118]....
        /*0754*/ 	.word	0xffffffff


	//   ....[119]....
        /*0758*/ 	.word	0xffffffff


	//   ....[120]....
        /*075c*/ 	.word	0xffffffff


	//   ....[121]....
        /*0760*/ 	.word	0xffffffff


	//   ....[122]....
        /*0764*/ 	.word	0xffffffff


	//   ....[123]....
        /*0768*/ 	.word	0xffffffff


	//   ....[124]....
        /*076c*/ 	.word	0x0500000f


	//   ....[125]....
        /*0770*/ 	.word	0x0500000f


	//   ....[126]....
        /*0774*/ 	.word	0x0500000f


	//   ....[127]....
        /*0778*/ 	.word	0x0500000f


	//   ....[128]....
        /*077c*/ 	.word	0x0500000f


	//   ....[129]....
        /*0780*/ 	.word	0x0500000f


	//   ....[130]....
        /*0784*/ 	.word	0x0500000f


	//   ....[131]....
        /*0788*/ 	.word	0x0500000f


	//   ....[132]....
        /*078c*/ 	.word	0x0500000f


	//   ....[133]....
        /*0790*/ 	.word	0x0500000f


	//   ....[134]....
        /*0794*/ 	.word	0x0500000f


	//   ....[135]....
        /*0798*/ 	.word	0x0500000f


	//   ....[136]....
        /*079c*/ 	.word	0x0500000f


	//   ....[137]....
        /*07a0*/ 	.word	0x0500000f


	//   ....[138]....
        /*07a4*/ 	.word	0x0500000f


	//   ....[139]....
        /*07a8*/ 	.word	0x0500000f


	//   ....[140]....
        /*07ac*/ 	.word	0x0500000f


	//   ....[141]....
        /*07b0*/ 	.word	0x0500000f


	//   ....[142]....
        /*07b4*/ 	.word	0x0500000f


	//   ....[143]....
        /*07b8*/ 	.word	0x0500000f


	//   ....[144]....
        /*07bc*/ 	.word	0x0500000f


	//   ....[145]....
        /*07c0*/ 	.word	0x0500000f


	//   ....[146]....
        /*07c4*/ 	.word	0x0500000f


	//   ....[147]....
        /*07c8*/ 	.word	0x0500000f


	//   ....[148]....
        /*07cc*/ 	.word	0x0500000f


	//   ....[149]....
        /*07d0*/ 	.word	0x0500000f


	//   ....[150]....
        /*07d4*/ 	.word	0x0500000f


	//   ....[151]....
        /*07d8*/ 	.word	0x0500000f


	//   ....[152]....
        /*07dc*/ 	.word	0x0500000f


	//   ....[153]....
        /*07e0*/ 	.word	0x0500000f


	//   ....[154]....
        /*07e4*/ 	.word	0x0500000f


	//   ....[155]....
        /*07e8*/ 	.word	0x0500000f


	//   ....[156]....
        /*07ec*/ 	.word	0x0500000f


	//   ....[157]....
        /*07f0*/ 	.word	0x0500000f


	//   ....[158]....
        /*07f4*/ 	.word	0x0500000f


	//   ....[159]....
        /*07f8*/ 	.word	0x0500000f


	//   ....[160]....
        /*07fc*/ 	.word	0x0500000f


	//   ....[161]....
        /*0800*/ 	.word	0x0500000f


	//   ....[162]....
        /*0804*/ 	.word	0x0500000f


	//   ....[163]....
        /*0808*/ 	.word	0x0500000f


	//   ....[164]....
        /*080c*/ 	.word	0x0500000f


	//   ....[165]....
        /*0810*/ 	.word	0x0500000f


	//   ....[166]....
        /*0814*/ 	.word	0x0500000f


	//   ....[167]....
        /*0818*/ 	.word	0x0500000f


	//   ....[168]....
        /*081c*/ 	.word	0x0500000f


	//   ....[169]....
        /*0820*/ 	.word	0x0500000f


	//   ....[170]....
        /*0824*/ 	.word	0x0500000f


	//   ....[171]....
        /*0828*/ 	.word	0x0500000f


	//   ....[172]....
        /*082c*/ 	.word	0x0500000f


	//   ....[173]....
        /*0830*/ 	.word	0x0500000f


	//   ....[174]....
        /*0834*/ 	.word	0x0500000f


	//   ....[175]....
        /*0838*/ 	.word	0x0500000f


	//   ....[176]....
        /*083c*/ 	.word	0x0500000f


	//   ....[177]....
        /*0840*/ 	.word	0x0500000f


	//   ....[178]....
        /*0844*/ 	.word	0x0500000f


	//   ....[179]....
        /*0848*/ 	.word	0x0500000f


	//   ....[180]....
        /*084c*/ 	.word	0x0500000f


	//   ....[181]....
        /*0850*/ 	.word	0x0500000f


	//   ....[182]....
        /*0854*/ 	.word	0x0500000f


	//   ....[183]....
        /*0858*/ 	.word	0x0500000f


	//   ....[184]....
        /*085c*/ 	.word	0x0500000f


	//   ....[185]....
        /*0860*/ 	.word	0x0500000f


	//   ....[186]....
        /*0864*/ 	.word	0x0500000f


	//   ....[187]....
        /*0868*/ 	.word	0x0500000f


	//   ....[188]....
        /*086c*/ 	.word	0x0500000f


	//   ....[189]....
        /*0870*/ 	.word	0x0500000f


	//   ....[190]....
        /*0874*/ 	.word	0x0500000f


	//   ....[191]....
        /*0878*/ 	.word	0x0500000f


	//   ....[192]....
        /*087c*/ 	.word	0x0500000f


	//   ....[193]....
        /*0880*/ 	.word	0x0500000f


	//   ....[194]....
        /*0884*/ 	.word	0x0500000f


	//   ....[195]....
        /*0888*/ 	.word	0x0500000f


	//   ....[196]....
        /*088c*/ 	.word	0x0500000f


	//   ....[197]....
        /*0890*/ 	.word	0x0500000f


	//   ....[198]....
        /*0894*/ 	.word	0x0500000f


	//   ....[199]....
        /*0898*/ 	.word	0x0500000f


	//   ....[200]....
        /*089c*/ 	.word	0x0500000f


	//----- nvinfo : EIATTR_COOP_GROUP_INSTR_OFFSETS
	.align		4
.L_180:
        /*08a0*/ 	.byte	0x04, 0x28
        /*08a2*/ 	.short	(.L_182 - .L_181)


	//   ....[0]....
.L_181:
        /*08a4*/ 	.word	0x00000070


	//   ....[1]....
        /*08a8*/ 	.word	0x000001a0


	//   ....[2]....
        /*08ac*/ 	.word	0x000001f0


	//   ....[3]....
        /*08b0*/ 	.word	0x00000420


	//   ....[4]....
        /*08b4*/ 	.word	0x00000580


	//   ....[5]....
        /*08b8*/ 	.word	0x000006a0


	//   ....[6]....
        /*08bc*/ 	.word	0x00000800


	//   ....[7]....
        /*08c0*/ 	.word	0x0000ffb0


	//   ....[8]....
        /*08c4*/ 	.word	0x000104f0


	//   ....[9]....
        /*08c8*/ 	.word	0x00010500


	//   ....[10]....
        /*08cc*/ 	.word	0x00010510


	//   ....[11]....
        /*08d0*/ 	.word	0x00010520


	//   ....[12]....
        /*08d4*/ 	.word	0x00013950


	//   ....[13]....
        /*08d8*/ 	.word	0x00013960


	//   ....[14]....
        /*08dc*/ 	.word	0x00013970


	//   ....[15]....
        /*08e0*/ 	.word	0x00013980


	//   ....[16]....
        /*08e4*/ 	.word	0x00018960


	//   ....[17]....
        /*08e8*/ 	.word	0x00018a00


	//   ....[18]....
        /*08ec*/ 	.word	0x00018fe0


	//   ....[19]....
        /*08f0*/ 	.word	0x00019060


	//   ....[20]....
        /*08f4*/ 	.word	0x0001beb0


	//   ....[21]....
        /*08f8*/ 	.word	0x0001bee0


	//   ....[22]....
        /*08fc*/ 	.word	0x0001bf50


	//   ....[23]....
        /*0900*/ 	.word	0x0001bf60


	//   ....[24]....
        /*0904*/ 	.word	0x0001db40


	//   ....[25]....
        /*0908*/ 	.word	0x0001dba0


	//   ....[26]....
        /*090c*/ 	.word	0x0001dbc0


	//   ....[27]....
        /*0910*/ 	.word	0x0001dbe0


	//   ....[28]....
        /*0914*/ 	.word	0x0001e940


	//   ....[29]....
        /*0918*/ 	.word	0x0001e970


	//   ....[30]....
        /*091c*/ 	.word	0x0001e9a0


	//   ....[31]....
        /*0920*/ 	.word	0x0001e9d0


	//   ....[32]....
        /*0924*/ 	.word	0x0001ea00


	//   ....[33]....
        /*0928*/ 	.word	0x0001ea30


	//   ....[34]....
        /*092c*/ 	.word	0x0001ea60


	//   ....[35]....
        /*0930*/ 	.word	0x0001ea90


	//   ....[36]....
        /*0934*/ 	.word	0x0001eac0


	//   ....[37]....
        /*0938*/ 	.word	0x0001eaf0


	//   ....[38]....
        /*093c*/ 	.word	0x0001eb20


	//   ....[39]....
        /*0940*/ 	.word	0x0001eb50


	//   ....[40]....
        /*0944*/ 	.word	0x0001eb80


	//   ....[41]....
        /*0948*/ 	.word	0x0001ebb0


	//   ....[42]....
        /*094c*/ 	.word	0x0001ebe0


	//   ....[43]....
        /*0950*/ 	.word	0x0001ec10


	//   ....[44]....
        /*0954*/ 	.word	0x0001ec40


	//   ....[45]....
        /*0958*/ 	.word	0x0001ec70


	//   ....[46]....
        /*095c*/ 	.word	0x0001eca0


	//   ....[47]....
        /*0960*/ 	.word	0x0001ecd0


	//   ....[48]....
        /*0964*/ 	.word	0x0001ed00


	//   ....[49]....
        /*0968*/ 	.word	0x0001ed30


	//   ....[50]....
        /*096c*/ 	.word	0x0001ed60


	//   ....[51]....
        /*0970*/ 	.word	0x0001ed80


	//   ....[52]....
        /*0974*/ 	.word	0x0001ed90


	//   ....[53]....
        /*0978*/ 	.word	0x0001eda0


	//   ....[54]....
        /*097c*/ 	.word	0x0001edc0


	//   ....[55]....
        /*0980*/ 	.word	0x0001edd0


	//   ....[56]....
        /*0984*/ 	.word	0x0001ede0


	//   ....[57]....
        /*0988*/ 	.word	0x0001edf0


	//   ....[58]....
        /*098c*/ 	.word	0x0001ee20


	//   ....[59]....
        /*0990*/ 	.word	0x0001ee50


	//   ....[60]....
        /*0994*/ 	.word	0x0001f420


	//   ....[61]....
        /*0998*/ 	.word	0x0001f460


	//   ....[62]....
        /*099c*/ 	.word	0x0001f490


	//   ....[63]....
        /*09a0*/ 	.word	0x0001f4d0


	//   ....[64]....
        /*09a4*/ 	.word	0x0001fa80


	//   ....[65]....
        /*09a8*/ 	.word	0x0001fab0


	//   ....[66]....
        /*09ac*/ 	.word	0x0001fb70


	//   ....[67]....
        /*09b0*/ 	.word	0x0001fb90


	//   ....[68]....
        /*09b4*/ 	.word	0x0001fc50


	//   ....[69]....
        /*09b8*/ 	.word	0x0001fc70


	//   ....[70]....
        /*09bc*/ 	.word	0x0001fd40


	//   ....[71]....
        /*09c0*/ 	.word	0x0001fd60


	//   ....[72]....
        /*09c4*/ 	.word	0x00020540


	//   ....[73]....
        /*09c8*/ 	.word	0x00020550


	//   ....[74]....
        /*09cc*/ 	.word	0x00020690


	//   ....[75]....
        /*09d0*/ 	.word	0x000206a0


	//   ....[76]....
        /*09d4*/ 	.word	0x000207d0


	//   ....[77]....
        /*09d8*/ 	.word	0x000207e0


	//   ....[78]....
        /*09dc*/ 	.word	0x00020910


	//   ....[79]....
        /*09e0*/ 	.word	0x00020920


	//   ....[80]....
        /*09e4*/ 	.word	0x00020aa0


	//   ....[81]....
        /*09e8*/ 	.word	0x00020c90


	//   ....[82]....
        /*09ec*/ 	.word	0x00020cc0


	//   ....[83]....
        /*09f0*/ 	.word	0x00020cf0


	//   ....[84]....
        /*09f4*/ 	.word	0x00020d20


	//   ....[85]....
        /*09f8*/ 	.word	0x00020d50


	//   ....[86]....
        /*09fc*/ 	.word	0x00020d80


	//   ....[87]....
        /*0a00*/ 	.word	0x00020ef0


	//   ....[88]....
        /*0a04*/ 	.word	0x00020f20


	//   ....[89]....
        /*0a08*/ 	.word	0x00020f50


	//   ....[90]....
        /*0a0c*/ 	.word	0x00020f80


	//   ....[91]....
        /*0a10*/ 	.word	0x00020fb0


	//   ....[92]....
        /*0a14*/ 	.word	0x00020fe0


	//   ....[93]....
        /*0a18*/ 	.word	0x00021080


	//   ....[94]....
        /*0a1c*/ 	.word	0x000210b0


	//   ....[95]....
        /*0a20*/ 	.word	0x00021140


	//   ....[96]....
        /*0a24*/ 	.word	0x00021e50


	//   ....[97]....
        /*0a28*/ 	.word	0x00023810


	//   ....[98]....
        /*0a2c*/ 	.word	0x00024650


	//   ....[99]....
        /*0a30*/ 	.word	0x00024670


	//   ....[100]....
        /*0a34*/ 	.word	0x000246b0


	//   ....[101]....
        /*0a38*/ 	.word	0x00024730


	//   ....[102]....
        /*0a3c*/ 	.word	0x000247c0


	//   ....[103]....
        /*0a40*/ 	.word	0x000247d0


	//   ....[104]....
        /*0a44*/ 	.word	0x00024820


	//   ....[105]....
        /*0a48*/ 	.word	0x00024860


	//   ....[106]....
        /*0a4c*/ 	.word	0x00026590


	//   ....[107]....
        /*0a50*/ 	.word	0x000265c0


	//   ....[108]....
        /*0a54*/ 	.word	0x00026600


	//   ....[109]....
        /*0a58*/ 	.word	0x00026630


	//   ....[110]....
        /*0a5c*/ 	.word	0x00026660


	//   ....[111]....
        /*0a60*/ 	.word	0x00026690


	//   ....[112]....
        /*0a64*/ 	.word	0x000266c0


	//   ....[113]....
        /*0a68*/ 	.word	0x000266f0


	//   ....[114]....
        /*0a6c*/ 	.word	0x00026870


	//   ....[115]....
        /*0a70*/ 	.word	0x000268a0


	//   ....[116]....
        /*0a74*/ 	.word	0x000268d0


	//   ....[117]....
        /*0a78*/ 	.word	0x00026900


	//   ....[118]....
        /*0a7c*/ 	.word	0x00026930


	//   ....[119]....
        /*0a80*/ 	.word	0x00026960


	//   ....[120]....
        /*0a84*/ 	.word	0x00026a20


	//   ....[121]....
        /*0a88*/ 	.word	0x00026a40


	//   ....[122]....
        /*0a8c*/ 	.word	0x00026ab0


	//   ....[123]....
        /*0a90*/ 	.word	0x00026f40


	//   ....[124]....
        /*0a94*/ 	.word	0x000273f0


	//   ....[125]....
        /*0a98*/ 	.word	0x000274a0


	//   ....[126]....
        /*0a9c*/ 	.word	0x00027530


	//   ....[127]....
        /*0aa0*/ 	.word	0x00027580


	//   ....[128]....
        /*0aa4*/ 	.word	0x000275d0


	//   ....[129]....
        /*0aa8*/ 	.word	0x000276b0


	//   ....[130]....
        /*0aac*/ 	.word	0x00027740


	//   ....[131]....
        /*0ab0*/ 	.word	0x00027790


	//   ....[132]....
        /*0ab4*/ 	.word	0x000277e0


	//   ....[133]....
        /*0ab8*/ 	.word	0x00027a30


	//   ....[134]....
        /*0abc*/ 	.word	0x00027b50


	//   ....[135]....
        /*0ac0*/ 	.word	0x00027c70


	//   ....[136]....
        /*0ac4*/ 	.word	0x00027d10


	//   ....[137]....
        /*0ac8*/ 	.word	0x00027d70


	//   ....[138]....
        /*0acc*/ 	.word	0x00027df0


	//   ....[139]....
        /*0ad0*/ 	.word	0x00027e50


	//   ....[140]....
        /*0ad4*/ 	.word	0x00027eb0


	//   ....[141]....
        /*0ad8*/ 	.word	0x00027f10


	//   ....[142]....
        /*0adc*/ 	.word	0x00027f90


	//   ....[143]....
        /*0ae0*/ 	.word	0x00027ff0


	//   ....[144]....
        /*0ae4*/ 	.word	0x00028070


	//   ....[145]....
        /*0ae8*/ 	.word	0x000280d0


	//   ....[146]....
        /*0aec*/ 	.word	0x00028150


	//   ....[147]....
        /*0af0*/ 	.word	0x000281b0


	//   ....[148]....
        /*0af4*/ 	.word	0x00028230


	//   ....[149]....
        /*0af8*/ 	.word	0x00028290


	//   ....[150]....
        /*0afc*/ 	.word	0x00028320


	//   ....[151]....
        /*0b00*/ 	.word	0x00028380


	//   ....[152]....
        /*0b04*/ 	.word	0x00028400


	//   ....[153]....
        /*0b08*/ 	.word	0x00028460


	//   ....[154]....
        /*0b0c*/ 	.word	0x000284c0


	//   ....[155]....
        /*0b10*/ 	.word	0x00028520


	//   ....[156]....
        /*0b14*/ 	.word	0x00028580


	//   ....[157]....
        /*0b18*/ 	.word	0x000285e0


	//   ....[158]....
        /*0b1c*/ 	.word	0x00028660


	//   ....[159]....
        /*0b20*/ 	.word	0x000286c0


	//   ....[160]....
        /*0b24*/ 	.word	0x00028740


	//   ....[161]....
        /*0b28*/ 	.word	0x000287a0


	//   ....[162]....
        /*0b2c*/ 	.word	0x00028820


	//   ....[163]....
        /*0b30*/ 	.word	0x00028880


	//   ....[164]....
        /*0b34*/ 	.word	0x00028900


	//   ....[165]....
        /*0b38*/ 	.word	0x000289f0


	//   ....[166]....
        /*0b3c*/ 	.word	0x00028a40


	//   ....[167]....
        /*0b40*/ 	.word	0x00028ad0


	//   ....[168]....
        /*0b44*/ 	.word	0x00028b60


	//   ....[169]....
        /*0b48*/ 	.word	0x00028bf0


	//   ....[170]....
        /*0b4c*/ 	.word	0x00028c80


	//   ....[171]....
        /*0b50*/ 	.word	0x00028d10


	//   ....[172]....
        /*0b54*/ 	.word	0x00028da0


	//   ....[173]....
        /*0b58*/ 	.word	0x00028e60


	//   ....[174]....
        /*0b5c*/ 	.word	0x00029150


	//   ....[175]....
        /*0b60*/ 	.word	0x00029350


	//   ....[176]....
        /*0b64*/ 	.word	0x000293a0


	//   ....[177]....
        /*0b68*/ 	.word	0x00029400


	//   ....[178]....
        /*0b6c*/ 	.word	0x00029510


	//   ....[179]....
        /*0b70*/ 	.word	0x00029570


	//   ....[180]....
        /*0b74*/ 	.word	0x00029680


	//   ....[181]....
        /*0b78*/ 	.word	0x000296e0


	//   ....[182]....
        /*0b7c*/ 	.word	0x000297c0


	//   ....[183]....
        /*0b80*/ 	.word	0x00029ae0


	//   ....[184]....
        /*0b84*/ 	.word	0x00029b80


	//   ....[185]....
        /*0b88*/ 	.word	0x00029ca0


	//   ....[186]....
        /*0b8c*/ 	.word	0x00029d20


	//   ....[187]....
        /*0b90*/ 	.word	0x00029da0


	//   ....[188]....
        /*0b94*/ 	.word	0x00029e20


	//   ....[189]....
        /*0b98*/ 	.word	0x00029ea0


	//   ....[190]....
        /*0b9c*/ 	.word	0x00029f30


	//   ....[191]....
        /*0ba0*/ 	.word	0x00029fd0


	//   ....[192]....
        /*0ba4*/ 	.word	0x0002a080


	//   ....[193]....
        /*0ba8*/ 	.word	0x0002a100


	//   ....[194]....
        /*0bac*/ 	.word	0x0002a180


	//   ....[195]....
        /*0bb0*/ 	.word	0x0002a200


	//   ....[196]....
        /*0bb4*/ 	.word	0x0002a290


	//   ....[197]....
        /*0bb8*/ 	.word	0x0002a310


	//   ....[198]....
        /*0bbc*/ 	.word	0x0002a3b0


	//   ....[199]....
        /*0bc0*/ 	.word	0x0002a440


	//   ....[200]....
        /*0bc4*/ 	.word	0x0002a570


	//----- nvinfo : EIATTR_REG_RECONFIG
	.align		4
.L_182:
        /*0bc8*/ 	.byte	0x01, 0x54
	.zero		2


	//----- nvinfo : EIATTR_SYSCALL_OFFSETS
	.align		4
        /*0bcc*/ 	.byte	0x04, 0x46
        /*0bce*/ 	.short	(.L_184 - .L_183)


	//   ....[0]....
.L_183:
        /*0bd0*/ 	.word	0x00001bf0


	//   ....[1]....
        /*0bd4*/ 	.word	0x00001d40


	//   ....[2]....
        /*0bd8*/ 	.word	0x00010140


	//   ....[3]....
        /*0bdc*/ 	.word	0x00010470


	//   ....[4]....
        /*0be0*/ 	.word	0x00023240


	//   ....[5]....
        /*0be4*/ 	.word	0x000233e0


	//   ....[6]....
        /*0be8*/ 	.word	0x00023540


	//   ....[7]....
        /*0bec*/ 	.word	0x00023690


	//   ....[8]....
        /*0bf0*/ 	.word	0x00024200


	//----- nvinfo : EIATTR_MBARRIER_INSTR_OFFSETS
	.align		4
.L_184:
        /*0bf4*/ 	.byte	0x04, 0x39
        /*0bf6*/ 	.short	(.L_186 - .L_185)


	//   ....[0]....
.L_185:
        /*0bf8*/ 	.word	0x000002d0
        /*0bfc*/ 	.word	0x000000ff
        /*0c00*/ 	.word	0x00029800
        /*0c04*/ 	.short	0x0100
        /*0c06*/ 	.byte	0x08
	.zero		1


	//   ....[1]....
        /*0c08*/ 	.word	0x000002e0
        /*0c0c*/ 	.word	0x000000ff
        /*0c10*/ 	.word	0x00029820
        /*0c14*/ 	.short	0x0100
        /*0c16*/ 	.byte	0x08
	.zero		1


	//   ....[2]....
        /*0c18*/ 	.word	0x000003d0
        /*0c1c*/ 	.word	0x000000ff
        /*0c20*/ 	.word	0x00029830
        /*0c24*/ 	.short	0x0100
        /*0c26*/ 	.byte	0x08
	.zero		1


	//   ....[3]....
        /*0c28*/ 	.word	0x000003e0
        /*0c2c*/ 	.word	0x000000ff
        /*0c30*/ 	.word	0x00029840
        /*0c34*/ 	.short	0x0100
        /*0c36*/ 	.byte	0x08
	.zero		1


	//   ....[4]....
        /*0c38*/ 	.word	0x000003f0
        /*0c3c*/ 	.word	0x000000ff
        /*0c40*/ 	.word	0x00029838
        /*0c44*/ 	.short	0x0100
        /*0c46*/ 	.byte	0x08
	.zero		1


	//   ....[5]....
        /*0c48*/ 	.word	0x00000400
        /*0c4c*/ 	.word	0x000000ff
        /*0c50*/ 	.word	0x00029848
        /*0c54*/ 	.short	0x0100
        /*0c56*/ 	.byte	0x08
	.zero		1


	//   ....[6]....
        /*0c58*/ 	.word	0x00000530
        /*0c5c*/ 	.word	0x000000ff
        /*0c60*/ 	.word	0x00029850
        /*0c64*/ 	.short	0x0100
        /*0c66*/ 	.byte	0x08
	.zero		1


	//   ....[7]....
        /*0c68*/ 	.word	0x00000540
        /*0c6c*/ 	.word	0x000000ff
        /*0c70*/ 	.word	0x00029860
        /*0c74*/ 	.short	0x0100
        /*0c76*/ 	.byte	0x08
	.zero		1


	//   ....[8]....
        /*0c78*/ 	.word	0x00000550
        /*0c7c*/ 	.word	0x000000ff
        /*0c80*/ 	.word	0x00029858
        /*0c84*/ 	.short	0x0100
        /*0c86*/ 	.byte	0x08
	.zero		1


	//   ....[9]....
        /*0c88*/ 	.word	0x00000560
        /*0c8c*/ 	.word	0x000000ff
        /*0c90*/ 	.word	0x00029868
        /*0c94*/ 	.short	0x0100
        /*0c96*/ 	.byte	0x08
	.zero		1


	//   ....[10]....
        /*0c98*/ 	.word	0x00000650
        /*0c9c*/ 	.word	0x000000ff
        /*0ca0*/ 	.word	0x00029870
        /*0ca4*/ 	.short	0x0100
        /*0ca6*/ 	.byte	0x06
	.zero		1


	//   ....[11]....
        /*0ca8*/ 	.word	0x00000660
        /*0cac*/ 	.word	0x000000ff
        /*0cb0*/ 	.word	0x00029880
        /*0cb4*/ 	.short	0x0100
        /*0cb6*/ 	.byte	0x06
	.zero		1


	//   ....[12]....
        /*0cb8*/ 	.word	0x00000670
        /*0cbc*/ 	.word	0x000000ff
        /*0cc0*/ 	.word	0x00029878
        /*0cc4*/ 	.short	0x0100
        /*0cc6*/ 	.byte	0x06
	.zero		1


	//   ....[13]....
        /*0cc8*/ 	.word	0x00000680
        /*0ccc*/ 	.word	0x000000ff
        /*0cd0*/ 	.word	0x00029888
        /*0cd4*/ 	.short	0x0100
        /*0cd6*/ 	.byte	0x06
	.zero		1


	//   ....[14]....
        /*0cd8*/ 	.word	0x000007b0
        /*0cdc*/ 	.word	0x000000ff
        /*0ce0*/ 	.word	0x00029890
        /*0ce4*/ 	.short	0x0100
        /*0ce6*/ 	.byte	0x08
	.zero		1


	//   ....[15]....
        /*0ce8*/ 	.word	0x000007c0
        /*0cec*/ 	.word	0x000000ff
        /*0cf0*/ 	.word	0x000298a0
        /*0cf4*/ 	.short	0x0100
        /*0cf6*/ 	.byte	0x08
	.zero		1


	//   ....[16]....
        /*0cf8*/ 	.word	0x000007d0
        /*0cfc*/ 	.word	0x000000ff
        /*0d00*/ 	.word	0x00029898
        /*0d04*/ 	.short	0x0100
        /*0d06*/ 	.byte	0x08
	.zero		1


	//   ....[17]....
        /*0d08*/ 	.word	0x000007e0
        /*0d0c*/ 	.word	0x000000ff
        /*0d10*/ 	.word	0x000298a8
        /*0d14*/ 	.short	0x0100
        /*0d16*/ 	.byte	0x08
	.zero		1


	//   ....[18]....
        /*0d18*/ 	.word	0x00000910
        /*0d1c*/ 	.word	0x000000ff
        /*0d20*/ 	.word	0x000298b0
        /*0d24*/ 	.short	0x0100
        /*0d26*/ 	.byte	0x08
	.zero		1


	//   ....[19]....
        /*0d28*/ 	.word	0x00000920
        /*0d2c*/ 	.word	0x000000ff
        /*0d30*/ 	.word	0x000298c0
        /*0d34*/ 	.short	0x0100
        /*0d36*/ 	.byte	0x08
	.zero		1


	//   ....[20]....
        /*0d38*/ 	.word	0x00000930
        /*0d3c*/ 	.word	0x000000ff
        /*0d40*/ 	.word	0x000298b8
        /*0d44*/ 	.short	0x0100
        /*0d46*/ 	.byte	0x08
	.zero		1


	//   ....[21]....
        /*0d48*/ 	.word	0x00000940
        /*0d4c*/ 	.word	0x000000ff
        /*0d50*/ 	.word	0x000298c8
        /*0d54*/ 	.short	0x0100
        /*0d56*/ 	.byte	0x08
	.zero		1


	//   ....[22]....
        /*0d58*/ 	.word	0x000034d0
        /*0d5c*/ 	.word	0x00000061
        /*0d60*/ 	.word	0x00029890
        /*0d64*/ 	.short	0x010a
        /*0d66*/ 	.byte	0x3f
	.zero		1


	//   ....[23]....
        /*0d68*/ 	.word	0x00009220
        /*0d6c*/ 	.word	0x00000061
        /*0d70*/ 	.word	0x00029890
        /*0d74*/ 	.short	0x010a
        /*0d76*/ 	.byte	0x3f
	.zero		1


	//   ....[24]....
        /*0d78*/ 	.word	0x0000f130
        /*0d7c*/ 	.word	0x00000061
        /*0d80*/ 	.word	0x00029890
        /*0d84*/ 	.short	0x010a
        /*0d86*/ 	.byte	0x3f
	.zero		1


	//   ....[25]....
        /*0d88*/ 	.word	0x0000f500
        /*0d8c*/ 	.word	0x00000028
        /*0d90*/ 	.word	0x00000000
        /*0d94*/ 	.short	0x0101
        /*0d96*/ 	.byte	0x3f
	.zero		1


	//   ....[26]....
        /*0d98*/ 	.word	0x0000f540
        /*0d9c*/ 	.word	0x00000061
        /*0da0*/ 	.word	0x000298b0
        /*0da4*/ 	.short	0x010a
        /*0da6*/ 	.byte	0x3f
	.zero		1


	//   ....[27]....
        /*0da8*/ 	.word	0x0000f9e0
        /*0dac*/ 	.word	0x00000061
        /*0db0*/ 	.word	0x00000000
        /*0db4*/ 	.short	0x0101
        /*0db6*/ 	.byte	0x3f
	.zero		1


	//   ....[28]....
        /*0db8*/ 	.word	0x000101d0
        /*0dbc*/ 	.word	0x00000010
        /*0dc0*/ 	.word	0x00029800
        /*0dc4*/ 	.short	0x010a
        /*0dc6*/ 	.byte	0x3f
	.zero		1


	//   ....[29]....
        /*0dc8*/ 	.word	0x00010220
        /*0dcc*/ 	.word	0x00000010
        /*0dd0*/ 	.word	0x00029800
        /*0dd4*/ 	.short	0x010a
        /*0dd6*/ 	.byte	0x3f
	.zero		1


	//   ....[30]....
        /*0dd8*/ 	.word	0x00010a60
        /*0ddc*/ 	.word	0x00000010
        /*0de0*/ 	.word	0x00029800
        /*0de4*/ 	.short	0x010a
        /*0de6*/ 	.byte	0x3f
	.zero		1


	//   ....[31]....
        /*0de8*/ 	.word	0x00013dd0
        /*0dec*/ 	.word	0x00000010
        /*0df0*/ 	.word	0x00029800
        /*0df4*/ 	.short	0x010a
        /*0df6*/ 	.byte	0x3f
	.zero		1


	//   ....[32]....
        /*0df8*/ 	.word	0x00016e70
        /*0dfc*/ 	.word	0x00000003
        /*0e00*/ 	.word	0x00029830
        /*0e04*/ 	.short	0x010a
        /*0e06*/ 	.byte	0x3f
	.zero		1


	//   ....[33]....
        /*0e08*/ 	.word	0x00016ef0
        /*0e0c*/ 	.word	0x00000003
        /*0e10*/ 	.word	0x00029830
        /*0e14*/ 	.short	0x010a
        /*0e16*/ 	.byte	0x3f
	.zero		1


	//   ....[34]....
        /*0e18*/ 	.word	0x00019660
        /*0e1c*/ 	.word	0x00000029
        /*0e20*/ 	.word	0x00000000
        /*0e24*/ 	.short	0x0101
        /*0e26*/ 	.byte	0x3f
	.zero		1


	//   ....[35]....
        /*0e28*/ 	.word	0x0001a620
        /*0e2c*/ 	.word	0x0000000b
        /*0e30*/ 	.word	0x00029830
        /*0e34*/ 	.short	0x010a
        /*0e36*/ 	.byte	0x3f
	.zero		1


	//   ....[36]....
        /*0e38*/ 	.word	0x0001a670
        /*0e3c*/ 	.word	0x0000000b
        /*0e40*/ 	.word	0x00029830
        /*0e44*/ 	.short	0x010a
        /*0e46*/ 	.byte	0x3f
	.zero		1


	//   ....[37]....
        /*0e48*/ 	.word	0x0001b770
        /*0e4c*/ 	.word	0x0000000b
        /*0e50*/ 	.word	0x00029850
        /*0e54*/ 	.short	0x010a
        /*0e56*/ 	.byte	0x3f
	.zero		1


	//   ....[38]....
        /*0e58*/ 	.word	0x0001b7b0
        /*0e5c*/ 	.word	0x0000000b
        /*0e60*/ 	.word	0x00029850
        /*0e64*/ 	.short	0x010a
        /*0e66*/ 	.byte	0x3f
	.zero		1


	//   ....[39]....
        /*0e68*/ 	.word	0x0001ce30
        /*0e6c*/ 	.word	0x00000004
        /*0e70*/ 	.word	0x00000000
        /*0e74*/ 	.short	0x0101
        /*0e76*/ 	.byte	0x3f
	.zero		1


	//   ....[40]....
        /*0e78*/ 	.word	0x0001d150
        /*0e7c*/ 	.word	0x00000008
        /*0e80*/ 	.word	0x00000000
        /*0e84*/ 	.short	0x0101
        /*0e86*/ 	.byte	0x3f
	.zero		1


	//   ....[41]....
        /*0e88*/ 	.word	0x0001d7d0
        /*0e8c*/ 	.word	0x0000000f
        /*0e90*/ 	.word	0x00029850
        /*0e94*/ 	.short	0x010a
        /*0e96*/ 	.byte	0x3f
	.zero		1


	//   ....[42]....
        /*0e98*/ 	.word	0x0001d850
        /*0e9c*/ 	.word	0x0000000f
        /*0ea0*/ 	.word	0x00029850
        /*0ea4*/ 	.short	0x010a
        /*0ea6*/ 	.byte	0x3f
	.zero		1


	//   ....[43]....
        /*0ea8*/ 	.word	0x0001de80
        /*0eac*/ 	.word	0x00000000
        /*0eb0*/ 	.word	0x00000000
        /*0eb4*/ 	.short	0x0101
        /*0eb6*/ 	.byte	0x3f
	.zero		1


	//   ....[44]....
        /*0eb8*/ 	.word	0x0001fa70
        /*0ebc*/ 	.word	0x00000000
        /*0ec0*/ 	.word	0x00000000
        /*0ec4*/ 	.short	0x0101
        /*0ec6*/ 	.byte	0x3f
	.zero		1


	//   ....[45]....
        /*0ec8*/ 	.word	0x00021f40
        /*0ecc*/ 	.word	0x00000006
        /*0ed0*/ 	.word	0x00029820
        /*0ed4*/ 	.short	0x010a
        /*0ed6*/ 	.byte	0x3f
	.zero		1


	//   ....[46]....
        /*0ed8*/ 	.word	0x00022030
        /*0edc*/ 	.word	0x00000007
        /*0ee0*/ 	.word	0x000298a0
        /*0ee4*/ 	.short	0x010a
        /*0ee6*/ 	.byte	0x3f
	.zero		1


	//   ....[47]....
        /*0ee8*/ 	.word	0x00022460
        /*0eec*/ 	.word	0x00000007
        /*0ef0*/ 	.word	0x000298c0
        /*0ef4*/ 	.short	0x010a
        /*0ef6*/ 	.byte	0x3f
	.zero		1


	//   ....[48]....
        /*0ef8*/ 	.word	0x00022850
        /*0efc*/ 	.word	0x00000008
        /*0f00*/ 	.word	0x000298a0
        /*0f04*/ 	.short	0x010a
        /*0f06*/ 	.byte	0x3f
	.zero		1


	//   ....[49]....
        /*0f08*/ 	.word	0x00022c70
        /*0f0c*/ 	.word	0x00000008
        /*0f10*/ 	.word	0x000298c0
        /*0f14*/ 	.short	0x010a
        /*0f16*/ 	.byte	0x3f
	.zero		1


	//   ....[50]....
        /*0f18*/ 	.word	0x00023ad0
        /*0f1c*/ 	.word	0x00000002
        /*0f20*/ 	.word	0x00029880
        /*0f24*/ 	.short	0x010a
        /*0f26*/ 	.byte	0x3f
	.zero		1


	//   ....[51]....
        /*0f28*/ 	.word	0x00023ca0
        /*0f2c*/ 	.word	0x00000002
        /*0f30*/ 	.word	0x00029840
        /*0f34*/ 	.short	0x010a
        /*0f36*/ 	.byte	0x3f
	.zero		1


	//   ....[52]....
        /*0f38*/ 	.word	0x00024960
        /*0f3c*/ 	.word	0x00000008
        /*0f40*/ 	.word	0x00029800
        /*0f44*/ 	.short	0x0107
        /*0f46*/ 	.byte	0x3f
	.zero		1


	//   ....[53]....
        /*0f48*/ 	.word	0x00024a60
        /*0f4c*/ 	.word	0x00000002
        /*0f50*/ 	.word	0x00029800
        /*0f54*/ 	.short	0x0101
        /*0f56*/ 	.byte	0x3f
	.zero		1


	//   ....[54]....
        /*0f58*/ 	.word	0x00024a80
        /*0f5c*/ 	.word	0x00000002
        /*0f60*/ 	.word	0x00029820
        /*0f64*/ 	.short	0x010a
        /*0f66*/ 	.byte	0x3f
	.zero		1


	//   ....[55]....
        /*0f68*/ 	.word	0x00024de0
        /*0f6c*/ 	.word	0x00000005
        /*0f70*/ 	.word	0x00029880
        /*0f74*/ 	.short	0x010a
        /*0f76*/ 	.byte	0x3f
	.zero		1


	//   ....[56]....
        /*0f78*/ 	.word	0x00025040
        /*0f7c*/ 	.word	0x00000005
        /*0f80*/ 	.word	0x00029840
        /*0f84*/ 	.short	0x010a
        /*0f86*/ 	.byte	0x3f
	.zero		1


	//   ....[57]....
        /*0f88*/ 	.word	0x00025560
        /*0f8c*/ 	.word	0x00000011
        /*0f90*/ 	.word	0x00029870
        /*0f94*/ 	.short	0x010a
        /*0f96*/ 	.byte	0x3f
	.zero		1


	//   ....[58]....
        /*0f98*/ 	.word	0x000255d0
        /*0f9c*/ 	.word	0x00000011
        /*0fa0*/ 	.word	0x00029860
        /*0fa4*/ 	.short	0x010a
        /*0fa6*/ 	.byte	0x3f
	.zero		1


	//   ....[59]....
        /*0fa8*/ 	.word	0x00025ae0
        /*0fac*/ 	.word	0x00000011
        /*0fb0*/ 	.word	0x00029850
        /*0fb4*/ 	.short	0x0101
        /*0fb6*/ 	.byte	0x3f
	.zero		1


	//   ....[60]....
        /*0fb8*/ 	.word	0x00025b60
        /*0fbc*/ 	.word	0x00000011
        /*0fc0*/ 	.word	0x00000000
        /*0fc4*/ 	.short	0x0101
        /*0fc6*/ 	.byte	0x3f
	.zero		1


	//   ....[61]....
        /*0fc8*/ 	.word	0x00025d90
        /*0fcc*/ 	.word	0x00000011
        /*0fd0*/ 	.word	0x00029870
        /*0fd4*/ 	.short	0x010a
        /*0fd6*/ 	.byte	0x3f
	.zero		1


	//   ....[62]....
        /*0fd8*/ 	.word	0x00025e00
        /*0fdc*/ 	.word	0x00000011
        /*0fe0*/ 	.word	0x00029860
        /*0fe4*/ 	.short	0x010a
        /*0fe6*/ 	.byte	0x3f
	.zero		1


	//   ....[63]....
        /*0fe8*/ 	.word	0x00026330
        /*0fec*/ 	.word	0x00000011
        /*0ff0*/ 	.word	0x00029850
        /*0ff4*/ 	.short	0x0101
        /*0ff6*/ 	.byte	0x3f
	.zero		1


	//   ....[64]....
        /*0ff8*/ 	.word	0x00026380
        /*0ffc*/ 	.word	0x00000011
        /*1000*/ 	.word	0x00000000
        /*1004*/ 	.short	0x0101
        /*1006*/ 	.byte	0x3f
	.zero		1


	//   ....[65]....
        /*1008*/ 	.word	0x00026ec0
        /*100c*/ 	.word	0x00000000
        /*1010*/ 	.word	0x00029820
        /*1014*/ 	.short	0x010a
        /*1016*/ 	.byte	0x3f
	.zero		1


	//   ....[66]....
        /*1018*/ 	.word	0x00027070
        /*101c*/ 	.word	0x00000006
        /*1020*/ 	.word	0x00000000
        /*1024*/ 	.short	0x010a
        /*1026*/ 	.byte	0x3f
	.zero		1


	//   ....[67]....
        /*1028*/ 	.word	0x000270e0
        /*102c*/ 	.word	0x00000007
        /*1030*/ 	.word	0x00000000
        /*1034*/ 	.short	0x010a
        /*1036*/ 	.byte	0x3f
	.zero		1


	//   ....[68]....
        /*1038*/ 	.word	0x00027140
        /*103c*/ 	.word	0x00000004
        /*1040*/ 	.word	0x00029860
        /*1044*/ 	.short	0x010a
        /*1046*/ 	.byte	0x3f
	.zero		1


	//   ....[69]....
        /*1048*/ 	.word	0x00027190
        /*104c*/ 	.word	0x00000003
        /*1050*/ 	.word	0x00029860
        /*1054*/ 	.short	0x010a
        /*1056*/ 	.byte	0x3f
	.zero		1


	//   ....[70]....
        /*1058*/ 	.word	0x000271d0
        /*105c*/ 	.word	0x00000004
        /*1060*/ 	.word	0x00029880
        /*1064*/ 	.short	0x010a
        /*1066*/ 	.byte	0x3f
	.zero		1


	//   ....[71]....
        /*1068*/ 	.word	0x000271f0
        /*106c*/ 	.word	0x00000003
        /*1070*/ 	.word	0x00029880
        /*1074*/ 	.short	0x010a
        /*1076*/ 	.byte	0x3f
	.zero		1


	//   ....[72]....
        /*1078*/ 	.word	0x00027250
        /*107c*/ 	.word	0x00000061
        /*1080*/ 	.word	0x00029890
        /*1084*/ 	.short	0x010a
        /*1086*/ 	.byte	0x3f
	.zero		1


	//   ....[73]....
        /*1088*/ 	.word	0x000272a0
        /*108c*/ 	.word	0x00000061
        /*1090*/ 	.word	0x00029890
        /*1094*/ 	.short	0x010a
        /*1096*/ 	.byte	0x3f
	.zero		1


	//   ....[74]....
        /*1098*/ 	.word	0x000272f0
        /*109c*/ 	.word	0x00000061
        /*10a0*/ 	.word	0x00029890
        /*10a4*/ 	.short	0x010a
        /*10a6*/ 	.byte	0x3f
	.zero		1


	//   ....[75]....
        /*10a8*/ 	.word	0x00027340
        /*10ac*/ 	.word	0x00000061
        /*10b0*/ 	.word	0x000298b0
        /*10b4*/ 	.short	0x010a
        /*10b6*/ 	.byte	0x3f
	.zero		1


	//   ....[76]....
        /*10b8*/ 	.word	0x00027600
        /*10bc*/ 	.word	0x00000010
        /*10c0*/ 	.word	0x00029800
        /*10c4*/ 	.short	0x010a
        /*10c6*/ 	.byte	0x3f
	.zero		1


	//   ....[77]....
        /*10c8*/ 	.word	0x00027820
        /*10cc*/ 	.word	0x00000010
        /*10d0*/ 	.word	0x00029800
        /*10d4*/ 	.short	0x010a
        /*10d6*/ 	.byte	0x3f
	.zero		1


	//   ....[78]....
        /*10d8*/ 	.word	0x00027870
        /*10dc*/ 	.word	0x00000003
        /*10e0*/ 	.word	0x00029830
        /*10e4*/ 	.short	0x010a
        /*10e6*/ 	.byte	0x3f
	.zero		1


	//   ....[79]....
        /*10e8*/ 	.word	0x000278c0
        /*10ec*/ 	.word	0x0000000b
        /*10f0*/ 	.word	0x00029830
        /*10f4*/ 	.short	0x010a
        /*10f6*/ 	.byte	0x3f
	.zero		1


	//   ....[80]....
        /*10f8*/ 	.word	0x00027910
        /*10fc*/ 	.word	0x0000000b
        /*1100*/ 	.word	0x00029850
        /*1104*/ 	.short	0x010a
        /*1106*/ 	.byte	0x3f
	.zero		1


	//   ....[81]....
        /*1108*/ 	.word	0x00027960
        /*110c*/ 	.word	0x0000000f
        /*1110*/ 	.word	0x00029850
        /*1114*/ 	.short	0x010a
        /*1116*/ 	.byte	0x3f
	.zero		1


	//   ....[82]....
        /*1118*/ 	.word	0x00028f30
        /*111c*/ 	.word	0x00000005
        /*1120*/ 	.word	0x00029820
        /*1124*/ 	.short	0x010a
        /*1126*/ 	.byte	0x3f
	.zero		1


	//   ....[83]....
        /*1128*/ 	.word	0x00028f80
        /*112c*/ 	.word	0x00000007
        /*1130*/ 	.word	0x000298a0
        /*1134*/ 	.short	0x010a
        /*1136*/ 	.byte	0x3f
	.zero		1


	//   ....[84]....
        /*1138*/ 	.word	0x00028fd0
        /*113c*/ 	.word	0x00000007
        /*1140*/ 	.word	0x000298c0
        /*1144*/ 	.short	0x010a
        /*1146*/ 	.byte	0x3f
	.zero		1


	//   ....[85]....
        /*1148*/ 	.word	0x00029020
        /*114c*/ 	.word	0x00000008
        /*1150*/ 	.word	0x000298a0
        /*1154*/ 	.short	0x010a
        /*1156*/ 	.byte	0x3f
	.zero		1


	//   ....[86]....
        /*1158*/ 	.word	0x00029070
        /*115c*/ 	.word	0x00000008
        /*1160*/ 	.word	0x000298c0
        /*1164*/ 	.short	0x010a
        /*1166*/ 	.byte	0x3f
	.zero		1


	//   ....[87]....
        /*1168*/ 	.word	0x00029210
        /*116c*/ 	.word	0x00000002
        /*1170*/ 	.word	0x00029880
        /*1174*/ 	.short	0x010a
        /*1176*/ 	.byte	0x3f
	.zero		1


	//   ....[88]....
        /*1178*/ 	.word	0x00029260
        /*117c*/ 	.word	0x00000002
        /*1180*/ 	.word	0x00029840
        /*1184*/ 	.short	0x010a
        /*1186*/ 	.byte	0x3f
	.zero		1


	//   ....[89]....
        /*1188*/ 	.word	0x00029850
        /*118c*/ 	.word	0x00000002
        /*1190*/ 	.word	0x00029820
        /*1194*/ 	.short	0x010a
        /*1196*/ 	.byte	0x3f
	.zero		1


	//   ....[90]....
        /*1198*/ 	.word	0x000298a0
        /*119c*/ 	.word	0x00000005
        /*11a0*/ 	.word	0x00029880
        /*11a4*/ 	.short	0x010a
        /*11a6*/ 	.byte	0x3f
	.zero		1


	//   ....[91]....
        /*11a8*/ 	.word	0x000298f0
        /*11ac*/ 	.word	0x00000005
        /*11b0*/ 	.word	0x00029840
        /*11b4*/ 	.short	0x010a
        /*11b6*/ 	.byte	0x3f
	.zero		1


	//   ....[92]....
        /*11b8*/ 	.word	0x00029940
        /*11bc*/ 	.word	0x00000011
        /*11c0*/ 	.word	0x00029870
        /*11c4*/ 	.short	0x010a
        /*11c6*/ 	.byte	0x3f
	.zero		1


	//   ....[93]....
        /*11c8*/ 	.word	0x00029990
        /*11cc*/ 	.word	0x00000011
        /*11d0*/ 	.word	0x00029860
        /*11d4*/ 	.short	0x010a
        /*11d6*/ 	.byte	0x3f
	.zero		1


	//   ....[94]....
        /*11d8*/ 	.word	0x000299e0
        /*11dc*/ 	.word	0x00000011
        /*11e0*/ 	.word	0x00029870
        /*11e4*/ 	.short	0x010a
        /*11e6*/ 	.byte	0x3f
	.zero		1


	//   ....[95]....
        /*11e8*/ 	.word	0x00029a30
        /*11ec*/ 	.word	0x00000011
        /*11f0*/ 	.word	0x00029860
        /*11f4*/ 	.short	0x010a
        /*11f6*/ 	.byte	0x3f
	.zero		1


	//   ....[96]....
        /*11f8*/ 	.word	0x0002a490
        /*11fc*/ 	.word	0x00000000
        /*1200*/ 	.word	0x00029820
        /*1204*/ 	.short	0x010a
        /*1206*/ 	.byte	0x3f
	.zero		1


	//   ....[97]....
        /*1208*/ 	.word	0x0002a630
        /*120c*/ 	.word	0x00000006
        /*1210*/ 	.word	0x00000000
        /*1214*/ 	.short	0x010a
        /*1216*/ 	.byte	0x3f
	.zero		1


	//   ....[98]....
        /*1218*/ 	.word	0x0002a680
        /*121c*/ 	.word	0x00000007
        /*1220*/ 	.word	0x00000000
        /*1224*/ 	.short	0x010a
        /*1226*/ 	.byte	0x3f
	.zero		1


	//   ....[99]....
        /*1228*/ 	.word	0x0002a6d0
        /*122c*/ 	.word	0x00000004
        /*1230*/ 	.word	0x00029860
        /*1234*/ 	.short	0x010a
        /*1236*/ 	.byte	0x3f
	.zero		1


	//   ....[100]....
        /*1238*/ 	.word	0x0002a720
        /*123c*/ 	.word	0x00000003
        /*1240*/ 	.word	0x00029860
        /*1244*/ 	.short	0x010a
        /*1246*/ 	.byte	0x3f
	.zero		1


	//   ....[101]....
        /*1248*/ 	.word	0x0002a770
        /*124c*/ 	.word	0x00000004
        /*1250*/ 	.word	0x00029880
        /*1254*/ 	.short	0x010a
        /*1256*/ 	.byte	0x3f
	.zero		1


	//----- nvinfo : EIATTR_NUM_MBARRIERS
	.align		4
.L_186:
        /*1258*/ 	.byte	0x03, 0x38
        /*125a*/ 	.short	0x0016


	//----- nvinfo : EIATTR_EXIT_INSTR_OFFSETS
	.align		4
        /*125c*/ 	.byte	0x04, 0x1c
        /*125e*/ 	.short	(.L_188 - .L_187)


	//   ....[0]....
.L_187:
        /*1260*/ 	.word	0x00027240


	//----- nvinfo : EIATTR_MAX_THREADS
	.align		4
.L_188:
        /*1264*/ 	.byte	0x04, 0x05
        /*1266*/ 	.short	(.L_190 - .L_189)
.L_189:
        /*1268*/ 	.word	0x00000180
        /*126c*/ 	.word	0x00000001
        /*1270*/ 	.word	0x00000001


	//----- nvinfo : EIATTR_CRS_STACK_SIZE
	.align		4
.L_190:
        /*1274*/ 	.byte	0x04, 0x1e
        /*1276*/ 	.short	(.L_192 - .L_191)
.L_191:
        /*1278*/ 	.word	0x00000000


	//----- nvinfo : EIATTR_CBANK_PARAM_SIZE
	.align		4
.L_192:
        /*127c*/ 	.byte	0x03, 0x19
        /*127e*/ 	.short	0x0af0


	//----- nvinfo : EIATTR_PARAM_CBANK
	.align		4
        /*1280*/ 	.byte	0x04, 0x0a
        /*1282*/ 	.short	(.L_194 - .L_193)
	.align		4
.L_193:
        /*1284*/ 	.word	index@(.nv.constant0._ZN7cutlass13device_kernelIN5flash11enable_sm90INS1_16FlashAttnFwdSm90INS1_25CollectiveMainloopFwdSm90ILi2EN4cute5tupleIJNS5_1CILi1EEES8_S8_EEENS6_IJNS7_ILi128EEENS7_ILi160EEENS7_ILi192EEEEEELi128ENS_12float_e4m3_tEfNS_4arch4Sm90ELb0ELb0ELb0ELb1ELb0ELb1ELb0ELb1ELb1ELb1ELb0ELb0EEENS1_21CollectiveEpilogueFwdINS6_IJSA_SA_SB_EEES9_NS_10bfloat16_tESG_Li256ELb1ELb1ELb0ELb1EEENS1_36VarlenDynamicPersistentTileSchedulerILi128ELi160ELi256ELi128ELb0ELb1ELb1ELb0ELb1ELb1EEEEEEEEEvNT_6ParamsE)
        /*1288*/ 	.short	0x0210
        /*128a*/ 	.short	0x0af0


	//----- nvinfo : EIATTR_SW_WAR
	.align		4
.L_194:
        /*128c*/ 	.byte	0x04, 0x36
        /*128e*/ 	.short	(.L_196 - .L_195)
.L_195:
        /*1290*/ 	.word	0x00000008
.L_196:


//--------------------- .nv.info._ZN7cutlass13device_kernelIN5flash11enable_sm90INS1_16FlashAttnFwdSm90INS1_25CollectiveMainloopFwdSm90ILi2EN4cute5tupleIJNS5_1CILi1EEES8_S8_EEENS6_IJNS7_ILi128EEENS7_ILi160EEENS7_ILi192EEEEEELi128ENS_12float_e4m3_tEfNS_4arch4Sm90ELb0ELb1ELb0ELb0ELb0ELb0ELb0ELb1ELb1ELb1ELb0ELb0EEENS1_21CollectiveEpilogueFwdINS6_IJSA_SA_SB_EEES9_NS_10bfloat16_tESG_Li256ELb0ELb1ELb0ELb1EEENS1_30DynamicPersistentTileSchedulerILi256ELi128ELb0ELb1ELb1EEEEEEEEEvNT_6ParamsE --------------------------
	.section	.nv.info._ZN7cutlass13device_kernelIN5flash11enable_sm90INS1_16FlashAttnFwdSm90INS1_25CollectiveMainloopFwdSm90ILi2EN4cute5tupleIJNS5_1CILi1EEES8_S8_EEENS6_IJNS7_ILi128EEENS7_ILi160EEENS7_ILi192EEEEEELi128ENS_12float_e4m3_tEfNS_4arch4Sm90ELb0ELb1ELb0ELb0ELb0ELb0ELb0ELb1ELb1ELb1ELb0ELb0EEENS1_21CollectiveEpilogueFwdINS6_IJSA_SA_SB_EEES9_NS_10bfloat16_tESG_Li256ELb0ELb1ELb0ELb1EEENS1_30DynamicPersistentTileSchedulerILi256ELi128ELb0ELb1ELb1EEEEEEEEEvNT_6ParamsE,"",@"SHT_CUDA_INFO"
	.sectionflags	@""
	.align	4


	//----- nvinfo : EIATTR_CUDA_API_VERSION
	.align		4
        /*0000*/ 	.byte	0x04, 0x37
        /*0002*/ 	.short	(.L_198 - .L_197)
.L_197:
        /*0004*/ 	.word	0x00000082


	//----- nvinfo : EIATTR_KPARAM_INFO
	.align		4
.L_198:
        /*0008*/ 	.byte	0x04, 0x17
        /*000a*/ 	.short	(.L_200 - .L_199)
.L_199:
        /*000c*/ 	.word	0x00000000
        /*0010*/ 	.short	0x0000
        /*0012*/ 	.short	0x0070
        /*0014*/ 	.byte	0x00, 0xf0, 0x01, 0x2a


	//----- nvinfo : EIATTR_SPARSE_MMA_MASK
	.align		4
.L_200:
        /*0018*/ 	.byte	0x03, 0x50
        /*001a*/ 	.short	0x0000


	//----- nvinfo : EIATTR_MAXREG_COUNT
	.align		4
        /*001c*/ 	.byte	0x03, 0x1b
        /*001e*/ 	.short	0x00a8


	//----- nvinfo : EIATTR_NUM_BARRIERS
	.align		4
        /*0020*/ 	.byte	0x02, 0x4c
        /*0022*/ 	.byte	0x10
	.zero		1


	//----- nvinfo : EIATTR_EXTERNS
	.align		4
        /*0024*/ 	.byte	0x04, 0x0f
        /*0026*/ 	.short	(.L_202 - .L_201)


	//   ....[0]....
	.align		4
.L_201:
        /*0028*/ 	.word	index@(__assertfail)


	//----- nvinfo : EIATTR_ANNOTATIONS
	.align		4
.L_202:
        /*002c*/ 	.byte	0x04, 0x55
        /*002e*/ 	.short	(.L_204 - .L_203)


	//   ....[0]....
.L_203:
        /* <DEDUP_REMOVED lines=24> */


	//----- nvinfo : EIATTR_MERCURY_ISA_VERSION
	.align		4
.L_204:
        /*01a0*/ 	.byte	0x03, 0x5f
        /*01a2*/ 	.short	0x0101


	//----- nvinfo : EIATTR_INT_WARP_WIDE_INSTR_OFFSETS
	.align		4
        /*01a4*/ 	.byte	0x04, 0x31
        /*01a6*/ 	.short	(.L_206 - .L_205)


	//   ....[0]....
.L_205:
        /*01a8*/ 	.word	0x00000130


	//   ....[1]....
        /*01ac*/ 	.word	0x00000170


	//   ....[2]....
        /*01b0*/ 	.word	0x000001e0


	//   ....[3]....
        /*01b4*/ 	.word	0x00015aa0


	//   ....[4]....
        /*01b8*/ 	.word	0x00015b30


	//   ....[5]....
        /*01bc*/ 	.word	0x00018360


	//   ....[6]....
        /*01c0*/ 	.word	0x000183f0


	//----- nvinfo : EIATTR_COOP_GROUP_MASK_REGIDS
	.align		4
.L_206:
        /*01c4*/ 	.byte	0x04, 0x29
        /*01c6*/ 	.short	(.L_208 - .L_207)


	//   ....[0]....
.L_207:
        /*01c8*/ 	.word	0xffffffff


	//   ....[1]....
        /*01cc*/ 	.word	0xffffffff


	//   ....[2]....
        /*01d0*/ 	.word	0xffffffff


	//   ....[3]....
        /*01d4*/ 	.word	0xffffffff


	//   ....[4]....
        /*01d8*/ 	.word	0xffffffff


	//   ....[5]....
        /*01dc*/ 	.word	0xffffffff


	//   ....[6]....
        /*01e0*/ 	.word	0xffffffff


	//   ....[7]....
        /*01e4*/ 	.word	0xffffffff


	//   ....[8]....
        /*01e8*/ 	.word	0xffffffff


	//   ....[9]....
        /*01ec*/ 	.word	0xffffffff


	//   ....[10]....
        /*01f0*/ 	.word	0xffffffff


	//   ....[11]....
        /*01f4*/ 	.word	0xffffffff


	//   ....[12]....
        /*01f8*/ 	.word	0xffffffff


	//   ....[13]....
        /*01fc*/ 	.word	0xffffffff


	//   ....[14]....
        /*0200*/ 	.word	0xffffffff


	//   ....[15]....
        /*0204*/ 	.word	0xffffffff


	//   ....[16]....
        /*0208*/ 	.word	0xffffffff


	//   ....[17]....
        /*020c*/ 	.word	0xffffffff


	//   ....[18]....
        /*0210*/ 	.word	0xffffffff


	//   ....[19]....
        /*0214*/ 	.word	0xffffffff


	//   ....[20]....
        /*0218*/ 	.word	0xffffffff


	//   ....[21]....
        /*021c*/ 	.word	0xffffffff


	//   ....[22]....
        /*0220*/ 	.word	0xffffffff


	//   ....[23]....
        /*0224*/ 	.word	0xffffffff


	//   ....[24]....
        /*0228*/ 	.word	0xffffffff


	//   ....[25]....
        /*022c*/ 	.word	0xffffffff


	//   ....[26]....
        /*0230*/ 	.word	0xffffffff


	//   ....[27]....
        /*0234*/ 	.word	0xffffffff


	//   ....[28]....
        /*0238*/ 	.word	0xffffffff


	//   ....[29]....
        /*023c*/ 	.word	0xffffffff


	//   ....[30]....
        /*0240*/ 	.word	0xffffffff


	//   ....[31]....
        /*0244*/ 	.word	0xffffffff


	//   ....[32]....
        /*0248*/ 	.word	0xffffffff


	//   ....[33]....
        /*024c*/ 	.word	0xffffffff


	//   ....[34]....
        /*0250*/ 	.word	0xffffffff


	//   ....[35]....
        /*0254*/ 	.word	0xffffffff


	//   ....[36]....
        /*0258*/ 	.word	0xffffffff


	//   ....[37]....
        /*025c*/ 	.word	0xffffffff


	//   ....[38]....
        /*0260*/ 	.word	0xffffffff


	//   ....[39]....
        /*0264*/ 	.word	0xffffffff


	//   ....[40]....
        /*0268*/ 	.word	0xffffffff


	//   ....[41]....
        /*026c*/ 	.word	0xffffffff


	//   ....[42]....
        /*0270*/ 	.word	0xffffffff


	//   ....[43]....
        /*0274*/ 	.word	0xffffffff


	//   ....[44]....
        /*0278*/ 	.word	0xffffffff


	//   ....[45]....
        /*027c*/ 	.word	0xffffffff


	//   ....[46]....
        /*0280*/ 	.word	0xffffffff


	//   ....[47]....
        /*0284*/ 	.word	0xffffffff


	//   ....[48]....
        /*0288*/ 	.word	0xffffffff


	//   ....[49]....
        /*028c*/ 	.word	0xffffffff


	//   ....[50]....
        /*0290*/ 	.word	0xffffffff


	//   ....[51]....
        /*0294*/ 	.word	0xffffffff


	//   ....[52]....
        /*0298*/ 	.word	0xffffffff


	//   ....[53]....
        /*029c*/ 	.word	0xffffffff


	//   ....[54]....
        /*02a0*/ 	.word	0xffffffff


	//   ....[55]....
        /*02a4*/ 	.word	0xffffffff


	//   ....[56]....
        /*02a8*/ 	.word	0xffffffff


	//   ....[57]....
        /*02ac*/ 	.word	0xffffffff


	//   ....[58]....
        /*02b0*/ 	.word	0xffffffff


	//   ....[59]....
        /*02b4*/ 	.word	0xffffffff


	//   ....[60]....
        /*02b8*/ 	.word	0xffffffff


	//   ....[61]....
        /*02bc*/ 	.word	0xffffffff


	//   ....[62]....
        /*02c0*/ 	.word	0xffffffff


	//   ....[63]....
        /*02c4*/ 	.word	0xffffffff


	//   ....[64]....
        /*02c8*/ 	.word	0xffffffff


	//   ....[65]....
        /*02cc*/ 	.word	0xffffffff


	//   ....[66]....
        /*02d0*/ 	.word	0xffffffff


	//   ....[67]....
        /*02d4*/ 	.word	0xffffffff


	//   ....[68]....
        /*02d8*/ 	.word	0xffffffff


	//   ....[69]....
        /*02dc*/ 	.word	0xffffffff


	//   ....[70]....
        /*02e0*/ 	.word	0xffffffff


	//   ....[71]....
        /*02e4*/ 	.word	0xffffffff


	//   ....[72]....
        /*02e8*/ 	.word	0xffffffff


	//   ....[73]....
        /*02ec*/ 	.word	0xffffffff


	//   ....[74]....
        /*02f0*/ 	.word	0xffffffff


	//   ....[75]....
        /*02f4*/ 	.word	0xffffffff


	//   ....[76]....
        /*02f8*/ 	.word	0xffffffff


	//   ....[77]....
        /*02fc*/ 	.word	0xffffffff


	//   ....[78]....
        /*0300*/ 	.word	0xffffffff


	//   ....[79]....
        /*0304*/ 	.word	0xffffffff


	//   ....[80]....
        /*0308*/ 	.word	0xffffffff


	//   ....[81]....
        /*030c*/ 	.word	0xffffffff


	//   ....[82]....
        /*0310*/ 	.word	0xffffffff


	//   ....[83]....
        /*0314*/ 	.word	0xffffffff


	//   ....[84]....
        /*0318*/ 	.word	0xffffffff


	//   ....[85]....
        /*031c*/ 	.word	0xffffffff


	//   ....[86]....
        /*0320*/ 	.word	0xffffffff


	//   ....[87]....
        /*0324*/ 	.word	0xffffffff


	//   ....[88]....
        /*0328*/ 	.word	0xffffffff


	//   ....[89]....
        /*032c*/ 	.word	0xffffffff


	//   ....[90]....
        /*0330*/ 	.word	0xffffffff


	//   ....[91]....
        /*0334*/ 	.word	0xffffffff


	//   ....[92]....
        /*0338*/ 	.word	0xffffffff


	//   ....[93]....
        /*033c*/ 	.word	0xffffffff


	//   ....[94]....
        /*0340*/ 	.word	0xffffffff


	//   ....[95]....
        /*0344*/ 	.word	0xffffffff


	//   ....[96]....
        /*0348*/ 	.word	0xffffffff


	//   ....[97]....
        /*034c*/ 	.word	0xffffffff


	//   ....[98]....
        /*0350*/ 	.word	0x0500000f


	//   ....[99]....
        /*0354*/ 	.word	0x0500000f


	//   ....[100]....
        /*0358*/ 	.word	0x0500000f


	//   ....[101]....
        /*035c*/ 	.word	0x0500000f


	//   ....[102]....
        /*0360*/ 	.word	0x0500000f


	//   ....[103]....
        /*0364*/ 	.word	0x0500000f


	//   ....[104]....
        /*0368*/ 	.word	0x0500000f


	//   ....[105]....
        /*036c*/ 	.word	0x0500000f


	//   ....[106]....
        /*0370*/ 	.word	0x0500000f


	//   ....[107]....
        /*0374*/ 	.word	0x0500000f


	//----- nvinfo : EIATTR_COOP_GROUP_INSTR_OFFSETS
	.align		4
.L_208:
        /*0378*/ 	.byte	0x04, 0x28
        /*037a*/ 	.short	(.L_210 - .L_209)


	//   ....[0]....
.L_209:
        /*037c*/ 	.word	0x00000070


	//   ....[1]....
        /*0380*/ 	.word	0x00000140


	//   ....[2]....
        /*0384*/ 	.word	0x00000190


	//   ....[3]....
        /*0388*/ 	.word	0x000003c0


	//   ....[4]....
        /*038c*/ 	.word	0x00000520


	//   ....[5]....
        /*0390*/ 	.word	0x00000640


	//   ....[6]....
        /*0394*/ 	.word	0x000007a0


	//   ....[7]....
        /*0398*/ 	.word	0x00001ac0


	//   ....[8]....
        /*039c*/ 	.word	0x00002ad0


	//   ....[9]....
        /*03a0*/ 	.word	0x000039b0


	//   ....[10]....
        /*03a4*/ 	.word	0x00004710


	//   ....[11]....
        /*03a8*/ 	.word	0x000047d0


	//   ....[12]....
        /*03ac*/ 	.word	0x00004ef0


	//   ....[13]....
        /*03b0*/ 	.word	0x00004f50


	//   ....[14]....
        /*03b4*/ 	.word	0x00007190


	//   ....[15]....
        /*03b8*/ 	.word	0x000073b0


	//   ....[16]....
        /*03bc*/ 	.word	0x000087b0


	//   ....[17]....
        /*03c0*/ 	.word	0x000088c0


	//   ....[18]....
        /*03c4*/ 	.word	0x00009400


	//   ....[19]....
        /*03c8*/ 	.word	0x00009480


	//   ....[20]....
        /*03cc*/ 	.word	0x0000be60


	//   ....[21]....
        /*03d0*/ 	.word	0x0000bec0


	//   ....[22]....
        /*03d4*/ 	.word	0x0000bef0


	//   ....[23]....
        /*03d8*/ 	.word	0x0000bf10


	//   ....[24]....
        /*03dc*/ 	.word	0x0000e8f0


	//   ....[25]....
        /*03e0*/ 	.word	0x0000f6f0


	//   ....[26]....
        /*03e4*/ 	.word	0x0000ff10


	//   ....[27]....
        /*03e8*/ 	.word	0x00010020


	//   ....[28]....
        /*03ec*/ 	.word	0x00010b70


	//   ....[29]....
        /*03f0*/ 	.word	0x00010be0


	//   ....[30]....
        /*03f4*/ 	.word	0x00012310


	//   ....[31]....
        /*03f8*/ 	.word	0x00012320


	//   ....[32]....
        /*03fc*/ 	.word	0x000123a0


	//   ....[33]....
        /*0400*/ 	.word	0x000123b0


	//   ....[34]....
        /*0404*/ 	.word	0x00013740


	//   ....[35]....
        /*0408*/ 	.word	0x00013750


	//   ....[36]....
        /*040c*/ 	.word	0x00013760


	//   ....[37]....
        /*0410*/ 	.word	0x00013770


	//   ....[38]....
        /*0414*/ 	.word	0x00013780


	//   ....[39]....
        /*0418*/ 	.word	0x00013790


	//   ....[40]....
        /*041c*/ 	.word	0x000137a0


	//   ....[41]....
        /*0420*/ 	.word	0x000137b0


	//   ....[42]....
        /*0424*/ 	.word	0x000137e0


	//   ....[43]....
        /*0428*/ 	.word	0x00013800


	//   ....[44]....
        /*042c*/ 	.word	0x00013840


	//   ....[45]....
        /*0430*/ 	.word	0x00013870


	//   ....[46]....
        /*0434*/ 	.word	0x000138a0


	//   ....[47]....
        /*0438*/ 	.word	0x000138c0


	//   ....[48]....
        /*043c*/ 	.word	0x000138f0


	//   ....[49]....
        /*0440*/ 	.word	0x00013900


	//   ....[50]....
        /*0444*/ 	.word	0x00013930


	//   ....[51]....
        /*0448*/ 	.word	0x00013940


	//   ....[52]....
        /*044c*/ 	.word	0x00013950


	//   ....[53]....
        /*0450*/ 	.word	0x00013960


	//   ....[54]....
        /*0454*/ 	.word	0x00013970


	//   ....[55]....
        /*0458*/ 	.word	0x00013980


	//   ....[56]....
        /*045c*/ 	.word	0x00013990


	//   ....[57]....
        /*0460*/ 	.word	0x000139a0


	//   ....[58]....
        /*0464*/ 	.word	0x000139b0


	//   ....[59]....
        /*0468*/ 	.word	0x000139c0


	//   ....[60]....
        /*046c*/ 	.word	0x000139d0


	//   ....[61]....
        /*0470*/ 	.word	0x000139e0


	//   ....[62]....
        /*0474*/ 	.word	0x00013a10


	//   ....[63]....
        /*0478*/ 	.word	0x00013a20


	//   ....[64]....
        /*047c*/ 	.word	0x00013a30


	//   ....[65]....
        /*0480*/ 	.word	0x00013a40


	//   ....[66]....
        /*0484*/ 	.word	0x00013b60


	//   ....[67]....
        /*0488*/ 	.word	0x00013b90


	//   ....[68]....
        /*048c*/ 	.word	0x00013bc0


	//   ....[69]....
        /*0490*/ 	.word	0x00013c20


	//   ....[70]....
        /*0494*/ 	.word	0x00014080


	//   ....[71]....
        /*0498*/ 	.word	0x000140b0


	//   ....[72]....
        /*049c*/ 	.word	0x00014170


	//   ....[73]....
        /*04a0*/ 	.word	0x00014190


	//   ....[74]....
        /*04a4*/ 	.word	0x00014250


	//   ....[75]....
        /*04a8*/ 	.word	0x00014270


	//   ....[76]....
        /*04ac*/ 	.word	0x00014340


	//   ....[77]....
        /*04b0*/ 	.word	0x00014360


	//   ....[78]....
        /*04b4*/ 	.word	0x00014a00


	//   ....[79]....
        /*04b8*/ 	.word	0x00014a20


	//   ....[80]....
        /*04bc*/ 	.word	0x00014ae0


	//   ....[81]....
        /*04c0*/ 	.word	0x00014b00


	//   ....[82]....
        /*04c4*/ 	.word	0x00014bc0


	//   ....[83]....
        /*04c8*/ 	.word	0x00014be0


	//   ....[84]....
        /*04cc*/ 	.word	0x00014cb0


	//   ....[85]....
        /*04d0*/ 	.word	0x00014cd0


	//   ....[86]....
        /*04d4*/ 	.word	0x00014e40


	//   ....[87]....
        /*04d8*/ 	.word	0x00016280


	//   ....[88]....
        /*04dc*/ 	.word	0x00016e80


	//   ....[89]....
        /*04e0*/ 	.word	0x00016eb0


	//   ....[90]....
        /*04e4*/ 	.word	0x00016f70


	//   ....[91]....
        /*04e8*/ 	.word	0x00016f80


	//   ....[92]....
        /*04ec*/ 	.word	0x00017010


	//   ....[93]....
        /*04f0*/ 	.word	0x00017020


	//   ....[94]....
        /*04f4*/ 	.word	0x00017030


	//   ....[95]....
        /*04f8*/ 	.word	0x00017040


	//   ....[96]....
        /*04fc*/ 	.word	0x00018c60


	//   ....[97]....
        /*0500*/ 	.word	0x00018e00


	//   ....[98]....
        /*0504*/ 	.word	0x000194a0


	//   ....[99]....
        /*0508*/ 	.word	0x00019650


	//   ....[100]....
        /*050c*/ 	.word	0x000196a0


	//   ....[101]....
        /*0510*/ 	.word	0x00019730


	//   ....[102]....
        /*0514*/ 	.word	0x00019830


	//   ....[103]....
        /*0518*/ 	.word	0x00019890


	//   ....[104]....
        /*051c*/ 	.word	0x00019990


	//   ....[105]....
        /*0520*/ 	.word	0x000199f0


	//   ....[106]....
        /*0524*/ 	.word	0x00019ad0


	//   ....[107]....
        /*0528*/ 	.word	0x00019e20


	//----- nvinfo : EIATTR_REG_RECONFIG
	.align		4
.L_210:
        /*052c*/ 	.byte	0x01, 0x54
	.zero		2


	//----- nvinfo : EIATTR_SYSCALL_OFFSETS
	.align		4
        /*0530*/ 	.byte	0x04, 0x46
        /*0532*/ 	.short	(.L_212 - .L_211)


	//   ....[0]....
.L_211:
        /*0534*/ 	.word	0x00001ca0


	//   ....[1]....
        /*0538*/ 	.word	0x00015ca0


	//   ....[2]....
        /*053c*/ 	.word	0x00015e30


	//   ....[3]....
        /*0540*/ 	.word	0x00015f80


	//   ....[4]....
        /*0544*/ 	.word	0x000160d0


	//   ....[5]....
        /*0548*/ 	.word	0x00016a80


	//----- nvinfo : EIATTR_MBARRIER_INSTR_OFFSETS
	.align		4
.L_212:
        /*054c*/ 	.byte	0x04, 0x39
        /*054e*/ 	.short	(.L_214 - .L_213)


	//   ....[0]....
.L_213:
        /*0550*/ 	.word	0x00000270
        /*0554*/ 	.word	0x000000ff
        /*0558*/ 	.word	0x00029800
        /*055c*/ 	.short	0x0100
        /*055e*/ 	.byte	0x08
	.zero		1


	//   ....[1]....
        /*0560*/ 	.word	0x00000280
        /*0564*/ 	.word	0x000000ff
        /*0568*/ 	.word	0x00029820
        /*056c*/ 	.short	0x0100
        /*056e*/ 	.byte	0x08
	.zero		1


	//   ....[2]....
        /*0570*/ 	.word	0x00000370
        /*0574*/ 	.word	0x000000ff
        /*0578*/ 	.word	0x00029830
        /*057c*/ 	.short	0x0100
        /*057e*/ 	.byte	0x08
	.zero		1


	//   ....[3]....
        /*0580*/ 	.word	0x00000380
        /*0584*/ 	.word	0x000000ff
        /*0588*/ 	.word	0x00029840
        /*058c*/ 	.short	0x0100
        /*058e*/ 	.byte	0x08
	.zero		1


	//   ....[4]....
        /*0590*/ 	.word	0x00000390
        /*0594*/ 	.word	0x000000ff
        /*0598*/ 	.word	0x00029838
        /*059c*/ 	.short	0x0100
        /*059e*/ 	.byte	0x08
	.zero		1


	//   ....[5]....
        /*05a0*/ 	.word	0x000003a0
        /*05a4*/ 	.word	0x000000ff
        /*05a8*/ 	.word	0x00029848
        /*05ac*/ 	.short	0x0100
        /*05ae*/ 	.byte	0x08
	.zero		1


	//   ....[6]....
        /*05b0*/ 	.word	0x000004d0
        /*05b4*/ 	.word	0x000000ff
        /*05b8*/ 	.word	0x00029850
        /*05bc*/ 	.short	0x0100
        /*05be*/ 	.byte	0x08
	.zero		1


	//   ....[7]....
        /*05c0*/ 	.word	0x000004e0
        /*05c4*/ 	.word	0x000000ff
        /*05c8*/ 	.word	0x00029860
        /*05cc*/ 	.short	0x0100
        /*05ce*/ 	.byte	0x08
	.zero		1


	//   ....[8]....
        /*05d0*/ 	.word	0x000004f0
        /*05d4*/ 	.word	0x000000ff
        /*05d8*/ 	.word	0x00029858
        /*05dc*/ 	.short	0x0100
        /*05de*/ 	.byte	0x08
	.zero		1


	//   ....[9]....
        /*05e0*/ 	.word	0x00000500
        /*05e4*/ 	.word	0x000000ff
        /*05e8*/ 	.word	0x00029868
        /*05ec*/ 	.short	0x0100
        /*05ee*/ 	.byte	0x08
	.zero		1


	//   ....[10]....
        /*05f0*/ 	.word	0x000005f0
        /*05f4*/ 	.word	0x000000ff
        /*05f8*/ 	.word	0x00029870
        /*05fc*/ 	.short	0x0100
        /*05fe*/ 	.byte	0x06
	.zero		1


	//   ....[11]....
        /*0600*/ 	.word	0x00000600
        /*0604*/ 	.word	0x000000ff
        /*0608*/ 	.word	0x00029880
        /*060c*/ 	.short	0x0100
        /*060e*/ 	.byte	0x06
	.zero		1


	//   ....[12]....
        /*0610*/ 	.word	0x00000610
        /*0614*/ 	.word	0x000000ff
        /*0618*/ 	.word	0x00029878
        /*061c*/ 	.short	0x0100
        /*061e*/ 	.byte	0x06
	.zero		1


	//   ....[13]....
        /*0620*/ 	.word	0x00000620
        /*0624*/ 	.word	0x000000ff
        /*0628*/ 	.word	0x00029888
        /*062c*/ 	.short	0x0100
        /*062e*/ 	.byte	0x06
	.zero		1


	//   ....[14]....
        /*0630*/ 	.word	0x00000750
        /*0634*/ 	.word	0x000000ff
        /*0638*/ 	.word	0x00029890
        /*063c*/ 	.short	0x0100
        /*063e*/ 	.byte	0x08
	.zero		1


	//   ....[15]....
        /*0640*/ 	.word	0x00000760
        /*0644*/ 	.word	0x000000ff
        /*0648*/ 	.word	0x000298a0
        /*064c*/ 	.short	0x0100
        /*064e*/ 	.byte	0x08
	.zero		1


	//   ....[16]....
        /*0650*/ 	.word	0x00000770
        /*0654*/ 	.word	0x000000ff
        /*0658*/ 	.word	0x00029898
        /*065c*/ 	.short	0x0100
        /*065e*/ 	.byte	0x08
	.zero		1


	//   ....[17]....
        /*0660*/ 	.word	0x00000780
        /*0664*/ 	.word	0x000000ff
        /*0668*/ 	.word	0x000298a8
        /*066c*/ 	.short	0x0100
        /*066e*/ 	.byte	0x08
	.zero		1


	//   ....[18]....
        /*0670*/ 	.word	0x000008b0
        /*0674*/ 	.word	0x000000ff
        /*0678*/ 	.word	0x000298b0
        /*067c*/ 	.short	0x0100
        /*067e*/ 	.byte	0x08
	.zero		1


	//   ....[19]....
        /*0680*/ 	.word	0x000008c0
        /*0684*/ 	.word	0x000000ff
        /*0688*/ 	.word	0x000298c0
        /*068c*/ 	.short	0x0100
        /*068e*/ 	.byte	0x08
	.zero		1


	//   ....[20]....
        /*0690*/ 	.word	0x000008d0
        /*0694*/ 	.word	0x000000ff
        /*0698*/ 	.word	0x000298b8
        /*069c*/ 	.short	0x0100
        /*069e*/ 	.byte	0x08
	.zero		1


	//   ....[21]....
        /*06a0*/ 	.word	0x000008e0
        /*06a4*/ 	.word	0x000000ff
        /*06a8*/ 	.word	0x000298c8
        /*06ac*/ 	.short	0x0100
        /*06ae*/ 	.byte	0x08
	.zero		1


	//   ....[22]....
        /*06b0*/ 	.word	0x00001d20
        /*06b4*/ 	.word	0x000000ff
        /*06b8*/ 	.word	0x00029800
        /*06bc*/ 	.short	0x010a
        /*06be*/ 	.byte	0x29
	.zero		1


	//   ....[23]....
        /*06c0*/ 	.word	0x00001da0
        /*06c4*/ 	.word	0x00000003
        /*06c8*/ 	.word	0x00029830
        /*06cc*/ 	.short	0x010a
        /*06ce*/ 	.byte	0x3f
	.zero		1


	//   ....[24]....
        /*06d0*/ 	.word	0x00001e00
        /*06d4*/ 	.word	0x00000003
        /*06d8*/ 	.word	0x00029830
        /*06dc*/ 	.short	0x010a
        /*06de*/ 	.byte	0x3f
	.zero		1


	//   ....[25]....
        /*06e0*/ 	.word	0x00002c10
        /*06e4*/ 	.word	0x00000000
        /*06e8*/ 	.word	0x00000000
        /*06ec*/ 	.short	0x0101
        /*06ee*/ 	.byte	0x3f
	.zero		1


	//   ....[26]....
        /*06f0*/ 	.word	0x000061d0
        /*06f4*/ 	.word	0x000000ff
        /*06f8*/ 	.word	0x00029830
        /*06fc*/ 	.short	0x010a
        /*06fe*/ 	.byte	0x06
	.zero		1


	//   ....[27]....
        /*0700*/ 	.word	0x00006210
        /*0704*/ 	.word	0x000000ff
        /*0708*/ 	.word	0x00029830
        /*070c*/ 	.short	0x010a
        /*070e*/ 	.byte	0x06
	.zero		1


	//   ....[28]....
        /*0710*/ 	.word	0x00006e20
        /*0714*/ 	.word	0x000000ff
        /*0718*/ 	.word	0x00029850
        /*071c*/ 	.short	0x010a
        /*071e*/ 	.byte	0x06
	.zero		1


	//   ....[29]....
        /*0720*/ 	.word	0x00006e60
        /*0724*/ 	.word	0x000000ff
        /*0728*/ 	.word	0x00029850
        /*072c*/ 	.short	0x010a
        /*072e*/ 	.byte	0x06
	.zero		1


	//   ....[30]....
        /*0730*/ 	.word	0x000071c0
        /*0734*/ 	.word	0x00000007
        /*0738*/ 	.word	0x00000000
        /*073c*/ 	.short	0x0101
        /*073e*/ 	.byte	0x3f
	.zero		1


	//   ....[31]....
        /*0740*/ 	.word	0x0000a1e0
        /*0744*/ 	.word	0x000000ff
        /*0748*/ 	.word	0x00000000
        /*074c*/ 	.short	0x0101
        /*074e*/ 	.byte	0x06
	.zero		1


	//   ....[32]....
        /*0750*/ 	.word	0x0000abc0
        /*0754*/ 	.word	0x000000ff
        /*0758*/ 	.word	0x00029830
        /*075c*/ 	.short	0x010a
        /*075e*/ 	.byte	0x06
	.zero		1


	//   ....[33]....
        /*0760*/ 	.word	0x0000ac00
        /*0764*/ 	.word	0x000000ff
        /*0768*/ 	.word	0x00029830
        /*076c*/ 	.short	0x010a
        /*076e*/ 	.byte	0x06
	.zero		1


	//   ....[34]....
        /*0770*/ 	.word	0x0000b840
        /*0774*/ 	.word	0x000000ff
        /*0778*/ 	.word	0x00029850
        /*077c*/ 	.short	0x010a
        /*077e*/ 	.byte	0x06
	.zero		1


	//   ....[35]....
        /*0780*/ 	.word	0x0000b880
        /*0784*/ 	.word	0x000000ff
        /*0788*/ 	.word	0x00029850
        /*078c*/ 	.short	0x010a
        /*078e*/ 	.byte	0x06
	.zero		1


	//   ....[36]....
        /*0790*/ 	.word	0x0000ce60
        /*0794*/ 	.word	0x00000004
        /*0798*/ 	.word	0x00000000
        /*079c*/ 	.short	0x0101
        /*079e*/ 	.byte	0x3f
	.zero		1


	//   ....[37]....
        /*07a0*/ 	.word	0x0000d190
        /*07a4*/ 	.word	0x000000ff
        /*07a8*/ 	.word	0x00000000
        /*07ac*/ 	.short	0x0101
        /*07ae*/ 	.byte	0x06
	.zero		1


	//   ....[38]....
        /*07b0*/ 	.word	0x0000d910
        /*07b4*/ 	.word	0x000000ff
        /*07b8*/ 	.word	0x00029830
        /*07bc*/ 	.short	0x010a
        /*07be*/ 	.byte	0x06
	.zero		1


	//   ....[39]....
        /*07c0*/ 	.word	0x0000d950
        /*07c4*/ 	.word	0x000000ff
        /*07c8*/ 	.word	0x00029830
        /*07cc*/ 	.short	0x010a
        /*07ce*/ 	.byte	0x06
	.zero		1


	//   ....[40]....
        /*07d0*/ 	.word	0x0000e590
        /*07d4*/ 	.word	0x000000ff
        /*07d8*/ 	.word	0x00029850
        /*07dc*/ 	.short	0x010a
        /*07de*/ 	.byte	0x06
	.zero		1


	//   ....[41]....
        /*07e0*/ 	.word	0x0000e5d0
        /*07e4*/ 	.word	0x000000ff
        /*07e8*/ 	.word	0x00029850
        /*07ec*/ 	.short	0x010a
        /*07ee*/ 	.byte	0x06
	.zero		1


	//   ....[42]....
        /*07f0*/ 	.word	0x0000e970
        /*07f4*/ 	.word	0x00000000
        /*07f8*/ 	.word	0x00000000
        /*07fc*/ 	.short	0x0101
        /*07fe*/ 	.byte	0x3f
	.zero		1


	//   ....[43]....
        /*0800*/ 	.word	0x00011940
        /*0804*/ 	.word	0x000000ff
        /*0808*/ 	.word	0x00000000
        /*080c*/ 	.short	0x0101
        /*080e*/ 	.byte	0x06
	.zero		1


	//   ....[44]....
        /*0810*/ 	.word	0x00011fc0
        /*0814*/ 	.word	0x000000ff
        /*0818*/ 	.word	0x00029850
        /*081c*/ 	.short	0x010a
        /*081e*/ 	.byte	0x09
	.zero		1


	//   ....[45]....
        /*0820*/ 	.word	0x00012000
        /*0824*/ 	.word	0x000000ff
        /*0828*/ 	.word	0x00029850
        /*082c*/ 	.short	0x010a
        /*082e*/ 	.byte	0x09
	.zero		1


	//   ....[46]....
        /*0830*/ 	.word	0x000126c0
        /*0834*/ 	.word	0x000000ff
        /*0838*/ 	.word	0x00000000
        /*083c*/ 	.short	0x0101
        /*083e*/ 	.byte	0x04
	.zero		1


	//   ....[47]....
        /*0840*/ 	.word	0x00014070
        /*0844*/ 	.word	0x00000000
        /*0848*/ 	.word	0x00000000
        /*084c*/ 	.short	0x0101
        /*084e*/ 	.byte	0x3f
	.zero		1


	//   ....[48]....
        /*0850*/ 	.word	0x000164f0
        /*0854*/ 	.word	0x00000002
        /*0858*/ 	.word	0x00029880
        /*085c*/ 	.short	0x010a
        /*085e*/ 	.byte	0x3f
	.zero		1


	//   ....[49]....
        /*0860*/ 	.word	0x00016670
        /*0864*/ 	.word	0x00000002
        /*0868*/ 	.word	0x00029840
        /*086c*/ 	.short	0x010a
        /*086e*/ 	.byte	0x3f
	.zero		1


	//   ....[50]....
        /*0870*/ 	.word	0x00017180
        /*0874*/ 	.word	0x00000011
        /*0878*/ 	.word	0x00029800
        /*087c*/ 	.short	0x0107
        /*087e*/ 	.byte	0x3f
	.zero		1


	//   ....[51]....
        /*0880*/ 	.word	0x00017280
        /*0884*/ 	.word	0x00000011
        /*0888*/ 	.word	0x00029800
        /*088c*/ 	.short	0x0101
        /*088e*/ 	.byte	0x3f
	.zero		1


	//   ....[52]....
        /*0890*/ 	.word	0x000172a0
        /*0894*/ 	.word	0x00000011
        /*0898*/ 	.word	0x00029820
        /*089c*/ 	.short	0x010a
        /*089e*/ 	.byte	0x3f
	.zero		1


	//   ....[53]....
        /*08a0*/ 	.word	0x000175c0
        /*08a4*/ 	.word	0x00000004
        /*08a8*/ 	.word	0x00029880
        /*08ac*/ 	.short	0x010a
        /*08ae*/ 	.byte	0x3f
	.zero		1


	//   ....[54]....
        /*08b0*/ 	.word	0x000177e0
        /*08b4*/ 	.word	0x00000004
        /*08b8*/ 	.word	0x00029840
        /*08bc*/ 	.short	0x010a
        /*08be*/ 	.byte	0x3f
	.zero		1


	//   ....[55]....
        /*08c0*/ 	.word	0x00017ca0
        /*08c4*/ 	.word	0x00000013
        /*08c8*/ 	.word	0x00029870
        /*08cc*/ 	.short	0x010a
        /*08ce*/ 	.byte	0x3f
	.zero		1


	//   ....[56]....
        /*08d0*/ 	.word	0x00017d10
        /*08d4*/ 	.word	0x00000013
        /*08d8*/ 	.word	0x00029860
        /*08dc*/ 	.short	0x010a
        /*08de*/ 	.byte	0x3f
	.zero		1


	//   ....[57]....
        /*08e0*/ 	.word	0x00018240
        /*08e4*/ 	.word	0x00000013
        /*08e8*/ 	.word	0x00029850
        /*08ec*/ 	.short	0x0101
        /*08ee*/ 	.byte	0x3f
	.zero		1


	//   ....[58]....
        /*08f0*/ 	.word	0x000182c0
        /*08f4*/ 	.word	0x00000013
        /*08f8*/ 	.word	0x00000000
        /*08fc*/ 	.short	0x0101
        /*08fe*/ 	.byte	0x3f
	.zero		1


	//   ....[59]....
        /*0900*/ 	.word	0x000184e0
        /*0904*/ 	.word	0x00000010
        /*0908*/ 	.word	0x00029870
        /*090c*/ 	.short	0x010a
        /*090e*/ 	.byte	0x3f
	.zero		1


	//   ....[60]....
        /*0910*/ 	.word	0x00018550
        /*0914*/ 	.word	0x00000010
        /*0918*/ 	.word	0x00029860
        /*091c*/ 	.short	0x010a
        /*091e*/ 	.byte	0x3f
	.zero		1


	//   ....[61]....
        /*0920*/ 	.word	0x00018a90
        /*0924*/ 	.word	0x00000010
        /*0928*/ 	.word	0x00029850
        /*092c*/ 	.short	0x0101
        /*092e*/ 	.byte	0x3f
	.zero		1


	//   ....[62]....
        /*0930*/ 	.word	0x00018b10
        /*0934*/ 	.word	0x00000010
        /*0938*/ 	.word	0x00000000
        /*093c*/ 	.short	0x0101
        /*093e*/ 	.byte	0x3f
	.zero		1


	//   ....[63]....
        /*0940*/ 	.word	0x00018d80
        /*0944*/ 	.word	0x00000003
        /*0948*/ 	.word	0x00029820
        /*094c*/ 	.short	0x010a
        /*094e*/ 	.byte	0x3f
	.zero		1


	//   ....[64]....
        /*0950*/ 	.word	0x00018f50
        /*0954*/ 	.word	0x00000007
        /*0958*/ 	.word	0x00000000
        /*095c*/ 	.short	0x010a
        /*095e*/ 	.byte	0x3f
	.zero		1


	//   ....[65]....
        /*0960*/ 	.word	0x00018fa0
        /*0964*/ 	.word	0x00000005
        /*0968*/ 	.word	0x00000000
        /*096c*/ 	.short	0x010a
        /*096e*/ 	.byte	0x3f
	.zero		1


	//   ....[66]....
        /*0970*/ 	.word	0x00018ff0
        /*0974*/ 	.word	0x00000005
        /*0978*/ 	.word	0x00029860
        /*097c*/ 	.short	0x010a
        /*097e*/ 	.byte	0x3f
	.zero		1


	//   ....[67]....
        /*0980*/ 	.word	0x00019040
        /*0984*/ 	.word	0x00000003
        /*0988*/ 	.word	0x00029860
        /*098c*/ 	.short	0x010a
        /*098e*/ 	.byte	0x3f
	.zero		1


	//   ....[68]....
        /*0990*/ 	.word	0x00019080
        /*0994*/ 	.word	0x00000005
        /*0998*/ 	.word	0x00029880
        /*099c*/ 	.short	0x010a
        /*099e*/ 	.byte	0x3f
	.zero		1


	//   ....[69]....
        /*09a0*/ 	.word	0x000190a0
        /*09a4*/ 	.word	0x00000003
        /*09a8*/ 	.word	0x00029880
        /*09ac*/ 	.short	0x010a
        /*09ae*/ 	.byte	0x3f
	.zero		1


	//   ....[70]....
        /*09b0*/ 	.word	0x00019110
        /*09b4*/ 	.word	0x00000003
        /*09b8*/ 	.word	0x00029800
        /*09bc*/ 	.short	0x010a
        /*09be*/ 	.byte	0x3f
	.zero		1


	//   ....[71]....
        /*09c0*/ 	.word	0x00019160
        /*09c4*/ 	.word	0x00000003
        /*09c8*/ 	.word	0x00029830
        /*09cc*/ 	.short	0x010a
        /*09ce*/ 	.byte	0x3f
	.zero		1


	//   ....[72]....
        /*09d0*/ 	.word	0x000191c0
        /*09d4*/ 	.word	0x00000007
        /*09d8*/ 	.word	0x00029830
        /*09dc*/ 	.short	0x010a
        /*09de*/ 	.byte	0x3f
	.zero		1


	//   ....[73]....
        /*09e0*/ 	.word	0x00019220
        /*09e4*/ 	.word	0x00000007
        /*09e8*/ 	.word	0x00029850
        /*09ec*/ 	.short	0x010a
        /*09ee*/ 	.byte	0x3f
	.zero		1


	//   ....[74]....
        /*09f0*/ 	.word	0x00019280
        /*09f4*/ 	.word	0x0000000b
        /*09f8*/ 	.word	0x00029830
        /*09fc*/ 	.short	0x010a
        /*09fe*/ 	.byte	0x3f
	.zero		1


	//   ....[75]....
        /*0a00*/ 	.word	0x000192e0
        /*0a04*/ 	.word	0x0000000b
        /*0a08*/ 	.word	0x00029850
        /*0a0c*/ 	.short	0x010a
        /*0a0e*/ 	.byte	0x3f
	.zero		1


	//   ....[76]....
        /*0a10*/ 	.word	0x00019340
        /*0a14*/ 	.word	0x00000009
        /*0a18*/ 	.word	0x00029830
        /*0a1c*/ 	.short	0x010a
        /*0a1e*/ 	.byte	0x3f
	.zero		1


	//   ....[77]....
        /*0a20*/ 	.word	0x000193a0
        /*0a24*/ 	.word	0x00000009
        /*0a28*/ 	.word	0x00029850
        /*0a2c*/ 	.short	0x010a
        /*0a2e*/ 	.byte	0x3f
	.zero		1


	//   ....[78]....
        /*0a30*/ 	.word	0x00019400
        /*0a34*/ 	.word	0x00000006
        /*0a38*/ 	.word	0x00029850
        /*0a3c*/ 	.short	0x010a
        /*0a3e*/ 	.byte	0x3f
	.zero		1


	//   ....[79]....
        /*0a40*/ 	.word	0x00019550
        /*0a44*/ 	.word	0x00000002
        /*0a48*/ 	.word	0x00029880
        /*0a4c*/ 	.short	0x010a
        /*0a4e*/ 	.byte	0x3f
	.zero		1


	//   ....[80]....
        /*0a50*/ 	.word	0x000195a0
        /*0a54*/ 	.word	0x00000002
        /*0a58*/ 	.word	0x00029840
        /*0a5c*/ 	.short	0x010a
        /*0a5e*/ 	.byte	0x3f
	.zero		1


	//   ....[81]....
        /*0a60*/ 	.word	0x00019b10
        /*0a64*/ 	.word	0x00000011
        /*0a68*/ 	.word	0x00029820
        /*0a6c*/ 	.short	0x010a
        /*0a6e*/ 	.byte	0x3f
	.zero		1


	//   ....[82]....
        /*0a70*/ 	.word	0x00019b60
        /*0a74*/ 	.word	0x00000004
        /*0a78*/ 	.word	0x00029880
        /*0a7c*/ 	.short	0x010a
        /*0a7e*/ 	.byte	0x3f
	.zero		1


	//   ....[83]....
        /*0a80*/ 	.word	0x00019bb0
        /*0a84*/ 	.word	0x00000004
        /*0a88*/ 	.word	0x00029840
        /*0a8c*/ 	.short	0x010a
        /*0a8e*/ 	.byte	0x3f
	.zero		1


	//   ....[84]....
        /*0a90*/ 	.word	0x00019c00
        /*0a94*/ 	.word	0x00000013
        /*0a98*/ 	.word	0x00029870
        /*0a9c*/ 	.short	0x010a
        /*0a9e*/ 	.byte	0x3f
	.zero		1


	//   ....[85]....
        /*0aa0*/ 	.word	0x00019c50
        /*0aa4*/ 	.word	0x00000013
        /*0aa8*/ 	.word	0x00029860
        /*0aac*/ 	.short	0x010a
        /*0aae*/ 	.byte	0x3f
	.zero		1


	//   ....[86]....
        /*0ab0*/ 	.word	0x00019ca0
        /*0ab4*/ 	.word	0x00000010
        /*0ab8*/ 	.word	0x00029870
        /*0abc*/ 	.short	0x010a
        /*0abe*/ 	.byte	0x3f
	.zero		1


	//   ....[87]....
        /*0ac0*/ 	.word	0x00019cf0
        /*0ac4*/ 	.word	0x00000010
        /*0ac8*/ 	.word	0x00029860
        /*0acc*/ 	.short	0x010a
        /*0ace*/ 	.byte	0x3f
	.zero		1


	//   ....[88]....
        /*0ad0*/ 	.word	0x00019d40
        /*0ad4*/ 	.word	0x00000003
        /*0ad8*/ 	.word	0x00029820
        /*0adc*/ 	.short	0x010a
        /*0ade*/ 	.byte	0x3f
	.zero		1


	//   ....[89]....
        /*0ae0*/ 	.word	0x00019ee0
        /*0ae4*/ 	.word	0x00000007
        /*0ae8*/ 	.word	0x00000000
        /*0aec*/ 	.short	0x010a
        /*0aee*/ 	.byte	0x3f
	.zero		1


	//   ....[90]....
        /*0af0*/ 	.word	0x00019f30
        /*0af4*/ 	.word	0x00000005
        /*0af8*/ 	.word	0x00000000
        /*0afc*/ 	.short	0x010a
        /*0afe*/ 	.byte	0x3f
	.zero		1


	//   ....[91]....
        /*0b00*/ 	.word	0x00019f80
        /*0b04*/ 	.word	0x00000005
        /*0b08*/ 	.word	0x00029860
        /*0b0c*/ 	.short	0x010a
        /*0b0e*/ 	.byte	0x3f
	.zero		1


	//   ....[92]....
        /*0b10*/ 	.word	0x00019fd0
        /*0b14*/ 	.word	0x00000003
        /*0b18*/ 	.word	0x00029860
        /*0b1c*/ 	.short	0x010a
        /*0b1e*/ 	.byte	0x3f
	.zero		1


	//   ....[93]....
        /*0b20*/ 	.word	0x0001a020
        /*0b24*/ 	.word	0x00000005
        /*0b28*/ 	.word	0x00029880
        /*0b2c*/ 	.short	0x010a
        /*0b2e*/ 	.byte	0x3f
	.zero		1


	//----- nvinfo : EIATTR_NUM_MBARRIERS
	.align		4
.L_214:
        /*0b30*/ 	.byte	0x03, 0x38
        /*0b32*/ 	.short	0x0016


	//----- nvinfo : EIATTR_EXIT_INSTR_OFFSETS
	.align		4
        /*0b34*/ 	.byte	0x04, 0x1c
        /*0b36*/ 	.short	(.L_216 - .L_215)


	//   ....[0]....
.L_215:
        /*0b38*/ 	.word	0x00000a40


	//   ....[1]....
        /*0b3c*/ 	.word	0x00014dd0


	//   ....[2]....
        /*0b40*/ 	.word	0x000190f0


	//----- nvinfo : EIATTR_MAX_THREADS
	.align		4
.L_216:
        /*0b44*/ 	.byte	0x04, 0x05
        /*0b46*/ 	.short	(.L_218 - .L_217)
.L_217:
        /*0b48*/ 	.word	0x00000180
        /*0b4c*/ 	.word	0x00000001
        /*0b50*/ 	.word	0x00000001


	//----- nvinfo : EIATTR_CRS_STACK_SIZE
	.align		4
.L_218:
        /*0b54*/ 	.byte	0x04, 0x1e
        /*0b56*/ 	.short	(.L_220 - .L_219)
.L_219:
        /*0b58*/ 	.word	0x00000000


	//----- nvinfo : EIATTR_CBANK_PARAM_SIZE
	.align		4
.L_220:
        /*0b5c*/ 	.byte	0x03, 0x19
        /*0b5e*/ 	.short	0x0af0


	//----- nvinfo : EIATTR_PARAM_CBANK
	.align		4
        /*0b60*/ 	.byte	0x04, 0x0a
        /*0b62*/ 	.short	(.L_222 - .L_221)
	.align		4
.L_221:
        /*0b64*/ 	.word	index@(.nv.constant0._ZN7cutlass13device_kernelIN5flash11enable_sm90INS1_16FlashAttnFwdSm90INS1_25CollectiveMainloopFwdSm90ILi2EN4cute5tupleIJNS5_1CILi1EEES8_S8_EEENS6_IJNS7_ILi128EEENS7_ILi160EEENS7_ILi192EEEEEELi128ENS_12float_e4m3_tEfNS_4arch4Sm90ELb0ELb1ELb0ELb0ELb0ELb0ELb0ELb1ELb1ELb1ELb0ELb0EEENS1_21CollectiveEpilogueFwdINS6_IJSA_SA_SB_EEES9_NS_10bfloat16_tESG_Li256ELb0ELb1ELb0ELb1EEENS1_30DynamicPersistentTileSchedulerILi256ELi128ELb0ELb1ELb1EEEEEEEEEvNT_6ParamsE)
        /*0b68*/ 	.short	0x0210
        /*0b6a*/ 	.short	0x0af0


	//----- nvinfo : EIATTR_SW_WAR
	.align		4
.L_222:
        /*0b6c*/ 	.byte	0x04, 0x36
        /*0b6e*/ 	.short	(.L_224 - .L_223)
.L_223:
        /*0b70*/ 	.word	0x00000008
.L_224:


//--------------------- .nv.info._ZN7cutlass13device_kernelIN5flash11enable_sm90INS1_16FlashAttnFwdSm90INS1_25CollectiveMainloopFwdSm90ILi2EN4cute5tupleIJNS5_1CILi1EEES8_S8_EEENS6_IJNS7_ILi128EEENS7_ILi160EEENS7_ILi192EEEEEELi128ENS_12float_e4m3_tEfNS_4arch4Sm90ELb0ELb1ELb0ELb1ELb0ELb0ELb0ELb1ELb1ELb1ELb0ELb0EEENS1_21CollectiveEpilogueFwdINS6_IJSA_SA_SB_EEES9_NS_10bfloat16_tESG_Li256ELb1ELb1ELb0ELb1EEENS1_36VarlenDynamicPersistentTileSchedulerILi128ELi160ELi256ELi128ELb0ELb1ELb1ELb1ELb0ELb1EEEEEEEEEvNT_6ParamsE --------------------------
	.section	.nv.info._ZN7cutlass13device_kernelIN5flash11enable_sm90INS1_16FlashAttnFwdSm90INS1_25CollectiveMainloopFwdSm90ILi2EN4cute5tupleIJNS5_1CILi1EEES8_S8_EEENS6_IJNS7_ILi128EEENS7_ILi160EEENS7_ILi192EEEEEELi128ENS_12float_e4m3_tEfNS_4arch4Sm90ELb0ELb1ELb0ELb1ELb0ELb0ELb0ELb1ELb1ELb1ELb0ELb0EEENS1_21CollectiveEpilogueFwdINS6_IJSA_SA_SB_EEES9_NS_10bfloat16_tESG_Li256ELb1ELb1ELb0ELb1EEENS1_36VarlenDynamicPersistentTileSchedulerILi128ELi160ELi256ELi128ELb0ELb1ELb1ELb1ELb0ELb1EEEEEEEEEvNT_6ParamsE,"",@"SHT_CUDA_INFO"
	.sectionflags	@""
	.align	4


	//----- nvinfo : EIATTR_CUDA_API_VERSION
	.align		4
        /*0000*/ 	.byte	0x04, 0x37
        /*0002*/ 	.short	(.L_226 - .L_225)
.L_225:
        /*0004*/ 	.word	0x00000082


	//----- nvinfo : EIATTR_KPARAM_INFO
	.align		4
.L_226:
        /*0008*/ 	.byte	0x04, 0x17
        /*000a*/ 	.short	(.L_228 - .L_227)
.L_227:
        /*000c*/ 	.word	0x00000000
        /*0010*/ 	.short	0x0000
        /*0012*/ 	.short	0x0070
        /*0014*/ 	.byte	0x00, 0xf0, 0x01, 0x2a


	//----- nvinfo : EIATTR_SPARSE_MMA_MASK
	.align		4
.L_228:
        /*0018*/ 	.byte	0x03, 0x50
        /*001a*/ 	.short	0x0000


	//----- nvinfo : EIATTR_MAXREG_COUNT
	.align		4
        /*001c*/ 	.byte	0x03, 0x1b
        /*001e*/ 	.short	0x00a8


	//----- nvinfo : EIATTR_NUM_BARRIERS
	.align		4
        /*0020*/ 	.byte	0x02, 0x4c
        /*0022*/ 	.byte	0x10
	.zero		1


	//----- nvinfo : EIATTR_EXTERNS
	.align		4
        /*0024*/ 	.byte	0x04, 0x0f
        /*0026*/ 	.short	(.L_230 - .L_229)


	//   ....[0]....
	.align		4
.L_229:
        /*0028*/ 	.word	index@(__assertfail)


	//----- nvinfo : EIATTR_ANNOTATIONS
	.align		4
.L_230:
        /*002c*/ 	.byte	0x04, 0x55
        /*002e*/ 	.short	(.L_232 - .L_231)


	//   ....[0]....
.L_231:
        /* <DEDUP_REMOVED lines=32> */
        /*0224*/ 	.byte	0x90, 0xad, 0x01, 0x00


	//----- nvinfo : EIATTR_MERCURY_ISA_VERSION
	.align		4
.L_232:
        /*0228*/ 	.byte	0x03, 0x5f
        /*022a*/ 	.short	0x0101


	//----- nvinfo : EIATTR_UNUSED_LOAD_BYTE_OFFSET
	.align		4
        /*022c*/ 	.byte	0x04, 0x44
        /*022e*/ 	.short	(.L_234 - .L_233)


	//   ....[0]....
.L_233:
        /*0230*/ 	.word	0x00000a40
        /*0234*/ 	.word	0x0000fff0


	//   ....[1]....
        /*0238*/ 	.word	0x00012bb0
        /*023c*/ 	.word	0x0000fff0


	//----- nvinfo : EIATTR_INT_WARP_WIDE_INSTR_OFFSETS
	.align		4
.L_234:
        /*0240*/ 	.byte	0x04, 0x31
        /*0242*/ 	.short	(.L_236 - .L_235)


	//   ....[0]....
.L_235:
        /*0244*/ 	.word	0x00000130


	//   ....[1]....
        /*0248*/ 	.word	0x00000170


	//   ....[2]....
        /*024c*/ 	.word	0x000001e0


	//   ....[3]....
        /*0250*/ 	.word	0x00016d80


	//   ....[4]....
        /*0254*/ 	.word	0x00016e10


	//   ....[5]....
        /*0258*/ 	.word	0x00019730


	//   ....[6]....
        /*025c*/ 	.word	0x000197c0


	//----- nvinfo : EIATTR_COOP_GROUP_MASK_REGIDS
	.align		4
.L_236:
        /*0260*/ 	.byte	0x04, 0x29
        /*0262*/ 	.short	(.L_238 - .L_237)


	//   ....[0]....
.L_237:
        /*0264*/ 	.word	0xffffffff


	//   ....[1]....
        /*0268*/ 	.word	0xffffffff


	//   ....[2]....
        /*026c*/ 	.word	0xffffffff


	//   ....[3]....
        /*0270*/ 	.word	0xffffffff


	//   ....[4]....
        /*0274*/ 	.word	0xffffffff


	//   ....[5]....
        /*0278*/ 	.word	0xffffffff


	//   ....[6]....
        /*027c*/ 	.word	0xffffffff


	//   ....[7]....
        /*0280*/ 	.word	0xffffffff


	//   ....[8]....
        /*0284*/ 	.word	0xffffffff


	//   ....[9]....
        /*0288*/ 	.word	0xffffffff


	//   ....[10]....
        /*028c*/ 	.word	0xffffffff


	//   ....[11]....
        /*0290*/ 	.word	0xffffffff


	//   ....[12]....
        /*0294*/ 	.word	0xffffffff


	//   ....[13]....
        /*0298*/ 	.word	0xffffffff


	//   ....[14]....
        /*029c*/ 	.word	0xffffffff


	//   ....[15]....
        /*02a0*/ 	.word	0xffffffff


	//   ....[16]....
        /*02a4*/ 	.word	0xffffffff


	//   ....[17]....
        /*02a8*/ 	.word	0xffffffff


	//   ....[18]....
        /*02ac*/ 	.word	0xffffffff


	//   ....[19]....
        /*02b0*/ 	.word	0xffffffff


	//   ....[20]....
        /*02b4*/ 	.word	0xffffffff


	//   ....[21]....
        /*02b8*/ 	.word	0xffffffff


	//   ....[22]....
        /*02bc*/ 	.word	0xffffffff


	//   ....[23]....
        /*02c0*/ 	.word	0xffffffff


	//   ....[24]....
        /*02c4*/ 	.word	0xffffffff


	//   ....[25]....
        /*02c8*/ 	.word	0xffffffff


	//   ....[26]....
        /*02cc*/ 	.word	0xffffffff


	//   ....[27]....
        /*02d0*/ 	.word	0xffffffff


	//   ....[28]....
        /*02d4*/ 	.word	0xffffffff


	//   ....[29]....
        /*02d8*/ 	.word	0xffffffff


	//   ....[30]....
        /*02dc*/ 	.word	0xffffffff


	//   ....[31]....
        /*02e0*/ 	.word	0xffffffff


	//   ....[32]....
        /*02e4*/ 	.word	0xffffffff


	//   ....[33]....
        /*02e8*/ 	.word	0xffffffff


	//   ....[34]....
        /*02ec*/ 	.word	0xffffffff


	//   ....[35]....
        /*02f0*/ 	.word	0xffffffff


	//   ....[36]....
        /*02f4*/ 	.word	0xffffffff


	//   ....[37]....
        /*02f8*/ 	.word	0xffffffff


	//   ....[38]....
        /*02fc*/ 	.word	0xffffffff


	//   ....[39]....
        /*0300*/ 	.word	0xffffffff


	//   ....[40]....
        /*0304*/ 	.word	0xffffffff


	//   ....[41]....
        /*0308*/ 	.word	0xffffffff


	//   ....[42]....
        /*030c*/ 	.word	0xffffffff


	//   ....[43]....
        /*0310*/ 	.word	0xffffffff


	//   ....[44]....
        /*0314*/ 	.word	0xffffffff


	//   ....[45]....
        /*0318*/ 	.word	0xffffffff


	//   ....[46]....
        /*031c*/ 	.word	0xffffffff


	//   ....[47]....
        /*0320*/ 	.word	0xffffffff


	//   ....[48]....
        /*0324*/ 	.word	0xffffffff


	//   ....[49]....
        /*0328*/ 	.word	0xffffffff


	//   ....[50]....
        /*032c*/ 	.word	0xffffffff


	//   ....[51]....
        /*0330*/ 	.word	0xffffffff


	//   ....[52]....
        /*0334*/ 	.word	0xffffffff


	//   ....[53]....
        /*0338*/ 	.word	0xffffffff


	//   ....[54]....
        /*033c*/ 	.word	0xffffffff


	//   ....[55]....
        /*0340*/ 	.word	0xffffffff


	//   ....[56]....
        /*0344*/ 	.word	0xffffffff


	//   ....[57]....
        /*0348*/ 	.word	0xffffffff


	//   ....[58]....
        /*034c*/ 	.word	0xffffffff


	//   ....[59]....
        /*0350*/ 	.word	0xffffffff


	//   ....[60]....
        /*0354*/ 	.word	0xffffffff


	//   ....[61]....
        /*0358*/ 	.word	0xffffffff


	//   ....[62]....
        /*035c*/ 	.word	0xffffffff


	//   ....[63]....
        /*0360*/ 	.word	0xffffffff


	//   ....[64]....
        /*0364*/ 	.word	0xffffffff


	//   ....[65]....
        /*0368*/ 	.word	0xffffffff


	//   ....[66]....
        /*036c*/ 	.word	0xffffffff


	//   ....[67]....
        /*0370*/ 	.word	0xffffffff


	//   ....[68]....
        /*0374*/ 	.word	0xffffffff


	//   ....[69]....
        /*0378*/ 	.word	0xffffffff


	//   ....[70]....
        /*037c*/ 	.word	0xffffffff


	//   ....[71]....
        /*0380*/ 	.word	0xffffffff


	//   ....[72]....
        /*0384*/ 	.word	0xffffffff


	//   ....[73]....
        /*0388*/ 	.word	0xffffffff


	//   ....[74]....
        /*038c*/ 	.word	0xffffffff


	//   ....[75]....
        /*0390*/ 	.word	0xffffffff


	//   ....[76]....
        /*0394*/ 	.word	0xffffffff


	//   ....[77]....
        /*0398*/ 	.word	0xffffffff


	//   ....[78]....
        /*039c*/ 	.word	0xffffffff


	//   ....[79]....
        /*03a0*/ 	.word	0xffffffff


	//   ....[80]....
        /*03a4*/ 	.word	0xffffffff


	//   ....[81]....
        /*03a8*/ 	.word	0xffffffff


	//   ....[82]....
        /*03ac*/ 	.word	0xffffffff


	//   ....[83]....
        /*03b0*/ 	.word	0xffffffff


	//   ....[84]....
        /*03b4*/ 	.word	0xffffffff


	//   ....[85]....
        /*03b8*/ 	.word	0xffffffff


	//   ....[86]....
        /*03bc*/ 	.word	0xffffffff


	//   ....[87]....
        /*03c0*/ 	.word	0xffffffff


	//   ....[88]....
        /*03c4*/ 	.word	0xffffffff


	//   ....[89]....
        /*03c8*/ 	.word	0xffffffff


	//   ....[90]....
        /*03cc*/ 	.word	0xffffffff


	//   ....[91]....
        /*03d0*/ 	.word	0xffffffff


	//   ....[92]....
        /*03d4*/ 	.word	0xffffffff


	//   ....[93]....
        /*03d8*/ 	.word	0xffffffff


	//   ....[94]....
        /*03dc*/ 	.word	0xffffffff


	//   ....[95]....
        /*03e0*/ 	.word	0xffffffff


	//   ....[96]....
        /*03e4*/ 	.word	0xffffffff


	//   ....[97]....
        /*03e8*/ 	.word	0xffffffff


	//   ....[98]....
        /*03ec*/ 	.word	0xffffffff


	//   ....[99]....
        /*03f0*/ 	.word	0xffffffff


	//   ....[100]....
        /*03f4*/ 	.word	0xffffffff


	//   ....[101]....
        /*03f8*/ 	.word	0xffffffff


	//   ....[102]....
        /*03fc*/ 	.word	0xffffffff


	//   ....[103]....
        /*0400*/ 	.word	0xffffffff


	//   ....[104]....
        /*0404*/ 	.word	0xffffffff


	//   ....[105]....
        /*0408*/ 	.word	0xffffffff


	//   ....[106]....
        /*040c*/ 	.word	0xffffffff


	//   ....[107]....
        /*0410*/ 	.word	0xffffffff


	//   ....[108]....
        /*0414*/ 	.word	0xffffffff


	//   ....[109]....
        /*0418*/ 	.word	0xffffffff


	//   ....[110]....
        /*041c*/ 	.word	0xffffffff


	//   ....[111]....
        /*0420*/ 	.word	0xffffffff


	//   ....[112]....
        /*0424*/ 	.word	0xffffffff


	//   ....[113]....
        /*0428*/ 	.word	0xffffffff


	//   ....[114]....
        /*042c*/ 	.word	0xffffffff


	//   ....[115]....
        /*0430*/ 	.word	0xffffffff


	//   ....[116]....
        /*0434*/ 	.word	0xffffffff


	//   ....[117]....
        /*0438*/ 	.word	0xffffffff


	//   ....[118]....
        /*043c*/ 	.word	0xffffffff


	//   ....[119]....
        /*0440*/ 	.word	0xffffffff


	//   ....[120]....
        /*0444*/ 	.word	0xffffffff


	//   ....[121]....
        /*0448*/ 	.word	0xffffffff


	//   ....[122]....
        /*044c*/ 	.word	0xffffffff


	//   ....[123]....
        /*0450*/ 	.word	0xffffffff


	//   ....[124]....
        /*0454*/ 	.word	0xffffffff


	//   ....[125]....
        /*0458*/ 	.word	0xffffffff


	//   ....[126]....
        /*045c*/ 	.word	0xffffffff


	//   ....[127]....
        /*0460*/ 	.word	0xffffffff


	//   ....[128]....
        /*0464*/ 	.word	0xffffffff


	//   ....[129]....
        /*0468*/ 	.word	0x0500000f


	//   ....[130]....
        /*046c*/ 	.word	0x0500000f


	//   ....[131]....
        /*0470*/ 	.word	0x0500000f


	//   ....[132]....
        /*0474*/ 	.word	0x0500000f


	//   ....[133]....
        /*0478*/ 	.word	0x0500000f


	//   ....[134]....
        /*047c*/ 	.word	0x0500000f


	//   ....[135]....
        /*0480*/ 	.word	0x0500000f


	//   ....[136]....
        /*0484*/ 	.word	0x0500000f


	//   ....[137]....
        /*0488*/ 	.word	0x0500000f


	//   ....[138]....
        /*048c*/ 	.word	0x0500000f


	//----- nvinfo : EIATTR_COOP_GROUP_INSTR_OFFSETS
	.align		4
.L_238:
        /*0490*/ 	.byte	0x04, 0x28
        /*0492*/ 	.short	(.L_240 - .L_239)


	//   ....[0]....
.L_239:
        /*0494*/ 	.word	0x00000070


	//   ....[1]....
        /*0498*/ 	.word	0x00000140


	//   ....[2]....
        /*049c*/ 	.word	0x00000190


	//   ....[3]....
        /*04a0*/ 	.word	0x000003c0


	//   ....[4]....
        /*04a4*/ 	.word	0x00000520


	//   ....[5]....
        /*04a8*/ 	.word	0x00000640


	//   ....[6]....
        /*04ac*/ 	.word	0x000007a0


	//   ....[7]....
        /*04b0*/ 	.word	0x00001c00


	//   ....[8]....
        /*04b4*/ 	.word	0x00002c00


	//   ....[9]....
        /*04b8*/ 	.word	0x00003ae0


	//   ....[10]....
        /*04bc*/ 	.word	0x00004840


	//   ....[11]....
        /*04c0*/ 	.word	0x00004930


	//   ....[12]....
        /*04c4*/ 	.word	0x00004fe0


	//   ....[13]....
        /*04c8*/ 	.word	0x00005040


	//   ....[14]....
        /*04cc*/ 	.word	0x000072c0


	//   ....[15]....
        /*04d0*/ 	.word	0x000074d0


	//   ....[16]....
        /*04d4*/ 	.word	0x000088d0


	//   ....[17]....
        /*04d8*/ 	.word	0x000089e0


	//   ....[18]....
        /*04dc*/ 	.word	0x00009570


	//   ....[19]....
        /*04e0*/ 	.word	0x000095e0


	//   ....[20]....
        /*04e4*/ 	.word	0x0000bf90


	//   ....[21]....
        /*04e8*/ 	.word	0x0000bff0


	//   ....[22]....
        /*04ec*/ 	.word	0x0000c020


	//   ....[23]....
        /*04f0*/ 	.word	0x0000c040


	//   ....[24]....
        /*04f4*/ 	.word	0x0000ea00


	//   ....[25]....
        /*04f8*/ 	.word	0x0000ec20


	//   ....[26]....
        /*04fc*/ 	.word	0x00010020


	//   ....[27]....
        /*0500*/ 	.word	0x00010130


	//   ....[28]....
        /*0504*/ 	.word	0x00010c80


	//   ....[29]....
        /*0508*/ 	.word	0x00010cf0


	//   ....[30]....
        /*050c*/ 	.word	0x00012410


	//   ....[31]....
        /*0510*/ 	.word	0x00012420


	//   ....[32]....
        /*0514*/ 	.word	0x000124a0


	//   ....[33]....
        /*0518*/ 	.word	0x000124b0


	//   ....[34]....
        /*051c*/ 	.word	0x00013430


	//   ....[35]....
        /*0520*/ 	.word	0x00013440


	//   ....[36]....
        /*0524*/ 	.word	0x00013450


	//   ....[37]....
        /*0528*/ 	.word	0x00013460


	//   ....[38]....
        /*052c*/ 	.word	0x00013470


	//   ....[39]....
        /*0530*/ 	.word	0x00013480


	//   ....[40]....
        /*0534*/ 	.word	0x00013490


	//   ....[41]....
        /*0538*/ 	.word	0x000134a0


	//   ....[42]....
        /*053c*/ 	.word	0x000134d0


	//   ....[43]....
        /*0540*/ 	.word	0x000134e0


	//   ....[44]....
        /*0544*/ 	.word	0x000134f0


	//   ....[45]....
        /*0548*/ 	.word	0x00013520


	//   ....[46]....
        /*054c*/ 	.word	0x00013550


	//   ....[47]....
        /*0550*/ 	.word	0x00013560


	//   ....[48]....
        /*0554*/ 	.word	0x00013570


	//   ....[49]....
        /*0558*/ 	.word	0x000135a0


	//   ....[50]....
        /*055c*/ 	.word	0x000135d0


	//   ....[51]....
        /*0560*/ 	.word	0x000135e0


	//   ....[52]....
        /*0564*/ 	.word	0x00013610


	//   ....[53]....
        /*0568*/ 	.word	0x00013620


	//   ....[54]....
        /*056c*/ 	.word	0x00013650


	//   ....[55]....
        /*0570*/ 	.word	0x00013660


	//   ....[56]....
        /*0574*/ 	.word	0x00013690


	//   ....[57]....
        /*0578*/ 	.word	0x000136a0


	//   ....[58]....
        /*057c*/ 	.word	0x000136b0


	//   ....[59]....
        /*0580*/ 	.word	0x000136c0


	//   ....[60]....
        /*0584*/ 	.word	0x00013720


	//   ....[61]....
        /*0588*/ 	.word	0x00013730


	//   ....[62]....
        /*058c*/ 	.word	0x00013740


	//   ....[63]....
        /*0590*/ 	.word	0x00013770


	//   ....[64]....
        /*0594*/ 	.word	0x000137a0


	//   ....[65]....
        /*0598*/ 	.word	0x000137b0


	//   ....[66]....
        /*059c*/ 	.word	0x00013d60


	//   ....[67]....
        /*05a0*/ 	.word	0x00013da0


	//   ....[68]....
        /*05a4*/ 	.word	0x00013dd0


	//   ....[69]....
        /*05a8*/ 	.word	0x00013e00


	//   ....[70]....
        /*05ac*/ 	.word	0x000143e0


	//   ....[71]....
        /*05b0*/ 	.word	0x000143f0


	//   ....[72]....
        /*05b4*/ 	.word	0x000144b0


	//   ....[73]....
        /*05b8*/ 	.word	0x000144d0


	//   ....[74]....
        /*05bc*/ 	.word	0x00014590


	//   ....[75]....
        /*05c0*/ 	.word	0x000145b0


	//   ....[76]....
        /*05c4*/ 	.word	0x00014680


	//   ....[77]....
        /*05c8*/ 	.word	0x000146a0


	//   ....[78]....
        /*05cc*/ 	.word	0x00014f70


	//   ....[79]....
        /*05d0*/ 	.word	0x00014f90


	//   ....[80]....
        /*05d4*/ 	.word	0x00015050


	//   ....[81]....
        /*05d8*/ 	.word	0x00015070


	//   ....[82]....
        /*05dc*/ 	.word	0x00015130


	//   ....[83]....
        /*05e0*/ 	.word	0x00015150


	//   ....[84]....
        /*05e4*/ 	.word	0x00015220


	//   ....[85]....
        /*05e8*/ 	.word	0x00015240


	//   ....[86]....
        /*05ec*/ 	.word	0x000153a0


	//   ....[87]....
        /*05f0*/ 	.word	0x00015590


	//   ....[88]....
        /*05f4*/ 	.word	0x000155c0


	//   ....[89]....
        /*05f8*/ 	.word	0x000155f0


	//   ....[90]....
        /*05fc*/ 	.word	0x00015630


	//   ....[91]....
        /*0600*/ 	.word	0x00015660


	//   ....[92]....
        /*0604*/ 	.word	0x000156a0


	//   ....[93]....
        /*0608*/ 	.word	0x00015830


	//   ....[94]....
        /*060c*/ 	.word	0x00015860


	//   ....[95]....
        /*0610*/ 	.word	0x00015890


	//   ....[96]....
        /*0614*/ 	.word	0x000158c0


	//   ....[97]....
        /*0618*/ 	.word	0x000158f0


	//   ....[98]....
        /*061c*/ 	.word	0x00015930


	//   ....[99]....
        /*0620*/ 	.word	0x000159d0


	//   ....[100]....
        /*0624*/ 	.word	0x00015a60


	//   ....[101]....
        /*0628*/ 	.word	0x00015b10


	//   ....[102]....
        /*062c*/ 	.word	0x00017530


	//   ....[103]....
        /*0630*/ 	.word	0x00018220


	//   ....[104]....
        /*0634*/ 	.word	0x00018250


	//   ....[105]....
        /*0638*/ 	.word	0x00018310


	//   ....[106]....
        /*063c*/ 	.word	0x00018320


	//   ....[107]....
        /*0640*/ 	.word	0x000183b0


	//   ....[108]....
        /*0644*/ 	.word	0x000183c0


	//   ....[109]....
        /*0648*/ 	.word	0x000183d0


	//   ....[110]....
        /*064c*/ 	.word	0x000183e0


	//   ....[111]....
        /*0650*/ 	.word	0x0001a150


	//   ....[112]....
        /*0654*/ 	.word	0x0001a180


	//   ....[113]....
        /*0658*/ 	.word	0x0001a1b0


	//   ....[114]....
        /*065c*/ 	.word	0x0001a1e0


	//   ....[115]....
        /*0660*/ 	.word	0x0001a210


	//   ....[116]....
        /*0664*/ 	.word	0x0001a220


	//   ....[117]....
        /*0668*/ 	.word	0x0001a250


	//   ....[118]....
        /*066c*/ 	.word	0x0001a260


	//   ....[119]....
        /*0670*/ 	.word	0x0001a3a0


	//   ....[120]....
        /*0674*/ 	.word	0x0001a3e0


	//   ....[121]....
        /*0678*/ 	.word	0x0001a410


	//   ....[122]....
        /*067c*/ 	.word	0x0001a440


	//   ....[123]....
        /*0680*/ 	.word	0x0001a470


	//   ....[124]....
        /*0684*/ 	.word	0x0001a4a0


	//   ....[125]....
        /*0688*/ 	.word	0x0001a530


	//   ....[126]....
        /*068c*/ 	.word	0x0001a5c0


	//   ....[127]....
        /*0690*/ 	.word	0x0001a630


	//   ....[128]....
        /*0694*/ 	.word	0x0001acc0


	//   ....[129]....
        /*0698*/ 	.word	0x0001b360


	//   ....[130]....
        /*069c*/ 	.word	0x0001b540


	//   ....[131]....
        /*06a0*/ 	.word	0x0001b5a0


	//   ....[132]....
        /*06a4*/ 	.word	0x0001b600


	//   ....[133]....
        /*06a8*/ 	.word	0x0001b700


	//   ....[134]....
        /*06ac*/ 	.word	0x0001b760


	//   ....[135]....
        /*06b0*/ 	.word	0x0001b860


	//   ....[136]....
        /*06b4*/ 	.word	0x0001b8c0


	//   ....[137]....
        /*06b8*/ 	.word	0x0001b9a0


	//   ....[138]....
        /*06bc*/ 	.word	0x0001bcf0


	//----- nvinfo : EIATTR_REG_RECONFIG
	.align		4
.L_240:
        /*06c0*/ 	.byte	0x01, 0x54
	.zero		2


	//----- nvinfo : EIATTR_SYSCALL_OFFSETS
	.align		4
        /*06c4*/ 	.byte	0x04, 0x46
        /*06c6*/ 	.short	(.L_242 - .L_241)


	//   ....[0]....
.L_241:
        /*06c8*/ 	.word	0x00001de0


	//   ....[1]....
        /*06cc*/ 	.word	0x00016f80


	//   ....[2]....
        /*06d0*/ 	.word	0x00017110


	//   ....[3]....
        /*06d4*/ 	.word	0x00017260


	//   ....[4]....
        /*06d8*/ 	.word	0x000173a0


	//   ....[5]....
        /*06dc*/ 	.word	0x00017db0


	//----- nvinfo : EIATTR_MBARRIER_INSTR_OFFSETS
	.align		4
.L_242:
        /*06e0*/ 	.byte	0x04, 0x39
        /*06e2*/ 	.short	(.L_244 - .L_243)


	//   ....[0]....
.L_243:
        /*06e4*/ 	.word	0x00000270
        /*06e8*/ 	.word	0x000000ff
        /*06ec*/ 	.word	0x00029800
        /*06f0*/ 	.short	0x0100
        /*06f2*/ 	.byte	0x08
	.zero		1


	//   ....[1]....
        /*06f4*/ 	.word	0x00000280
        /*06f8*/ 	.word	0x000000ff
        /*06fc*/ 	.word	0x00029820
        /*0700*/ 	.short	0x0100
        /*0702*/ 	.byte	0x08
	.zero		1


	//   ....[2]....
        /*0704*/ 	.word	0x00000370
        /*0708*/ 	.word	0x000000ff
        /*070c*/ 	.word	0x00029830
        /*0710*/ 	.short	0x0100
        /*0712*/ 	.byte	0x08
	.zero		1


	//   ....[3]....
        /*0714*/ 	.word	0x00000380
        /*0718*/ 	.word	0x000000ff
        /*071c*/ 	.word	0x00029840
        /*0720*/ 	.short	0x0100
        /*0722*/ 	.byte	0x08
	.zero		1


	//   ....[4]....
        /*0724*/ 	.word	0x00000390
        /*0728*/ 	.word	0x000000ff
        /*072c*/ 	.word	0x00029838
        /*0730*/ 	.short	0x0100
        /*0732*/ 	.byte	0x08
	.zero		1


	//   ....[5]....
        /*0734*/ 	.word	0x000003a0
        /*0738*/ 	.word	0x000000ff
        /*073c*/ 	.word	0x00029848
        /*0740*/ 	.short	0x0100
        /*0742*/ 	.byte	0x08
	.zero		1


	//   ....[6]....
        /*0744*/ 	.word	0x000004d0
        /*0748*/ 	.word	0x000000ff
        /*074c*/ 	.word	0x00029850
        /*0750*/ 	.short	0x0100
        /*0752*/ 	.byte	0x08
	.zero		1


	//   ....[7]....
        /*0754*/ 	.word	0x000004e0
        /*0758*/ 	.word	0x000000ff
        /*075c*/ 	.word	0x00029860
        /*0760*/ 	.short	0x0100
        /*0762*/ 	.byte	0x08
	.zero		1


	//   ....[8]....
        /*0764*/ 	.word	0x000004f0
        /*0768*/ 	.word	0x000000ff
        /*076c*/ 	.word	0x00029858
        /*0770*/ 	.short	0x0100
        /*0772*/ 	.byte	0x08
	.zero		1


	//   ....[9]....
        /*0774*/ 	.word	0x00000500
        /*0778*/ 	.word	0x000000ff
        /*077c*/ 	.word	0x00029868
        /*0780*/ 	.short	0x0100
        /*0782*/ 	.byte	0x08
	.zero		1


	//   ....[10]....
        /*0784*/ 	.word	0x000005f0
        /*0788*/ 	.word	0x000000ff
        /*078c*/ 	.word	0x00029870
        /*0790*/ 	.short	0x0100
        /*0792*/ 	.byte	0x06
	.zero		1


	//   ....[11]....
        /*0794*/ 	.word	0x00000600
        /*0798*/ 	.word	0x000000ff
        /*079c*/ 	.word	0x00029880
        /*07a0*/ 	.short	0x0100
        /*07a2*/ 	.byte	0x06
	.zero		1


	//   ....[12]....
        /*07a4*/ 	.word	0x00000610
        /*07a8*/ 	.word	0x000000ff
        /*07ac*/ 	.word	0x00029878
        /*07b0*/ 	.short	0x0100
        /*07b2*/ 	.byte	0x06
	.zero		1


	//   ....[13]....
        /*07b4*/ 	.word	0x00000620
        /*07b8*/ 	.word	0x000000ff
        /*07bc*/ 	.word	0x00029888
        /*07c0*/ 	.short	0x0100
        /*07c2*/ 	.byte	0x06
	.zero		1


	//   ....[14]....
        /*07c4*/ 	.word	0x00000750
        /*07c8*/ 	.word	0x000000ff
        /*07cc*/ 	.word	0x00029890
        /*07d0*/ 	.short	0x0100
        /*07d2*/ 	.byte	0x08
	.zero		1


	//   ....[15]....
        /*07d4*/ 	.word	0x00000760
        /*07d8*/ 	.word	0x000000ff
        /*07dc*/ 	.word	0x000298a0
        /*07e0*/ 	.short	0x0100
        /*07e2*/ 	.byte	0x08
	.zero		1


	//   ....[16]....
        /*07e4*/ 	.word	0x00000770
        /*07e8*/ 	.word	0x000000ff
        /*07ec*/ 	.word	0x00029898
        /*07f0*/ 	.short	0x0100
        /*07f2*/ 	.byte	0x08
	.zero		1


	//   ....[17]....
        /*07f4*/ 	.word	0x00000780
        /*07f8*/ 	.word	0x000000ff
        /*07fc*/ 	.word	0x000298a8
        /*0800*/ 	.short	0x0100
        /*0802*/ 	.byte	0x08
	.zero		1


	//   ....[18]....
        /*0804*/ 	.word	0x000008b0
        /*0808*/ 	.word	0x000000ff
        /*080c*/ 	.word	0x000298b0
        /*0810*/ 	.short	0x0100
        /*0812*/ 	.byte	0x08
	.zero		1


	//   ....[19]....
        /*0814*/ 	.word	0x000008c0
        /*0818*/ 	.word	0x000000ff
        /*081c*/ 	.word	0x000298c0
        /*0820*/ 	.short	0x0100
        /*0822*/ 	.byte	0x08
	.zero		1


	//   ....[20]....
        /*0824*/ 	.word	0x000008d0
        /*0828*/ 	.word	0x000000ff
        /*082c*/ 	.word	0x000298b8
        /*0830*/ 	.short	0x0100
        /*0832*/ 	.byte	0x08
	.zero		1


	//   ....[21]....
        /*0834*/ 	.word	0x000008e0
        /*0838*/ 	.word	0x000000ff
        /*083c*/ 	.word	0x000298c8
        /*0840*/ 	.short	0x0100
        /*0842*/ 	.byte	0x08
	.zero		1


	//   ....[22]....
        /*0844*/ 	.word	0x00001e60
        /*0848*/ 	.word	0x000000ff
        /*084c*/ 	.word	0x00029800
        /*0850*/ 	.short	0x010a
        /*0852*/ 	.byte	0x29
	.zero		1


	//   ....[23]....
        /*0854*/ 	.word	0x00001ee0
        /*0858*/ 	.word	0x00000003
        /*085c*/ 	.word	0x00029830
        /*0860*/ 	.short	0x010a
        /*0862*/ 	.byte	0x3f
	.zero		1


	//   ....[24]....
        /*0864*/ 	.word	0x00001f40
        /*0868*/ 	.word	0x00000003
        /*086c*/ 	.word	0x00029830
        /*0870*/ 	.short	0x010a
        /*0872*/ 	.byte	0x3f
	.zero		1


	//   ....[25]....
        /*0874*/ 	.word	0x00002d00
        /*0878*/ 	.word	0x00000000
        /*087c*/ 	.word	0x00000000
        /*0880*/ 	.short	0x0101
        /*0882*/ 	.byte	0x3f
	.zero		1


	//   ....[26]....
        /*0884*/ 	.word	0x00006300
        /*0888*/ 	.word	0x000000ff
        /*088c*/ 	.word	0x00029830
        /*0890*/ 	.short	0x010a
        /*0892*/ 	.byte	0x06
	.zero		1


	//   ....[27]....
        /*0894*/ 	.word	0x00006340
        /*0898*/ 	.word	0x000000ff
        /*089c*/ 	.word	0x00029830
        /*08a0*/ 	.short	0x010a
        /*08a2*/ 	.byte	0x06
	.zero		1


	//   ....[28]....
        /*08a4*/ 	.word	0x00006f50
        /*08a8*/ 	.word	0x000000ff
        /*08ac*/ 	.word	0x00029850
        /*08b0*/ 	.short	0x010a
        /*08b2*/ 	.byte	0x06
	.zero		1


	//   ....[29]....
        /*08b4*/ 	.word	0x00006f90
        /*08b8*/ 	.word	0x000000ff
        /*08bc*/ 	.word	0x00029850
        /*08c0*/ 	.short	0x010a
        /*08c2*/ 	.byte	0x06
	.zero		1


	//   ....[30]....
        /*08c4*/ 	.word	0x000072f0
        /*08c8*/ 	.word	0x00000006
        /*08cc*/ 	.word	0x00000000
        /*08d0*/ 	.short	0x0101
        /*08d2*/ 	.byte	0x3f
	.zero		1


	//   ....[31]....
        /*08d4*/ 	.word	0x0000a300
        /*08d8*/ 	.word	0x000000ff
        /*08dc*/ 	.word	0x00000000
        /*08e0*/ 	.short	0x0101
        /*08e2*/ 	.byte	0x06
	.zero		1


	//   ....[32]....
        /*08e4*/ 	.word	0x0000ace0
        /*08e8*/ 	.word	0x000000ff
        /*08ec*/ 	.word	0x00029830
        /*08f0*/ 	.short	0x010a
        /*08f2*/ 	.byte	0x06
	.zero		1


	//   ....[33]....
        /*08f4*/ 	.word	0x0000ad20
        /*08f8*/ 	.word	0x000000ff
        /*08fc*/ 	.word	0x00029830
        /*0900*/ 	.short	0x010a
        /*0902*/ 	.byte	0x06
	.zero		1


	//   ....[34]....
        /*0904*/ 	.word	0x0000b960
        /*0908*/ 	.word	0x000000ff
        /*090c*/ 	.word	0x00029850
        /*0910*/ 	.short	0x010a
        /*0912*/ 	.byte	0x06
	.zero		1


	//   ....[35]....
        /*0914*/ 	.word	0x0000b9a0
        /*0918*/ 	.word	0x000000ff
        /*091c*/ 	.word	0x00029850
        /*0920*/ 	.short	0x010a
        /*0922*/ 	.byte	0x06
	.zero		1


	//   ....[36]....
        /*0924*/ 	.word	0x0000cf80
        /*0928*/ 	.word	0x00000004
        /*092c*/ 	.word	0x00000000
        /*0930*/ 	.short	0x0101
        /*0932*/ 	.byte	0x3f
	.zero		1


	//   ....[37]....
        /*0934*/ 	.word	0x0000d2b0
        /*0938*/ 	.word	0x000000ff
        /*093c*/ 	.word	0x00000000
        /*0940*/ 	.short	0x0101
        /*0942*/ 	.byte	0x06
	.zero		1


	//   ....[38]....
        /*0944*/ 	.word	0x0000da20
        /*0948*/ 	.word	0x000000ff
        /*094c*/ 	.word	0x00029830
        /*0950*/ 	.short	0x010a
        /*0952*/ 	.byte	0x06
	.zero		1


	//   ....[39]....
        /*0954*/ 	.word	0x0000da60
        /*0958*/ 	.word	0x000000ff
        /*095c*/ 	.word	0x00029830
        /*0960*/ 	.short	0x010a
        /*0962*/ 	.byte	0x06
	.zero		1


	//   ....[40]....
        /*0964*/ 	.word	0x0000e6a0
        /*0968*/ 	.word	0x000000ff
        /*096c*/ 	.word	0x00029850
        /*0970*/ 	.short	0x010a
        /*0972*/ 	.byte	0x06
	.zero		1


	//   ....[41]....
        /*0974*/ 	.word	0x0000e6e0
        /*0978*/ 	.word	0x000000ff
        /*097c*/ 	.word	0x00029850
        /*0980*/ 	.short	0x010a
        /*0982*/ 	.byte	0x06
	.zero		1


	//   ....[42]....
        /*0984*/ 	.word	0x0000ea30
        /*0988*/ 	.word	0x00000000
        /*098c*/ 	.word	0x00000000
        /*0990*/ 	.short	0x0101
        /*0992*/ 	.byte	0x3f
	.zero		1


	//   ....[43]....
        /*0994*/ 	.word	0x00011a50
        /*0998*/ 	.word	0x000000ff
        /*099c*/ 	.word	0x00000000
        /*09a0*/ 	.short	0x0101
        /*09a2*/ 	.byte	0x06
	.zero		1


	//   ....[44]....
        /*09a4*/ 	.word	0x000120d0
        /*09a8*/ 	.word	0x000000ff
        /*09ac*/ 	.word	0x00029850
        /*09b0*/ 	.short	0x010a
        /*09b2*/ 	.byte	0x09
	.zero		1


	//   ....[45]....
        /*09b4*/ 	.word	0x00012110
        /*09b8*/ 	.word	0x000000ff
        /*09bc*/ 	.word	0x00029850
        /*09c0*/ 	.short	0x010a
        /*09c2*/ 	.byte	0x09
	.zero		1


	//   ....[46]....
        /*09c4*/ 	.word	0x000127a0
        /*09c8*/ 	.word	0x000000ff
        /*09cc*/ 	.word	0x00000000
        /*09d0*/ 	.short	0x0101
        /*09d2*/ 	.byte	0x04
	.zero		1


	//   ....[47]....
        /*09d4*/ 	.word	0x000143d0
        /*09d8*/ 	.word	0x00000000
        /*09dc*/ 	.word	0x00000000
        /*09e0*/ 	.short	0x0101
        /*09e2*/ 	.byte	0x3f
	.zero		1


	//   ....[48]....
        /*09e4*/ 	.word	0x000177b0
        /*09e8*/ 	.word	0x00000002
        /*09ec*/ 	.word	0x00029880
        /*09f0*/ 	.short	0x010a
        /*09f2*/ 	.byte	0x3f
	.zero		1


	//   ....[49]....
        /*09f4*/ 	.word	0x00017940
        /*09f8*/ 	.word	0x00000002
        /*09fc*/ 	.word	0x00029840
        /*0a00*/ 	.short	0x010a
        /*0a02*/ 	.byte	0x3f
	.zero		1


	//   ....[50]....
        /*0a04*/ 	.word	0x00018520
        /*0a08*/ 	.word	0x00000011
        /*0a0c*/ 	.word	0x00029800
        /*0a10*/ 	.short	0x0107
        /*0a12*/ 	.byte	0x3f
	.zero		1


	//   ....[51]....
        /*0a14*/ 	.word	0x00018620
        /*0a18*/ 	.word	0x00000011
        /*0a1c*/ 	.word	0x00029800
        /*0a20*/ 	.short	0x0101
        /*0a22*/ 	.byte	0x3f
	.zero		1


	//   ....[52]....
        /*0a24*/ 	.word	0x00018640
        /*0a28*/ 	.word	0x00000011
        /*0a2c*/ 	.word	0x00029820
        /*0a30*/ 	.short	0x010a
        /*0a32*/ 	.byte	0x3f
	.zero		1


	//   ....[53]....
        /*0a34*/ 	.word	0x00018970
        /*0a38*/ 	.word	0x00000005
        /*0a3c*/ 	.word	0x00029880
        /*0a40*/ 	.short	0x010a
        /*0a42*/ 	.byte	0x3f
	.zero		1


	//   ....[54]....
        /*0a44*/ 	.word	0x00018ba0
        /*0a48*/ 	.word	0x00000005
        /*0a4c*/ 	.word	0x00029840
        /*0a50*/ 	.short	0x010a
        /*0a52*/ 	.byte	0x3f
	.zero		1


	//   ....[55]....
        /*0a54*/ 	.word	0x00019060
        /*0a58*/ 	.word	0x00000013
        /*0a5c*/ 	.word	0x00029870
        /*0a60*/ 	.short	0x010a
        /*0a62*/ 	.byte	0x3f
	.zero		1


	//   ....[56]....
        /*0a64*/ 	.word	0x000190d0
        /*0a68*/ 	.word	0x00000013
        /*0a6c*/ 	.word	0x00029860
        /*0a70*/ 	.short	0x010a
        /*0a72*/ 	.byte	0x3f
	.zero		1


	//   ....[57]....
        /*0a74*/ 	.word	0x00019600
        /*0a78*/ 	.word	0x00000013
        /*0a7c*/ 	.word	0x00029850
        /*0a80*/ 	.short	0x0101
        /*0a82*/ 	.byte	0x3f
	.zero		1


	//   ....[58]....
        /*0a84*/ 	.word	0x00019680
        /*0a88*/ 	.word	0x00000013
        /*0a8c*/ 	.word	0x00000000
        /*0a90*/ 	.short	0x0101
        /*0a92*/ 	.byte	0x3f
	.zero		1


	//   ....[59]....
        /*0a94*/ 	.word	0x000198b0
        /*0a98*/ 	.word	0x00000010
        /*0a9c*/ 	.word	0x00029870
        /*0aa0*/ 	.short	0x010a
        /*0aa2*/ 	.byte	0x3f
	.zero		1


	//   ....[60]....
        /*0aa4*/ 	.word	0x00019920
        /*0aa8*/ 	.word	0x00000010
        /*0aac*/ 	.word	0x00029860
        /*0ab0*/ 	.short	0x010a
        /*0ab2*/ 	.byte	0x3f
	.zero		1


	//   ....[61]....
        /*0ab4*/ 	.word	0x00019e60
        /*0ab8*/ 	.word	0x00000010
        /*0abc*/ 	.word	0x00029850
        /*0ac0*/ 	.short	0x0101
        /*0ac2*/ 	.byte	0x3f
	.zero		1


	//   ....[62]....
        /*0ac4*/ 	.word	0x00019eb0
        /*0ac8*/ 	.word	0x00000010
        /*0acc*/ 	.word	0x00000000
        /*0ad0*/ 	.short	0x0101
        /*0ad2*/ 	.byte	0x3f
	.zero		1


	//   ....[63]....
        /*0ad4*/ 	.word	0x0001ac40
        /*0ad8*/ 	.word	0x00000003
        /*0adc*/ 	.word	0x00029820
        /*0ae0*/ 	.short	0x010a
        /*0ae2*/ 	.byte	0x3f
	.zero		1


	//   ....[64]....
        /*0ae4*/ 	.word	0x0001ae10
        /*0ae8*/ 	.word	0x00000007
        /*0aec*/ 	.word	0x00000000
        /*0af0*/ 	.short	0x010a
        /*0af2*/ 	.byte	0x3f
	.zero		1


	//   ....[65]....
        /*0af4*/ 	.word	0x0001ae60
        /*0af8*/ 	.word	0x00000005
        /*0afc*/ 	.word	0x00000000
        /*0b00*/ 	.short	0x010a
        /*0b02*/ 	.byte	0x3f
	.zero		1


	//   ....[66]....
        /*0b04*/ 	.word	0x0001aeb0
        /*0b08*/ 	.word	0x00000005
        /*0b0c*/ 	.word	0x00029860
        /*0b10*/ 	.short	0x010a
        /*0b12*/ 	.byte	0x3f
	.zero		1


	//   ....[67]....
        /*0b14*/ 	.word	0x0001af00
        /*0b18*/ 	.word	0x00000003
        /*0b1c*/ 	.word	0x00029860
        /*0b20*/ 	.short	0x010a
        /*0b22*/ 	.byte	0x3f
	.zero		1


	//   ....[68]....
        /*0b24*/ 	.word	0x0001af40
        /*0b28*/ 	.word	0x00000005
        /*0b2c*/ 	.word	0x00029880
        /*0b30*/ 	.short	0x010a
        /*0b32*/ 	.byte	0x3f
	.zero		1


	//   ....[69]....
        /*0b34*/ 	.word	0x0001af60
        /*0b38*/ 	.word	0x00000003
        /*0b3c*/ 	.word	0x00029880
        /*0b40*/ 	.short	0x010a
        /*0b42*/ 	.byte	0x3f
	.zero		1


	//   ....[70]....
        /*0b44*/ 	.word	0x0001afd0
        /*0b48*/ 	.word	0x00000003
        /*0b4c*/ 	.word	0x00029800
        /*0b50*/ 	.short	0x010a
        /*0b52*/ 	.byte	0x3f
	.zero		1


	//   ....[71]....
        /*0b54*/ 	.word	0x0001b020
        /*0b58*/ 	.word	0x00000003
        /*0b5c*/ 	.word	0x00029830
        /*0b60*/ 	.short	0x010a
        /*0b62*/ 	.byte	0x3f
	.zero		1


	//   ....[72]....
        /*0b64*/ 	.word	0x0001b080
        /*0b68*/ 	.word	0x00000007
        /*0b6c*/ 	.word	0x00029830
        /*0b70*/ 	.short	0x010a
        /*0b72*/ 	.byte	0x3f
	.zero		1


	//   ....[73]....
        /*0b74*/ 	.word	0x0001b0e0
        /*0b78*/ 	.word	0x00000007
        /*0b7c*/ 	.word	0x00029850
        /*0b80*/ 	.short	0x010a
        /*0b82*/ 	.byte	0x3f
	.zero		1


	//   ....[74]....
        /*0b84*/ 	.word	0x0001b140
        /*0b88*/ 	.word	0x0000000b
        /*0b8c*/ 	.word	0x00029830
        /*0b90*/ 	.short	0x010a
        /*0b92*/ 	.byte	0x3f
	.zero		1


	//   ....[75]....
        /*0b94*/ 	.word	0x0001b1a0
        /*0b98*/ 	.word	0x0000000b
        /*0b9c*/ 	.word	0x00029850
        /*0ba0*/ 	.short	0x010a
        /*0ba2*/ 	.byte	0x3f
	.zero		1


	//   ....[76]....
        /*0ba4*/ 	.word	0x0001b200
        /*0ba8*/ 	.word	0x00000009
        /*0bac*/ 	.word	0x00029830
        /*0bb0*/ 	.short	0x010a
        /*0bb2*/ 	.byte	0x3f
	.zero		1


	//   ....[77]....
        /*0bb4*/ 	.word	0x0001b260
        /*0bb8*/ 	.word	0x00000009
        /*0bbc*/ 	.word	0x00029850
        /*0bc0*/ 	.short	0x010a
        /*0bc2*/ 	.byte	0x3f
	.zero		1


	//   ....[78]....
        /*0bc4*/ 	.word	0x0001b2c0
        /*0bc8*/ 	.word	0x00000006
        /*0bcc*/ 	.word	0x00029850
        /*0bd0*/ 	.short	0x010a
        /*0bd2*/ 	.byte	0x3f
	.zero		1


	//   ....[79]....
        /*0bd4*/ 	.word	0x0001b410
        /*0bd8*/ 	.word	0x00000002
        /*0bdc*/ 	.word	0x00029880
        /*0be0*/ 	.short	0x010a
        /*0be2*/ 	.byte	0x3f
	.zero		1


	//   ....[80]....
        /*0be4*/ 	.word	0x0001b460
        /*0be8*/ 	.word	0x00000002
        /*0bec*/ 	.word	0x00029840
        /*0bf0*/ 	.short	0x010a
        /*0bf2*/ 	.byte	0x3f
	.zero		1


	//   ....[81]....
        /*0bf4*/ 	.word	0x0001b9e0
        /*0bf8*/ 	.word	0x00000011
        /*0bfc*/ 	.word	0x00029820
        /*0c00*/ 	.short	0x010a
        /*0c02*/ 	.byte	0x3f
	.zero		1


	//   ....[82]....
        /*0c04*/ 	.word	0x0001ba30
        /*0c08*/ 	.word	0x00000005
        /*0c0c*/ 	.word	0x00029880
        /*0c10*/ 	.short	0x010a
        /*0c12*/ 	.byte	0x3f
	.zero		1


	//   ....[83]....
        /*0c14*/ 	.word	0x0001ba80
        /*0c18*/ 	.word	0x00000005
        /*0c1c*/ 	.word	0x00029840
        /*0c20*/ 	.short	0x010a
        /*0c22*/ 	.byte	0x3f
	.zero		1


	//   ....[84]....
        /*0c24*/ 	.word	0x0001bad0
        /*0c28*/ 	.word	0x00000013
        /*0c2c*/ 	.word	0x00029870
        /*0c30*/ 	.short	0x010a
        /*0c32*/ 	.byte	0x3f
	.zero		1


	//   ....[85]....
        /*0c34*/ 	.word	0x0001bb20
        /*0c38*/ 	.word	0x00000013
        /*0c3c*/ 	.word	0x00029860
        /*0c40*/ 	.short	0x010a
        /*0c42*/ 	.byte	0x3f
	.zero		1


	//   ....[86]....
        /*0c44*/ 	.word	0x0001bb70
        /*0c48*/ 	.word	0x00000010
        /*0c4c*/ 	.word	0x00029870
        /*0c50*/ 	.short	0x010a
        /*0c52*/ 	.byte	0x3f
	.zero		1


	//   ....[87]....
        /*0c54*/ 	.word	0x0001bbc0
        /*0c58*/ 	.word	0x00000010
        /*0c5c*/ 	.word	0x00029860
        /*0c60*/ 	.short	0x010a
        /*0c62*/ 	.byte	0x3f
	.zero		1


	//   ....[88]....
        /*0c64*/ 	.word	0x0001bc10
        /*0c68*/ 	.word	0x00000003
        /*0c6c*/ 	.word	0x00029820
        /*0c70*/ 	.short	0x010a
        /*0c72*/ 	.byte	0x3f
	.zero		1


	//   ....[89]....
        /*0c74*/ 	.word	0x0001bdb0
        /*0c78*/ 	.word	0x00000007
        /*0c7c*/ 	.word	0x00000000
        /*0c80*/ 	.short	0x010a
        /*0c82*/ 	.byte	0x3f
	.zero		1


	//   ....[90]....
        /*0c84*/ 	.word	0x0001be00
        /*0c88*/ 	.word	0x00000005
        /*0c8c*/ 	.word	0x00000000
        /*0c90*/ 	.short	0x010a
        /*0c92*/ 	.byte	0x3f
	.zero		1


	//   ....[91]....
        /*0c94*/ 	.word	0x0001be50
        /*0c98*/ 	.word	0x00000005
        /*0c9c*/ 	.word	0x00029860
        /*0ca0*/ 	.short	0x010a
        /*0ca2*/ 	.byte	0x3f
	.zero		1


	//   ....[92]....
        /*0ca4*/ 	.word	0x0001bea0
        /*0ca8*/ 	.word	0x00000003
        /*0cac*/ 	.word	0x00029860
        /*0cb0*/ 	.short	0x010a
        /*0cb2*/ 	.byte	0x3f
	.zero		1


	//   ....[93]....
        /*0cb4*/ 	.word	0x0001bef0
        /*0cb8*/ 	.word	0x00000005
        /*0cbc*/ 	.word	0x00029880
        /*0cc0*/ 	.short	0x010a
        /*0cc2*/ 	.byte	0x3f
	.zero		1


	//----- nvinfo : EIATTR_NUM_MBARRIERS
	.align		4
.L_244:
        /*0cc4*/ 	.byte	0x03, 0x38
        /*0cc6*/ 	.short	0x0016


	//----- nvinfo : EIATTR_EXIT_INSTR_OFFSETS
	.align		4
        /*0cc8*/ 	.byte	0x04, 0x1c
        /*0cca*/ 	.short	(.L_246 - .L_245)


	//   ....[0]....
.L_245:
        /*0ccc*/ 	.word	0x00000a80


	//   ....[1]....
        /*0cd0*/ 	.word	0x00015340


	//   ....[2]....
        /*0cd4*/ 	.word	0x0001afb0


	//----- nvinfo : EIATTR_MAX_THREADS
	.align		4
.L_246:
        /*0cd8*/ 	.byte	0x04, 0x05
        /*0cda*/ 	.short	(.L_248 - .L_247)
.L_247:
        /*0cdc*/ 	.word	0x00000180
        /*0ce0*/ 	.word	0x00000001
        /*0ce4*/ 	.word	0x00000001


	//----- nvinfo : EIATTR_CRS_STACK_SIZE
	.align		4
.L_248:
        /*0ce8*/ 	.byte	0x04, 0x1e
        /*0cea*/ 	.short	(.L_250 - .L_249)
.L_249:
        /*0cec*/ 	.word	0x00000000


	//----- nvinfo : EIATTR_CBANK_PARAM_SIZE
	.align		4
.L_250:
        /*0cf0*/ 	.byte	0x03, 0x19
        /*0cf2*/ 	.short	0x0af0


	//----- nvinfo : EIATTR_PARAM_CBANK
	.align		4
        /*0cf4*/ 	.byte	0x04, 0x0a
        /*0cf6*/ 	.short	(.L_252 - .L_251)
	.align		4
.L_251:
        /*0cf8*/ 	.word	index@(.nv.constant0._ZN7cutlass13device_kernelIN5flash11enable_sm90INS1_16FlashAttnFwdSm90INS1_25CollectiveMainloopFwdSm90ILi2EN4cute5tupleIJNS5_1CILi1EEES8_S8_EEENS6_IJNS7_ILi128EEENS7_ILi160EEENS7_ILi192EEEEEELi128ENS_12float_e4m3_tEfNS_4arch4Sm90ELb0ELb1ELb0ELb1ELb0ELb0ELb0ELb1ELb1ELb1ELb0ELb0EEENS1_21CollectiveEpilogueFwdINS6_IJSA_SA_SB_EEES9_NS_10bfloat16_tESG_Li256ELb1ELb1ELb0ELb1EEENS1_36VarlenDynamicPersistentTileSchedulerILi128ELi160ELi256ELi128ELb0ELb1ELb1ELb1ELb0ELb1EEEEEEEEEvNT_6ParamsE)
        /*0cfc*/ 	.short	0x0210
        /*0cfe*/ 	.short	0x0af0


	//----- nvinfo : EIATTR_SW_WAR
	.align		4
.L_252:
        /*0d00*/ 	.byte	0x04, 0x36
        /*0d02*/ 	.short	(.L_254 - .L_253)
.L_253:
        /*0d04*/ 	.word	0x00000008
.L_254:


//--------------------- .nv.info._ZN7cutlass13device_kernelIN5flash11enable_sm90INS1_16FlashAttnFwdSm90INS1_25CollectiveMainloopFwdSm90ILi2EN4cute5tupleIJNS5_1CILi1EEES8_S8_EEENS6_IJNS7_ILi128EEENS7_ILi160EEENS7_ILi192EEEEEELi128ENS_12float_e4m3_tEfNS_4arch4Sm90ELb0ELb1ELb0ELb1ELb0ELb1ELb0ELb1ELb1ELb1ELb0ELb0EEENS1_21CollectiveEpilogueFwdINS6_IJSA_SA_SB_EEES9_NS_10bfloat16_tESG_Li256ELb1ELb1ELb0ELb1EEENS1_36VarlenDynamicPersistentTileSchedulerILi128ELi160ELi256ELi128ELb0ELb1ELb1ELb1ELb0ELb1EEEEEEEEEvNT_6ParamsE --------------------------
	.section	.nv.info._ZN7cutlass13device_kernelIN5flash11enable_sm90INS1_16FlashAttnFwdSm90INS1_25CollectiveMainloopFwdSm90ILi2EN4cute5tupleIJNS5_1CILi1EEES8_S8_EEENS6_IJNS7_ILi128EEENS7_ILi160EEENS7_ILi192EEEEEELi128ENS_12float_e4m3_tEfNS_4arch4Sm90ELb0ELb1ELb0ELb1ELb0ELb1ELb0ELb1ELb1ELb1ELb0ELb0EEENS1_21CollectiveEpilogueFwdINS6_IJSA_SA_SB_EEES9_NS_10bfloat16_tESG_Li256ELb1ELb1ELb0ELb1EEENS1_36VarlenDynamicPersistentTileSchedulerILi128ELi160ELi256ELi128ELb0ELb1ELb1ELb1ELb0ELb1EEEEEEEEEvNT_6ParamsE,"",@"SHT_CUDA_INFO"
	.sectionflags	@""
	.align	4


	//----- nvinfo : EIATTR_CUDA_API_VERSION
	.align		4
        /*0000*/ 	.byte	0x04, 0x37
        /*0002*/ 	.short	(.L_256 - .L_255)
.L_255:
        /*0004*/ 	.word	0x00000082


	//----- nvinfo : EIATTR_KPARAM_INFO
	.align		4
.L_256:
        /*0008*/ 	.byte	0x04, 0x17
        /*000a*/ 	.short	(.L_258 - .L_257)
.L_257:
        /*000c*/ 	.word	0x00000000
        /*0010*/ 	.short	0x0000
        /*0012*/ 	.short	0x0070
        /*0014*/ 	.byte	0x00, 0xf0, 0x01, 0x2a


	//----- nvinfo : EIATTR_SPARSE_MMA_MASK
	.align		4
.L_258:
        /*0018*/ 	.byte	0x03, 0x50
        /*001a*/ 	.short	0x0000


	//----- nvinfo : EIATTR_MAXREG_COUNT
	.align		4
        /*001c*/ 	.byte	0x03, 0x1b
        /*001e*/ 	.short	0x00a8


	//----- nvinfo : EIATTR_NUM_BARRIERS
	.align		4
        /*0020*/ 	.byte	0x02, 0x4c
        /*0022*/ 	.byte	0x10
	.zero		1


	//----- nvinfo : EIATTR_EXTERNS
	.align		4
        /*0024*/ 	.byte	0x04, 0x0f
        /*0026*/ 	.short	(.L_260 - .L_259)


	//   ....[0]....
	.align		4
.L_259:
        /*0028*/ 	.word	index@(__assertfail)


	//----- nvinfo : EIATTR_ANNOTATIONS
	.align		4
.L_260:
        /*002c*/ 	.byte	0x04, 0x55
        /*002e*/ 	.short	(.L_262 - .L_261)


	//   ....[0]....
.L_261:
        /* <DEDUP_REMOVED lines=71> */


	//----- nvinfo : EIATTR_MERCURY_ISA_VERSION
	.align		4
.L_262:
        /*0490*/ 	.byte	0x03, 0x5f
        /*0492*/ 	.short	0x0101


	//----- nvinfo : EIATTR_UNUSED_LOAD_BYTE_OFFSET
	.align		4
        /*0494*/ 	.byte	0x04, 0x44
        /*0496*/ 	.short	(.L_264 - .L_263)


	//   ....[0]....
.L_263:
        /*0498*/ 	.word	0x00000af0
        /*049c*/ 	.word	0x0000fff0


	//   ....[1]....
        /*04a0*/ 	.word	0x00029fb0
        /*04a4*/ 	.word	0x0000fff0


	//----- nvinfo : EIATTR_INT_WARP_WIDE_INSTR_OFFSETS
	.align		4
.L_264:
        /*04a8*/ 	.byte	0x04, 0x31
        /*04aa*/ 	.short	(.L_266 - .L_265)


	//   ....[0]....
.L_265:
        /*04ac*/ 	.word	0x00000190


	//   ....[1]....
        /*04b0*/ 	.word	0x000001d0


	//   ....[2]....
        /*04b4*/ 	.word	0x00000240


	//   ....[3]....
        /*04b8*/ 	.word	0x0002f6b0


	//   ....[4]....
        /*04bc*/ 	.word	0x0002f710


	//   ....[5]....
        /*04c0*/ 	.word	0x000321a0


	//   ....[6]....
        /*04c4*/ 	.word	0x00032200


	//----- nvinfo : EIATTR_COOP_GROUP_MASK_REGIDS
	.align		4
.L_266:
        /*04c8*/ 	.byte	0x04, 0x29
        /*04ca*/ 	.short	(.L_268 - .L_267)


	//   ....[0]....
.L_267:
        /*04cc*/ 	.word	0xffffffff


	//   ....[1]....
        /*04d0*/ 	.word	0xffffffff


	//   ....[2]....
        /*04d4*/ 	.word	0xffffffff


	//   ....[3]....
        /*04d8*/ 	.word	0xffffffff


	//   ....[4]....
        /*04dc*/ 	.word	0xffffffff


	//   ....[5]....
        /*04e0*/ 	.word	0xffffffff


	//   ....[6]....
        /*04e4*/ 	.word	0xffffffff


	//   ....[7]....
        /*04e8*/ 	.word	0xffffffff


	//   ....[8]....
        /*04ec*/ 	.word	0xffffffff


	//   ....[9]....
        /*04f0*/ 	.word	0xffffffff


	//   ....[10]....
        /*04f4*/ 	.word	0xffffffff


	//   ....[11]....
        /*04f8*/ 	.word	0xffffffff


	//   ....[12]....
        /*04fc*/ 	.word	0xffffffff


	//   ....[13]....
        /*0500*/ 	.word	0xffffffff


	//   ....[14]....
        /*0504*/ 	.word	0xffffffff


	//   ....[15]....
        /*0508*/ 	.word	0xffffffff


	//   ....[16]....
        /*050c*/ 	.word	0xffffffff


	//   ....[17]....
        /*0510*/ 	.word	0xffffffff


	//   ....[18]....
        /*0514*/ 	.word	0xffffffff


	//   ....[19]....
        /*0518*/ 	.word	0xffffffff


	//   ....[20]....
        /*051c*/ 	.word	0xffffffff


	//   ....[21]....
        /*0520*/ 	.word	0xffffffff


	//   ....[22]....
        /*0524*/ 	.word	0xffffffff


	//   ....[23]....
        /*0528*/ 	.word	0xffffffff


	//   ....[24]....
        /*052c*/ 	.word	0xffffffff


	//   ....[25]....
        /*0530*/ 	.word	0xffffffff


	//   ....[26]....
        /*0534*/ 	.word	0xffffffff


	//   ....[27]....
        /*0538*/ 	.word	0xffffffff


	//   ....[28]....
        /*053c*/ 	.word	0xffffffff


	//   ....[29]....
        /*0540*/ 	.word	0xffffffff


	//   ....[30]....
        /*0544*/ 	.word	0xffffffff


	//   ....[31]....
        /*0548*/ 	.word	0xffffffff


	//   ....[32]....
        /*054c*/ 	.word	0xffffffff


	//   ....[33]....
        /*0550*/ 	.word	0xffffffff


	//   ....[34]....
        /*0554*/ 	.word	0xffffffff


	//   ....[35]....
        /*0558*/ 	.word	0xffffffff


	//   ....[36]....
        /*055c*/ 	.word	0xffffffff


	//   ....[37]....
        /*0560*/ 	.word	0xffffffff


	//   ....[38]....
        /*0564*/ 	.word	0xffffffff


	//   ....[39]....
        /*0568*/ 	.word	0xffffffff


	//   ....[40]....
        /*056c*/ 	.word	0xffffffff


	//   ....[41]....
        /*0570*/ 	.word	0xffffffff


	//   ....[42]....
        /*0574*/ 	.word	0xffffffff


	//   ....[43]....
        /*0578*/ 	.word	0xffffffff


	//   ....[44]....
        /*057c*/ 	.word	0xffffffff


	//   ....[45]....
        /*0580*/ 	.word	0xffffffff


	//   ....[46]....
        /*0584*/ 	.word	0xffffffff


	//   ....[47]....
        /*0588*/ 	.word	0xffffffff


	//   ....[48]....
        /*058c*/ 	.word	0xffffffff


	//   ....[49]....
        /*0590*/ 	.word	0xffffffff


	//   ....[50]....
        /*0594*/ 	.word	0xffffffff


	//   ....[51]....
        /*0598*/ 	.word	0xffffffff


	//   ....[52]....
        /*059c*/ 	.word	0xffffffff


	//   ....[53]....
        /*05a0*/ 	.word	0xffffffff


	//   ....[54]....
        /*05a4*/ 	.word	0xffffffff


	//   ....[55]....
        /*05a8*/ 	.word	0xffffffff


	//   ....[56]....
        /*05ac*/ 	.word	0xffffffff


	//   ....[57]....
        /*05b0*/ 	.word	0xffffffff


	//   ....[58]....
        /*05b4*/ 	.word	0xffffffff


	//   ....[59]....
        /*05b8*/ 	.word	0xffffffff


	//   ....[60]....
        /*05bc*/ 	.word	0xffffffff


	//   ....[61]....
        /*05c0*/ 	.word	0xffffffff


	//   ....[62]....
        /*05c4*/ 	.word	0xffffffff


	//   ....[63]....
        /*05c8*/ 	.word	0xffffffff


	//   ....[64]....
        /*05cc*/ 	.word	0xffffffff


	//   ....[65]....
        /*05d0*/ 	.word	0xffffffff


	//   ....[66]....
        /*05d4*/ 	.word	0xffffffff


	//   ....[67]....
        /*05d8*/ 	.word	0xffffffff


	//   ....[68]....
        /*05dc*/ 	.word	0xffffffff


	//   ....[69]....
        /*05e0*/ 	.word	0xffffffff


	//   ....[70]....
        /*05e4*/ 	.word	0xffffffff


	//   ....[71]....
        /*05e8*/ 	.word	0xffffffff


	//   ....[72]....
        /*05ec*/ 	.word	0xffffffff


	//   ....[73]....
        /*05f0*/ 	.word	0xffffffff


	//   ....[74]....
        /*05f4*/ 	.word	0xffffffff


	//   ....[75]....
        /*05f8*/ 	.word	0xffffffff


	//   ....[76]....
        /*05fc*/ 	.word	0xffffffff


	//   ....[77]....
        /*0600*/ 	.word	0xffffffff


	//   ....[78]....
        /*0604*/ 	.word	0xffffffff


	//   ....[79]....
        /*0608*/ 	.word	0xffffffff


	//   ....[80]....
        /*060c*/ 	.word	0xffffffff


	//   ....[81]....
        /*0610*/ 	.word	0xffffffff


	//   ....[82]....
        /*0614*/ 	.word	0xffffffff


	//   ....[83]....
        /*0618*/ 	.word	0xffffffff


	//   ....[84]....
        /*061c*/ 	.word	0xffffffff


	//   ....[85]....
        /*0620*/ 	.word	0xffffffff


	//   ....[86]....
        /*0624*/ 	.word	0xffffffff


	//   ....[87]....
        /*0628*/ 	.word	0xffffffff


	//   ....[88]....
        /*062c*/ 	.word	0xffffffff


	//   ....[89]....
        /*0630*/ 	.word	0xffffffff


	//   ....[90]....
        /*0634*/ 	.word	0xffffffff


	//   ....[91]....
        /*0638*/ 	.word	0xffffffff


	//   ....[92]....
        /*063c*/ 	.word	0xffffffff


	//   ....[93]....
        /*0640*/ 	.word	0xffffffff


	//   ....[94]....
        /*0644*/ 	.word	0xffffffff


	//   ....[95]....
        /*0648*/ 	.word	0xffffffff


	//   ....[96]....
        /*064c*/ 	.word	0xffffffff


	//   ....[97]....
        /*0650*/ 	.word	0xffffffff


	//   ....[98]....
        /*0654*/ 	.word	0xffffffff


	//   ....[99]....
        /*0658*/ 	.word	0xffffffff


	//   ....[100]....
        /*065c*/ 	.word	0xffffffff


	//   ....[101]....
        /*0660*/ 	.word	0xffffffff


	//   ....[102]....
        /*0664*/ 	.word	0xffffffff


	//   ....[103]....
        /*0668*/ 	.word	0xffffffff


	//   ....[104]....
        /*066c*/ 	.word	0xffffffff


	//   ....[105]....
        /*0670*/ 	.word	0xffffffff


	//   ....[106]....
        /*0674*/ 	.word	0xffffffff


	//   ....[107]....
        /*0678*/ 	.word	0xffffffff


	//   ....[108]....
        /*067c*/ 	.word	0xffffffff


	//   ....[109]....
        /*0680*/ 	.word	0xffffffff


	//   ....[110]....
        /*0684*/ 	.word	0xffffffff


	//   ....[111]....
        /*0688*/ 	.word	0xffffffff


	//   ....[112]....
        /*068c*/ 	.word	0xffffffff


	//   ....[113]....
        /*0690*/ 	.word	0xffffffff


	//   ....[114]....
        /*0694*/ 	.word	0xffffffff


	//   ....[115]....
        /*0698*/ 	.word	0xffffffff


	//   ....[116]....
        /*069c*/ 	.word	0xffffffff


	//   ....[117]....
        /*06a0*/ 	.word	0xffffffff


	//   ....[118]....
        /*06a4*/ 	.word	0xffffffff


	//   ....[119]....
        /*06a8*/ 	.word	0xffffffff


	//   ....[120]....
        /*06ac*/ 	.word	0xffffffff


	//   ....[121]....
        /*06b0*/ 	.word	0xffffffff


	//   ....[122]....
        /*06b4*/ 	.word	0xffffffff


	//   ....[123]....
        /*06b8*/ 	.word	0xffffffff


	//   ....[124]....
        /*06bc*/ 	.word	0xffffffff


	//   ....[125]....
        /*06c0*/ 	.word	0xffffffff


	//   ....[126]....
        /*06c4*/ 	.word	0xffffffff


	//   ....[127]....
        /*06c8*/ 	.word	0xffffffff


	//   ....[128]....
        /*06cc*/ 	.word	0xffffffff


	//   ....[129]....
        /*06d0*/ 	.word	0xffffffff


	//   ....[130]....
        /*06d4*/ 	.word	0xffffffff


	//   ....[131]....
        /*06d8*/ 	.word	0xffffffff


	//   ....[132]....
        /*06dc*/ 	.word	0xffffffff


	//   ....[133]....
        /*06e0*/ 	.word	0xffffffff


	//   ....[134]....
        /*06e4*/ 	.word	0xffffffff


	//   ....[135]....
        /*06e8*/ 	.word	0xffffffff


	//   ....[136]....
        /*06ec*/ 	.word	0xffffffff


	//   ....[137]....
        /*06f0*/ 	.word	0xffffffff


	//   ....[138]....
        /*06f4*/ 	.word	0x0500000f


	//   ....[139]....
        /*06f8*/ 	.word	0x0500000f


	//   ....[140]....
        /*06fc*/ 	.word	0x0500000f


	//   ....[141]....
        /*0700*/ 	.word	0x0500000f


	//   ....[142]....
        /*0704*/ 	.word	0x0500000f


	//   ....[143]....
        /*0708*/ 	.word	0x0500000f


	//   ....[144]....
        /*070c*/ 	.word	0x0500000f


	//   ....[145]....
        /*0710*/ 	.word	0x0500000f


	//   ....[146]....
        /*0714*/ 	.word	0x0500000f


	//   ....[147]....
        /*0718*/ 	.word	0x0500000f


	//   ....[148]....
        /*071c*/ 	.word	0x0500000f


	//   ....[149]....
        /*0720*/ 	.word	0x0500000f


	//   ....[150]....
        /*0724*/ 	.word	0x0500000f


	//   ....[151]....
        /*0728*/ 	.word	0x0500000f


	//   ....[152]....
        /*072c*/ 	.word	0x0500000f


	//   ....[153]....
        /*0730*/ 	.word	0x0500000f


	//   ....[154]....
        /*0734*/ 	.word	0x0500000f


	//   ....[155]....
        /*0738*/ 	.word	0x0500000f


	//   ....[156]....
        /*073c*/ 	.word	0x0500000f


	//   ....[157]....
        /*0740*/ 	.word	0x0500000f


	//   ....[158]....
        /*0744*/ 	.word	0x0500000f


	//   ....[159]....
        /*0748*/ 	.word	0x0500000f


	//   ....[160]....
        /*074c*/ 	.word	0x0500000f


	//   ....[161]....
        /*0750*/ 	.word	0x0500000f


	//   ....[162]....
        /*0754*/ 	.word	0x0500000f


	//   ....[163]....
        /*0758*/ 	.word	0x0500000f


	//   ....[164]....
        /*075c*/ 	.word	0x0500000f


	//   ....[165]....
        /*0760*/ 	.word	0x0500000f


	//   ....[166]....
        /*0764*/ 	.word	0x0500000f


	//   ....[167]....
        /*0768*/ 	.word	0x0500000f


	//   ....[168]....
        /*076c*/ 	.word	0x0500000f


	//   ....[169]....
        /*0770*/ 	.word	0x0500000f


	//   ....[170]....
        /*0774*/ 	.word	0x0500000f


	//   ....[171]....
        /*0778*/ 	.word	0x0500000f


	//   ....[172]....
        /*077c*/ 	.word	0x0500000f


	//   ....[173]....
        /*0780*/ 	.word	0x0500000f


	//   ....[174]....
        /*0784*/ 	.word	0x0500000f


	//   ....[175]....
        /*0788*/ 	.word	0x0500000f


	//   ....[176]....
        /*078c*/ 	.word	0x0500000f


	//   ....[177]....
        /*0790*/ 	.word	0x0500000f


	//   ....[178]....
        /*0794*/ 	.word	0x0500000f


	//   ....[179]....
        /*0798*/ 	.word	0x0500000f


	//   ....[180]....
        /*079c*/ 	.word	0x0500000f


	//   ....[181]....
        /*07a0*/ 	.word	0x0500000f


	//   ....[182]....
        /*07a4*/ 	.word	0x0500000f


	//   ....[183]....
        /*07a8*/ 	.word	0x0500000f


	//   ....[184]....
        /*07ac*/ 	.word	0x0500000f


	//   ....[185]....
        /*07b0*/ 	.word	0x0500000f


	//   ....[186]....
        /*07b4*/ 	.word	0x0500000f


	//   ....[187]....
        /*07b8*/ 	.word	0x0500000f


	//   ....[188]....
        /*07bc*/ 	.word	0x0500000f


	//   ....[189]....
        /*07c0*/ 	.word	0x0500000f


	//   ....[190]....
        /*07c4*/ 	.word	0x0500000f


	//   ....[191]....
        /*07c8*/ 	.word	0x0500000f


	//   ....[192]....
        /*07cc*/ 	.word	0x0500000f


	//   ....[193]....
        /*07d0*/ 	.word	0x0500000f


	//   ....[194]....
        /*07d4*/ 	.word	0x0500000f


	//   ....[195]....
        /*07d8*/ 	.word	0x0500000f


	//   ....[196]....
        /*07dc*/ 	.word	0x0500000f


	//   ....[197]....
        /*07e0*/ 	.word	0x0500000f


	//   ....[198]....
        /*07e4*/ 	.word	0x0500000f


	//   ....[199]....
        /*07e8*/ 	.word	0x0500000f


	//   ....[200]....
        /*07ec*/ 	.word	0x0500000f


	//   ....[201]....
        /*07f0*/ 	.word	0x0500000f


	//   ....[202]....
        /*07f4*/ 	.word	0x0500000f


	//   ....[203]....
        /*07f8*/ 	.word	0x0500000f


	//   ....[204]....
        /*07fc*/ 	.word	0x0500000f


	//   ....[205]....
        /*0800*/ 	.word	0x0500000f


	//   ....[206]....
        /*0804*/ 	.word	0x0500000f


	//   ....[207]....
        /*0808*/ 	.word	0x0500000f


	//   ....[208]....
        /*080c*/ 	.word	0x0500000f


	//   ....[209]....
        /*0810*/ 	.word	0x0500000f


	//   ....[210]....
        /*0814*/ 	.word	0x0500000f


	//   ....[211]....
        /*0818*/ 	.word	0x0500000f


	//   ....[212]....
        /*081c*/ 	.word	0x0500000f


	//   ....[213]....
        /*0820*/ 	.word	0x0500000f


	//   ....[214]....
        /*0824*/ 	.word	0x0500000f


	//----- nvinfo : EIATTR_COOP_GROUP_INSTR_OFFSETS
	.align		4
.L_268:
        /*0828*/ 	.byte	0x04, 0x28
        /*082a*/ 	.short	(.L_270 - .L_269)


	//   ....[0]....
.L_269:
        /*082c*/ 	.word	0x00000070


	//   ....[1]....
        /*0830*/ 	.word	0x000001a0


	//   ....[2]....
        /*0834*/ 	.word	0x000001f0


	//   ....[3]....
        /*0838*/ 	.word	0x00000420


	//   ....[4]....
        /*083c*/ 	.word	0x00000580


	//   ....[5]....
        /*0840*/ 	.word	0x000006a0


	//   ....[6]....
        /*0844*/ 	.word	0x00000800


	//   ....[7]....
        /*0848*/ 	.word	0x000107e0


	//   ....[8]....
        /*084c*/ 	.word	0x00010ea0


	//   ....[9]....
        /*0850*/ 	.word	0x00010eb0


	//   ....[10]....
        /*0854*/ 	.word	0x00010ec0


	//   ....[11]....
        /*0858*/ 	.word	0x00010ed0


	//   ....[12]....
        /*085c*/ 	.word	0x00014480


	//   ....[13]....
        /*0860*/ 	.word	0x00014490


	//   ....[14]....
        /*0864*/ 	.word	0x000144a0


	//   ....[15]....
        /*0868*/ 	.word	0x000144b0


	//   ....[16]....
        /*086c*/ 	.word	0x00018b30


	//   ....[17]....
        /*0870*/ 	.word	0x00018e10


	//   ....[18]....
        /*0874*/ 	.word	0x0001a2e0


	//   ....[19]....
        /*0878*/ 	.word	0x0001a3f0


	//   ....[20]....
        /*087c*/ 	.word	0x0001aec0


	//   ....[21]....
        /*0880*/ 	.word	0x0001af40


	//   ....[22]....
        /*0884*/ 	.word	0x0001d6e0


	//   ....[23]....
        /*0888*/ 	.word	0x0001e760


	//   ....[24]....
        /*088c*/ 	.word	0x0001f570


	//   ....[25]....
        /*0890*/ 	.word	0x0001f590


	//   ....[26]....
        /*0894*/ 	.word	0x0001fc10


	//   ....[27]....
        /*0898*/ 	.word	0x0001fc60


	//   ....[28]....
        /*089c*/ 	.word	0x00022c10


	//   ....[29]....
        /*08a0*/ 	.word	0x00022c40


	//   ....[30]....
        /*08a4*/ 	.word	0x00022ca0


	//   ....[31]....
        /*08a8*/ 	.word	0x00022cb0


	//   ....[32]....
        /*08ac*/ 	.word	0x000259d0


	//   ....[33]....
        /*08b0*/ 	.word	0x00026ba0


	//   ....[34]....
        /*08b4*/ 	.word	0x000273b0


	//   ....[35]....
        /*08b8*/ 	.word	0x000274c0


	//   ....[36]....
        /*08bc*/ 	.word	0x00028010


	//   ....[37]....
        /*08c0*/ 	.word	0x00028080


	//   ....[38]....
        /*08c4*/ 	.word	0x000297f0


	//   ....[39]....
        /*08c8*/ 	.word	0x00029800


	//   ....[40]....
        /*08cc*/ 	.word	0x00029880


	//   ....[41]....
        /*08d0*/ 	.word	0x00029890


	//   ....[42]....
        /*08d4*/ 	.word	0x0002a600


	//   ....[43]....
        /*08d8*/ 	.word	0x0002a630


	//   ....[44]....
        /*08dc*/ 	.word	0x0002a660


	//   ....[45]....
        /*08e0*/ 	.word	0x0002a690


	//   ....[46]....
        /*08e4*/ 	.word	0x0002a6c0


	//   ....[47]....
        /*08e8*/ 	.word	0x0002a6f0


	//   ....[48]....
        /*08ec*/ 	.word	0x0002a720


	//   ....[49]....
        /*08f0*/ 	.word	0x0002a750


	//   ....[50]....
        /*08f4*/ 	.word	0x0002a780


	//   ....[51]....
        /*08f8*/ 	.word	0x0002a7b0


	//   ....[52]....
        /*08fc*/ 	.word	0x0002a7e0


	//   ....[53]....
        /*0900*/ 	.word	0x0002a810


	//   ....[54]....
        /*0904*/ 	.word	0x0002a840


	//   ....[55]....
        /*0908*/ 	.word	0x0002a870


	//   ....[56]....
        /*090c*/ 	.word	0x0002a8a0


	//   ....[57]....
        /*0910*/ 	.word	0x0002a8d0


	//   ....[58]....
        /*0914*/ 	.word	0x0002a900


	//   ....[59]....
        /*0918*/ 	.word	0x0002a930


	//   ....[60]....
        /*091c*/ 	.word	0x0002a960


	//   ....[61]....
        /*0920*/ 	.word	0x0002a990


	//   ....[62]....
        /*0924*/ 	.word	0x0002a9c0


	//   ....[63]....
        /*0928*/ 	.word	0x0002a9f0


	//   ....[64]....
        /*092c*/ 	.word	0x0002aa20


	//   ....[65]....
        /*0930*/ 	.word	0x0002aa40


	//   ....[66]....
        /*0934*/ 	.word	0x0002aa50


	//   ....[67]....
        /*0938*/ 	.word	0x0002aa60


	//   ....[68]....
        /*093c*/ 	.word	0x0002aa70


	//   ....[69]....
        /*0940*/ 	.word	0x0002aa80


	//   ....[70]....
        /*0944*/ 	.word	0x0002aa90


	//   ....[71]....
        /*0948*/ 	.word	0x0002aaa0


	//   ....[72]....
        /*094c*/ 	.word	0x0002aad0


	//   ....[73]....
        /*0950*/ 	.word	0x0002ab00


	//   ....[74]....
        /*0954*/ 	.word	0x0002b0c0


	//   ....[75]....
        /*0958*/ 	.word	0x0002b100


	//   ....[76]....
        /*095c*/ 	.word	0x0002b130


	//   ....[77]....
        /*0960*/ 	.word	0x0002b170


	//   ....[78]....
        /*0964*/ 	.word	0x0002b760


	//   ....[79]....
        /*0968*/ 	.word	0x0002b770


	//   ....[80]....
        /*096c*/ 	.word	0x0002b830


	//   ....[81]....
        /*0970*/ 	.word	0x0002b850


	//   ....[82]....
        /*0974*/ 	.word	0x0002b910


	//   ....[83]....
        /*0978*/ 	.word	0x0002b930


	//   ....[84]....
        /*097c*/ 	.word	0x0002ba00


	//   ....[85]....
        /*0980*/ 	.word	0x0002ba20


	//   ....[86]....
        /*0984*/ 	.word	0x0002c1f0


	//   ....[87]....
        /*0988*/ 	.word	0x0002c200


	//   ....[88]....
        /*098c*/ 	.word	0x0002c340


	//   ....[89]....
        /*0990*/ 	.word	0x0002c350


	//   ....[90]....
        /*0994*/ 	.word	0x0002c480


	//   ....[91]....
        /*0998*/ 	.word	0x0002c490


	//   ....[92]....
        /*099c*/ 	.word	0x0002c5c0


	//   ....[93]....
        /*09a0*/ 	.word	0x0002c5d0


	//   ....[94]....
        /*09a4*/ 	.word	0x0002c760


	//   ....[95]....
        /*09a8*/ 	.word	0x0002c940


	//   ....[96]....
        /*09ac*/ 	.word	0x0002c970


	//   ....[97]....
        /*09b0*/ 	.word	0x0002c9a0


	//   ....[98]....
        /*09b4*/ 	.word	0x0002c9d0


	//   ....[99]....
        /*09b8*/ 	.word	0x0002ca00


	//   ....[100]....
        /*09bc*/ 	.word	0x0002ca30


	//   ....[101]....
        /*09c0*/ 	.word	0x0002cba0


	//   ....[102]....
        /*09c4*/ 	.word	0x0002cbd0


	//   ....[103]....
        /*09c8*/ 	.word	0x0002cc00


	//   ....[104]....
        /*09cc*/ 	.word	0x0002cc30


	//   ....[105]....
        /*09d0*/ 	.word	0x0002cc60


	//   ....[106]....
        /*09d4*/ 	.word	0x0002cc90


	//   ....[107]....
        /*09d8*/ 	.word	0x0002cd30


	//   ....[108]....
        /*09dc*/ 	.word	0x0002cd90


	//   ....[109]....
        /*09e0*/ 	.word	0x0002ce20


	//   ....[110]....
        /*09e4*/ 	.word	0x0002e090


	//   ....[111]....
        /*09e8*/ 	.word	0x0002fe50


	//   ....[112]....
        /*09ec*/ 	.word	0x00030be0


	//   ....[113]....
        /*09f0*/ 	.word	0x00030c00


	//   ....[114]....
        /*09f4*/ 	.word	0x00030c60


	//   ....[115]....
        /*09f8*/ 	.word	0x00030ce0


	//   ....[116]....
        /*09fc*/ 	.word	0x00030d70


	//   ....[117]....
        /*0a00*/ 	.word	0x00030d80


	//   ....[118]....
        /*0a04*/ 	.word	0x00030dd0


	//   ....[119]....
        /*0a08*/ 	.word	0x00030e10


	//   ....[120]....
        /*0a0c*/ 	.word	0x00032b60


	//   ....[121]....
        /*0a10*/ 	.word	0x00032b90


	//   ....[122]....
        /*0a14*/ 	.word	0x00032bd0


	//   ....[123]....
        /*0a18*/ 	.word	0x00032c00


	//   ....[124]....
        /*0a1c*/ 	.word	0x00032c30


	//   ....[125]....
        /*0a20*/ 	.word	0x00032c60


	//   ....[126]....
        /*0a24*/ 	.word	0x00032c90


	//   ....[127]....
        /*0a28*/ 	.word	0x00032cc0


	//   ....[128]....
        /*0a2c*/ 	.word	0x00032e40


	//   ....[129]....
        /*0a30*/ 	.word	0x00032e70


	//   ....[130]....
        /*0a34*/ 	.word	0x00032ea0


	//   ....[131]....
        /*0a38*/ 	.word	0x00032ed0


	//   ....[132]....
        /*0a3c*/ 	.word	0x00032f00


	//   ....[133]....
        /*0a40*/ 	.word	0x00032f30


	//   ....[134]....
        /*0a44*/ 	.word	0x00032ff0


	//   ....[135]....
        /*0a48*/ 	.word	0x00033010


	//   ....[136]....
        /*0a4c*/ 	.word	0x00033080


	//   ....[137]....
        /*0a50*/ 	.word	0x00033760


	//   ....[138]....
        /*0a54*/ 	.word	0x00033c70


	//   ....[139]....
        /*0a58*/ 	.word	0x00033d10


	//   ....[140]....
        /*0a5c*/ 	.word	0x00033da0


	//   ....[141]....
        /*0a60*/ 	.word	0x00033df0


	//   ....[142]....
        /*0a64*/ 	.word	0x00033e40


	//   ....[143]....
        /*0a68*/ 	.word	0x00033f10


	//   ....[144]....
        /*0a6c*/ 	.word	0x00033fa0


	//   ....[145]....
        /*0a70*/ 	.word	0x00033ff0


	//   ....[146]....
        /*0a74*/ 	.word	0x00034040


	//   ....[147]....
        /*0a78*/ 	.word	0x000343d0


	//   ....[148]....
        /*0a7c*/ 	.word	0x00034500


	//   ....[149]....
        /*0a80*/ 	.word	0x00034630


	//   ....[150]....
        /*0a84*/ 	.word	0x000346b0


	//   ....[151]....
        /*0a88*/ 	.word	0x00034710


	//   ....[152]....
        /*0a8c*/ 	.word	0x00034790


	//   ....[153]....
        /*0a90*/ 	.word	0x000347f0


	//   ....[154]....
        /*0a94*/ 	.word	0x00034850


	//   ....[155]....
        /*0a98*/ 	.word	0x000348b0


	//   ....[156]....
        /*0a9c*/ 	.word	0x00034930


	//   ....[157]....
        /*0aa0*/ 	.word	0x00034990


	//   ....[158]....
        /*0aa4*/ 	.word	0x00034a10


	//   ....[159]....
        /*0aa8*/ 	.word	0x00034a70


	//   ....[160]....
        /*0aac*/ 	.word	0x00034af0


	//   ....[161]....
        /*0ab0*/ 	.word	0x00034b50


	//   ....[162]....
        /*0ab4*/ 	.word	0x00034bd0


	//   ....[163]....
        /*0ab8*/ 	.word	0x00034c30


	//   ....[164]....
        /*0abc*/ 	.word	0x00034cb0


	//   ....[165]....
        /*0ac0*/ 	.word	0x00034d10


	//   ....[166]....
        /*0ac4*/ 	.word	0x00034d90


	//   ....[167]....
        /*0ac8*/ 	.word	0x00034df0


	//   ....[168]....
        /*0acc*/ 	.word	0x00034e50


	//   ....[169]....
        /*0ad0*/ 	.word	0x00034eb0


	//   ....[170]....
        /*0ad4*/ 	.word	0x00034f10


	//   ....[171]....
        /*0ad8*/ 	.word	0x00034f70


	//   ....[172]....
        /*0adc*/ 	.word	0x00034ff0


	//   ....[173]....
        /*0ae0*/ 	.word	0x00035050


	//   ....[174]....
        /*0ae4*/ 	.word	0x000350d0


	//   ....[175]....
        /*0ae8*/ 	.word	0x00035130


	//   ....[176]....
        /*0aec*/ 	.word	0x000351b0


	//   ....[177]....
        /*0af0*/ 	.word	0x00035210


	//   ....[178]....
        /*0af4*/ 	.word	0x000352a0


	//   ....[179]....
        /*0af8*/ 	.word	0x00035390


	//   ....[180]....
        /*0afc*/ 	.word	0x000353e0


	//   ....[181]....
        /*0b00*/ 	.word	0x00035470


	//   ....[182]....
        /*0b04*/ 	.word	0x00035500


	//   ....[183]....
        /*0b08*/ 	.word	0x00035590


	//   ....[184]....
        /*0b0c*/ 	.word	0x00035620


	//   ....[185]....
        /*0b10*/ 	.word	0x000356b0


	//   ....[186]....
        /*0b14*/ 	.word	0x00035740


	//   ....[187]....
        /*0b18*/ 	.word	0x00035800


	//   ....[188]....
        /*0b1c*/ 	.word	0x00035af0


	//   ....[189]....
        /*0b20*/ 	.word	0x00035d00


	//   ....[190]....
        /*0b24*/ 	.word	0x00035d50


	//   ....[191]....
        /*0b28*/ 	.word	0x00035db0


	//   ....[192]....
        /*0b2c*/ 	.word	0x00035ec0


	//   ....[193]....
        /*0b30*/ 	.word	0x00035f20


	//   ....[194]....
        /*0b34*/ 	.word	0x00036030


	//   ....[195]....
        /*0b38*/ 	.word	0x00036090


	//   ....[196]....
        /*0b3c*/ 	.word	0x00036170


	//   ....[197]....
        /*0b40*/ 	.word	0x00036490


	//   ....[198]....
        /*0b44*/ 	.word	0x00036530


	//   ....[199]....
        /*0b48*/ 	.word	0x00036650


	//   ....[200]....
        /*0b4c*/ 	.word	0x000366d0


	//   ....[201]....
        /*0b50*/ 	.word	0x00036750


	//   ....[202]....
        /*0b54*/ 	.word	0x000367d0


	//   ....[203]....
        /*0b58*/ 	.word	0x00036850


	//   ....[204]....
        /*0b5c*/ 	.word	0x000368e0


	//   ....[205]....
        /*0b60*/ 	.word	0x00036980


	//   ....[206]....
        /*0b64*/ 	.word	0x00036a30


	//   ....[207]....
        /*0b68*/ 	.word	0x00036ab0


	//   ....[208]....
        /*0b6c*/ 	.word	0x00036b30


	//   ....[209]....
        /*0b70*/ 	.word	0x00036bb0


	//   ....[210]....
        /*0b74*/ 	.word	0x00036c40


	//   ....[211]....
        /*0b78*/ 	.word	0x00036cc0


	//   ....[212]....
        /*0b7c*/ 	.word	0x00036d60


	//   ....[213]....
        /*0b80*/ 	.word	0x00036df0


	//   ....[214]....
        /*0b84*/ 	.word	0x00036f20


	//----- nvinfo : EIATTR_REG_RECONFIG
	.align		4
.L_270:
        /*0b88*/ 	.byte	0x01, 0x54
	.zero		2


	//----- nvinfo : EIATTR_SYSCALL_OFFSETS
	.align		4
        /*0b8c*/ 	.byte	0x04, 0x46
        /*0b8e*/ 	.short	(.L_272 - .L_271)


	//   ....[0]....
.L_271:
        /*0b90*/ 	.word	0x00001f80


	//   ....[1]....
        /*0b94*/ 	.word	0x000020d0


	//   ....[2]....
        /*0b98*/ 	.word	0x00010970


	//   ....[3]....
        /*0b9c*/ 	.word	0x00010c80


	//   ....[4]....
        /*0ba0*/ 	.word	0x0002f8b0


	//   ....[5]....
        /*0ba4*/ 	.word	0x0002fa50


	//   ....[6]....
        /*0ba8*/ 	.word	0x0002fbb0


	//   ....[7]....
        /*0bac*/ 	.word	0x0002fcf0


	//   ....[8]....
        /*0bb0*/ 	.word	0x00030750


	//----- nvinfo : EIATTR_MBARRIER_INSTR_OFFSETS
	.align		4
.L_272:
        /*0bb4*/ 	.byte	0x04, 0x39
        /*0bb6*/ 	.short	(.L_274 - .L_273)


	//   ....[0]....
.L_273:
        /*0bb8*/ 	.word	0x000002d0
        /*0bbc*/ 	.word	0x000000ff
        /*0bc0*/ 	.word	0x00029800
        /*0bc4*/ 	.short	0x0100
        /*0bc6*/ 	.byte	0x08
	.zero		1


	//   ....[1]....
        /*0bc8*/ 	.word	0x000002e0
        /*0bcc*/ 	.word	0x000000ff
        /*0bd0*/ 	.word	0x00029820
        /*0bd4*/ 	.short	0x0100
        /*0bd6*/ 	.byte	0x08
	.zero		1


	//   ....[2]....
        /*0bd8*/ 	.word	0x000003d0
        /*0bdc*/ 	.word	0x000000ff
        /*0be0*/ 	.word	0x00029830
        /*0be4*/ 	.short	0x0100
        /*0be6*/ 	.byte	0x08
	.zero		1


	//   ....[3]....
        /*0be8*/ 	.word	0x000003e0
        /*0bec*/ 	.word	0x000000ff
        /*0bf0*/ 	.word	0x00029840
        /*0bf4*/ 	.short	0x0100
        /*0bf6*/ 	.byte	0x08
	.zero		1


	//   ....[4]....
        /*0bf8*/ 	.word	0x000003f0
        /*0bfc*/ 	.word	0x000000ff
        /*0c00*/ 	.word	0x00029838
        /*0c04*/ 	.short	0x0100
        /*0c06*/ 	.byte	0x08
	.zero		1


	//   ....[5]....
        /*0c08*/ 	.word	0x00000400
        /*0c0c*/ 	.word	0x000000ff
        /*0c10*/ 	.word	0x00029848
        /*0c14*/ 	.short	0x0100
        /*0c16*/ 	.byte	0x08
	.zero		1


	//   ....[6]....
        /*0c18*/ 	.word	0x00000530
        /*0c1c*/ 	.word	0x000000ff
        /*0c20*/ 	.word	0x00029850
        /*0c24*/ 	.short	0x0100
        /*0c26*/ 	.byte	0x08
	.zero		1


	//   ....[7]....
        /*0c28*/ 	.word	0x00000540
        /*0c2c*/ 	.word	0x000000ff
        /*0c30*/ 	.word	0x00029860
        /*0c34*/ 	.short	0x0100
        /*0c36*/ 	.byte	0x08
	.zero		1


	//   ....[8]....
        /*0c38*/ 	.word	0x00000550
        /*0c3c*/ 	.word	0x000000ff
        /*0c40*/ 	.word	0x00029858
        /*0c44*/ 	.short	0x0100
        /*0c46*/ 	.byte	0x08
	.zero		1


	//   ....[9]....
        /*0c48*/ 	.word	0x00000560
        /*0c4c*/ 	.word	0x000000ff
        /*0c50*/ 	.word	0x00029868
        /*0c54*/ 	.short	0x0100
        /*0c56*/ 	.byte	0x08
	.zero		1


	//   ....[10]....
        /*0c58*/ 	.word	0x00000650
        /*0c5c*/ 	.word	0x000000ff
        /*0c60*/ 	.word	0x00029870
        /*0c64*/ 	.short	0x0100
        /*0c66*/ 	.byte	0x06
	.zero		1


	//   ....[11]....
        /*0c68*/ 	.word	0x00000660
        /*0c6c*/ 	.word	0x000000ff
        /*0c70*/ 	.word	0x00029880
        /*0c74*/ 	.short	0x0100
        /*0c76*/ 	.byte	0x06
	.zero		1


	//   ....[12]....
        /*0c78*/ 	.word	0x00000670
        /*0c7c*/ 	.word	0x000000ff
        /*0c80*/ 	.word	0x00029878
        /*0c84*/ 	.short	0x0100
        /*0c86*/ 	.byte	0x06
	.zero		1


	//   ....[13]....
        /*0c88*/ 	.word	0x00000680
        /*0c8c*/ 	.word	0x000000ff
        /*0c90*/ 	.word	0x00029888
        /*0c94*/ 	.short	0x0100
        /*0c96*/ 	.byte	0x06
	.zero		1


	//   ....[14]....
        /*0c98*/ 	.word	0x000007b0
        /*0c9c*/ 	.word	0x000000ff
        /*0ca0*/ 	.word	0x00029890
        /*0ca4*/ 	.short	0x0100
        /*0ca6*/ 	.byte	0x08
	.zero		1


	//   ....[15]....
        /*0ca8*/ 	.word	0x000007c0
        /*0cac*/ 	.word	0x000000ff
        /*0cb0*/ 	.word	0x000298a0
        /*0cb4*/ 	.short	0x0100
        /*0cb6*/ 	.byte	0x08
	.zero		1


	//   ....[16]....
        /*0cb8*/ 	.word	0x000007d0
        /*0cbc*/ 	.word	0x000000ff
        /*0cc0*/ 	.word	0x00029898
        /*0cc4*/ 	.short	0x0100
        /*0cc6*/ 	.byte	0x08
	.zero		1


	//   ....[17]....
        /*0cc8*/ 	.word	0x000007e0
        /*0ccc*/ 	.word	0x000000ff
        /*0cd0*/ 	.word	0x000298a8
        /*0cd4*/ 	.short	0x0100
        /*0cd6*/ 	.byte	0x08
	.zero		1


	//   ....[18]....
        /*0cd8*/ 	.word	0x00000910
        /*0cdc*/ 	.word	0x000000ff
        /*0ce0*/ 	.word	0x000298b0
        /*0ce4*/ 	.short	0x0100
        /*0ce6*/ 	.byte	0x08
	.zero		1


	//   ....[19]....
        /*0ce8*/ 	.word	0x00000920
        /*0cec*/ 	.word	0x000000ff
        /*0cf0*/ 	.word	0x000298c0
        /*0cf4*/ 	.short	0x0100
        /*0cf6*/ 	.byte	0x08
	.zero		1


	//   ....[20]....
        /*0cf8*/ 	.word	0x00000930
        /*0cfc*/ 	.word	0x000000ff
        /*0d00*/ 	.word	0x000298b8
        /*0d04*/ 	.short	0x0100
        /*0d06*/ 	.byte	0x08
	.zero		1


	//   ....[21]....
        /*0d08*/ 	.word	0x00000940
        /*0d0c*/ 	.word	0x000000ff
        /*0d10*/ 	.word	0x000298c8
        /*0d14*/ 	.short	0x0100
        /*0d16*/ 	.byte	0x08
	.zero		1


	//   ....[22]....
        /*0d18*/ 	.word	0x00003880
        /*0d1c*/ 	.word	0x00000061
        /*0d20*/ 	.word	0x00029890
        /*0d24*/ 	.short	0x010a
        /*0d26*/ 	.byte	0x3f
	.zero		1


	//   ....[23]....
        /*0d28*/ 	.word	0x000095c0
        /*0d2c*/ 	.word	0x00000061
        /*0d30*/ 	.word	0x00029890
        /*0d34*/ 	.short	0x010a
        /*0d36*/ 	.byte	0x3f
	.zero		1


	//   ....[24]....
        /*0d38*/ 	.word	0x0000f4e0
        /*0d3c*/ 	.word	0x00000061
        /*0d40*/ 	.word	0x00029890
        /*0d44*/ 	.short	0x010a
        /*0d46*/ 	.byte	0x3f
	.zero		1


	//   ....[25]....
        /*0d48*/ 	.word	0x0000f8b0
        /*0d4c*/ 	.word	0x00000028
        /*0d50*/ 	.word	0x00000000
        /*0d54*/ 	.short	0x0101
        /*0d56*/ 	.byte	0x3f
	.zero		1


	//   ....[26]....
        /*0d58*/ 	.word	0x0000f8f0
        /*0d5c*/ 	.word	0x00000061
        /*0d60*/ 	.word	0x000298b0
        /*0d64*/ 	.short	0x010a
        /*0d66*/ 	.byte	0x3f
	.zero		1


	//   ....[27]....
        /*0d68*/ 	.word	0x0000fd90
        /*0d6c*/ 	.word	0x00000061
        /*0d70*/ 	.word	0x00000000
        /*0d74*/ 	.short	0x0101
        /*0d76*/ 	.byte	0x3f
	.zero		1


	//   ....[28]....
        /*0d78*/ 	.word	0x00010a00
        /*0d7c*/ 	.word	0x00000010
        /*0d80*/ 	.word	0x00029800
        /*0d84*/ 	.short	0x010a
        /*0d86*/ 	.byte	0x3f
	.zero		1


	//   ....[29]....
        /*0d88*/ 	.word	0x00010a50
        /*0d8c*/ 	.word	0x00000010
        /*0d90*/ 	.word	0x00029800
        /*0d94*/ 	.short	0x010a
        /*0d96*/ 	.byte	0x3f
	.zero		1


	//   ....[30]....
        /*0d98*/ 	.word	0x000113f0
        /*0d9c*/ 	.word	0x00000010
        /*0da0*/ 	.word	0x00029800
        /*0da4*/ 	.short	0x010a
        /*0da6*/ 	.byte	0x3f
	.zero		1


	//   ....[31]....
        /*0da8*/ 	.word	0x000148e0
        /*0dac*/ 	.word	0x00000010
        /*0db0*/ 	.word	0x00029800
        /*0db4*/ 	.short	0x010a
        /*0db6*/ 	.byte	0x3f
	.zero		1


	//   ....[32]....
        /*0db8*/ 	.word	0x000179a0
        /*0dbc*/ 	.word	0x00000007
        /*0dc0*/ 	.word	0x00029830
        /*0dc4*/ 	.short	0x010a
        /*0dc6*/ 	.byte	0x3f
	.zero		1


	//   ....[33]....
        /*0dc8*/ 	.word	0x00017a10
        /*0dcc*/ 	.word	0x00000007
        /*0dd0*/ 	.word	0x00029830
        /*0dd4*/ 	.short	0x010a
        /*0dd6*/ 	.byte	0x3f
	.zero		1


	//   ....[34]....
        /*0dd8*/ 	.word	0x00018c70
        /*0ddc*/ 	.word	0x00000000
        /*0de0*/ 	.word	0x00000000
        /*0de4*/ 	.short	0x0101
        /*0de6*/ 	.byte	0x3f
	.zero		1


	//   ....[35]....
        /*0de8*/ 	.word	0x0001c1f0
        /*0dec*/ 	.word	0x0000000c
        /*0df0*/ 	.word	0x00029830
        /*0df4*/ 	.short	0x010a
        /*0df6*/ 	.byte	0x3f
	.zero		1


	//   ....[36]....
        /*0df8*/ 	.word	0x0001c240
        /*0dfc*/ 	.word	0x0000000c
        /*0e00*/ 	.word	0x00029830
        /*0e04*/ 	.short	0x010a
        /*0e06*/ 	.byte	0x3f
	.zero		1


	//   ....[37]....
        /*0e08*/ 	.word	0x0001d320
        /*0e0c*/ 	.word	0x0000000c
        /*0e10*/ 	.word	0x00029850
        /*0e14*/ 	.short	0x010a
        /*0e16*/ 	.byte	0x3f
	.zero		1


	//   ....[38]....
        /*0e18*/ 	.word	0x0001d360
        /*0e1c*/ 	.word	0x0000000c
        /*0e20*/ 	.word	0x00029850
        /*0e24*/ 	.short	0x010a
        /*0e26*/ 	.byte	0x3f
	.zero		1


	//   ....[39]....
        /*0e28*/ 	.word	0x0001d720
        /*0e2c*/ 	.word	0x00000007
        /*0e30*/ 	.word	0x00000000
        /*0e34*/ 	.short	0x0101
        /*0e36*/ 	.byte	0x3f
	.zero		1


	//   ....[40]....
        /*0e38*/ 	.word	0x000209c0
        /*0e3c*/ 	.word	0x00000000
        /*0e40*/ 	.word	0x00000000
        /*0e44*/ 	.short	0x0101
        /*0e46*/ 	.byte	0x3f
	.zero		1


	//   ....[41]....
        /*0e48*/ 	.word	0x00021390
        /*0e4c*/ 	.word	0x00000003
        /*0e50*/ 	.word	0x00029830
        /*0e54*/ 	.short	0x010a
        /*0e56*/ 	.byte	0x3f
	.zero		1


	//   ....[42]....
        /*0e58*/ 	.word	0x000213e0
        /*0e5c*/ 	.word	0x00000003
        /*0e60*/ 	.word	0x00029830
        /*0e64*/ 	.short	0x010a
        /*0e66*/ 	.byte	0x3f
	.zero		1


	//   ....[43]....
        /*0e68*/ 	.word	0x000224f0
        /*0e6c*/ 	.word	0x00000003
        /*0e70*/ 	.word	0x00029850
        /*0e74*/ 	.short	0x010a
        /*0e76*/ 	.byte	0x3f
	.zero		1


	//   ....[44]....
        /*0e78*/ 	.word	0x00022530
        /*0e7c*/ 	.word	0x00000003
        /*0e80*/ 	.word	0x00029850
        /*0e84*/ 	.short	0x010a
        /*0e86*/ 	.byte	0x3f
	.zero		1


	//   ....[45]....
        /*0e88*/ 	.word	0x00023bd0
        /*0e8c*/ 	.word	0x00000005
        /*0e90*/ 	.word	0x00000000
        /*0e94*/ 	.short	0x0101
        /*0e96*/ 	.byte	0x3f
	.zero		1


	//   ....[46]....
        /*0e98*/ 	.word	0x00023eb0
        /*0e9c*/ 	.word	0x0000000b
        /*0ea0*/ 	.word	0x00000000
        /*0ea4*/ 	.short	0x0101
        /*0ea6*/ 	.byte	0x3f
	.zero		1


	//   ....[47]....
        /*0ea8*/ 	.word	0x00024600
        /*0eac*/ 	.word	0x00000003
        /*0eb0*/ 	.word	0x00029830
        /*0eb4*/ 	.short	0x010a
        /*0eb6*/ 	.byte	0x3f
	.zero		1


	//   ....[48]....
        /*0eb8*/ 	.word	0x00024650
        /*0ebc*/ 	.word	0x00000003
        /*0ec0*/ 	.word	0x00029830
        /*0ec4*/ 	.short	0x010a
        /*0ec6*/ 	.byte	0x3f
	.zero		1


	//   ....[49]....
        /*0ec8*/ 	.word	0x00025760
        /*0ecc*/ 	.word	0x00000003
        /*0ed0*/ 	.word	0x00029850
        /*0ed4*/ 	.short	0x010a
        /*0ed6*/ 	.byte	0x3f
	.zero		1


	//   ....[50]....
        /*0ed8*/ 	.word	0x000257a0
        /*0edc*/ 	.word	0x00000003
        /*0ee0*/ 	.word	0x00029850
        /*0ee4*/ 	.short	0x010a
        /*0ee6*/ 	.byte	0x3f
	.zero		1


	//   ....[51]....
        /*0ee8*/ 	.word	0x00025b70
        /*0eec*/ 	.word	0x00000000
        /*0ef0*/ 	.word	0x00000000
        /*0ef4*/ 	.short	0x0101
        /*0ef6*/ 	.byte	0x3f
	.zero		1


	//   ....[52]....
        /*0ef8*/ 	.word	0x00028e00
        /*0efc*/ 	.word	0x0000000a
        /*0f00*/ 	.word	0x00000000
        /*0f04*/ 	.short	0x0101
        /*0f06*/ 	.byte	0x3f
	.zero		1


	//   ....[53]....
        /*0f08*/ 	.word	0x00029470
        /*0f0c*/ 	.word	0x0000000f
        /*0f10*/ 	.word	0x00029850
        /*0f14*/ 	.short	0x010a
        /*0f16*/ 	.byte	0x3f
	.zero		1


	//   ....[54]....
        /*0f18*/ 	.word	0x000294f0
        /*0f1c*/ 	.word	0x0000000f
        /*0f20*/ 	.word	0x00029850
        /*0f24*/ 	.short	0x010a
        /*0f26*/ 	.byte	0x3f
	.zero		1


	//   ....[55]....
        /*0f28*/ 	.word	0x00029b40
        /*0f2c*/ 	.word	0x00000000
        /*0f30*/ 	.word	0x00000000
        /*0f34*/ 	.short	0x0101
        /*0f36*/ 	.byte	0x3f
	.zero		1


	//   ....[56]....
        /*0f38*/ 	.word	0x0002b750
        /*0f3c*/ 	.word	0x00000000
        /*0f40*/ 	.word	0x00000000
        /*0f44*/ 	.short	0x0101
        /*0f46*/ 	.byte	0x3f
	.zero		1


	//   ....[57]....
        /*0f48*/ 	.word	0x0002e180
        /*0f4c*/ 	.word	0x00000006
        /*0f50*/ 	.word	0x00029820
        /*0f54*/ 	.short	0x010a
        /*0f56*/ 	.byte	0x3f
	.zero		1


	//   ....[58]....
        /*0f58*/ 	.word	0x0002e270
        /*0f5c*/ 	.word	0x00000006
        /*0f60*/ 	.word	0x000298a0
        /*0f64*/ 	.short	0x010a
        /*0f66*/ 	.byte	0x3f
	.zero		1


	//   ....[59]....
        /*0f68*/ 	.word	0x0002e6a0
        /*0f6c*/ 	.word	0x00000006
        /*0f70*/ 	.word	0x000298c0
        /*0f74*/ 	.short	0x010a
        /*0f76*/ 	.byte	0x3f
	.zero		1


	//   ....[60]....
        /*0f78*/ 	.word	0x0002ea90
        /*0f7c*/ 	.word	0x00000008
        /*0f80*/ 	.word	0x000298a0
        /*0f84*/ 	.short	0x010a
        /*0f86*/ 	.byte	0x3f
	.zero		1


	//   ....[61]....
        /*0f88*/ 	.word	0x0002eeb0
        /*0f8c*/ 	.word	0x00000008
        /*0f90*/ 	.word	0x000298c0
        /*0f94*/ 	.short	0x010a
        /*0f96*/ 	.byte	0x3f
	.zero		1


	//   ....[62]....
        /*0f98*/ 	.word	0x000300f0
        /*0f9c*/ 	.word	0x00000002
        /*0fa0*/ 	.word	0x00029880
        /*0fa4*/ 	.short	0x010a
        /*0fa6*/ 	.byte	0x3f
	.zero		1


	//   ....[63]....
        /*0fa8*/ 	.word	0x000302b0
        /*0fac*/ 	.word	0x00000002
        /*0fb0*/ 	.word	0x00029840
        /*0fb4*/ 	.short	0x010a
        /*0fb6*/ 	.byte	0x3f
	.zero		1


	//   ....[64]....
        /*0fb8*/ 	.word	0x00030f10
        /*0fbc*/ 	.word	0x00000008
        /*0fc0*/ 	.word	0x00029800
        /*0fc4*/ 	.short	0x0107
        /*0fc6*/ 	.byte	0x3f
	.zero		1


	//   ....[65]....
        /*0fc8*/ 	.word	0x00031010
        /*0fcc*/ 	.word	0x00000002
        /*0fd0*/ 	.word	0x00029800
        /*0fd4*/ 	.short	0x0101
        /*0fd6*/ 	.byte	0x3f
	.zero		1


	//   ....[66]....
        /*0fd8*/ 	.word	0x00031030
        /*0fdc*/ 	.word	0x00000002
        /*0fe0*/ 	.word	0x00029820
        /*0fe4*/ 	.short	0x010a
        /*0fe6*/ 	.byte	0x3f
	.zero		1


	//   ....[67]....
        /*0fe8*/ 	.word	0x00031380
        /*0fec*/ 	.word	0x00000005
        /*0ff0*/ 	.word	0x00029880
        /*0ff4*/ 	.short	0x010a
        /*0ff6*/ 	.byte	0x3f
	.zero		1


	//   ....[68]....
        /*0ff8*/ 	.word	0x000315d0
        /*0ffc*/ 	.word	0x00000005
        /*1000*/ 	.word	0x00029840
        /*1004*/ 	.short	0x010a
        /*1006*/ 	.byte	0x3f
	.zero		1


	//   ....[69]....
        /*1008*/ 	.word	0x00031ac0
        /*100c*/ 	.word	0x00000014
        /*1010*/ 	.word	0x00029870
        /*1014*/ 	.short	0x010a
        /*1016*/ 	.byte	0x3f
	.zero		1


	//   ....[70]....
        /*1018*/ 	.word	0x00031b30
        /*101c*/ 	.word	0x00000014
        /*1020*/ 	.word	0x00029860
        /*1024*/ 	.short	0x010a
        /*1026*/ 	.byte	0x3f
	.zero		1


	//   ....[71]....
        /*1028*/ 	.word	0x00032070
        /*102c*/ 	.word	0x00000014
        /*1030*/ 	.word	0x00029850
        /*1034*/ 	.short	0x0101
        /*1036*/ 	.byte	0x3f
	.zero		1


	//   ....[72]....
        /*1038*/ 	.word	0x000320f0
        /*103c*/ 	.word	0x00000014
        /*1040*/ 	.word	0x00000000
        /*1044*/ 	.short	0x0101
        /*1046*/ 	.byte	0x3f
	.zero		1


	//   ....[73]....
        /*1048*/ 	.word	0x00032330
        /*104c*/ 	.word	0x00000011
        /*1050*/ 	.word	0x00029870
        /*1054*/ 	.short	0x010a
        /*1056*/ 	.byte	0x3f
	.zero		1


	//   ....[74]....
        /*1058*/ 	.word	0x000323a0
        /*105c*/ 	.word	0x00000011
        /*1060*/ 	.word	0x00029860
        /*1064*/ 	.short	0x010a
        /*1066*/ 	.byte	0x3f
	.zero		1


	//   ....[75]....
        /*1068*/ 	.word	0x00032900
        /*106c*/ 	.word	0x00000011
        /*1070*/ 	.word	0x00029850
        /*1074*/ 	.short	0x0101
        /*1076*/ 	.byte	0x3f
	.zero		1


	//   ....[76]....
        /*1078*/ 	.word	0x00032950
        /*107c*/ 	.word	0x00000011
        /*1080*/ 	.word	0x00000000
        /*1084*/ 	.short	0x0101
        /*1086*/ 	.byte	0x3f
	.zero		1


	//   ....[77]....
        /*1088*/ 	.word	0x000336e0
        /*108c*/ 	.word	0x00000000
        /*1090*/ 	.word	0x00029820
        /*1094*/ 	.short	0x010a
        /*1096*/ 	.byte	0x3f
	.zero		1


	//   ....[78]....
        /*1098*/ 	.word	0x00033890
        /*109c*/ 	.word	0x00000006
        /*10a0*/ 	.word	0x00000000
        /*10a4*/ 	.short	0x010a
        /*10a6*/ 	.byte	0x3f
	.zero		1


	//   ....[79]....
        /*10a8*/ 	.word	0x00033900
        /*10ac*/ 	.word	0x00000007
        /*10b0*/ 	.word	0x00000000
        /*10b4*/ 	.short	0x010a
        /*10b6*/ 	.byte	0x3f
	.zero		1


	//   ....[80]....
        /*10b8*/ 	.word	0x00033960
        /*10bc*/ 	.word	0x00000004
        /*10c0*/ 	.word	0x00029860
        /*10c4*/ 	.short	0x010a
        /*10c6*/ 	.byte	0x3f
	.zero		1


	//   ....[81]....
        /*10c8*/ 	.word	0x000339b0
        /*10cc*/ 	.word	0x00000003
        /*10d0*/ 	.word	0x00029860
        /*10d4*/ 	.short	0x010a
        /*10d6*/ 	.byte	0x3f
	.zero		1


	//   ....[82]....
        /*10d8*/ 	.word	0x000339f0
        /*10dc*/ 	.word	0x00000004
        /*10e0*/ 	.word	0x00029880
        /*10e4*/ 	.short	0x010a
        /*10e6*/ 	.byte	0x3f
	.zero		1


	//   ....[83]....
        /*10e8*/ 	.word	0x00033a10
        /*10ec*/ 	.word	0x00000003
        /*10f0*/ 	.word	0x00029880
        /*10f4*/ 	.short	0x010a
        /*10f6*/ 	.byte	0x3f
	.zero		1


	//   ....[84]....
        /*10f8*/ 	.word	0x00033a70
        /*10fc*/ 	.word	0x00000061
        /*1100*/ 	.word	0x00029890
        /*1104*/ 	.short	0x010a
        /*1106*/ 	.byte	0x3f
	.zero		1


	//   ....[85]....
        /*1108*/ 	.word	0x00033ac0
        /*110c*/ 	.word	0x00000061
        /*1110*/ 	.word	0x00029890
        /*1114*/ 	.short	0x010a
        /*1116*/ 	.byte	0x3f
	.zero		1


	//   ....[86]....
        /*1118*/ 	.word	0x00033b10
        /*111c*/ 	.word	0x00000061
        /*1120*/ 	.word	0x00029890
        /*1124*/ 	.short	0x010a
        /*1126*/ 	.byte	0x3f
	.zero		1


	//   ....[87]....
        /*1128*/ 	.word	0x00033b60
        /*112c*/ 	.word	0x00000061
        /*1130*/ 	.word	0x000298b0
        /*1134*/ 	.short	0x010a
        /*1136*/ 	.byte	0x3f
	.zero		1


	//   ....[88]....
        /*1138*/ 	.word	0x00033e70
        /*113c*/ 	.word	0x00000010
        /*1140*/ 	.word	0x00029800
        /*1144*/ 	.short	0x010a
        /*1146*/ 	.byte	0x3f
	.zero		1


	//   ....[89]....
        /*1148*/ 	.word	0x00034080
        /*114c*/ 	.word	0x00000010
        /*1150*/ 	.word	0x00029800
        /*1154*/ 	.short	0x010a
        /*1156*/ 	.byte	0x3f
	.zero		1


	//   ....[90]....
        /*1158*/ 	.word	0x000340d0
        /*115c*/ 	.word	0x00000007
        /*1160*/ 	.word	0x00029830
        /*1164*/ 	.short	0x010a
        /*1166*/ 	.byte	0x3f
	.zero		1


	//   ....[91]....
        /*1168*/ 	.word	0x00034120
        /*116c*/ 	.word	0x0000000c
        /*1170*/ 	.word	0x00029830
        /*1174*/ 	.short	0x010a
        /*1176*/ 	.byte	0x3f
	.zero		1


	//   ....[92]....
        /*1178*/ 	.word	0x00034170
        /*117c*/ 	.word	0x0000000c
        /*1180*/ 	.word	0x00029850
        /*1184*/ 	.short	0x010a
        /*1186*/ 	.byte	0x3f
	.zero		1


	//   ....[93]....
        /*1188*/ 	.word	0x000341c0
        /*118c*/ 	.word	0x00000003
        /*1190*/ 	.word	0x00029830
        /*1194*/ 	.short	0x010a
        /*1196*/ 	.byte	0x3f
	.zero		1


	//   ....[94]....
        /*1198*/ 	.word	0x00034210
        /*119c*/ 	.word	0x00000003
        /*11a0*/ 	.word	0x00029850
        /*11a4*/ 	.short	0x010a
        /*11a6*/ 	.byte	0x3f
	.zero		1


	//   ....[95]....
        /*11a8*/ 	.word	0x00034260
        /*11ac*/ 	.word	0x00000003
        /*11b0*/ 	.word	0x00029830
        /*11b4*/ 	.short	0x010a
        /*11b6*/ 	.byte	0x3f
	.zero		1


	//   ....[96]....
        /*11b8*/ 	.word	0x000342b0
        /*11bc*/ 	.word	0x00000003
        /*11c0*/ 	.word	0x00029850
        /*11c4*/ 	.short	0x010a
        /*11c6*/ 	.byte	0x3f
	.zero		1


	//   ....[97]....
        /*11c8*/ 	.word	0x00034300
        /*11cc*/ 	.word	0x0000000f
        /*11d0*/ 	.word	0x00029850
        /*11d4*/ 	.short	0x010a
        /*11d6*/ 	.byte	0x3f
	.zero		1


	//   ....[98]....
        /*11d8*/ 	.word	0x000358d0
        /*11dc*/ 	.word	0x00000005
        /*11e0*/ 	.word	0x00029820
        /*11e4*/ 	.short	0x010a
        /*11e6*/ 	.byte	0x3f
	.zero		1


	//   ....[99]....
        /*11e8*/ 	.word	0x00035920
        /*11ec*/ 	.word	0x00000006
        /*11f0*/ 	.word	0x000298a0
        /*11f4*/ 	.short	0x010a
        /*11f6*/ 	.byte	0x3f
	.zero		1


	//   ....[100]....
        /*11f8*/ 	.word	0x00035970
        /*11fc*/ 	.word	0x00000006
        /*1200*/ 	.word	0x000298c0
        /*1204*/ 	.short	0x010a
        /*1206*/ 	.byte	0x3f
	.zero		1


	//   ....[101]....
        /*1208*/ 	.word	0x000359c0
        /*120c*/ 	.word	0x00000008
        /*1210*/ 	.word	0x000298a0
        /*1214*/ 	.short	0x010a
        /*1216*/ 	.byte	0x3f
	.zero		1


	//   ....[102]....
        /*1218*/ 	.word	0x00035a10
        /*121c*/ 	.word	0x00000008
        /*1220*/ 	.word	0x000298c0
        /*1224*/ 	.short	0x010a
        /*1226*/ 	.byte	0x3f
	.zero		1


	//   ....[103]....
        /*1228*/ 	.word	0x00035bb0
        /*122c*/ 	.word	0x00000002
        /*1230*/ 	.word	0x00029880
        /*1234*/ 	.short	0x010a
        /*1236*/ 	.byte	0x3f
	.zero		1


	//   ....[104]....
        /*1238*/ 	.word	0x00035c00
        /*123c*/ 	.word	0x00000002
        /*1240*/ 	.word	0x00029840
        /*1244*/ 	.short	0x010a
        /*1246*/ 	.byte	0x3f
	.zero		1


	//   ....[105]....
        /*1248*/ 	.word	0x00036200
        /*124c*/ 	.word	0x00000002
        /*1250*/ 	.word	0x00029820
        /*1254*/ 	.short	0x010a
        /*1256*/ 	.byte	0x3f
	.zero		1


	//   ....[106]....
        /*1258*/ 	.word	0x00036250
        /*125c*/ 	.word	0x00000005
        /*1260*/ 	.word	0x00029880
        /*1264*/ 	.short	0x010a
        /*1266*/ 	.byte	0x3f
	.zero		1


	//   ....[107]....
        /*1268*/ 	.word	0x000362a0
        /*126c*/ 	.word	0x00000005
        /*1270*/ 	.word	0x00029840
        /*1274*/ 	.short	0x010a
        /*1276*/ 	.byte	0x3f
	.zero		1


	//   ....[108]....
        /*1278*/ 	.word	0x000362f0
        /*127c*/ 	.word	0x00000014
        /*1280*/ 	.word	0x00029870
        /*1284*/ 	.short	0x010a
        /*1286*/ 	.byte	0x3f
	.zero		1


	//   ....[109]....
        /*1288*/ 	.word	0x00036340
        /*128c*/ 	.word	0x00000014
        /*1290*/ 	.word	0x00029860
        /*1294*/ 	.short	0x010a
        /*1296*/ 	.byte	0x3f
	.zero		1


	//   ....[110]....
        /*1298*/ 	.word	0x00036390
        /*129c*/ 	.word	0x00000011
        /*12a0*/ 	.word	0x00029870
        /*12a4*/ 	.short	0x010a
        /*12a6*/ 	.byte	0x3f
	.zero		1


	//   ....[111]....
        /*12a8*/ 	.word	0x000363e0
        /*12ac*/ 	.word	0x00000011
        /*12b0*/ 	.word	0x00029860
        /*12b4*/ 	.short	0x010a
        /*12b6*/ 	.byte	0x3f
	.zero		1


	//   ....[112]....
        /*12b8*/ 	.word	0x00036e40
        /*12bc*/ 	.word	0x00000000
        /*12c0*/ 	.word	0x00029820
        /*12c4*/ 	.short	0x010a
        /*12c6*/ 	.byte	0x3f
	.zero		1


	//   ....[113]....
        /*12c8*/ 	.word	0x00036fe0
        /*12cc*/ 	.word	0x00000006
        /*12d0*/ 	.word	0x00000000
        /*12d4*/ 	.short	0x010a
        /*12d6*/ 	.byte	0x3f
	.zero		1


	//   ....[114]....
        /*12d8*/ 	.word	0x00037030
        /*12dc*/ 	.word	0x00000007
        /*12e0*/ 	.word	0x00000000
        /*12e4*/ 	.short	0x010a
        /*12e6*/ 	.byte	0x3f
	.zero		1


	//   ....[115]....
        /*12e8*/ 	.word	0x00037080
        /*12ec*/ 	.word	0x00000004
        /*12f0*/ 	.word	0x00029860
        /*12f4*/ 	.short	0x010a
        /*12f6*/ 	.byte	0x3f
	.zero		1


	//   ....[116]....
        /*12f8*/ 	.word	0x000370d0
        /*12fc*/ 	.word	0x00000003
        /*1300*/ 	.word	0x00029860
        /*1304*/ 	.short	0x010a
        /*1306*/ 	.byte	0x3f
	.zero		1


	//   ....[117]....
        /*1308*/ 	.word	0x00037120
        /*130c*/ 	.word	0x00000004
        /*1310*/ 	.word	0x00029880
        /*1314*/ 	.short	0x010a
        /*1316*/ 	.byte	0x3f
	.zero		1


	//----- nvinfo : EIATTR_NUM_MBARRIERS
	.align		4
.L_274:
        /*1318*/ 	.byte	0x03, 0x38
        /*131a*/ 	.short	0x0016


	//----- nvinfo : EIATTR_EXIT_INSTR_OFFSETS
	.align		4
        /*131c*/ 	.byte	0x04, 0x1c
        /*131e*/ 	.short	(.L_276 - .L_275)


	//   ....[0]....
.L_275:
        /*1320*/ 	.word	0x00033a60


	//----- nvinfo : EIATTR_MAX_THREADS
	.align		4
.L_276:
        /*1324*/ 	.byte	0x04, 0x05
        /*1326*/ 	.short	(.L_278 - .L_277)
.L_277:
        /*1328*/ 	.word	0x00000180
        /*132c*/ 	.word	0x00000001
        /*1330*/ 	.word	0x00000001


	//----- nvinfo : EIATTR_CRS_STACK_SIZE
	.align		4
.L_278:
        /*1334*/ 	.byte	0x04, 0x1e
        /*1336*/ 	.short	(.L_280 - .L_279)
.L_279:
        /*1338*/ 	.word	0x00000000


	//----- nvinfo : EIATTR_CBANK_PARAM_SIZE
	.align		4
.L_280:
        /*133c*/ 	.byte	0x03, 0x19
        /*133e*/ 	.short	0x0af0


	//----- nvinfo : EIATTR_PARAM_CBANK
	.align		4
        /*1340*/ 	.byte	0x04, 0x0a
        /*1342*/ 	.short	(.L_282 - .L_281)
	.align		4
.L_281:
        /*1344*/ 	.word	index@(.nv.constant0._ZN7cutlass13device_kernelIN5flash11enable_sm90INS1_16FlashAttnFwdSm90INS1_25CollectiveMainloopFwdSm90ILi2EN4cute5tupleIJNS5_1CILi1EEES8_S8_EEENS6_IJNS7_ILi128EEENS7_ILi160EEENS7_ILi192EEEEEELi128ENS_12float_e4m3_tEfNS_4arch4Sm90ELb0ELb1ELb0ELb1ELb0ELb1ELb0ELb1ELb1ELb1ELb0ELb0EEENS1_21CollectiveEpilogueFwdINS6_IJSA_SA_SB_EEES9_NS_10bfloat16_tESG_Li256ELb1ELb1ELb0ELb1EEENS1_36VarlenDynamicPersistentTileSchedulerILi128ELi160ELi256ELi128ELb0ELb1ELb1ELb1ELb0ELb1EEEEEEEEEvNT_6ParamsE)
        /*1348*/ 	.short	0x0210
        /*134a*/ 	.short	0x0af0


	//----- nvinfo : EIATTR_SW_WAR
	.align		4
.L_282:
        /*134c*/ 	.byte	0x04, 0x36
        /*134e*/ 	.short	(.L_284 - .L_283)
.L_283:
        /*1350*/ 	.word	0x00000008
.L_284:


//--------------------- .nv.info._ZN7cutlass13device_kernelIN5flash11enable_sm90INS1_16FlashAttnFwdSm90INS1_25CollectiveMainloopFwdSm90ILi2EN4cute5tupleIJNS5_1CILi1EEES8_S8_EEENS6_IJNS7_ILi128EEENS7_ILi160EEENS7_ILi192EEEEEELi128ENS_12float_e4m3_tEfNS_4arch4Sm90ELb1ELb0ELb0ELb0ELb0ELb0ELb0ELb1ELb1ELb1ELb0ELb0EEENS1_21CollectiveEpilogueFwdINS6_IJSA_SA_SB_EEES9_NS_10bfloat16_tESG_Li256ELb0ELb1ELb0ELb1EEENS1_30DynamicPersistentTileSchedulerILi256ELi128ELb0ELb1ELb1EEEEEEEEEvNT_6ParamsE --------------------------
	.section	.nv.info._ZN7cutlass13device_kernelIN5flash11enable_sm90INS1_16FlashAttnFwdSm90INS1_25CollectiveMainloopFwdSm90ILi2EN4cute5tupleIJNS5_1CILi1EEES8_S8_EEENS6_IJNS7_ILi128EEENS7_ILi160EEENS7_ILi192EEEEEELi128ENS_12float_e4m3_tEfNS_4arch4Sm90ELb1ELb0ELb0ELb0ELb0ELb0ELb0ELb1ELb1ELb1ELb0ELb0EEENS1_21CollectiveEpilogueFwdINS6_IJSA_SA_SB_EEES9_NS_10bfloat16_tESG_Li256ELb0ELb1ELb0ELb1EEENS1_30DynamicPersistentTileSchedulerILi256ELi128ELb0ELb1ELb1EEEEEEEEEvNT_6ParamsE,"",@"SHT_CUDA_INFO"
	.sectionflags	@""
	.align	4


	//----- nvinfo : EIATTR_CUDA_API_VERSION
	.align		4
        /*0000*/ 	.byte	0x04, 0x37
        /*0002*/ 	.short	(.L_286 - .L_285)
.L_285:
        /*0004*/ 	.word	0x00000082


	//----- nvinfo : EIATTR_KPARAM_INFO
	.align		4
.L_286:
        /*0008*/ 	.byte	0x04, 0x17
        /*000a*/ 	.short	(.L_288 - .L_287)
.L_287:
        /*000c*/ 	.word	0x00000000
        /*0010*/ 	.short	0x0000
        /*0012*/ 	.short	0x0070
        /*0014*/ 	.byte	0x00, 0xf0, 0x01, 0x2a


	//----- nvinfo : EIATTR_SPARSE_MMA_MASK
	.align		4
.L_288:
        /*0018*/ 	.byte	0x03, 0x50
        /*001a*/ 	.short	0x0000


	//----- nvinfo : EIATTR_MAXREG_COUNT
	.align		4
        /*001c*/ 	.byte	0x03, 0x1b
        /*001e*/ 	.short	0x00a8


	//----- nvinfo : EIATTR_NUM_BARRIERS
	.align		4
        /*0020*/ 	.byte	0x02, 0x4c
        /*0022*/ 	.byte	0x10
	.zero		1


	//----- nvinfo : EIATTR_EXTERNS
	.align		4
        /*0024*/ 	.byte	0x04, 0x0f
        /*0026*/ 	.short	(.L_290 - .L_289)


	//   ....[0]....
	.align		4
.L_289:
        /*0028*/ 	.word	index@(__assertfail)


	//----- nvinfo : EIATTR_ANNOTATIONS
	.align		4
.L_290:
        /*002c*/ 	.byte	0x04, 0x55
        /*002e*/ 	.short	(.L_292 - .L_291)


	//   ....[0]....
.L_291:
        /* <DEDUP_REMOVED lines=24> */


	//----- nvinfo : EIATTR_MERCURY_ISA_VERSION
	.align		4
.L_292:
        /*01a0*/ 	.byte	0x03, 0x5f
        /*01a2*/ 	.short	0x0101


	//----- nvinfo : EIATTR_INT_WARP_WIDE_INSTR_OFFSETS
	.align		4
        /*01a4*/ 	.byte	0x04, 0x31
        /*01a6*/ 	.short	(.L_294 - .L_293)


	//   ....[0]....
.L_293:
        /*01a8*/ 	.word	0x00000130


	//   ....[1]....
        /*01ac*/ 	.word	0x00000170


	//   ....[2]....
        /*01b0*/ 	.word	0x000001e0


	//   ....[3]....
        /*01b4*/ 	.word	0x0000e920


	//   ....[4]....
        /*01b8*/ 	.word	0x0000e9b0


	//   ....[5]....
        /*01bc*/ 	.word	0x00011210


	//   ....[6]....
        /*01c0*/ 	.word	0x000112a0


	//----- nvinfo : EIATTR_COOP_GROUP_MASK_REGIDS
	.align		4
.L_294:
        /*01c4*/ 	.byte	0x04, 0x29
        /*01c6*/ 	.short	(.L_296 - .L_295)


	//   ....[0]....
.L_295:
        /*01c8*/ 	.word	0xffffffff


	//   ....[1]....
        /*01cc*/ 	.word	0xffffffff


	//   ....[2]....
        /*01d0*/ 	.word	0xffffffff


	//   ....[3]....
        /*01d4*/ 	.word	0xffffffff


	//   ....[4]....
        /*01d8*/ 	.word	0xffffffff


	//   ....[5]....
        /*01dc*/ 	.word	0xffffffff


	//   ....[6]....
        /*01e0*/ 	.word	0xffffffff


	//   ....[7]....
        /*01e4*/ 	.word	0xffffffff


	//   ....[8]....
        /*01e8*/ 	.word	0xffffffff


	//   ....[9]....
        /*01ec*/ 	.word	0xffffffff


	//   ....[10]....
        /*01f0*/ 	.word	0xffffffff


	//   ....[11]....
        /*01f4*/ 	.word	0xffffffff


	//   ....[12]....
        /*01f8*/ 	.word	0xffffffff


	//   ....[13]....
        /*01fc*/ 	.word	0xffffffff


	//   ....[14]....
        /*0200*/ 	.word	0xffffffff


	//   ....[15]....
        /*0204*/ 	.word	0xffffffff


	//   ....[16]....
        /*0208*/ 	.word	0xffffffff


	//   ....[17]....
        /*020c*/ 	.word	0xffffffff


	//   ....[18]....
        /*0210*/ 	.word	0xffffffff


	//   ....[19]....
        /*0214*/ 	.word	0xffffffff


	//   ....[20]....
        /*0218*/ 	.word	0xffffffff


	//   ....[21]....
        /*021c*/ 	.word	0xffffffff


	//   ....[22]....
        /*0220*/ 	.word	0xffffffff


	//   ....[23]....
        /*0224*/ 	.word	0xffffffff


	//   ....[24]....
        /*0228*/ 	.word	0xffffffff


	//   ....[25]....
        /*022c*/ 	.word	0xffffffff


	//   ....[26]....
        /*0230*/ 	.word	0xffffffff


	//   ....[27]....
        /*0234*/ 	.word	0xffffffff


	//   ....[28]....
        /*0238*/ 	.word	0xffffffff


	//   ....[29]....
        /*023c*/ 	.word	0xffffffff


	//   ....[30]....
        /*0240*/ 	.word	0xffffffff


	//   ....[31]....
        /*0244*/ 	.word	0xffffffff


	//   ....[32]....
        /*0248*/ 	.word	0xffffffff


	//   ....[33]....
        /*024c*/ 	.word	0xffffffff


	//   ....[34]....
        /*0250*/ 	.word	0xffffffff


	//   ....[35]....
        /*0254*/ 	.word	0xffffffff


	//   ....[36]....
        /*0258*/ 	.word	0xffffffff


	//   ....[37]....
        /*025c*/ 	.word	0xffffffff


	//   ....[38]....
        /*0260*/ 	.word	0xffffffff


	//   ....[39]....
        /*0264*/ 	.word	0xffffffff


	//   ....[40]....
        /*0268*/ 	.word	0xffffffff


	//   ....[41]....
        /*026c*/ 	.word	0xffffffff


	//   ....[42]....
        /*0270*/ 	.word	0xffffffff


	//   ....[43]....
        /*0274*/ 	.word	0xffffffff


	//   ....[44]....
        /*0278*/ 	.word	0xffffffff


	//   ....[45]....
        /*027c*/ 	.word	0xffffffff


	//   ....[46]....
        /*0280*/ 	.word	0xffffffff


	//   ....[47]....
        /*0284*/ 	.word	0xffffffff


	//   ....[48]....
        /*0288*/ 	.word	0xffffffff


	//   ....[49]....
        /*028c*/ 	.word	0xffffffff


	//   ....[50]....
        /*0290*/ 	.word	0xffffffff


	//   ....[51]....
        /*0294*/ 	.word	0xffffffff


	//   ....[52]....
        /*0298*/ 	.word	0xffffffff


	//   ....[53]....
        /*029c*/ 	.word	0xffffffff


	//   ....[54]....
        /*02a0*/ 	.word	0xffffffff


	//   ....[55]....
        /*02a4*/ 	.word	0xffffffff


	//   ....[56]....
        /*02a8*/ 	.word	0xffffffff


	//   ....[57]....
        /*02ac*/ 	.word	0xffffffff


	//   ....[58]....
        /*02b0*/ 	.word	0xffffffff


	//   ....[59]....
        /*02b4*/ 	.word	0xffffffff


	//   ....[60]....
        /*02b8*/ 	.word	0xffffffff


	//   ....[61]....
        /*02bc*/ 	.word	0xffffffff


	//   ....[62]....
        /*02c0*/ 	.word	0xffffffff


	//   ....[63]....
        /*02c4*/ 	.word	0xffffffff


	//   ....[64]....
        /*02c8*/ 	.word	0xffffffff


	//   ....[65]....
        /*02cc*/ 	.word	0xffffffff


	//   ....[66]....
        /*02d0*/ 	.word	0xffffffff


	//   ....[67]....
        /*02d4*/ 	.word	0xffffffff


	//   ....[68]....
        /*02d8*/ 	.word	0xffffffff


	//   ....[69]....
        /*02dc*/ 	.word	0xffffffff


	//   ....[70]....
        /*02e0*/ 	.word	0xffffffff


	//   ....[71]....
        /*02e4*/ 	.word	0xffffffff


	//   ....[72]....
        /*02e8*/ 	.word	0xffffffff


	//   ....[73]....
        /*02ec*/ 	.word	0xffffffff


	//   ....[74]....
        /*02f0*/ 	.word	0xffffffff


	//   ....[75]....
        /*02f4*/ 	.word	0xffffffff


	//   ....[76]....
        /*02f8*/ 	.word	0xffffffff


	//   ....[77]....
        /*02fc*/ 	.word	0xffffffff


	//   ....[78]....
        /*0300*/ 	.word	0xffffffff


	//   ....[79]....
        /*0304*/ 	.word	0xffffffff


	//   ....[80]....
        /*0308*/ 	.word	0xffffffff


	//   ....[81]....
        /*030c*/ 	.word	0xffffffff


	//   ....[82]....
        /*0310*/ 	.word	0xffffffff


	//   ....[83]....
        /*0314*/ 	.word	0xffffffff


	//   ....[84]....
        /*0318*/ 	.word	0xffffffff


	//   ....[85]....
        /*031c*/ 	.word	0xffffffff


	//   ....[86]....
        /*0320*/ 	.word	0xffffffff


	//   ....[87]....
        /*0324*/ 	.word	0xffffffff


	//   ....[88]....
        /*0328*/ 	.word	0xffffffff


	//   ....[89]....
        /*032c*/ 	.word	0xffffffff


	//   ....[90]....
        /*0330*/ 	.word	0xffffffff


	//   ....[91]....
        /*0334*/ 	.word	0xffffffff


	//   ....[92]....
        /*0338*/ 	.word	0x0500000f


	//   ....[93]....
        /*033c*/ 	.word	0x0500000f


	//   ....[94]....
        /*0340*/ 	.word	0x0500000f


	//   ....[95]....
        /*0344*/ 	.word	0x0500000f


	//   ....[96]....
        /*0348*/ 	.word	0x0500000f


	//   ....[97]....
        /*034c*/ 	.word	0x0500000f


	//   ....[98]....
        /*0350*/ 	.word	0x0500000f


	//   ....[99]....
        /*0354*/ 	.word	0x0500000f


	//   ....[100]....
        /*0358*/ 	.word	0x0500000f


	//   ....[101]....
        /*035c*/ 	.word	0x0500000f


	//----- nvinfo : EIATTR_COOP_GROUP_INSTR_OFFSETS
	.align		4
.L_296:
        /*0360*/ 	.byte	0x04, 0x28
        /*0362*/ 	.short	(.L_298 - .L_297)


	//   ....[0]....
.L_297:
        /*0364*/ 	.word	0x00000070


	//   ....[1]....
        /*0368*/ 	.word	0x00000140


	//   ....[2]....
        /*036c*/ 	.word	0x00000190


	//   ....[3]....
        /*0370*/ 	.word	0x000003c0


	//   ....[4]....
        /*0374*/ 	.word	0x00000520


	//   ....[5]....
        /*0378*/ 	.word	0x00000640


	//   ....[6]....
        /*037c*/ 	.word	0x000007a0


	//   ....[7]....
        /*0380*/ 	.word	0x00001760


	//   ....[8]....
        /*0384*/ 	.word	0x000025b0


	//   ....[9]....
        /*0388*/ 	.word	0x00002ae0


	//   ....[10]....
        /*038c*/ 	.word	0x000030c0


	//   ....[11]....
        /*0390*/ 	.word	0x00003180


	//   ....[12]....
        /*0394*/ 	.word	0x00003c50


	//   ....[13]....
        /*0398*/ 	.word	0x00003cb0


	//   ....[14]....
        /*039c*/ 	.word	0x00005b10


	//   ....[15]....
        /*03a0*/ 	.word	0x00005b40


	//   ....[16]....
        /*03a4*/ 	.word	0x00006420


	//   ....[17]....
        /*03a8*/ 	.word	0x00006520


	//   ....[18]....
        /*03ac*/ 	.word	0x00007020


	//   ....[19]....
        /*03b0*/ 	.word	0x00007080


	//   ....[20]....
        /*03b4*/ 	.word	0x00009850


	//   ....[21]....
        /*03b8*/ 	.word	0x000098b0


	//   ....[22]....
        /*03bc*/ 	.word	0x000098e0


	//   ....[23]....
        /*03c0*/ 	.word	0x00009900


	//   ....[24]....
        /*03c4*/ 	.word	0x0000b520


	//   ....[25]....
        /*03c8*/ 	.word	0x0000b530


	//   ....[26]....
        /*03cc*/ 	.word	0x0000b5b0


	//   ....[27]....
        /*03d0*/ 	.word	0x0000b5c0


	//   ....[28]....
        /*03d4*/ 	.word	0x0000c910


	//   ....[29]....
        /*03d8*/ 	.word	0x0000c920


	//   ....[30]....
        /*03dc*/ 	.word	0x0000c930


	//   ....[31]....
        /*03e0*/ 	.word	0x0000c940


	//   ....[32]....
        /*03e4*/ 	.word	0x0000c950


	//   ....[33]....
        /*03e8*/ 	.word	0x0000c960


	//   ....[34]....
        /*03ec*/ 	.word	0x0000c970


	//   ....[35]....
        /*03f0*/ 	.word	0x0000c980


	//   ....[36]....
        /*03f4*/ 	.word	0x0000c990


	//   ....[37]....
        /*03f8*/ 	.word	0x0000c9a0


	//   ....[38]....
        /*03fc*/ 	.word	0x0000c9d0


	//   ....[39]....
        /*0400*/ 	.word	0x0000c9e0


	//   ....[40]....
        /*0404*/ 	.word	0x0000c9f0


	//   ....[41]....
        /*0408*/ 	.word	0x0000ca00


	//   ....[42]....
        /*040c*/ 	.word	0x0000ca20


	//   ....[43]....
        /*0410*/ 	.word	0x0000ca30


	//   ....[44]....
        /*0414*/ 	.word	0x0000ca60


	//   ....[45]....
        /*0418*/ 	.word	0x0000ca70


	//   ....[46]....
        /*041c*/ 	.word	0x0000ca90


	//   ....[47]....
        /*0420*/ 	.word	0x0000caa0


	//   ....[48]....
        /*0424*/ 	.word	0x0000cab0


	//   ....[49]....
        /*0428*/ 	.word	0x0000cac0


	//   ....[50]....
        /*042c*/ 	.word	0x0000cad0


	//   ....[51]....
        /*0430*/ 	.word	0x0000cae0


	//   ....[52]....
        /*0434*/ 	.word	0x0000cb00


	//   ....[53]....
        /*0438*/ 	.word	0x0000cb30


	//   ....[54]....
        /*043c*/ 	.word	0x0000cb70


	//   ....[55]....
        /*0440*/ 	.word	0x0000cbb0


	//   ....[56]....
        /*0444*/ 	.word	0x0000cbf0


	//   ....[57]....
        /*0448*/ 	.word	0x0000cc30


	//   ....[58]....
        /*044c*/ 	.word	0x0000cc40


	//   ....[59]....
        /*0450*/ 	.word	0x0000cc50


	//   ....[60]....
        /*0454*/ 	.word	0x0000cd40


	//   ....[61]....
        /*0458*/ 	.word	0x0000cd70


	//   ....[62]....
        /*045c*/ 	.word	0x0000cda0


	//   ....[63]....
        /*0460*/ 	.word	0x0000cdd0


	//   ....[64]....
        /*0464*/ 	.word	0x0000d2b0


	//   ....[65]....
        /*0468*/ 	.word	0x0000d2c0


	//   ....[66]....
        /*046c*/ 	.word	0x0000d380


	//   ....[67]....
        /*0470*/ 	.word	0x0000d3a0


	//   ....[68]....
        /*0474*/ 	.word	0x0000d460


	//   ....[69]....
        /*0478*/ 	.word	0x0000d480


	//   ....[70]....
        /*047c*/ 	.word	0x0000d550


	//   ....[71]....
        /*0480*/ 	.word	0x0000d570


	//   ....[72]....
        /*0484*/ 	.word	0x0000dc10


	//   ....[73]....
        /*0488*/ 	.word	0x0000dc30


	//   ....[74]....
        /*048c*/ 	.word	0x0000dcf0


	//   ....[75]....
        /*0490*/ 	.word	0x0000dd10


	//   ....[76]....
        /*0494*/ 	.word	0x0000ddd0


	//   ....[77]....
        /*0498*/ 	.word	0x0000ddf0


	//   ....[78]....
        /*049c*/ 	.word	0x0000dec0


	//   ....[79]....
        /*04a0*/ 	.word	0x0000dee0


	//   ....[80]....
        /*04a4*/ 	.word	0x0000e050


	//   ....[81]....
        /*04a8*/ 	.word	0x0000f100


	//   ....[82]....
        /*04ac*/ 	.word	0x0000fd20


	//   ....[83]....
        /*04b0*/ 	.word	0x0000fd50


	//   ....[84]....
        /*04b4*/ 	.word	0x0000fe20


	//   ....[85]....
        /*04b8*/ 	.word	0x0000fe30


	//   ....[86]....
        /*04bc*/ 	.word	0x0000fec0


	//   ....[87]....
        /*04c0*/ 	.word	0x0000fed0


	//   ....[88]....
        /*04c4*/ 	.word	0x0000fee0


	//   ....[89]....
        /*04c8*/ 	.word	0x0000fef0


	//   ....[90]....
        /*04cc*/ 	.word	0x00011b10


	//   ....[91]....
        /*04d0*/ 	.word	0x00011cb0


	//   ....[92]....
        /*04d4*/ 	.word	0x00012290


	//   ....[93]....
        /*04d8*/ 	.word	0x00012440


	//   ....[94]....
        /*04dc*/ 	.word	0x000124a0


	//   ....[95]....
        /*04e0*/ 	.word	0x00012530


	//   ....[96]....
        /*04e4*/ 	.word	0x00012630


	//   ....[97]....
        /*04e8*/ 	.word	0x00012690


	//   ....[98]....
        /*04ec*/ 	.word	0x00012790


	//   ....[99]....
        /*04f0*/ 	.word	0x000127f0


	//   ....[100]....
        /*04f4*/ 	.word	0x000128d0


	//   ....[101]....
        /*04f8*/ 	.word	0x00012c20


	//----- nvinfo : EIATTR_REG_RECONFIG
	.align		4
.L_298:
        /*04fc*/ 	.byte	0x01, 0x54
	.zero		2


	//----- nvinfo : EIATTR_SYSCALL_OFFSETS
	.align		4
        /*0500*/ 	.byte	0x04, 0x46
        /*0502*/ 	.short	(.L_300 - .L_299)


	//   ....[0]....
.L_299:
        /*0504*/ 	.word	0x00001940


	//   ....[1]....
        /*0508*/ 	.word	0x0000eb20


	//   ....[2]....
        /*050c*/ 	.word	0x0000ecb0


	//   ....[3]....
        /*0510*/ 	.word	0x0000ee00


	//   ....[4]....
        /*0514*/ 	.word	0x0000ef50


	//   ....[5]....
        /*0518*/ 	.word	0x0000f900


	//----- nvinfo : EIATTR_MBARRIER_INSTR_OFFSETS
	.align		4
.L_300:
        /*051c*/ 	.byte	0x04, 0x39
        /*051e*/ 	.short	(.L_302 - .L_301)


	//   ....[0]....
.L_301:
        /*0520*/ 	.word	0x00000270
        /*0524*/ 	.word	0x000000ff
        /*0528*/ 	.word	0x00029800
        /*052c*/ 	.short	0x0100
        /*052e*/ 	.byte	0x08
	.zero		1


	//   ....[1]....
        /*0530*/ 	.word	0x00000280
        /*0534*/ 	.word	0x000000ff
        /*0538*/ 	.word	0x00029820
        /*053c*/ 	.short	0x0100
        /*053e*/ 	.byte	0x08
	.zero		1


	//   ....[2]....
        /*0540*/ 	.word	0x00000370
        /*0544*/ 	.word	0x000000ff
        /*0548*/ 	.word	0x00029830
        /*054c*/ 	.short	0x0100
        /*054e*/ 	.byte	0x08
	.zero		1


	//   ....[3]....
        /*0550*/ 	.word	0x00000380
        /*0554*/ 	.word	0x000000ff
        /*0558*/ 	.word	0x00029840
        /*055c*/ 	.short	0x0100
        /*055e*/ 	.byte	0x08
	.zero		1


	//   ....[4]....
        /*0560*/ 	.word	0x00000390
        /*0564*/ 	.word	0x000000ff
        /*0568*/ 	.word	0x00029838
        /*056c*/ 	.short	0x0100
        /*056e*/ 	.byte	0x08
	.zero		1


	//   ....[5]....
        /*0570*/ 	.word	0x000003a0
        /*0574*/ 	.word	0x000000ff
        /*0578*/ 	.word	0x00029848
        /*057c*/ 	.short	0x0100
        /*057e*/ 	.byte	0x08
	.zero		1


	//   ....[6]....
        /*0580*/ 	.word	0x000004d0
        /*0584*/ 	.word	0x000000ff
        /*0588*/ 	.word	0x00029850
        /*058c*/ 	.short	0x0100
        /*058e*/ 	.byte	0x08
	.zero		1


	//   ....[7]....
        /*0590*/ 	.word	0x000004e0
        /*0594*/ 	.word	0x000000ff
        /*0598*/ 	.word	0x00029860
        /*059c*/ 	.short	0x0100
        /*059e*/ 	.byte	0x08
	.zero		1


	//   ....[8]....
        /*05a0*/ 	.word	0x000004f0
        /*05a4*/ 	.word	0x000000ff
        /*05a8*/ 	.word	0x00029858
        /*05ac*/ 	.short	0x0100
        /*05ae*/ 	.byte	0x08
	.zero		1


	//   ....[9]....
        /*05b0*/ 	.word	0x00000500
        /*05b4*/ 	.word	0x000000ff
        /*05b8*/ 	.word	0x00029868
        /*05bc*/ 	.short	0x0100
        /*05be*/ 	.byte	0x08
	.zero		1


	//   ....[10]....
        /*05c0*/ 	.word	0x000005f0
        /*05c4*/ 	.word	0x000000ff
        /*05c8*/ 	.word	0x00029870
        /*05cc*/ 	.short	0x0100
        /*05ce*/ 	.byte	0x06
	.zero		1


	//   ....[11]....
        /*05d0*/ 	.word	0x00000600
        /*05d4*/ 	.word	0x000000ff
        /*05d8*/ 	.word	0x00029880
        /*05dc*/ 	.short	0x0100
        /*05de*/ 	.byte	0x06
	.zero		1


	//   ....[12]....
        /*05e0*/ 	.word	0x00000610
        /*05e4*/ 	.word	0x000000ff
        /*05e8*/ 	.word	0x00029878
        /*05ec*/ 	.short	0x0100
        /*05ee*/ 	.byte	0x06
	.zero		1


	//   ....[13]....
        /*05f0*/ 	.word	0x00000620
        /*05f4*/ 	.word	0x000000ff
        /*05f8*/ 	.word	0x00029888
        /*05fc*/ 	.short	0x0100
        /*05fe*/ 	.byte	0x06
	.zero		1


	//   ....[14]....
        /*0600*/ 	.word	0x00000750
        /*0604*/ 	.word	0x000000ff
        /*0608*/ 	.word	0x00029890
        /*060c*/ 	.short	0x0100
        /*060e*/ 	.byte	0x08
	.zero		1


	//   ....[15]....
        /*0610*/ 	.word	0x00000760
        /*0614*/ 	.word	0x000000ff
        /*0618*/ 	.word	0x000298a0
        /*061c*/ 	.short	0x0100
        /*061e*/ 	.byte	0x08
	.zero		1


	//   ....[16]....
        /*0620*/ 	.word	0x00000770
        /*0624*/ 	.word	0x000000ff
        /*0628*/ 	.word	0x00029898
        /*062c*/ 	.short	0x0100
        /*062e*/ 	.byte	0x08
	.zero		1


	//   ....[17]....
        /*0630*/ 	.word	0x00000780
        /*0634*/ 	.word	0x000000ff
        /*0638*/ 	.word	0x000298a8
        /*063c*/ 	.short	0x0100
        /*063e*/ 	.byte	0x08
	.zero		1


	//   ....[18]....
        /*0640*/ 	.word	0x000008b0
        /*0644*/ 	.word	0x000000ff
        /*0648*/ 	.word	0x000298b0
        /*064c*/ 	.short	0x0100
        /*064e*/ 	.byte	0x08
	.zero		1


	//   ....[19]....
        /*0650*/ 	.word	0x000008c0
        /*0654*/ 	.word	0x000000ff
        /*0658*/ 	.word	0x000298c0
        /*065c*/ 	.short	0x0100
        /*065e*/ 	.byte	0x08
	.zero		1


	//   ....[20]....
        /*0660*/ 	.word	0x000008d0
        /*0664*/ 	.word	0x000000ff
        /*0668*/ 	.word	0x000298b8
        /*066c*/ 	.short	0x0100
        /*066e*/ 	.byte	0x08
	.zero		1


	//   ....[21]....
        /*0670*/ 	.word	0x000008e0
        /*0674*/ 	.word	0x000000ff
        /*0678*/ 	.word	0x000298c8
        /*067c*/ 	.short	0x0100
        /*067e*/ 	.byte	0x08
	.zero		1


	//   ....[22]....
        /*0680*/ 	.word	0x000019c0
        /*0684*/ 	.word	0x000000ff
        /*0688*/ 	.word	0x00029800
        /*068c*/ 	.short	0x010a
        /*068e*/ 	.byte	0x29
	.zero		1


	//   ....[23]....
        /*0690*/ 	.word	0x00001a40
        /*0694*/ 	.word	0x00000002
        /*0698*/ 	.word	0x00029830
        /*069c*/ 	.short	0x010a
        /*069e*/ 	.byte	0x3f
	.zero		1


	//   ....[24]....
        /*06a0*/ 	.word	0x00001aa0
        /*06a4*/ 	.word	0x00000002
        /*06a8*/ 	.word	0x00029830
        /*06ac*/ 	.short	0x010a
        /*06ae*/ 	.byte	0x3f
	.zero		1


	//   ....[25]....
        /*06b0*/ 	.word	0x00002f20
        /*06b4*/ 	.word	0x00000002
        /*06b8*/ 	.word	0x00000000
        /*06bc*/ 	.short	0x0101
        /*06be*/ 	.byte	0x3f
	.zero		1


	//   ....[26]....
        /*06c0*/ 	.word	0x00004d80
        /*06c4*/ 	.word	0x000000ff
        /*06c8*/ 	.word	0x00029830
        /*06cc*/ 	.short	0x010a
        /*06ce*/ 	.byte	0x06
	.zero		1


	//   ....[27]....
        /*06d0*/ 	.word	0x00004dc0
        /*06d4*/ 	.word	0x000000ff
        /*06d8*/ 	.word	0x00029830
        /*06dc*/ 	.short	0x010a
        /*06de*/ 	.byte	0x06
	.zero		1


	//   ....[28]....
        /*06e0*/ 	.word	0x00005a00
        /*06e4*/ 	.word	0x000000ff
        /*06e8*/ 	.word	0x00029850
        /*06ec*/ 	.short	0x010a
        /*06ee*/ 	.byte	0x06
	.zero		1


	//   ....[29]....
        /*06f0*/ 	.word	0x00005a40
        /*06f4*/ 	.word	0x000000ff
        /*06f8*/ 	.word	0x00029850
        /*06fc*/ 	.short	0x010a
        /*06fe*/ 	.byte	0x06
	.zero		1


	//   ....[30]....
        /*0700*/ 	.word	0x00007c30
        /*0704*/ 	.word	0x00000002
        /*0708*/ 	.word	0x00000000
        /*070c*/ 	.short	0x0101
        /*070e*/ 	.byte	0x3f
	.zero		1


	//   ....[31]....
        /*0710*/ 	.word	0x00007ea0
        /*0714*/ 	.word	0x000000ff
        /*0718*/ 	.word	0x00000000
        /*071c*/ 	.short	0x0101
        /*071e*/ 	.byte	0x06
	.zero		1


	//   ....[32]....
        /*0720*/ 	.word	0x000085d0
        /*0724*/ 	.word	0x000000ff
        /*0728*/ 	.word	0x00029830
        /*072c*/ 	.short	0x010a
        /*072e*/ 	.byte	0x06
	.zero		1


	//   ....[33]....
        /*0730*/ 	.word	0x00008610
        /*0734*/ 	.word	0x000000ff
        /*0738*/ 	.word	0x00029830
        /*073c*/ 	.short	0x010a
        /*073e*/ 	.byte	0x06
	.zero		1


	//   ....[34]....
        /*0740*/ 	.word	0x00009220
        /*0744*/ 	.word	0x000000ff
        /*0748*/ 	.word	0x00029850
        /*074c*/ 	.short	0x010a
        /*074e*/ 	.byte	0x06
	.zero		1


	//   ....[35]....
        /*0750*/ 	.word	0x00009260
        /*0754*/ 	.word	0x000000ff
        /*0758*/ 	.word	0x00029850
        /*075c*/ 	.short	0x010a
        /*075e*/ 	.byte	0x06
	.zero		1


	//   ....[36]....
        /*0760*/ 	.word	0x0000a820
        /*0764*/ 	.word	0x00000002
        /*0768*/ 	.word	0x00000000
        /*076c*/ 	.short	0x0101
        /*076e*/ 	.byte	0x3f
	.zero		1


	//   ....[37]....
        /*0770*/ 	.word	0x0000ab50
        /*0774*/ 	.word	0x000000ff
        /*0778*/ 	.word	0x00000000
        /*077c*/ 	.short	0x0101
        /*077e*/ 	.byte	0x06
	.zero		1


	//   ....[38]....
        /*0780*/ 	.word	0x0000b1d0
        /*0784*/ 	.word	0x000000ff
        /*0788*/ 	.word	0x00029850
        /*078c*/ 	.short	0x010a
        /*078e*/ 	.byte	0x09
	.zero		1


	//   ....[39]....
        /*0790*/ 	.word	0x0000b210
        /*0794*/ 	.word	0x000000ff
        /*0798*/ 	.word	0x00029850
        /*079c*/ 	.short	0x010a
        /*079e*/ 	.byte	0x09
	.zero		1


	//   ....[40]....
        /*07a0*/ 	.word	0x0000b8c0
        /*07a4*/ 	.word	0x000000ff
        /*07a8*/ 	.word	0x00000000
        /*07ac*/ 	.short	0x0101
        /*07ae*/ 	.byte	0x04
	.zero		1


	//   ....[41]....
        /*07b0*/ 	.word	0x0000d2a0
        /*07b4*/ 	.word	0x00000000
        /*07b8*/ 	.word	0x00000000
        /*07bc*/ 	.short	0x0101
        /*07be*/ 	.byte	0x3f
	.zero		1


	//   ....[42]....
        /*07c0*/ 	.word	0x0000f370
        /*07c4*/ 	.word	0x00000002
        /*07c8*/ 	.word	0x00029880
        /*07cc*/ 	.short	0x010a
        /*07ce*/ 	.byte	0x3f
	.zero		1


	//   ....[43]....
        /*07d0*/ 	.word	0x0000f4f0
        /*07d4*/ 	.word	0x00000002
        /*07d8*/ 	.word	0x00029840
        /*07dc*/ 	.short	0x010a
        /*07de*/ 	.byte	0x3f
	.zero		1


	//   ....[44]....
        /*07e0*/ 	.word	0x00010030
        /*07e4*/ 	.word	0x00000011
        /*07e8*/ 	.word	0x00029800
        /*07ec*/ 	.short	0x0107
        /*07ee*/ 	.byte	0x3f
	.zero		1


	//   ....[45]....
        /*07f0*/ 	.word	0x00010130
        /*07f4*/ 	.word	0x00000011
        /*07f8*/ 	.word	0x00029800
        /*07fc*/ 	.short	0x0101
        /*07fe*/ 	.byte	0x3f
	.zero		1


	//   ....[46]....
        /*0800*/ 	.word	0x00010150
        /*0804*/ 	.word	0x00000011
        /*0808*/ 	.word	0x00029820
        /*080c*/ 	.short	0x010a
        /*080e*/ 	.byte	0x3f
	.zero		1


	//   ....[47]....
        /*0810*/ 	.word	0x00010470
        /*0814*/ 	.word	0x00000004
        /*0818*/ 	.word	0x00029880
        /*081c*/ 	.short	0x010a
        /*081e*/ 	.byte	0x3f
	.zero		1


	//   ....[48]....
        /*0820*/ 	.word	0x00010690
        /*0824*/ 	.word	0x00000004
        /*0828*/ 	.word	0x00029840
        /*082c*/ 	.short	0x010a
        /*082e*/ 	.byte	0x3f
	.zero		1


	//   ....[49]....
        /*0830*/ 	.word	0x00010b50
        /*0834*/ 	.word	0x00000013
        /*0838*/ 	.word	0x00029870
        /*083c*/ 	.short	0x010a
        /*083e*/ 	.byte	0x3f
	.zero		1


	//   ....[50]....
        /*0840*/ 	.word	0x00010bc0
        /*0844*/ 	.word	0x00000013
        /*0848*/ 	.word	0x00029860
        /*084c*/ 	.short	0x010a
        /*084e*/ 	.byte	0x3f
	.zero		1


	//   ....[51]....
        /*0850*/ 	.word	0x000110f0
        /*0854*/ 	.word	0x00000013
        /*0858*/ 	.word	0x00029850
        /*085c*/ 	.short	0x0101
        /*085e*/ 	.byte	0x3f
	.zero		1


	//   ....[52]....
        /*0860*/ 	.word	0x00011160
        /*0864*/ 	.word	0x00000013
        /*0868*/ 	.word	0x00000000
        /*086c*/ 	.short	0x0101
        /*086e*/ 	.byte	0x3f
	.zero		1


	//   ....[53]....
        /*0870*/ 	.word	0x00011390
        /*0874*/ 	.word	0x00000010
        /*0878*/ 	.word	0x00029870
        /*087c*/ 	.short	0x010a
        /*087e*/ 	.byte	0x3f
	.zero		1


	//   ....[54]....
        /*0880*/ 	.word	0x00011400
        /*0884*/ 	.word	0x00000010
        /*0888*/ 	.word	0x00029860
        /*088c*/ 	.short	0x010a
        /*088e*/ 	.byte	0x3f
	.zero		1


	//   ....[55]....
        /*0890*/ 	.word	0x00011940
        /*0894*/ 	.word	0x00000010
        /*0898*/ 	.word	0x00029850
        /*089c*/ 	.short	0x0101
        /*089e*/ 	.byte	0x3f
	.zero		1


	//   ....[56]....
        /*08a0*/ 	.word	0x000119c0
        /*08a4*/ 	.word	0x00000010
        /*08a8*/ 	.word	0x00000000
        /*08ac*/ 	.short	0x0101
        /*08ae*/ 	.byte	0x3f
	.zero		1


	//   ....[57]....
        /*08b0*/ 	.word	0x00011c30
        /*08b4*/ 	.word	0x00000003
        /*08b8*/ 	.word	0x00029820
        /*08bc*/ 	.short	0x010a
        /*08be*/ 	.byte	0x3f
	.zero		1


	//   ....[58]....
        /*08c0*/ 	.word	0x00011e00
        /*08c4*/ 	.word	0x00000007
        /*08c8*/ 	.word	0x00000000
        /*08cc*/ 	.short	0x010a
        /*08ce*/ 	.byte	0x3f
	.zero		1


	//   ....[59]....
        /*08d0*/ 	.word	0x00011e50
        /*08d4*/ 	.word	0x00000005
        /*08d8*/ 	.word	0x00000000
        /*08dc*/ 	.short	0x010a
        /*08de*/ 	.byte	0x3f
	.zero		1


	//   ....[60]....
        /*08e0*/ 	.word	0x00011ea0
        /*08e4*/ 	.word	0x00000005
        /*08e8*/ 	.word	0x00029860
        /*08ec*/ 	.short	0x010a
        /*08ee*/ 	.byte	0x3f
	.zero		1


	//   ....[61]....
        /*08f0*/ 	.word	0x00011ef0
        /*08f4*/ 	.word	0x00000003
        /*08f8*/ 	.word	0x00029860
        /*08fc*/ 	.short	0x010a
        /*08fe*/ 	.byte	0x3f
	.zero		1


	//   ....[62]....
        /*0900*/ 	.word	0x00011f30
        /*0904*/ 	.word	0x00000005
        /*0908*/ 	.word	0x00029880
        /*090c*/ 	.short	0x010a
        /*090e*/ 	.byte	0x3f
	.zero		1


	//   ....[63]....
        /*0910*/ 	.word	0x00011f50
        /*0914*/ 	.word	0x00000003
        /*0918*/ 	.word	0x00029880
        /*091c*/ 	.short	0x010a
        /*091e*/ 	.byte	0x3f
	.zero		1


	//   ....[64]....
        /*0920*/ 	.word	0x00011fc0
        /*0924*/ 	.word	0x00000003
        /*0928*/ 	.word	0x00029800
        /*092c*/ 	.short	0x010a
        /*092e*/ 	.byte	0x3f
	.zero		1


	//   ....[65]....
        /*0930*/ 	.word	0x00012010
        /*0934*/ 	.word	0x00000002
        /*0938*/ 	.word	0x00029830
        /*093c*/ 	.short	0x010a
        /*093e*/ 	.byte	0x3f
	.zero		1


	//   ....[66]....
        /*0940*/ 	.word	0x00012070
        /*0944*/ 	.word	0x00000007
        /*0948*/ 	.word	0x00029830
        /*094c*/ 	.short	0x010a
        /*094e*/ 	.byte	0x3f
	.zero		1


	//   ....[67]....
        /*0950*/ 	.word	0x000120d0
        /*0954*/ 	.word	0x00000007
        /*0958*/ 	.word	0x00029850
        /*095c*/ 	.short	0x010a
        /*095e*/ 	.byte	0x3f
	.zero		1


	//   ....[68]....
        /*0960*/ 	.word	0x00012130
        /*0964*/ 	.word	0x00000009
        /*0968*/ 	.word	0x00029830
        /*096c*/ 	.short	0x010a
        /*096e*/ 	.byte	0x3f
	.zero		1


	//   ....[69]....
        /*0970*/ 	.word	0x00012190
        /*0974*/ 	.word	0x00000009
        /*0978*/ 	.word	0x00029850
        /*097c*/ 	.short	0x010a
        /*097e*/ 	.byte	0x3f
	.zero		1


	//   ....[70]....
        /*0980*/ 	.word	0x000121f0
        /*0984*/ 	.word	0x00000005
        /*0988*/ 	.word	0x00029850
        /*098c*/ 	.short	0x010a
        /*098e*/ 	.byte	0x3f
	.zero		1


	//   ....[71]....
        /*0990*/ 	.word	0x00012340
        /*0994*/ 	.word	0x00000002
        /*0998*/ 	.word	0x00029880
        /*099c*/ 	.short	0x010a
        /*099e*/ 	.byte	0x3f
	.zero		1


	//   ....[72]....
        /*09a0*/ 	.word	0x00012390
        /*09a4*/ 	.word	0x00000002
        /*09a8*/ 	.word	0x00029840
        /*09ac*/ 	.short	0x010a
        /*09ae*/ 	.byte	0x3f
	.zero		1


	//   ....[73]....
        /*09b0*/ 	.word	0x00012910
        /*09b4*/ 	.word	0x00000011
        /*09b8*/ 	.word	0x00029820
        /*09bc*/ 	.short	0x010a
        /*09be*/ 	.byte	0x3f
	.zero		1


	//   ....[74]....
        /*09c0*/ 	.word	0x00012960
        /*09c4*/ 	.word	0x00000004
        /*09c8*/ 	.word	0x00029880
        /*09cc*/ 	.short	0x010a
        /*09ce*/ 	.byte	0x3f
	.zero		1


	//   ....[75]....
        /*09d0*/ 	.word	0x000129b0
        /*09d4*/ 	.word	0x00000004
        /*09d8*/ 	.word	0x00029840
        /*09dc*/ 	.short	0x010a
        /*09de*/ 	.byte	0x3f
	.zero		1


	//   ....[76]....
        /*09e0*/ 	.word	0x00012a00
        /*09e4*/ 	.word	0x00000013
        /*09e8*/ 	.word	0x00029870
        /*09ec*/ 	.short	0x010a
        /*09ee*/ 	.byte	0x3f
	.zero		1


	//   ....[77]....
        /*09f0*/ 	.word	0x00012a50
        /*09f4*/ 	.word	0x00000013
        /*09f8*/ 	.word	0x00029860
        /*09fc*/ 	.short	0x010a
        /*09fe*/ 	.byte	0x3f
	.zero		1


	//   ....[78]....
        /*0a00*/ 	.word	0x00012aa0
        /*0a04*/ 	.word	0x00000010
        /*0a08*/ 	.word	0x00029870
        /*0a0c*/ 	.short	0x010a
        /*0a0e*/ 	.byte	0x3f
	.zero		1


	//   ....[79]....
        /*0a10*/ 	.word	0x00012af0
        /*0a14*/ 	.word	0x00000010
        /*0a18*/ 	.word	0x00029860
        /*0a1c*/ 	.short	0x010a
        /*0a1e*/ 	.byte	0x3f
	.zero		1


	//   ....[80]....
        /*0a20*/ 	.word	0x00012b40
        /*0a24*/ 	.word	0x00000003
        /*0a28*/ 	.word	0x00029820
        /*0a2c*/ 	.short	0x010a
        /*0a2e*/ 	.byte	0x3f
	.zero		1


	//   ....[81]....
        /*0a30*/ 	.word	0x00012ce0
        /*0a34*/ 	.word	0x00000007
        /*0a38*/ 	.word	0x00000000
        /*0a3c*/ 	.short	0x010a
        /*0a3e*/ 	.byte	0x3f
	.zero		1


	//   ....[82]....
        /*0a40*/ 	.word	0x00012d30
        /*0a44*/ 	.word	0x00000005
        /*0a48*/ 	.word	0x00000000
        /*0a4c*/ 	.short	0x010a
        /*0a4e*/ 	.byte	0x3f
	.zero		1


	//   ....[83]....
        /*0a50*/ 	.word	0x00012d80
        /*0a54*/ 	.word	0x00000005
        /*0a58*/ 	.word	0x00029860
        /*0a5c*/ 	.short	0x010a
        /*0a5e*/ 	.byte	0x3f
	.zero		1


	//   ....[84]....
        /*0a60*/ 	.word	0x00012dd0
        /*0a64*/ 	.word	0x00000003
        /*0a68*/ 	.word	0x00029860
        /*0a6c*/ 	.short	0x010a
        /*0a6e*/ 	.byte	0x3f
	.zero		1


	//   ....[85]....
        /*0a70*/ 	.word	0x00012e20
        /*0a74*/ 	.word	0x00000005
        /*0a78*/ 	.word	0x00029880
        /*0a7c*/ 	.short	0x010a
        /*0a7e*/ 	.byte	0x3f
	.zero		1


	//----- nvinfo : EIATTR_NUM_MBARRIERS
	.align		4
.L_302:
        /*0a80*/ 	.byte	0x03, 0x38
        /*0a82*/ 	.short	0x0016


	//----- nvinfo : EIATTR_EXIT_INSTR_OFFSETS
	.align		4
        /*0a84*/ 	.byte	0x04, 0x1c
        /*0a86*/ 	.short	(.L_304 - .L_303)


	//   ....[0]....
.L_303:
        /*0a88*/ 	.word	0x00000a40


	//   ....[1]....
        /*0a8c*/ 	.word	0x0000dfe0


	//   ....[2]....
        /*0a90*/ 	.word	0x00011fa0


	//----- nvinfo : EIATTR_MAX_THREADS
	.align		4
.L_304:
        /*0a94*/ 	.byte	0x04, 0x05
        /*0a96*/ 	.short	(.L_306 - .L_305)
.L_305:
        /*0a98*/ 	.word	0x00000180
        /*0a9c*/ 	.word	0x00000001
        /*0aa0*/ 	.word	0x00000001


	//----- nvinfo : EIATTR_CRS_STACK_SIZE
	.align		4
.L_306:
        /*0aa4*/ 	.byte	0x04, 0x1e
        /*0aa6*/ 	.short	(.L_308 - .L_307)
.L_307:
        /*0aa8*/ 	.word	0x00000000


	//----- nvinfo : EIATTR_CBANK_PARAM_SIZE
	.align		4
.L_308:
        /*0aac*/ 	.byte	0x03, 0x19
        /*0aae*/ 	.short	0x0af0


	//----- nvinfo : EIATTR_PARAM_CBANK
	.align		4
        /*0ab0*/ 	.byte	0x04, 0x0a
        /*0ab2*/ 	.short	(.L_310 - .L_309)
	.align		4
.L_309:
        /*0ab4*/ 	.word	index@(.nv.constant0._ZN7cutlass13device_kernelIN5flash11enable_sm90INS1_16FlashAttnFwdSm90INS1_25CollectiveMainloopFwdSm90ILi2EN4cute5tupleIJNS5_1CILi1EEES8_S8_EEENS6_IJNS7_ILi128EEENS7_ILi160EEENS7_ILi192EEEEEELi128ENS_12float_e4m3_tEfNS_4arch4Sm90ELb1ELb0ELb0ELb0ELb0ELb0ELb0ELb1ELb1ELb1ELb0ELb0EEENS1_21CollectiveEpilogueFwdINS6_IJSA_SA_SB_EEES9_NS_10bfloat16_tESG_Li256ELb0ELb1ELb0ELb1EEENS1_30DynamicPersistentTileSchedulerILi256ELi128ELb0ELb1ELb1EEEEEEEEEvNT_6ParamsE)
        /*0ab8*/ 	.short	0x0210
        /*0aba*/ 	.short	0x0af0


	//----- nvinfo : EIATTR_SW_WAR
	.align		4
.L_310:
        /*0abc*/ 	.byte	0x04, 0x36
        /*0abe*/ 	.short	(.L_312 - .L_311)
.L_311:
        /*0ac0*/ 	.word	0x00000008
.L_312:


//--------------------- .nv.info._ZN7cutlass13device_kernelIN5flash11enable_sm90INS1_16FlashAttnFwdSm90INS1_25CollectiveMainloopFwdSm90ILi2EN4cute5tupleIJNS5_1CILi1EEES8_S8_EEENS6_IJNS7_ILi128EEENS7_ILi160EEENS7_ILi192EEEEEELi128ENS_12float_e4m3_tEfNS_4arch4Sm90ELb1ELb0ELb0ELb1ELb0ELb0ELb0ELb1ELb1ELb1ELb0ELb0EEENS1_21CollectiveEpilogueFwdINS6_IJSA_SA_SB_EEES9_NS_10bfloat16_tESG_Li256ELb1ELb1ELb0ELb1EEENS1_36VarlenDynamicPersistentTileSchedulerILi128ELi160ELi256ELi128ELb0ELb1ELb1ELb1ELb1ELb1EEEEEEEEEvNT_6ParamsE --------------------------
	.section	.nv.info._ZN7cutlass13device_kernelIN5flash11enable_sm90INS1_16FlashAttnFwdSm90INS1_25CollectiveMainloopFwdSm90ILi2EN4cute5tupleIJNS5_1CILi1EEES8_S8_EEENS6_IJNS7_ILi128EEENS7_ILi160EEENS7_ILi192EEEEEELi128ENS_12float_e4m3_tEfNS_4arch4Sm90ELb1ELb0ELb0ELb1ELb0ELb0ELb0ELb1ELb1ELb1ELb0ELb0EEENS1_21CollectiveEpilogueFwdINS6_IJSA_SA_SB_EEES9_NS_10bfloat16_tESG_Li256ELb1ELb1ELb0ELb1EEENS1_36VarlenDynamicPersistentTileSchedulerILi128ELi160ELi256ELi128ELb0ELb1ELb1ELb1ELb1ELb1EEEEEEEEEvNT_6ParamsE,"",@"SHT_CUDA_INFO"
	.sectionflags	@""
	.align	4


	//----- nvinfo : EIATTR_CUDA_API_VERSION
	.align		4
        /*0000*/ 	.byte	0x04, 0x37
        /*0002*/ 	.short	(.L_314 - .L_313)
.L_313:
        /*0004*/ 	.word	0x00000082


	//----- nvinfo : EIATTR_KPARAM_INFO
	.align		4
.L_314:
        /*0008*/ 	.byte	0x04, 0x17
        /*000a*/ 	.short	(.L_316 - .L_315)
.L_315:
        /*000c*/ 	.word	0x00000000
        /*0010*/ 	.short	0x0000
        /*0012*/ 	.short	0x0070
        /*0014*/ 	.byte	0x00, 0xf0, 0x01, 0x2a


	//----- nvinfo : EIATTR_SPARSE_MMA_MASK
	.align		4
.L_316:
        /*0018*/ 	.byte	0x03, 0x50
        /*001a*/ 	.short	0x0000


	//----- nvinfo : EIATTR_MAXREG_COUNT
	.align		4
        /*001c*/ 	.byte	0x03, 0x1b
        /*001e*/ 	.short	0x00a8


	//----- nvinfo : EIATTR_NUM_BARRIERS
	.align		4
        /*0020*/ 	.byte	0x02, 0x4c
        /*0022*/ 	.byte	0x10
	.zero		1


	//----- nvinfo : EIATTR_EXTERNS
	.align		4
        /*0024*/ 	.byte	0x04, 0x0f
        /*0026*/ 	.short	(.L_318 - .L_317)


	//   ....[0]....
	.align		4
.L_317:
        /*0028*/ 	.word	index@(__assertfail)


	//----- nvinfo : EIATTR_ANNOTATIONS
	.align		4
.L_318:
        /*002c*/ 	.byte	0x04, 0x55
        /*002e*/ 	.short	(.L_320 - .L_319)


	//   ....[0]....
.L_319:
        /* <DEDUP_REMOVED lines=33> */


	//----- nvinfo : EIATTR_MERCURY_ISA_VERSION
	.align		4
.L_320:
        /*0228*/ 	.byte	0x03, 0x5f
        /*022a*/ 	.short	0x0101


	//----- nvinfo : EIATTR_UNUSED_LOAD_BYTE_OFFSET
	.align		4
        /*022c*/ 	.byte	0x04, 0x44
        /*022e*/ 	.short	(.L_322 - .L_321)


	//   ....[0]....
.L_321:
        /*0230*/ 	.word	0x00000a40
        /*0234*/ 	.word	0x0000fff0


	//   ....[1]....
        /*0238*/ 	.word	0x0000bde0
        /*023c*/ 	.word	0x0000fff0


	//----- nvinfo : EIATTR_INT_WARP_WIDE_INSTR_OFFSETS
	.align		4
.L_322:
        /*0240*/ 	.byte	0x04, 0x31
        /*0242*/ 	.short	(.L_324 - .L_323)


	//   ....[0]....
.L_323:
        /*0244*/ 	.word	0x00000130


	//   ....[1]....
        /*0248*/ 	.word	0x00000170


	//   ....[2]....
        /*024c*/ 	.word	0x000001e0


	//   ....[3]....
        /*0250*/ 	.word	0x0000fbf0


	//   ....[4]....
        /*0254*/ 	.word	0x0000fc80


	//   ....[5]....
        /*0258*/ 	.word	0x000124e0


	//   ....[6]....
        /*025c*/ 	.word	0x00012570


	//----- nvinfo : EIATTR_COOP_GROUP_MASK_REGIDS
	.align		4
.L_324:
        /*0260*/ 	.byte	0x04, 0x29
        /*0262*/ 	.short	(.L_326 - .L_325)


	//   ....[0]....
.L_325:
        /*0264*/ 	.word	0xffffffff


	//   ....[1]....
        /*0268*/ 	.word	0xffffffff


	//   ....[2]....
        /*026c*/ 	.word	0xffffffff


	//   ....[3]....
        /*0270*/ 	.word	0xffffffff


	//   ....[4]....
        /*0274*/ 	.word	0xffffffff


	//   ....[5]....
        /*0278*/ 	.word	0xffffffff


	//   ....[6]....
        /*027c*/ 	.word	0xffffffff


	//   ....[7]....
        /*0280*/ 	.word	0xffffffff


	//   ....[8]....
        /*0284*/ 	.word	0xffffffff


	//   ....[9]....
        /*0288*/ 	.word	0xffffffff


	//   ....[10]....
        /*028c*/ 	.word	0xffffffff


	//   ....[11]....
        /*0290*/ 	.word	0xffffffff


	//   ....[12]....
        /*0294*/ 	.word	0xffffffff


	//   ....[13]....
        /*0298*/ 	.word	0xffffffff


	//   ....[14]....
        /*029c*/ 	.word	0xffffffff


	//   ....[15]....
        /*02a0*/ 	.word	0xffffffff


	//   ....[16]....
        /*02a4*/ 	.word	0xffffffff


	//   ....[17]....
        /*02a8*/ 	.word	0xffffffff


	//   ....[18]....
        /*02ac*/ 	.word	0xffffffff


	//   ....[19]....
        /*02b0*/ 	.word	0xffffffff


	//   ....[20]....
        /*02b4*/ 	.word	0xffffffff


	//   ....[21]....
        /*02b8*/ 	.word	0xffffffff


	//   ....[22]....
        /*02bc*/ 	.word	0xffffffff


	//   ....[23]....
        /*02c0*/ 	.word	0xffffffff


	//   ....[24]....
        /*02c4*/ 	.word	0xffffffff


	//   ....[25]....
        /*02c8*/ 	.word	0xffffffff


	//   ....[26]....
        /*02cc*/ 	.word	0xffffffff


	//   ....[27]....
        /*02d0*/ 	.word	0xffffffff


	//   ....[28]....
        /*02d4*/ 	.word	0xffffffff


	//   ....[29]....
        /*02d8*/ 	.word	0xffffffff


	//   ....[30]....
        /*02dc*/ 	.word	0xffffffff


	//   ....[31]....
        /*02e0*/ 	.word	0xffffffff


	//   ....[32]....
        /*02e4*/ 	.word	0xffffffff


	//   ....[33]....
        /*02e8*/ 	.word	0xffffffff


	//   ....[34]....
        /*02ec*/ 	.word	0xffffffff


	//   ....[35]....
        /*02f0*/ 	.word	0xffffffff


	//   ....[36]....
        /*02f4*/ 	.word	0xffffffff


	//   ....[37]....
        /*02f8*/ 	.word	0xffffffff


	//   ....[38]....
        /*02fc*/ 	.word	0xffffffff


	//   ....[39]....
        /*0300*/ 	.word	0xffffffff


	//   ....[40]....
        /*0304*/ 	.word	0xffffffff


	//   ....[41]....
        /*0308*/ 	.word	0xffffffff


	//   ....[42]....
        /*030c*/ 	.word	0xffffffff


	//   ....[43]....
        /*0310*/ 	.word	0xffffffff


	//   ....[44]....
        /*0314*/ 	.word	0xffffffff


	//   ....[45]....
        /*0318*/ 	.word	0xffffffff


	//   ....[46]....
        /*031c*/ 	.word	0xffffffff


	//   ....[47]....
        /*0320*/ 	.word	0xffffffff


	//   ....[48]....
        /*0324*/ 	.word	0xffffffff


	//   ....[49]....
        /*0328*/ 	.word	0xffffffff


	//   ....[50]....
        /*032c*/ 	.word	0xffffffff


	//   ....[51]....
        /*0330*/ 	.word	0xffffffff


	//   ....[52]....
        /*0334*/ 	.word	0xffffffff


	//   ....[53]....
        /*0338*/ 	.word	0xffffffff


	//   ....[54]....
        /*033c*/ 	.word	0xffffffff


	//   ....[55]....
        /*0340*/ 	.word	0xffffffff


	//   ....[56]....
        /*0344*/ 	.word	0xffffffff


	//   ....[57]....
        /*0348*/ 	.word	0xffffffff


	//   ....[58]....
        /*034c*/ 	.word	0xffffffff


	//   ....[59]....
        /*0350*/ 	.word	0xffffffff


	//   ....[60]....
        /*0354*/ 	.word	0xffffffff


	//   ....[61]....
        /*0358*/ 	.word	0xffffffff


	//   ....[62]....
        /*035c*/ 	.word	0xffffffff


	//   ....[63]....
        /*0360*/ 	.word	0xffffffff


	//   ....[64]....
        /*0364*/ 	.word	0xffffffff


	//   ....[65]....
        /*0368*/ 	.word	0xffffffff


	//   ....[66]....
        /*036c*/ 	.word	0xffffffff


	//   ....[67]....
        /*0370*/ 	.word	0xffffffff


	//   ....[68]....
        /*0374*/ 	.word	0xffffffff


	//   ....[69]....
        /*0378*/ 	.word	0xffffffff


	//   ....[70]....
        /*037c*/ 	.word	0xffffffff


	//   ....[71]....
        /*0380*/ 	.word	0xffffffff


	//   ....[72]....
        /*0384*/ 	.word	0xffffffff


	//   ....[73]....
        /*0388*/ 	.word	0xffffffff


	//   ....[74]....
        /*038c*/ 	.word	0xffffffff


	//   ....[75]....
        /*0390*/ 	.word	0xffffffff


	//   ....[76]....
        /*0394*/ 	.word	0xffffffff


	//   ....[77]....
        /*0398*/ 	.word	0xffffffff


	//   ....[78]....
        /*039c*/ 	.word	0xffffffff


	//   ....[79]....
        /*03a0*/ 	.word	0xffffffff


	//   ....[80]....
        /*03a4*/ 	.word	0xffffffff


	//   ....[81]....
        /*03a8*/ 	.word	0xffffffff


	//   ....[82]....
        /*03ac*/ 	.word	0xffffffff


	//   ....[83]....
        /*03b0*/ 	.word	0xffffffff


	//   ....[84]....
        /*03b4*/ 	.word	0xffffffff


	//   ....[85]....
        /*03b8*/ 	.word	0xffffffff


	//   ....[86]....
        /*03bc*/ 	.word	0xffffffff


	//   ....[87]....
        /*03c0*/ 	.word	0xffffffff


	//   ....[88]....
        /*03c4*/ 	.word	0xffffffff


	//   ....[89]....
        /*03c8*/ 	.word	0xffffffff


	//   ....[90]....
        /*03cc*/ 	.word	0xffffffff


	//   ....[91]....
        /*03d0*/ 	.word	0xffffffff


	//   ....[92]....
        /*03d4*/ 	.word	0xffffffff


	//   ....[93]....
        /*03d8*/ 	.word	0xffffffff


	//   ....[94]....
        /*03dc*/ 	.word	0xffffffff


	//   ....[95]....
        /*03e0*/ 	.word	0xffffffff


	//   ....[96]....
        /*03e4*/ 	.word	0xffffffff


	//   ....[97]....
        /*03e8*/ 	.word	0xffffffff


	//   ....[98]....
        /*03ec*/ 	.word	0xffffffff


	//   ....[99]....
        /*03f0*/ 	.word	0xffffffff


	//   ....[100]....
        /*03f4*/ 	.word	0xffffffff


	//   ....[101]....
        /*03f8*/ 	.word	0xffffffff


	//   ....[102]....
        /*03fc*/ 	.word	0xffffffff


	//   ....[103]....
        /*0400*/ 	.word	0xffffffff


	//   ....[104]....
        /*0404*/ 	.word	0xffffffff


	//   ....[105]....
        /*0408*/ 	.word	0xffffffff


	//   ....[106]....
        /*040c*/ 	.word	0xffffffff


	//   ....[107]....
        /*0410*/ 	.word	0xffffffff


	//   ....[108]....
        /*0414*/ 	.word	0xffffffff


	//   ....[109]....
        /*0418*/ 	.word	0xffffffff


	//   ....[110]....
        /*041c*/ 	.word	0xffffffff


	//   ....[111]....
        /*0420*/ 	.word	0xffffffff


	//   ....[112]....
        /*0424*/ 	.word	0xffffffff


	//   ....[113]....
        /*0428*/ 	.word	0xffffffff


	//   ....[114]....
        /*042c*/ 	.word	0xffffffff


	//   ....[115]....
        /*0430*/ 	.word	0xffffffff


	//   ....[116]....
        /*0434*/ 	.word	0xffffffff


	//   ....[117]....
        /*0438*/ 	.word	0xffffffff


	//   ....[118]....
        /*043c*/ 	.word	0xffffffff


	//   ....[119]....
        /*0440*/ 	.word	0xffffffff


	//   ....[120]....
        /*0444*/ 	.word	0xffffffff


	//   ....[121]....
        /*0448*/ 	.word	0xffffffff


	//   ....[122]....
        /*044c*/ 	.word	0xffffffff


	//   ....[123]....
        /*0450*/ 	.word	0x0500000f


	//   ....[124]....
        /*0454*/ 	.word	0x0500000f


	//   ....[125]....
        /*0458*/ 	.word	0x0500000f


	//   ....[126]....
        /*045c*/ 	.word	0x0500000f


	//   ....[127]....
        /*0460*/ 	.word	0x0500000f


	//   ....[128]....
        /*0464*/ 	.word	0x0500000f


	//   ....[129]....
        /*0468*/ 	.word	0x0500000f


	//   ....[130]....
        /*046c*/ 	.word	0x0500000f


	//   ....[131]....
        /*0470*/ 	.word	0x0500000f


	//   ....[132]....
        /*0474*/ 	.word	0x0500000f


	//----- nvinfo : EIATTR_COOP_GROUP_INSTR_OFFSETS
	.align		4
.L_326:
        /*0478*/ 	.byte	0x04, 0x28
        /*047a*/ 	.short	(.L_328 - .L_327)


	//   ....[0]....
.L_327:
        /*047c*/ 	.word	0x00000070


	//   ....[1]....
        /*0480*/ 	.word	0x00000140


	//   ....[2]....
        /*0484*/ 	.word	0x00000190


	//   ....[3]....
        /*0488*/ 	.word	0x000003c0


	//   ....[4]....
        /*048c*/ 	.word	0x00000520


	//   ....[5]....
        /*0490*/ 	.word	0x00000640


	//   ....[6]....
        /*0494*/ 	.word	0x000007a0


	//   ....[7]....
        /*0498*/ 	.word	0x00001910


	//   ....[8]....
        /*049c*/ 	.word	0x000026e0


	//   ....[9]....
        /*04a0*/ 	.word	0x00002700


	//   ....[10]....
        /*04a4*/ 	.word	0x00003220


	//   ....[11]....
        /*04a8*/ 	.word	0x000032e0


	//   ....[12]....
        /*04ac*/ 	.word	0x00003db0


	//   ....[13]....
        /*04b0*/ 	.word	0x00003e10


	//   ....[14]....
        /*04b4*/ 	.word	0x00005c60


	//   ....[15]....
        /*04b8*/ 	.word	0x00005c90


	//   ....[16]....
        /*04bc*/ 	.word	0x00006580


	//   ....[17]....
        /*04c0*/ 	.word	0x00006680


	//   ....[18]....
        /*04c4*/ 	.word	0x00007170


	//   ....[19]....
        /*04c8*/ 	.word	0x000071d0


	//   ....[20]....
        /*04cc*/ 	.word	0x00009990


	//   ....[21]....
        /*04d0*/ 	.word	0x000099f0


	//   ....[22]....
        /*04d4*/ 	.word	0x00009a20


	//   ....[23]....
        /*04d8*/ 	.word	0x00009a40


	//   ....[24]....
        /*04dc*/ 	.word	0x0000b640


	//   ....[25]....
        /*04e0*/ 	.word	0x0000b650


	//   ....[26]....
        /*04e4*/ 	.word	0x0000b6d0


	//   ....[27]....
        /*04e8*/ 	.word	0x0000b6e0


	//   ....[28]....
        /*04ec*/ 	.word	0x0000c660


	//   ....[29]....
        /*04f0*/ 	.word	0x0000c670


	//   ....[30]....
        /*04f4*/ 	.word	0x0000c680


	//   ....[31]....
        /*04f8*/ 	.word	0x0000c690


	//   ....[32]....
        /*04fc*/ 	.word	0x0000c6a0


	//   ....[33]....
        /*0500*/ 	.word	0x0000c6b0


	//   ....[34]....
        /*0504*/ 	.word	0x0000c6c0


	//   ....[35]....
        /*0508*/ 	.word	0x0000c6d0


	//   ....[36]....
        /*050c*/ 	.word	0x0000c700


	//   ....[37]....
        /*0510*/ 	.word	0x0000c710


	//   ....[38]....
        /*0514*/ 	.word	0x0000c740


	//   ....[39]....
        /*0518*/ 	.word	0x0000c750


	//   ....[40]....
        /*051c*/ 	.word	0x0000c780


	//   ....[41]....
        /*0520*/ 	.word	0x0000c790


	//   ....[42]....
        /*0524*/ 	.word	0x0000c7c0


	//   ....[43]....
        /*0528*/ 	.word	0x0000c7d0


	//   ....[44]....
        /*052c*/ 	.word	0x0000c800


	//   ....[45]....
        /*0530*/ 	.word	0x0000c810


	//   ....[46]....
        /*0534*/ 	.word	0x0000c840


	//   ....[47]....
        /*0538*/ 	.word	0x0000c850


	//   ....[48]....
        /*053c*/ 	.word	0x0000c870


	//   ....[49]....
        /*0540*/ 	.word	0x0000c880


	//   ....[50]....
        /*0544*/ 	.word	0x0000c8b0


	//   ....[51]....
        /*0548*/ 	.word	0x0000c8d0


	//   ....[52]....
        /*054c*/ 	.word	0x0000c8e0


	//   ....[53]....
        /*0550*/ 	.word	0x0000c910


	//   ....[54]....
        /*0554*/ 	.word	0x0000c960


	//   ....[55]....
        /*0558*/ 	.word	0x0000c970


	//   ....[56]....
        /*055c*/ 	.word	0x0000c9a0


	//   ....[57]....
        /*0560*/ 	.word	0x0000c9d0


	//   ....[58]....
        /*0564*/ 	.word	0x0000c9f0


	//   ....[59]....
        /*0568*/ 	.word	0x0000ca00


	//   ....[60]....
        /*056c*/ 	.word	0x0000cf90


	//   ....[61]....
        /*0570*/ 	.word	0x0000cfd0


	//   ....[62]....
        /*0574*/ 	.word	0x0000d010


	//   ....[63]....
        /*0578*/ 	.word	0x0000d050


	//   ....[64]....
        /*057c*/ 	.word	0x0000d600


	//   ....[65]....
        /*0580*/ 	.word	0x0000d610


	//   ....[66]....
        /*0584*/ 	.word	0x0000d6d0


	//   ....[67]....
        /*0588*/ 	.word	0x0000d6f0


	//   ....[68]....
        /*058c*/ 	.word	0x0000d7b0


	//   ....[69]....
        /*0590*/ 	.word	0x0000d7d0


	//   ....[70]....
        /*0594*/ 	.word	0x0000d8a0


	//   ....[71]....
        /*0598*/ 	.word	0x0000d8c0


	//   ....[72]....
        /*059c*/ 	.word	0x0000e180


	//   ....[73]....
        /*05a0*/ 	.word	0x0000e1a0


	//   ....[74]....
        /*05a4*/ 	.word	0x0000e260


	//   ....[75]....
        /*05a8*/ 	.word	0x0000e280


	//   ....[76]....
        /*05ac*/ 	.word	0x0000e340


	//   ....[77]....
        /*05b0*/ 	.word	0x0000e360


	//   ....[78]....
        /*05b4*/ 	.word	0x0000e430


	//   ....[79]....
        /*05b8*/ 	.word	0x0000e450


	//   ....[80]....
        /*05bc*/ 	.word	0x0000e590


	//   ....[81]....
        /*05c0*/ 	.word	0x0000e770


	//   ....[82]....
        /*05c4*/ 	.word	0x0000e7a0


	//   ....[83]....
        /*05c8*/ 	.word	0x0000e7d0


	//   ....[84]....
        /*05cc*/ 	.word	0x0000e810


	//   ....[85]....
        /*05d0*/ 	.word	0x0000e840


	//   ....[86]....
        /*05d4*/ 	.word	0x0000e880


	//   ....[87]....
        /*05d8*/ 	.word	0x0000ea10


	//   ....[88]....
        /*05dc*/ 	.word	0x0000ea40


	//   ....[89]....
        /*05e0*/ 	.word	0x0000ea70


	//   ....[90]....
        /*05e4*/ 	.word	0x0000eaa0


	//   ....[91]....
        /*05e8*/ 	.word	0x0000ead0


	//   ....[92]....
        /*05ec*/ 	.word	0x0000eb10


	//   ....[93]....
        /*05f0*/ 	.word	0x0000ebb0


	//   ....[94]....
        /*05f4*/ 	.word	0x0000ec40


	//   ....[95]....
        /*05f8*/ 	.word	0x0000ecf0


	//   ....[96]....
        /*05fc*/ 	.word	0x00010370


	//   ....[97]....
        /*0600*/ 	.word	0x00011020


	//   ....[98]....
        /*0604*/ 	.word	0x00011040


	//   ....[99]....
        /*0608*/ 	.word	0x000110f0


	//   ....[100]....
        /*060c*/ 	.word	0x00011100


	//   ....[101]....
        /*0610*/ 	.word	0x00011190


	//   ....[102]....
        /*0614*/ 	.word	0x000111a0


	//   ....[103]....
        /*0618*/ 	.word	0x000111b0


	//   ....[104]....
        /*061c*/ 	.word	0x000111c0


	//   ....[105]....
        /*0620*/ 	.word	0x00012ef0


	//   ....[106]....
        /*0624*/ 	.word	0x00012f20


	//   ....[107]....
        /*0628*/ 	.word	0x00012f50


	//   ....[108]....
        /*062c*/ 	.word	0x00012f90


	//   ....[109]....
        /*0630*/ 	.word	0x00012fc0


	//   ....[110]....
        /*0634*/ 	.word	0x00012ff0


	//   ....[111]....
        /*0638*/ 	.word	0x00013000


	//   ....[112]....
        /*063c*/ 	.word	0x00013010


	//   ....[113]....
        /*0640*/ 	.word	0x00013150


	//   ....[114]....
        /*0644*/ 	.word	0x00013190


	//   ....[115]....
        /*0648*/ 	.word	0x000131c0


	//   ....[116]....
        /*064c*/ 	.word	0x000131f0


	//   ....[117]....
        /*0650*/ 	.word	0x00013220


	//   ....[118]....
        /*0654*/ 	.word	0x00013250


	//   ....[119]....
        /*0658*/ 	.word	0x000132e0


	//   ....[120]....
        /*065c*/ 	.word	0x00013370


	//   ....[121]....
        /*0660*/ 	.word	0x000133e0


	//   ....[122]....
        /*0664*/ 	.word	0x00013a70


	//   ....[123]....
        /*0668*/ 	.word	0x00014050


	//   ....[124]....
        /*066c*/ 	.word	0x00014230


	//   ....[125]....
        /*0670*/ 	.word	0x00014290


	//   ....[126]....
        /*0674*/ 	.word	0x00014300


	//   ....[127]....
        /*0678*/ 	.word	0x00014400


	//   ....[128]....
        /*067c*/ 	.word	0x000144a0


	//   ....[129]....
        /*0680*/ 	.word	0x000145a0


	//   ....[130]....
        /*0684*/ 	.word	0x00014600


	//   ....[131]....
        /*0688*/ 	.word	0x000146e0


	//   ....[132]....
        /*068c*/ 	.word	0x00014a30


	//----- nvinfo : EIATTR_REG_RECONFIG
	.align		4
.L_328:
        /*0690*/ 	.byte	0x01, 0x54
	.zero		2


	//----- nvinfo : EIATTR_SYSCALL_OFFSETS
	.align		4
        /*0694*/ 	.byte	0x04, 0x46
        /*0696*/ 	.short	(.L_330 - .L_329)


	//   ....[0]....
.L_329:
        /*0698*/ 	.word	0x00001af0


	//   ....[1]....
        /*069c*/ 	.word	0x0000fdf0


	//   ....[2]....
        /*06a0*/ 	.word	0x0000ff50


	//   ....[3]....
        /*06a4*/ 	.word	0x000100a0


	//   ....[4]....
        /*06a8*/ 	.word	0x000101e0


	//   ....[5]....
        /*06ac*/ 	.word	0x00010c00


	//----- nvinfo : EIATTR_MBARRIER_INSTR_OFFSETS
	.align		4
.L_330:
        /*06b0*/ 	.byte	0x04, 0x39
        /*06b2*/ 	.short	(.L_332 - .L_331)


	//   ....[0]....
.L_331:
        /*06b4*/ 	.word	0x00000270
        /*06b8*/ 	.word	0x000000ff
        /*06bc*/ 	.word	0x00029800
        /*06c0*/ 	.short	0x0100
        /*06c2*/ 	.byte	0x08
	.zero		1


	//   ....[1]....
        /*06c4*/ 	.word	0x00000280
        /*06c8*/ 	.word	0x000000ff
        /*06cc*/ 	.word	0x00029820
        /*06d0*/ 	.short	0x0100
        /*06d2*/ 	.byte	0x08
	.zero		1


	//   ....[2]....
        /*06d4*/ 	.word	0x00000370
        /*06d8*/ 	.word	0x000000ff
        /*06dc*/ 	.word	0x00029830
        /*06e0*/ 	.short	0x0100
        /*06e2*/ 	.byte	0x08
	.zero		1


	//   ....[3]....
        /*06e4*/ 	.word	0x00000380
        /*06e8*/ 	.word	0x000000ff
        /*06ec*/ 	.word	0x00029840
        /*06f0*/ 	.short	0x0100
        /*06f2*/ 	.byte	0x08
	.zero		1


	//   ....[4]....
        /*06f4*/ 	.word	0x00000390
        /*06f8*/ 	.word	0x000000ff
        /*06fc*/ 	.word	0x00029838
        /*0700*/ 	.short	0x0100
        /*0702*/ 	.byte	0x08
	.zero		1


	//   ....[5]....
        /*0704*/ 	.word	0x000003a0
        /*0708*/ 	.word	0x000000ff
        /*070c*/ 	.word	0x00029848
        /*0710*/ 	.short	0x0100
        /*0712*/ 	.byte	0x08
	.zero		1


	//   ....[6]....
        /*0714*/ 	.word	0x000004d0
        /*0718*/ 	.word	0x000000ff
        /*071c*/ 	.word	0x00029850
        /*0720*/ 	.short	0x0100
        /*0722*/ 	.byte	0x08
	.zero		1


	//   ....[7]....
        /*0724*/ 	.word	0x000004e0
        /*0728*/ 	.word	0x000000ff
        /*072c*/ 	.word	0x00029860
        /*0730*/ 	.short	0x0100
        /*0732*/ 	.byte	0x08
	.zero		1


	//   ....[8]....
        /*0734*/ 	.word	0x000004f0
        /*0738*/ 	.word	0x000000ff
        /*073c*/ 	.word	0x00029858
        /*0740*/ 	.short	0x0100
        /*0742*/ 	.byte	0x08
	.zero		1


	//   ....[9]....
        /*0744*/ 	.word	0x00000500
        /*0748*/ 	.word	0x000000ff
        /*074c*/ 	.word	0x00029868
        /*0750*/ 	.short	0x0100
        /*0752*/ 	.byte	0x08
	.zero		1


	//   ....[10]....
        /*0754*/ 	.word	0x000005f0
        /*0758*/ 	.word	0x000000ff
        /*075c*/ 	.word	0x00029870
        /*0760*/ 	.short	0x0100
        /*0762*/ 	.byte	0x06
	.zero		1


	//   ....[11]....
        /*0764*/ 	.word	0x00000600
        /*0768*/ 	.word	0x000000ff
        /*076c*/ 	.word	0x00029880
        /*0770*/ 	.short	0x0100
        /*0772*/ 	.byte	0x06
	.zero		1


	//   ....[12]....
        /*0774*/ 	.word	0x00000610
        /*0778*/ 	.word	0x000000ff
        /*077c*/ 	.word	0x00029878
        /*0780*/ 	.short	0x0100
        /*0782*/ 	.byte	0x06
	.zero		1


	//   ....[13]....
        /*0784*/ 	.word	0x00000620
        /*0788*/ 	.word	0x000000ff
        /*078c*/ 	.word	0x00029888
        /*0790*/ 	.short	0x0100
        /*0792*/ 	.byte	0x06
	.zero		1


	//   ....[14]....
        /*0794*/ 	.word	0x00000750
        /*0798*/ 	.word	0x000000ff
        /*079c*/ 	.word	0x00029890
        /*07a0*/ 	.short	0x0100
        /*07a2*/ 	.byte	0x08
	.zero		1


	//   ....[15]....
        /*07a4*/ 	.word	0x00000760
        /*07a8*/ 	.word	0x000000ff
        /*07ac*/ 	.word	0x000298a0
        /*07b0*/ 	.short	0x0100
        /*07b2*/ 	.byte	0x08
	.zero		1


	//   ....[16]....
        /*07b4*/ 	.word	0x00000770
        /*07b8*/ 	.word	0x000000ff
        /*07bc*/ 	.word	0x00029898
        /*07c0*/ 	.short	0x0100
        /*07c2*/ 	.byte	0x08
	.zero		1


	//   ....[17]....
        /*07c4*/ 	.word	0x00000780
        /*07c8*/ 	.word	0x000000ff
        /*07cc*/ 	.word	0x000298a8
        /*07d0*/ 	.short	0x0100
        /*07d2*/ 	.byte	0x08
	.zero		1


	//   ....[18]....
        /*07d4*/ 	.word	0x000008b0
        /*07d8*/ 	.word	0x000000ff
        /*07dc*/ 	.word	0x000298b0
        /*07e0*/ 	.short	0x0100
        /*07e2*/ 	.byte	0x08
	.zero		1


	//   ....[19]....
        /*07e4*/ 	.word	0x000008c0
        /*07e8*/ 	.word	0x000000ff
        /*07ec*/ 	.word	0x000298c0
        /*07f0*/ 	.short	0x0100
        /*07f2*/ 	.byte	0x08
	.zero		1


	//   ....[20]....
        /*07f4*/ 	.word	0x000008d0
        /*07f8*/ 	.word	0x000000ff
        /*07fc*/ 	.word	0x000298b8
        /*0800*/ 	.short	0x0100
        /*0802*/ 	.byte	0x08
	.zero		1


	//   ....[21]....
        /*0804*/ 	.word	0x000008e0
        /*0808*/ 	.word	0x000000ff
        /*080c*/ 	.word	0x000298c8
        /*0810*/ 	.short	0x0100
        /*0812*/ 	.byte	0x08
	.zero		1


	//   ....[22]....
        /*0814*/ 	.word	0x00001b70
        /*0818*/ 	.word	0x000000ff
        /*081c*/ 	.word	0x00029800
        /*0820*/ 	.short	0x010a
        /*0822*/ 	.byte	0x29
	.zero		1


	//   ....[23]....
        /*0824*/ 	.word	0x00001bf0
        /*0828*/ 	.word	0x00000002
        /*082c*/ 	.word	0x00029830
        /*0830*/ 	.short	0x010a
        /*0832*/ 	.byte	0x3f
	.zero		1


	//   ....[24]....
        /*0834*/ 	.word	0x00001c50
        /*0838*/ 	.word	0x00000002
        /*083c*/ 	.word	0x00029830
        /*0840*/ 	.short	0x010a
        /*0842*/ 	.byte	0x3f
	.zero		1


	//   ....[25]....
        /*0844*/ 	.word	0x00003080
        /*0848*/ 	.word	0x00000002
        /*084c*/ 	.word	0x00000000
        /*0850*/ 	.short	0x0101
        /*0852*/ 	.byte	0x3f
	.zero		1


	//   ....[26]....
        /*0854*/ 	.word	0x00004ed0
        /*0858*/ 	.word	0x000000ff
        /*085c*/ 	.word	0x00029830
        /*0860*/ 	.short	0x010a
        /*0862*/ 	.byte	0x06
	.zero		1


	//   ....[27]....
        /*0864*/ 	.word	0x00004f10
        /*0868*/ 	.word	0x000000ff
        /*086c*/ 	.word	0x00029830
        /*0870*/ 	.short	0x010a
        /*0872*/ 	.byte	0x06
	.zero		1


	//   ....[28]....
        /*0874*/ 	.word	0x00005b50
        /*0878*/ 	.word	0x000000ff
        /*087c*/ 	.word	0x00029850
        /*0880*/ 	.short	0x010a
        /*0882*/ 	.byte	0x06
	.zero		1


	//   ....[29]....
        /*0884*/ 	.word	0x00005b90
        /*0888*/ 	.word	0x000000ff
        /*088c*/ 	.word	0x00029850
        /*0890*/ 	.short	0x010a
        /*0892*/ 	.byte	0x06
	.zero		1


	//   ....[30]....
        /*0894*/ 	.word	0x00007d80
        /*0898*/ 	.word	0x00000002
        /*089c*/ 	.word	0x00000000
        /*08a0*/ 	.short	0x0101
        /*08a2*/ 	.byte	0x3f
	.zero		1


	//   ....[31]....
        /*08a4*/ 	.word	0x00007ff0
        /*08a8*/ 	.word	0x000000ff
        /*08ac*/ 	.word	0x00000000
        /*08b0*/ 	.short	0x0101
        /*08b2*/ 	.byte	0x06
	.zero		1


	//   ....[32]....
        /*08b4*/ 	.word	0x00008710
        /*08b8*/ 	.word	0x000000ff
        /*08bc*/ 	.word	0x00029830
        /*08c0*/ 	.short	0x010a
        /*08c2*/ 	.byte	0x06
	.zero		1


	//   ....[33]....
        /*08c4*/ 	.word	0x00008750
        /*08c8*/ 	.word	0x000000ff
        /*08cc*/ 	.word	0x00029830
        /*08d0*/ 	.short	0x010a
        /*08d2*/ 	.byte	0x06
	.zero		1


	//   ....[34]....
        /*08d4*/ 	.word	0x00009360
        /*08d8*/ 	.word	0x000000ff
        /*08dc*/ 	.word	0x00029850
        /*08e0*/ 	.short	0x010a
        /*08e2*/ 	.byte	0x06
	.zero		1


	//   ....[35]....
        /*08e4*/ 	.word	0x000093a0
        /*08e8*/ 	.word	0x000000ff
        /*08ec*/ 	.word	0x00029850
        /*08f0*/ 	.short	0x010a
        /*08f2*/ 	.byte	0x06
	.zero		1


	//   ....[36]....
        /*08f4*/ 	.word	0x0000a960
        /*08f8*/ 	.word	0x00000002
        /*08fc*/ 	.word	0x00000000
        /*0900*/ 	.short	0x0101
        /*0902*/ 	.byte	0x3f
	.zero		1


	//   ....[37]....
        /*0904*/ 	.word	0x0000ac90
        /*0908*/ 	.word	0x000000ff
        /*090c*/ 	.word	0x00000000
        /*0910*/ 	.short	0x0101
        /*0912*/ 	.byte	0x06
	.zero		1


	//   ....[38]....
        /*0914*/ 	.word	0x0000b310
        /*0918*/ 	.word	0x000000ff
        /*091c*/ 	.word	0x00029850
        /*0920*/ 	.short	0x010a
        /*0922*/ 	.byte	0x09
	.zero		1


	//   ....[39]....
        /*0924*/ 	.word	0x0000b350
        /*0928*/ 	.word	0x000000ff
        /*092c*/ 	.word	0x00029850
        /*0930*/ 	.short	0x010a
        /*0932*/ 	.byte	0x09
	.zero		1


	//   ....[40]....
        /*0934*/ 	.word	0x0000b9c0
        /*0938*/ 	.word	0x000000ff
        /*093c*/ 	.word	0x00000000
        /*0940*/ 	.short	0x0101
        /*0942*/ 	.byte	0x04
	.zero		1


	//   ....[41]....
        /*0944*/ 	.word	0x0000d5f0
        /*0948*/ 	.word	0x00000000
        /*094c*/ 	.word	0x00000000
        /*0950*/ 	.short	0x0101
        /*0952*/ 	.byte	0x3f
	.zero		1


	//   ....[42]....
        /*0954*/ 	.word	0x000105c0
        /*0958*/ 	.word	0x00000002
        /*095c*/ 	.word	0x00029880
        /*0960*/ 	.short	0x010a
        /*0962*/ 	.byte	0x3f
	.zero		1


	//   ....[43]....
        /*0964*/ 	.word	0x00010750
        /*0968*/ 	.word	0x00000002
        /*096c*/ 	.word	0x00029840
        /*0970*/ 	.short	0x010a
        /*0972*/ 	.byte	0x3f
	.zero		1


	//   ....[44]....
        /*0974*/ 	.word	0x00011300
        /*0978*/ 	.word	0x00000011
        /*097c*/ 	.word	0x00029800
        /*0980*/ 	.short	0x0107
        /*0982*/ 	.byte	0x3f
	.zero		1


	//   ....[45]....
        /*0984*/ 	.word	0x00011400
        /*0988*/ 	.word	0x00000011
        /*098c*/ 	.word	0x00029800
        /*0990*/ 	.short	0x0101
        /*0992*/ 	.byte	0x3f
	.zero		1


	//   ....[46]....
        /*0994*/ 	.word	0x00011420
        /*0998*/ 	.word	0x00000011
        /*099c*/ 	.word	0x00029820
        /*09a0*/ 	.short	0x010a
        /*09a2*/ 	.byte	0x3f
	.zero		1


	//   ....[47]....
        /*09a4*/ 	.word	0x00011730
        /*09a8*/ 	.word	0x00000005
        /*09ac*/ 	.word	0x00029880
        /*09b0*/ 	.short	0x010a
        /*09b2*/ 	.byte	0x3f
	.zero		1


	//   ....[48]....
        /*09b4*/ 	.word	0x00011960
        /*09b8*/ 	.word	0x00000005
        /*09bc*/ 	.word	0x00029840
        /*09c0*/ 	.short	0x010a
        /*09c2*/ 	.byte	0x3f
	.zero		1


	//   ....[49]....
        /*09c4*/ 	.word	0x00011e20
        /*09c8*/ 	.word	0x00000013
        /*09cc*/ 	.word	0x00029870
        /*09d0*/ 	.short	0x010a
        /*09d2*/ 	.byte	0x3f
	.zero		1


	//   ....[50]....
        /*09d4*/ 	.word	0x00011e90
        /*09d8*/ 	.word	0x00000013
        /*09dc*/ 	.word	0x00029860
        /*09e0*/ 	.short	0x010a
        /*09e2*/ 	.byte	0x3f
	.zero		1


	//   ....[51]....
        /*09e4*/ 	.word	0x000123c0
        /*09e8*/ 	.word	0x00000013
        /*09ec*/ 	.word	0x00029850
        /*09f0*/ 	.short	0x0101
        /*09f2*/ 	.byte	0x3f
	.zero		1


	//   ....[52]....
        /*09f4*/ 	.word	0x00012430
        /*09f8*/ 	.word	0x00000013
        /*09fc*/ 	.word	0x00000000
        /*0a00*/ 	.short	0x0101
        /*0a02*/ 	.byte	0x3f
	.zero		1


	//   ....[53]....
        /*0a04*/ 	.word	0x00012660
        /*0a08*/ 	.word	0x00000010
        /*0a0c*/ 	.word	0x00029870
        /*0a10*/ 	.short	0x010a
        /*0a12*/ 	.byte	0x3f
	.zero		1


	//   ....[54]....
        /*0a14*/ 	.word	0x000126d0
        /*0a18*/ 	.word	0x00000010
        /*0a1c*/ 	.word	0x00029860
        /*0a20*/ 	.short	0x010a
        /*0a22*/ 	.byte	0x3f
	.zero		1


	//   ....[55]....
        /*0a24*/ 	.word	0x00012c10
        /*0a28*/ 	.word	0x00000010
        /*0a2c*/ 	.word	0x00029850
        /*0a30*/ 	.short	0x0101
        /*0a32*/ 	.byte	0x3f
	.zero		1


	//   ....[56]....
        /*0a34*/ 	.word	0x00012c60
        /*0a38*/ 	.word	0x00000010
        /*0a3c*/ 	.word	0x00000000
        /*0a40*/ 	.short	0x0101
        /*0a42*/ 	.byte	0x3f
	.zero		1


	//   ....[57]....
        /*0a44*/ 	.word	0x000139f0
        /*0a48*/ 	.word	0x00000003
        /*0a4c*/ 	.word	0x00029820
        /*0a50*/ 	.short	0x010a
        /*0a52*/ 	.byte	0x3f
	.zero		1


	//   ....[58]....
        /*0a54*/ 	.word	0x00013bc0
        /*0a58*/ 	.word	0x00000007
        /*0a5c*/ 	.word	0x00000000
        /*0a60*/ 	.short	0x010a
        /*0a62*/ 	.byte	0x3f
	.zero		1


	//   ....[59]....
        /*0a64*/ 	.word	0x00013c10
        /*0a68*/ 	.word	0x00000005
        /*0a6c*/ 	.word	0x00000000
        /*0a70*/ 	.short	0x010a
        /*0a72*/ 	.byte	0x3f
	.zero		1


	//   ....[60]....
        /*0a74*/ 	.word	0x00013c60
        /*0a78*/ 	.word	0x00000005
        /*0a7c*/ 	.word	0x00029860
        /*0a80*/ 	.short	0x010a
        /*0a82*/ 	.byte	0x3f
	.zero		1


	//   ....[61]....
        /*0a84*/ 	.word	0x00013cb0
        /*0a88*/ 	.word	0x00000003
        /*0a8c*/ 	.word	0x00029860
        /*0a90*/ 	.short	0x010a
        /*0a92*/ 	.byte	0x3f
	.zero		1


	//   ....[62]....
        /*0a94*/ 	.word	0x00013cf0
        /*0a98*/ 	.word	0x00000005
        /*0a9c*/ 	.word	0x00029880
        /*0aa0*/ 	.short	0x010a
        /*0aa2*/ 	.byte	0x3f
	.zero		1


	//   ....[63]....
        /*0aa4*/ 	.word	0x00013d10
        /*0aa8*/ 	.word	0x00000003
        /*0aac*/ 	.word	0x00029880
        /*0ab0*/ 	.short	0x010a
        /*0ab2*/ 	.byte	0x3f
	.zero		1


	//   ....[64]....
        /*0ab4*/ 	.word	0x00013d80
        /*0ab8*/ 	.word	0x00000003
        /*0abc*/ 	.word	0x00029800
        /*0ac0*/ 	.short	0x010a
        /*0ac2*/ 	.byte	0x3f
	.zero		1


	//   ....[65]....
        /*0ac4*/ 	.word	0x00013dd0
        /*0ac8*/ 	.word	0x00000002
        /*0acc*/ 	.word	0x00029830
        /*0ad0*/ 	.short	0x010a
        /*0ad2*/ 	.byte	0x3f
	.zero		1


	//   ....[66]....
        /*0ad4*/ 	.word	0x00013e30
        /*0ad8*/ 	.word	0x00000007
        /*0adc*/ 	.word	0x00029830
        /*0ae0*/ 	.short	0x010a
        /*0ae2*/ 	.byte	0x3f
	.zero		1


	//   ....[67]....
        /*0ae4*/ 	.word	0x00013e90
        /*0ae8*/ 	.word	0x00000007
        /*0aec*/ 	.word	0x00029850
        /*0af0*/ 	.short	0x010a
        /*0af2*/ 	.byte	0x3f
	.zero		1


	//   ....[68]....
        /*0af4*/ 	.word	0x00013ef0
        /*0af8*/ 	.word	0x00000009
        /*0afc*/ 	.word	0x00029830
        /*0b00*/ 	.short	0x010a
        /*0b02*/ 	.byte	0x3f
	.zero		1


	//   ....[69]....
        /*0b04*/ 	.word	0x00013f50
        /*0b08*/ 	.word	0x00000009
        /*0b0c*/ 	.word	0x00029850
        /*0b10*/ 	.short	0x010a
        /*0b12*/ 	.byte	0x3f
	.zero		1


	//   ....[70]....
        /*0b14*/ 	.word	0x00013fb0
        /*0b18*/ 	.word	0x00000005
        /*0b1c*/ 	.word	0x00029850
        /*0b20*/ 	.short	0x010a
        /*0b22*/ 	.byte	0x3f
	.zero		1


	//   ....[71]....
        /*0b24*/ 	.word	0x00014100
        /*0b28*/ 	.word	0x00000002
        /*0b2c*/ 	.word	0x00029880
        /*0b30*/ 	.short	0x010a
        /*0b32*/ 	.byte	0x3f
	.zero		1


	//   ....[72]....
        /*0b34*/ 	.word	0x00014150
        /*0b38*/ 	.word	0x00000002
        /*0b3c*/ 	.word	0x00029840
        /*0b40*/ 	.short	0x010a
        /*0b42*/ 	.byte	0x3f
	.zero		1


	//   ....[73]....
        /*0b44*/ 	.word	0x00014720
        /*0b48*/ 	.word	0x00000011
        /*0b4c*/ 	.word	0x00029820
        /*0b50*/ 	.short	0x010a
        /*0b52*/ 	.byte	0x3f
	.zero		1


	//   ....[74]....
        /*0b54*/ 	.word	0x00014770
        /*0b58*/ 	.word	0x00000005
        /*0b5c*/ 	.word	0x00029880
        /*0b60*/ 	.short	0x010a
        /*0b62*/ 	.byte	0x3f
	.zero		1


	//   ....[75]....
        /*0b64*/ 	.word	0x000147c0
        /*0b68*/ 	.word	0x00000005
        /*0b6c*/ 	.word	0x00029840
        /*0b70*/ 	.short	0x010a
        /*0b72*/ 	.byte	0x3f
	.zero		1


	//   ....[76]....
        /*0b74*/ 	.word	0x00014810
        /*0b78*/ 	.word	0x00000013
        /*0b7c*/ 	.word	0x00029870
        /*0b80*/ 	.short	0x010a
        /*0b82*/ 	.byte	0x3f
	.zero		1


	//   ....[77]....
        /*0b84*/ 	.word	0x00014860
        /*0b88*/ 	.word	0x00000013
        /*0b8c*/ 	.word	0x00029860
        /*0b90*/ 	.short	0x010a
        /*0b92*/ 	.byte	0x3f
	.zero		1


	//   ....[78]....
        /*0b94*/ 	.word	0x000148b0
        /*0b98*/ 	.word	0x00000010
        /*0b9c*/ 	.word	0x00029870
        /*0ba0*/ 	.short	0x010a
        /*0ba2*/ 	.byte	0x3f
	.zero		1


	//   ....[79]....
        /*0ba4*/ 	.word	0x00014900
        /*0ba8*/ 	.word	0x00000010
        /*0bac*/ 	.word	0x00029860
        /*0bb0*/ 	.short	0x010a
        /*0bb2*/ 	.byte	0x3f
	.zero		1


	//   ....[80]....
        /*0bb4*/ 	.word	0x00014950
        /*0bb8*/ 	.word	0x00000003
        /*0bbc*/ 	.word	0x00029820
        /*0bc0*/ 	.short	0x010a
        /*0bc2*/ 	.byte	0x3f
	.zero		1


	//   ....[81]....
        /*0bc4*/ 	.word	0x00014af0
        /*0bc8*/ 	.word	0x00000007
        /*0bcc*/ 	.word	0x00000000
        /*0bd0*/ 	.short	0x010a
        /*0bd2*/ 	.byte	0x3f
	.zero		1


	//   ....[82]....
        /*0bd4*/ 	.word	0x00014b40
        /*0bd8*/ 	.word	0x00000005
        /*0bdc*/ 	.word	0x00000000
        /*0be0*/ 	.short	0x010a
        /*0be2*/ 	.byte	0x3f
	.zero		1


	//   ....[83]....
        /*0be4*/ 	.word	0x00014b90
        /*0be8*/ 	.word	0x00000005
        /*0bec*/ 	.word	0x00029860
        /*0bf0*/ 	.short	0x010a
        /*0bf2*/ 	.byte	0x3f
	.zero		1


	//   ....[84]....
        /*0bf4*/ 	.word	0x00014be0
        /*0bf8*/ 	.word	0x00000003
        /*0bfc*/ 	.word	0x00029860
        /*0c00*/ 	.short	0x010a
        /*0c02*/ 	.byte	0x3f
	.zero		1


	//   ....[85]....
        /*0c04*/ 	.word	0x00014c30
        /*0c08*/ 	.word	0x00000005
        /*0c0c*/ 	.word	0x00029880
        /*0c10*/ 	.short	0x010a
        /*0c12*/ 	.byte	0x3f
	.zero		1


	//----- nvinfo : EIATTR_NUM_MBARRIERS
	.align		4
.L_332:
        /*0c14*/ 	.byte	0x03, 0x38
        /*0c16*/ 	.short	0x0016


	//----- nvinfo : EIATTR_EXIT_INSTR_OFFSETS
	.align		4
        /*0c18*/ 	.byte	0x04, 0x1c
        /*0c1a*/ 	.short	(.L_334 - .L_333)


	//   ....[0]....
.L_333:
        /*0c1c*/ 	.word	0x00000a80


	//   ....[1]....
        /*0c20*/ 	.word	0x0000e540


	//   ....[2]....
        /*0c24*/ 	.word	0x00013d60


	//----- nvinfo : EIATTR_MAX_THREADS
	.align		4
.L_334:
        /*0c28*/ 	.byte	0x04, 0x05
        /*0c2a*/ 	.short	(.L_336 - .L_335)
.L_335:
        /*0c2c*/ 	.word	0x00000180
        /*0c30*/ 	.word	0x00000001
        /*0c34*/ 	.word	0x00000001


	//----- nvinfo : EIATTR_CRS_STACK_SIZE
	.align		4
.L_336:
        /*0c38*/ 	.byte	0x04, 0x1e
        /*0c3a*/ 	.short	(.L_338 - .L_337)
.L_337:
        /*0c3c*/ 	.word	0x00000000


	//----- nvinfo : EIATTR_CBANK_PARAM_SIZE
	.align		4
.L_338:
        /*0c40*/ 	.byte	0x03, 0x19
        /*0c42*/ 	.short	0x0af0


	//----- nvinfo : EIATTR_PARAM_CBANK
	.align		4
        /*0c44*/ 	.byte	0x04, 0x0a
        /*0c46*/ 	.short	(.L_340 - .L_339)
	.align		4
.L_339:
        /*0c48*/ 	.word	index@(.nv.constant0._ZN7cutlass13device_kernelIN5flash11enable_sm90INS1_16FlashAttnFwdSm90INS1_25CollectiveMainloopFwdSm90ILi2EN4cute5tupleIJNS5_1CILi1EEES8_S8_EEENS6_IJNS7_ILi128EEENS7_ILi160EEENS7_ILi192EEEEEELi128ENS_12float_e4m3_tEfNS_4arch4Sm90ELb1ELb0ELb0ELb1ELb0ELb0ELb0ELb1ELb1ELb1ELb0ELb0EEENS1_21CollectiveEpilogueFwdINS6_IJSA_SA_SB_EEES9_NS_10bfloat16_tESG_Li256ELb1ELb1ELb0ELb1EEENS1_36VarlenDynamicPersistentTileSchedulerILi128ELi160ELi256ELi128ELb0ELb1ELb1ELb1ELb1ELb1EEEEEEEEEvNT_6ParamsE)
        /*0c4c*/ 	.short	0x0210
        /*0c4e*/ 	.short	0x0af0


	//----- nvinfo : EIATTR_SW_WAR
	.align		4
.L_340:
        /*0c50*/ 	.byte	0x04, 0x36
        /*0c52*/ 	.short	(.L_342 - .L_341)
.L_341:
        /*0c54*/ 	.word	0x00000008
.L_342:


//--------------------- .nv.info._ZN7cutlass13device_kernelIN5flash11enable_sm90INS1_16FlashAttnFwdSm90INS1_25CollectiveMainloopFwdSm90ILi2EN4cute5tupleIJNS5_1CILi1EEES8_S8_EEENS6_IJNS7_ILi128EEENS7_ILi160EEENS7_ILi192EEEEEELi128ENS_12float_e4m3_tEfNS_4arch4Sm90ELb1ELb0ELb0ELb1ELb0ELb1ELb0ELb1ELb1ELb1ELb0ELb0EEENS1_21CollectiveEpilogueFwdINS6_IJSA_SA_SB_EEES9_NS_10bfloat16_tESG_Li256ELb1ELb1ELb0ELb1EEENS1_36VarlenDynamicPersistentTileSchedulerILi128ELi160ELi256ELi128ELb0ELb1ELb1ELb1ELb1ELb1EEEEEEEEEvNT_6ParamsE --------------------------
	.section	.nv.info._ZN7cutlass13device_kernelIN5flash11enable_sm90INS1_16FlashAttnFwdSm90INS1_25CollectiveMainloopFwdSm90ILi2EN4cute5tupleIJNS5_1CILi1EEES8_S8_EEENS6_IJNS7_ILi128EEENS7_ILi160EEENS7_ILi192EEEEEELi128ENS_12float_e4m3_tEfNS_4arch4Sm90ELb1ELb0ELb0ELb1ELb0ELb1ELb0ELb1ELb1ELb1ELb0ELb0EEENS1_21CollectiveEpilogueFwdINS6_IJSA_SA_SB_EEES9_NS_10bfloat16_tESG_Li256ELb1ELb1ELb0ELb1EEENS1_36VarlenDynamicPersistentTileSchedulerILi128ELi160ELi256ELi128ELb0ELb1ELb1ELb1ELb1ELb1EEEEEEEEEvNT_6ParamsE,"",@"SHT_CUDA_INFO"
	.sectionflags	@""
	.align	4


	//----- nvinfo : EIATTR_CUDA_API_VERSION
	.align		4
        /*0000*/ 	.byte	0x04, 0x37
        /*0002*/ 	.short	(.L_344 - .L_343)
.L_343:
        /*0004*/ 	.word	0x00000082


	//----- nvinfo : EIATTR_KPARAM_INFO
	.align		4
.L_344:
        /*0008*/ 	.byte	0x04, 0x17
        /*000a*/ 	.short	(.L_346 - .L_345)
.L_345:
        /*000c*/ 	.word	0x00000000
        /*0010*/ 	.short	0x0000
        /*0012*/ 	.short	0x0070
        /*0014*/ 	.byte	0x00, 0xf0, 0x01, 0x2a


	//----- nvinfo : EIATTR_SPARSE_MMA_MASK
	.align		4
.L_346:
        /*0018*/ 	.byte	0x03, 0x50
        /*001a*/ 	.short	0x0000


	//----- nvinfo : EIATTR_MAXREG_COUNT
	.align		4
        /*001c*/ 	.byte	0x03, 0x1b
        /*001e*/ 	.short	0x00a8


	//----- nvinfo : EIATTR_NUM_BARRIERS
	.align		4
        /*0020*/ 	.byte	0x02, 0x4c
        /*0022*/ 	.byte	0x10
	.zero		1


	//----- nvinfo : EIATTR_EXTERNS
	.align		4
        /*0024*/ 	.byte	0x04, 0x0f
        /*0026*/ 	.short	(.L_348 - .L_347)


	//   ....[0]....
	.align		4
.L_347:
        /*0028*/ 	.word	index@(__assertfail)


	//----- nvinfo : EIATTR_ANNOTATIONS
	.align		4
.L_348:
        /*002c*/ 	.byte	0x04, 0x55
        /*002e*/ 	.short	(.L_350 - .L_349)


	//   ....[0]....
.L_349:
        /* <DEDUP_REMOVED lines=81> */


	//----- nvinfo : EIATTR_MERCURY_ISA_VERSION
	.align		4
.L_350:
        /*0530*/ 	.byte	0x03, 0x5f
        /*0532*/ 	.short	0x0101


	//----- nvinfo : EIATTR_UNUSED_LOAD_BYTE_OFFSET
	.align		4
        /*0534*/ 	.byte	0x04, 0x44
        /*0536*/ 	.short	(.L_352 - .L_351)


	//   ....[0]....
.L_351:
        /*0538*/ 	.word	0x00000ae0
        /*053c*/ 	.word	0x0000fff0


	//   ....[1]....
        /*0540*/ 	.word	0x00022390
        /*0544*/ 	.word	0x0000fff0


	//----- nvinfo : EIATTR_INT_WARP_WIDE_INSTR_OFFSETS
	.align		4
.L_352:
        /*0548*/ 	.byte	0x04, 0x31
        /*054a*/ 	.short	(.L_354 - .L_353)


	//   ....[0]....
.L_353:
        /*054c*/ 	.word	0x00000190


	//   ....[1]....
        /*0550*/ 	.word	0x000001d0


	//   ....[2]....
        /*0554*/ 	.word	0x00000240


	//   ....[3]....
        /*0558*/ 	.word	0x00027480


	//   ....[4]....
        /*055c*/ 	.word	0x000274e0


	//   ....[5]....
        /*0560*/ 	.word	0x0002a090


	//   ....[6]....
        /*0564*/ 	.word	0x0002a0f0


	//----- nvinfo : EIATTR_COOP_GROUP_MASK_REGIDS
	.align		4
.L_354:
        /*0568*/ 	.byte	0x04, 0x29
        /*056a*/ 	.short	(.L_356 - .L_355)


	//   ....[0]....
.L_355:
        /*056c*/ 	.word	0xffffffff


	//   ....[1]....
        /*0570*/ 	.word	0xffffffff


	//   ....[2]....
        /*0574*/ 	.word	0xffffffff


	//   ....[3]....
        /*0578*/ 	.word	0xffffffff


	//   ....[4]....
        /*057c*/ 	.word	0xffffffff


	//   ....[5]....
        /*0580*/ 	.word	0xffffffff


	//   ....[6]....
        /*0584*/ 	.word	0xffffffff


	//   ....[7]....
        /*0588*/ 	.word	0xffffffff


	//   ....[8]....
        /*058c*/ 	.word	0xffffffff


	//   ....[9]....
        /*0590*/ 	.word	0xffffffff


	//   ....[10]....
        /*0594*/ 	.word	0xffffffff


	//   ....[11]....
        /*0598*/ 	.word	0xffffffff


	//   ....[12]....
        /*059c*/ 	.word	0xffffffff


	//   ....[13]....
        /*05a0*/ 	.word	0xffffffff


	//   ....[14]....
        /*05a4*/ 	.word	0xffffffff


	//   ....[15]....
        /*05a8*/ 	.word	0xffffffff


	//   ....[16]....
        /*05ac*/ 	.word	0xffffffff


	//   ....[17]....
        /*05b0*/ 	.word	0xffffffff


	//   ....[18]....
        /*05b4*/ 	.word	0xffffffff


	//   ....[19]....
        /*05b8*/ 	.word	0xffffffff


	//   ....[20]....
        /*05bc*/ 	.word	0xffffffff


	//   ....[21]....
        /*05c0*/ 	.word	0xffffffff


	//   ....[22]....
        /*05c4*/ 	.word	0xffffffff


	//   ....[23]....
        /*05c8*/ 	.word	0xffffffff


	//   ....[24]....
        /*05cc*/ 	.word	0xffffffff


	//   ....[25]....
        /*05d0*/ 	.word	0xffffffff


	//   ....[26]....
        /*05d4*/ 	.word	0xffffffff


	//   ....[27]....
        /*05d8*/ 	.word	0xffffffff


	//   ....[28]....
        /*05dc*/ 	.word	0xffffffff


	//   ....[29]....
        /*05e0*/ 	.word	0xffffffff


	//   ....[30]....
        /*05e4*/ 	.word	0xffffffff


	//   ....[31]....
        /*05e8*/ 	.word	0xffffffff


	//   ....[32]....
        /*05ec*/ 	.word	0xffffffff


	//   ....[33]....
        /*05f0*/ 	.word	0xffffffff


	//   ....[34]....
        /*05f4*/ 	.word	0xffffffff


	//   ....[35]....
        /*05f8*/ 	.word	0xffffffff


	//   ....[36]....
        /*05fc*/ 	.word	0xffffffff


	//   ....[37]....
        /*0600*/ 	.word	0xffffffff


	//   ....[38]....
        /*0604*/ 	.word	0xffffffff


	//   ....[39]....
        /*0608*/ 	.word	0xffffffff


	//   ....[40]....
        /*060c*/ 	.word	0xffffffff


	//   ....[41]....
        /*0610*/ 	.word	0xffffffff


	//   ....[42]....
        /*0614*/ 	.word	0xffffffff


	//   ....[43]....
        /*0618*/ 	.word	0xffffffff


	//   ....[44]....
        /*061c*/ 	.word	0xffffffff


	//   ....[45]....
        /*0620*/ 	.word	0xffffffff


	//   ....[46]....
        /*0624*/ 	.word	0xffffffff


	//   ....[47]....
        /*0628*/ 	.word	0xffffffff


	//   ....[48]....
        /*062c*/ 	.word	0xffffffff


	//   ....[49]....
        /*0630*/ 	.word	0xffffffff


	//   ....[50]....
        /*0634*/ 	.word	0xffffffff


	//   ....[51]....
        /*0638*/ 	.word	0xffffffff


	//   ....[52]....
        /*063c*/ 	.word	0xffffffff


	//   ....[53]....
        /*0640*/ 	.word	0xffffffff


	//   ....[54]....
        /*0644*/ 	.word	0xffffffff


	//   ....[55]....
        /*0648*/ 	.word	0xffffffff


	//   ....[56]....
        /*064c*/ 	.word	0xffffffff


	//   ....[57]....
        /*0650*/ 	.word	0xffffffff


	//   ....[58]....
        /*0654*/ 	.word	0xffffffff


	//   ....[59]....
        /*0658*/ 	.word	0xffffffff


	//   ....[60]....
        /*065c*/ 	.word	0xffffffff


	//   ....[61]....
        /*0660*/ 	.word	0xffffffff


	//   ....[62]....
        /*0664*/ 	.word	0xffffffff


	//   ....[63]....
        /*0668*/ 	.word	0xffffffff


	//   ....[64]....
        /*066c*/ 	.word	0xffffffff


	//   ....[65]....
        /*0670*/ 	.word	0xffffffff


	//   ....[66]....
        /*0674*/ 	.word	0xffffffff


	//   ....[67]....
        /*0678*/ 	.word	0xffffffff


	//   ....[68]....
        /*067c*/ 	.word	0xffffffff


	//   ....[69]....
        /*0680*/ 	.word	0xffffffff


	//   ....[70]....
        /*0684*/ 	.word	0xffffffff


	//   ....[71]....
        /*0688*/ 	.word	0xffffffff


	//   ....[72]....
        /*068c*/ 	.word	0xffffffff


	//   ....[73]....
        /*0690*/ 	.word	0xffffffff


	//   ....[74]....
        /*0694*/ 	.word	0xffffffff


	//   ....[75]....
        /*0698*/ 	.word	0xffffffff


	//   ....[76]....
        /*069c*/ 	.word	0xffffffff


	//   ....[77]....
        /*06a0*/ 	.word	0xffffffff


	//   ....[78]....
        /*06a4*/ 	.word	0xffffffff


	//   ....[79]....
        /*06a8*/ 	.word	0xffffffff


	//   ....[80]....
        /*06ac*/ 	.word	0xffffffff


	//   ....[81]....
        /*06b0*/ 	.word	0xffffffff


	//   ....[82]....
        /*06b4*/ 	.word	0xffffffff


	//   ....[83]....
        /*06b8*/ 	.word	0xffffffff


	//   ....[84]....
        /*06bc*/ 	.word	0xffffffff


	//   ....[85]....
        /*06c0*/ 	.word	0xffffffff


	//   ....[86]....
        /*06c4*/ 	.word	0xffffffff


	//   ....[87]....
        /*06c8*/ 	.word	0xffffffff


	//   ....[88]....
        /*06cc*/ 	.word	0xffffffff


	//   ....[89]....
        /*06d0*/ 	.word	0xffffffff


	//   ....[90]....
        /*06d4*/ 	.word	0xffffffff


	//   ....[91]....
        /*06d8*/ 	.word	0xffffffff


	//   ....[92]....
        /*06dc*/ 	.word	0xffffffff


	//   ....[93]....
        /*06e0*/ 	.word	0xffffffff


	//   ....[94]....
        /*06e4*/ 	.word	0xffffffff


	//   ....[95]....
        /*06e8*/ 	.word	0xffffffff


	//   ....[96]....
        /*06ec*/ 	.word	0xffffffff


	//   ....[97]....
        /*06f0*/ 	.word	0xffffffff


	//   ....[98]....
        /*06f4*/ 	.word	0xffffffff


	//   ....[99]....
        /*06f8*/ 	.word	0xffffffff


	//   ....[100]....
        /*06fc*/ 	.word	0xffffffff


	//   ....[101]....
        /*0700*/ 	.word	0xffffffff


	//   ....[102]....
        /*0704*/ 	.word	0xffffffff


	//   ....[103]....
        /*0708*/ 	.word	0xffffffff


	//   ....[104]....
        /*070c*/ 	.word	0xffffffff


	//   ....[105]....
        /*0710*/ 	.word	0xffffffff


	//   ....[106]....
        /*0714*/ 	.word	0xffffffff


	//   ....[107]....
        /*0718*/ 	.word	0xffffffff


	//   ....[108]....
        /*071c*/ 	.word	0xffffffff


	//   ....[109]....
        /*0720*/ 	.word	0xffffffff


	//   ....[110]....
        /*0724*/ 	.word	0xffffffff


	//   ....[111]....
        /*0728*/ 	.word	0xffffffff


	//   ....[112]....
        /*072c*/ 	.word	0xffffffff


	//   ....[113]....
        /*0730*/ 	.word	0xffffffff


	//   ....[114]....
        /*0734*/ 	.word	0xffffffff


	//   ....[115]....
        /*0738*/ 	.word	0xffffffff


	//   ....[116]....
        /*073c*/ 	.word	0xffffffff


	//   ....[117]....
        /*0740*/ 	.word	0xffffffff


	//   ....[118]....
        /*0744*/ 	.word	0xffffffff


	//   ....[119]....
        /*0748*/ 	.word	0xffffffff


	//   ....[120]....
        /*074c*/ 	.word	0xffffffff


	//   ....[121]....
        /*0750*/ 	.word	0xffffffff


	//   ....[122]....
        /*0754*/ 	.word	0xffffffff


	//   ....[123]....
        /*0758*/ 	.word	0xffffffff


	//   ....[124]....
        /*075c*/ 	.word	0xffffffff


	//   ....[125]....
        /*0760*/ 	.word	0xffffffff


	//   ....[126]....
        /*0764*/ 	.word	0xffffffff


	//   ....[127]....
        /*0768*/ 	.word	0xffffffff


	//   ....[128]....
        /*076c*/ 	.word	0xffffffff


	//   ....[129]....
        /*0770*/ 	.word	0xffffffff


	//   ....[130]....
        /*0774*/ 	.word	0xffffffff


	//   ....[131]....
        /*0778*/ 	.word	0xffffffff


	//   ....[132]....
        /*077c*/ 	.word	0x0500000f


	//   ....[133]....
        /*0780*/ 	.word	0x0500000f


	//   ....[134]....
        /*0784*/ 	.word	0x0500000f


	//   ....[135]....
        /*0788*/ 	.word	0x0500000f


	//   ....[136]....
        /*078c*/ 	.word	0x0500000f


	//   ....[137]....
        /*0790*/ 	.word	0x0500000f


	//   ....[138]....
        /*0794*/ 	.word	0x0500000f


	//   ....[139]....
        /*0798*/ 	.word	0x0500000f


	//   ....[140]....
        /*079c*/ 	.word	0x0500000f


	//   ....[141]....
        /*07a0*/ 	.word	0x0500000f


	//   ....[142]....
        /*07a4*/ 	.word	0x0500000f


	//   ....[143]....
        /*07a8*/ 	.word	0x0500000f


	//   ....[144]....
        /*07ac*/ 	.word	0x0500000f


	//   ....[145]....
        /*07b0*/ 	.word	0x0500000f


	//   ....[146]....
        /*07b4*/ 	.word	0x0500000f


	//   ....[147]....
        /*07b8*/ 	.word	0x0500000f


	//   ....[148]....
        /*07bc*/ 	.word	0x0500000f


	//   ....[149]....
        /*07c0*/ 	.word	0x0500000f


	//   ....[150]....
        /*07c4*/ 	.word	0x0500000f


	//   ....[151]....
        /*07c8*/ 	.word	0x0500000f


	//   ....[152]....
        /*07cc*/ 	.word	0x0500000f


	//   ....[153]....
        /*07d0*/ 	.word	0x0500000f


	//   ....[154]....
        /*07d4*/ 	.word	0x0500000f


	//   ....[155]....
        /*07d8*/ 	.word	0x0500000f


	//   ....[156]....
        /*07dc*/ 	.word	0x0500000f


	//   ....[157]....
        /*07e0*/ 	.word	0x0500000f


	//   ....[158]....
        /*07e4*/ 	.word	0x0500000f


	//   ....[159]....
        /*07e8*/ 	.word	0x0500000f


	//   ....[160]....
        /*07ec*/ 	.word	0x0500000f


	//   ....[161]....
        /*07f0*/ 	.word	0x0500000f


	//   ....[162]....
        /*07f4*/ 	.word	0x0500000f


	//   ....[163]....
        /*07f8*/ 	.word	0x0500000f


	//   ....[164]....
        /*07fc*/ 	.word	0x0500000f


	//   ....[165]....
        /*0800*/ 	.word	0x0500000f


	//   ....[166]....
        /*0804*/ 	.word	0x0500000f


	//   ....[167]....
        /*0808*/ 	.word	0x0500000f


	//   ....[168]....
        /*080c*/ 	.word	0x0500000f


	//   ....[169]....
        /*0810*/ 	.word	0x0500000f


	//   ....[170]....
        /*0814*/ 	.word	0x0500000f


	//   ....[171]....
        /*0818*/ 	.word	0x0500000f


	//   ....[172]....
        /*081c*/ 	.word	0x0500000f


	//   ....[173]....
        /*0820*/ 	.word	0x0500000f


	//   ....[174]....
        /*0824*/ 	.word	0x0500000f


	//   ....[175]....
        /*0828*/ 	.word	0x0500000f


	//   ....[176]....
        /*082c*/ 	.word	0x0500000f


	//   ....[177]....
        /*0830*/ 	.word	0x0500000f


	//   ....[178]....
        /*0834*/ 	.word	0x0500000f


	//   ....[179]....
        /*0838*/ 	.word	0x0500000f


	//   ....[180]....
        /*083c*/ 	.word	0x0500000f


	//   ....[181]....
        /*0840*/ 	.word	0x0500000f


	//   ....[182]....
        /*0844*/ 	.word	0x0500000f


	//   ....[183]....
        /*0848*/ 	.word	0x0500000f


	//   ....[184]....
        /*084c*/ 	.word	0x0500000f


	//   ....[185]....
        /*0850*/ 	.word	0x0500000f


	//   ....[186]....
        /*0854*/ 	.word	0x0500000f


	//   ....[187]....
        /*0858*/ 	.word	0x0500000f


	//   ....[188]....
        /*085c*/ 	.word	0x0500000f


	//   ....[189]....
        /*0860*/ 	.word	0x0500000f


	//   ....[190]....
        /*0864*/ 	.word	0x0500000f


	//   ....[191]....
        /*0868*/ 	.word	0x0500000f


	//   ....[192]....
        /*086c*/ 	.word	0x0500000f


	//   ....[193]....
        /*0870*/ 	.word	0x0500000f


	//   ....[194]....
        /*0874*/ 	.word	0x0500000f


	//   ....[195]....
        /*0878*/ 	.word	0x0500000f


	//   ....[196]....
        /*087c*/ 	.word	0x0500000f


	//   ....[197]....
        /*0880*/ 	.word	0x0500000f


	//   ....[198]....
        /*0884*/ 	.word	0x0500000f


	//   ....[199]....
        /*0888*/ 	.word	0x0500000f


	//   ....[200]....
        /*088c*/ 	.word	0x0500000f


	//   ....[201]....
        /*0890*/ 	.word	0x0500000f


	//   ....[202]....
        /*0894*/ 	.word	0x0500000f


	//   ....[203]....
        /*0898*/ 	.word	0x0500000f


	//   ....[204]....
        /*089c*/ 	.word	0x0500000f


	//   ....[205]....
        /*08a0*/ 	.word	0x0500000f


	//   ....[206]....
        /*08a4*/ 	.word	0x0500000f


	//   ....[207]....
        /*08a8*/ 	.word	0x0500000f


	//   ....[208]....
        /*08ac*/ 	.word	0x0500000f


	//----- nvinfo : EIATTR_COOP_GROUP_INSTR_OFFSETS
	.align		4
.L_356:
        /*08b0*/ 	.byte	0x04, 0x28
        /*08b2*/ 	.short	(.L_358 - .L_357)


	//   ....[0]....
.L_357:
        /*08b4*/ 	.word	0x00000070


	//   ....[1]....
        /*08b8*/ 	.word	0x000001a0


	//   ....[2]....
        /*08bc*/ 	.word	0x000001f0


	//   ....[3]....
        /*08c0*/ 	.word	0x00000420


	//   ....[4]....
        /*08c4*/ 	.word	0x00000580


	//   ....[5]....
        /*08c8*/ 	.word	0x000006a0


	//   ....[6]....
        /*08cc*/ 	.word	0x00000800


	//   ....[7]....
        /*08d0*/ 	.word	0x00010120


	//   ....[8]....
        /*08d4*/ 	.word	0x000107e0


	//   ....[9]....
        /*08d8*/ 	.word	0x000107f0


	//   ....[10]....
        /*08dc*/ 	.word	0x00010800


	//   ....[11]....
        /*08e0*/ 	.word	0x00010810


	//   ....[12]....
        /*08e4*/ 	.word	0x00013dc0


	//   ....[13]....
        /*08e8*/ 	.word	0x00013dd0


	//   ....[14]....
        /*08ec*/ 	.word	0x00013de0


	//   ....[15]....
        /*08f0*/ 	.word	0x00013df0


	//   ....[16]....
        /*08f4*/ 	.word	0x000181c0


	//   ....[17]....
        /*08f8*/ 	.word	0x000181e0


	//   ....[18]....
        /*08fc*/ 	.word	0x00018bc0


	//   ....[19]....
        /*0900*/ 	.word	0x00018be0


	//   ....[20]....
        /*0904*/ 	.word	0x00019810


	//   ....[21]....
        /*0908*/ 	.word	0x00019930


	//   ....[22]....
        /*090c*/ 	.word	0x0001bdb0


	//   ....[23]....
        /*0910*/ 	.word	0x0001c5c0


	//   ....[24]....
        /*0914*/ 	.word	0x0001c5f0


	//   ....[25]....
        /*0918*/ 	.word	0x0001c8c0


	//   ....[26]....
        /*091c*/ 	.word	0x0001d2d0


	//   ....[27]....
        /*0920*/ 	.word	0x0001d330


	//   ....[28]....
        /*0924*/ 	.word	0x0001fee0


	//   ....[29]....
        /*0928*/ 	.word	0x0001ff20


	//   ....[30]....
        /*092c*/ 	.word	0x0001ff80


	//   ....[31]....
        /*0930*/ 	.word	0x00020020


	//   ....[32]....
        /*0934*/ 	.word	0x00021be0


	//   ....[33]....
        /*0938*/ 	.word	0x00021bf0


	//   ....[34]....
        /*093c*/ 	.word	0x00021c70


	//   ....[35]....
        /*0940*/ 	.word	0x00021c80


	//   ....[36]....
        /*0944*/ 	.word	0x000229e0


	//   ....[37]....
        /*0948*/ 	.word	0x00022a10


	//   ....[38]....
        /*094c*/ 	.word	0x00022a40


	//   ....[39]....
        /*0950*/ 	.word	0x00022a70


	//   ....[40]....
        /*0954*/ 	.word	0x00022aa0


	//   ....[41]....
        /*0958*/ 	.word	0x00022ad0


	//   ....[42]....
        /*095c*/ 	.word	0x00022b00


	//   ....[43]....
        /*0960*/ 	.word	0x00022b30


	//   ....[44]....
        /*0964*/ 	.word	0x00022b60


	//   ....[45]....
        /*0968*/ 	.word	0x00022b90


	//   ....[46]....
        /*096c*/ 	.word	0x00022bc0


	//   ....[47]....
        /*0970*/ 	.word	0x00022bf0


	//   ....[48]....
        /*0974*/ 	.word	0x00022c20


	//   ....[49]....
        /*0978*/ 	.word	0x00022c50


	//   ....[50]....
        /*097c*/ 	.word	0x00022c80


	//   ....[51]....
        /*0980*/ 	.word	0x00022cb0


	//   ....[52]....
        /*0984*/ 	.word	0x00022ce0


	//   ....[53]....
        /*0988*/ 	.word	0x00022d10


	//   ....[54]....
        /*098c*/ 	.word	0x00022d40


	//   ....[55]....
        /*0990*/ 	.word	0x00022d70


	//   ....[56]....
        /*0994*/ 	.word	0x00022da0


	//   ....[57]....
        /*0998*/ 	.word	0x00022dd0


	//   ....[58]....
        /*099c*/ 	.word	0x00022e00


	//   ....[59]....
        /*09a0*/ 	.word	0x00022e20


	//   ....[60]....
        /*09a4*/ 	.word	0x00022e30


	//   ....[61]....
        /*09a8*/ 	.word	0x00022e40


	//   ....[62]....
        /*09ac*/ 	.word	0x00022e60


	//   ....[63]....
        /*09b0*/ 	.word	0x00022e70


	//   ....[64]....
        /*09b4*/ 	.word	0x00022e80


	//   ....[65]....
        /*09b8*/ 	.word	0x00022e90


	//   ....[66]....
        /*09bc*/ 	.word	0x00022ec0


	//   ....[67]....
        /*09c0*/ 	.word	0x00022ef0


	//   ....[68]....
        /*09c4*/ 	.word	0x00023490


	//   ....[69]....
        /*09c8*/ 	.word	0x000234d0


	//   ....[70]....
        /*09cc*/ 	.word	0x00023500


	//   ....[71]....
        /*09d0*/ 	.word	0x00023540


	//   ....[72]....
        /*09d4*/ 	.word	0x00023b40


	//   ....[73]....
        /*09d8*/ 	.word	0x00023b50


	//   ....[74]....
        /*09dc*/ 	.word	0x00023c10


	//   ....[75]....
        /*09e0*/ 	.word	0x00023c30


	//   ....[76]....
        /*09e4*/ 	.word	0x00023cf0


	//   ....[77]....
        /*09e8*/ 	.word	0x00023d10


	//   ....[78]....
        /*09ec*/ 	.word	0x00023de0


	//   ....[79]....
        /*09f0*/ 	.word	0x00023e00


	//   ....[80]....
        /*09f4*/ 	.word	0x000245d0


	//   ....[81]....
        /*09f8*/ 	.word	0x000245e0


	//   ....[82]....
        /*09fc*/ 	.word	0x00024720


	//   ....[83]....
        /*0a00*/ 	.word	0x00024730


	//   ....[84]....
        /*0a04*/ 	.word	0x00024860


	//   ....[85]....
        /*0a08*/ 	.word	0x00024870


	//   ....[86]....
        /*0a0c*/ 	.word	0x000249a0


	//   ....[87]....
        /*0a10*/ 	.word	0x000249b0


	//   ....[88]....
        /*0a14*/ 	.word	0x00024b40


	//   ....[89]....
        /*0a18*/ 	.word	0x00024d20


	//   ....[90]....
        /*0a1c*/ 	.word	0x00024d50


	//   ....[91]....
        /*0a20*/ 	.word	0x00024d80


	//   ....[92]....
        /*0a24*/ 	.word	0x00024db0


	//   ....[93]....
        /*0a28*/ 	.word	0x00024de0


	//   ....[94]....
        /*0a2c*/ 	.word	0x00024e10


	//   ....[95]....
        /*0a30*/ 	.word	0x00024f80


	//   ....[96]....
        /*0a34*/ 	.word	0x00024fb0


	//   ....[97]....
        /*0a38*/ 	.word	0x00024fe0


	//   ....[98]....
        /*0a3c*/ 	.word	0x00025010


	//   ....[99]....
        /*0a40*/ 	.word	0x00025040


	//   ....[100]....
        /*0a44*/ 	.word	0x00025070


	//   ....[101]....
        /*0a48*/ 	.word	0x00025110


	//   ....[102]....
        /*0a4c*/ 	.word	0x00025170


	//   ....[103]....
        /*0a50*/ 	.word	0x00025200


	//   ....[104]....
        /*0a54*/ 	.word	0x000261d0


	//   ....[105]....
        /*0a58*/ 	.word	0x00027c50


	//   ....[106]....
        /*0a5c*/ 	.word	0x00028a70


	//   ....[107]....
        /*0a60*/ 	.word	0x00028a90


	//   ....[108]....
        /*0a64*/ 	.word	0x00028ab0


	//   ....[109]....
        /*0a68*/ 	.word	0x00028b70


	//   ....[110]....
        /*0a6c*/ 	.word	0x00028ba0


	//   ....[111]....
        /*0a70*/ 	.word	0x00028c30


	//   ....[112]....
        /*0a74*/ 	.word	0x00028c40


	//   ....[113]....
        /*0a78*/ 	.word	0x00028cd0


	//   ....[114]....
        /*0a7c*/ 	.word	0x0002aa50


	//   ....[115]....
        /*0a80*/ 	.word	0x0002aa80


	//   ....[116]....
        /*0a84*/ 	.word	0x0002aac0


	//   ....[117]....
        /*0a88*/ 	.word	0x0002aaf0


	//   ....[118]....
        /*0a8c*/ 	.word	0x0002ab20


	//   ....[119]....
        /*0a90*/ 	.word	0x0002ab50


	//   ....[120]....
        /*0a94*/ 	.word	0x0002ab80


	//   ....[121]....
        /*0a98*/ 	.word	0x0002abb0


	//   ....[122]....
        /*0a9c*/ 	.word	0x0002ad30


	//   ....[123]....
        /*0aa0*/ 	.word	0x0002ad60


	//   ....[124]....
        /*0aa4*/ 	.word	0x0002ad90


	//   ....[125]....
        /*0aa8*/ 	.word	0x0002adc0


	//   ....[126]....
        /*0aac*/ 	.word	0x0002adf0


	//   ....[127]....
        /*0ab0*/ 	.word	0x0002ae20


	//   ....[128]....
        /*0ab4*/ 	.word	0x0002aee0


	//   ....[129]....
        /*0ab8*/ 	.word	0x0002af00


	//   ....[130]....
        /*0abc*/ 	.word	0x0002af70


	//   ....[131]....
        /*0ac0*/ 	.word	0x0002b650


	//   ....[132]....
        /*0ac4*/ 	.word	0x0002bb00


	//   ....[133]....
        /*0ac8*/ 	.word	0x0002bba0


	//   ....[134]....
        /*0acc*/ 	.word	0x0002bc30


	//   ....[135]....
        /*0ad0*/ 	.word	0x0002bc80


	//   ....[136]....
        /*0ad4*/ 	.word	0x0002bcd0


	//   ....[137]....
        /*0ad8*/ 	.word	0x0002bda0


	//   ....[138]....
        /*0adc*/ 	.word	0x0002be30


	//   ....[139]....
        /*0ae0*/ 	.word	0x0002be80


	//   ....[140]....
        /*0ae4*/ 	.word	0x0002bed0


	//   ....[141]....
        /*0ae8*/ 	.word	0x0002c1c0


	//   ....[142]....
        /*0aec*/ 	.word	0x0002c2e0


	//   ....[143]....
        /*0af0*/ 	.word	0x0002c410


	//   ....[144]....
        /*0af4*/ 	.word	0x0002c4a0


	//   ....[145]....
        /*0af8*/ 	.word	0x0002c500


	//   ....[146]....
        /*0afc*/ 	.word	0x0002c580


	//   ....[147]....
        /*0b00*/ 	.word	0x0002c5e0


	//   ....[148]....
        /*0b04*/ 	.word	0x0002c640


	//   ....[149]....
        /*0b08*/ 	.word	0x0002c6a0


	//   ....[150]....
        /*0b0c*/ 	.word	0x0002c720


	//   ....[151]....
        /*0b10*/ 	.word	0x0002c780


	//   ....[152]....
        /*0b14*/ 	.word	0x0002c800


	//   ....[153]....
        /*0b18*/ 	.word	0x0002c860


	//   ....[154]....
        /*0b1c*/ 	.word	0x0002c8e0


	//   ....[155]....
        /*0b20*/ 	.word	0x0002c940


	//   ....[156]....
        /*0b24*/ 	.word	0x0002c9c0


	//   ....[157]....
        /*0b28*/ 	.word	0x0002ca20


	//   ....[158]....
        /*0b2c*/ 	.word	0x0002cab0


	//   ....[159]....
        /*0b30*/ 	.word	0x0002cb10


	//   ....[160]....
        /*0b34*/ 	.word	0x0002cb90


	//   ....[161]....
        /*0b38*/ 	.word	0x0002cbf0


	//   ....[162]....
        /*0b3c*/ 	.word	0x0002cc50


	//   ....[163]....
        /*0b40*/ 	.word	0x0002ccb0


	//   ....[164]....
        /*0b44*/ 	.word	0x0002cd10


	//   ....[165]....
        /*0b48*/ 	.word	0x0002cd70


	//   ....[166]....
        /*0b4c*/ 	.word	0x0002cdf0


	//   ....[167]....
        /*0b50*/ 	.word	0x0002ce50


	//   ....[168]....
        /*0b54*/ 	.word	0x0002ced0


	//   ....[169]....
        /*0b58*/ 	.word	0x0002cf30


	//   ....[170]....
        /*0b5c*/ 	.word	0x0002cfb0


	//   ....[171]....
        /*0b60*/ 	.word	0x0002d010


	//   ....[172]....
        /*0b64*/ 	.word	0x0002d090


	//   ....[173]....
        /*0b68*/ 	.word	0x0002d180


	//   ....[174]....
        /*0b6c*/ 	.word	0x0002d1d0


	//   ....[175]....
        /*0b70*/ 	.word	0x0002d260


	//   ....[176]....
        /*0b74*/ 	.word	0x0002d2f0


	//   ....[177]....
        /*0b78*/ 	.word	0x0002d380


	//   ....[178]....
        /*0b7c*/ 	.word	0x0002d410


	//   ....[179]....
        /*0b80*/ 	.word	0x0002d4a0


	//   ....[180]....
        /*0b84*/ 	.word	0x0002d530


	//   ....[181]....
        /*0b88*/ 	.word	0x0002d5f0


	//   ....[182]....
        /*0b8c*/ 	.word	0x0002d8e0


	//   ....[183]....
        /*0b90*/ 	.word	0x0002db00


	//   ....[184]....
        /*0b94*/ 	.word	0x0002db50


	//   ....[185]....
        /*0b98*/ 	.word	0x0002dbb0


	//   ....[186]....
        /*0b9c*/ 	.word	0x0002dca0


	//   ....[187]....
        /*0ba0*/ 	.word	0x0002dd50


	//   ....[188]....
        /*0ba4*/ 	.word	0x0002de30


	//   ....[189]....
        /*0ba8*/ 	.word	0x0002df00


	//   ....[190]....
        /*0bac*/ 	.word	0x0002e000


	//   ....[191]....
        /*0bb0*/ 	.word	0x0002e2e0


	//   ....[192]....
        /*0bb4*/ 	.word	0x0002e380


	//   ....[193]....
        /*0bb8*/ 	.word	0x0002e4a0


	//   ....[194]....
        /*0bbc*/ 	.word	0x0002e520


	//   ....[195]....
        /*0bc0*/ 	.word	0x0002e5a0


	//   ....[196]....
        /*0bc4*/ 	.word	0x0002e620


	//   ....[197]....
        /*0bc8*/ 	.word	0x0002e6a0


	//   ....[198]....
        /*0bcc*/ 	.word	0x0002e730


	//   ....[199]....
        /*0bd0*/ 	.word	0x0002e7d0


	//   ....[200]....
        /*0bd4*/ 	.word	0x0002e880


	//   ....[201]....
        /*0bd8*/ 	.word	0x0002e900


	//   ....[202]....
        /*0bdc*/ 	.word	0x0002e980


	//   ....[203]....
        /*0be0*/ 	.word	0x0002ea00


	//   ....[204]....
        /*0be4*/ 	.word	0x0002ea90


	//   ....[205]....
        /*0be8*/ 	.word	0x0002eb10


	//   ....[206]....
        /*0bec*/ 	.word	0x0002ebb0


	//   ....[207]....
        /*0bf0*/ 	.word	0x0002ec40


	//   ....[208]....
        /*0bf4*/ 	.word	0x0002ed70


	//----- nvinfo : EIATTR_REG_RECONFIG
	.align		4
.L_358:
        /*0bf8*/ 	.byte	0x01, 0x54
	.zero		2


	//----- nvinfo : EIATTR_SYSCALL_OFFSETS
	.align		4
        /*0bfc*/ 	.byte	0x04, 0x46
        /*0bfe*/ 	.short	(.L_360 - .L_359)


	//   ....[0]....
.L_359:
        /*0c00*/ 	.word	0x00001ca0


	//   ....[1]....
        /*0c04*/ 	.word	0x00001df0


	//   ....[2]....
        /*0c08*/ 	.word	0x000102b0


	//   ....[3]....
        /*0c0c*/ 	.word	0x000105c0


	//   ....[4]....
        /*0c10*/ 	.word	0x00027680


	//   ....[5]....
        /*0c14*/ 	.word	0x00027820


	//   ....[6]....
        /*0c18*/ 	.word	0x00027980


	//   ....[7]....
        /*0c1c*/ 	.word	0x00027ad0


	//   ....[8]....
        /*0c20*/ 	.word	0x00028640


	//----- nvinfo : EIATTR_MBARRIER_INSTR_OFFSETS
	.align		4
.L_360:
        /*0c24*/ 	.byte	0x04, 0x39
        /*0c26*/ 	.short	(.L_362 - .L_361)


	//   ....[0]....
.L_361:
        /*0c28*/ 	.word	0x000002d0
        /*0c2c*/ 	.word	0x000000ff
        /*0c30*/ 	.word	0x00029800
        /*0c34*/ 	.short	0x0100
        /*0c36*/ 	.byte	0x08
	.zero		1


	//   ....[1]....
        /*0c38*/ 	.word	0x000002e0
        /*0c3c*/ 	.word	0x000000ff
        /*0c40*/ 	.word	0x00029820
        /*0c44*/ 	.short	0x0100
        /*0c46*/ 	.byte	0x08
	.zero		1


	//   ....[2]....
        /*0c48*/ 	.word	0x000003d0
        /*0c4c*/ 	.word	0x000000ff
        /*0c50*/ 	.word	0x00029830
        /*0c54*/ 	.short	0x0100
        /*0c56*/ 	.byte	0x08
	.zero		1


	//   ....[3]....
        /*0c58*/ 	.word	0x000003e0
        /*0c5c*/ 	.word	0x000000ff
        /*0c60*/ 	.word	0x00029840
        /*0c64*/ 	.short	0x0100
        /*0c66*/ 	.byte	0x08
	.zero		1


	//   ....[4]....
        /*0c68*/ 	.word	0x000003f0
        /*0c6c*/ 	.word	0x000000ff
        /*0c70*/ 	.word	0x00029838
        /*0c74*/ 	.short	0x0100
        /*0c76*/ 	.byte	0x08
	.zero		1


	//   ....[5]....
        /*0c78*/ 	.word	0x00000400
        /*0c7c*/ 	.word	0x000000ff
        /*0c80*/ 	.word	0x00029848
        /*0c84*/ 	.short	0x0100
        /*0c86*/ 	.byte	0x08
	.zero		1


	//   ....[6]....
        /*0c88*/ 	.word	0x00000530
        /*0c8c*/ 	.word	0x000000ff
        /*0c90*/ 	.word	0x00029850
        /*0c94*/ 	.short	0x0100
        /*0c96*/ 	.byte	0x08
	.zero		1


	//   ....[7]....
        /*0c98*/ 	.word	0x00000540
        /*0c9c*/ 	.word	0x000000ff
        /*0ca0*/ 	.word	0x00029860
        /*0ca4*/ 	.short	0x0100
        /*0ca6*/ 	.byte	0x08
	.zero		1


	//   ....[8]....
        /*0ca8*/ 	.word	0x00000550
        /*0cac*/ 	.word	0x000000ff
        /*0cb0*/ 	.word	0x00029858
        /*0cb4*/ 	.short	0x0100
        /*0cb6*/ 	.byte	0x08
	.zero		1


	//   ....[9]....
        /*0cb8*/ 	.word	0x00000560
        /*0cbc*/ 	.word	0x000000ff
        /*0cc0*/ 	.word	0x00029868
        /*0cc4*/ 	.short	0x0100
        /*0cc6*/ 	.byte	0x08
	.zero		1


	//   ....[10]....
        /*0cc8*/ 	.word	0x00000650
        /*0ccc*/ 	.word	0x000000ff
        /*0cd0*/ 	.word	0x00029870
        /*0cd4*/ 	.short	0x0100
        /*0cd6*/ 	.byte	0x06
	.zero		1


	//   ....[11]....
        /*0cd8*/ 	.word	0x00000660
        /*0cdc*/ 	.word	0x000000ff
        /*0ce0*/ 	.word	0x00029880
        /*0ce4*/ 	.short	0x0100
        /*0ce6*/ 	.byte	0x06
	.zero		1


	//   ....[12]....
        /*0ce8*/ 	.word	0x00000670
        /*0cec*/ 	.word	0x000000ff
        /*0cf0*/ 	.word	0x00029878
        /*0cf4*/ 	.short	0x0100
        /*0cf6*/ 	.byte	0x06
	.zero		1


	//   ....[13]....
        /*0cf8*/ 	.word	0x00000680
        /*0cfc*/ 	.word	0x000000ff
        /*0d00*/ 	.word	0x00029888
        /*0d04*/ 	.short	0x0100
        /*0d06*/ 	.byte	0x06
	.zero		1


	//   ....[14]....
        /*0d08*/ 	.word	0x000007b0
        /*0d0c*/ 	.word	0x000000ff
        /*0d10*/ 	.word	0x00029890
        /*0d14*/ 	.short	0x0100
        /*0d16*/ 	.byte	0x08
	.zero		1


	//   ....[15]....
        /*0d18*/ 	.word	0x000007c0
        /*0d1c*/ 	.word	0x000000ff
        /*0d20*/ 	.word	0x000298a0
        /*0d24*/ 	.short	0x0100
        /*0d26*/ 	.byte	0x08
	.zero		1


	//   ....[16]....
        /*0d28*/ 	.word	0x000007d0
        /*0d2c*/ 	.word	0x000000ff
        /*0d30*/ 	.word	0x00029898
        /*0d34*/ 	.short	0x0100
        /*0d36*/ 	.byte	0x08
	.zero		1


	//   ....[17]....
        /*0d38*/ 	.word	0x000007e0
        /*0d3c*/ 	.word	0x000000ff
        /*0d40*/ 	.word	0x000298a8
        /*0d44*/ 	.short	0x0100
        /*0d46*/ 	.byte	0x08
	.zero		1


	//   ....[18]....
        /*0d48*/ 	.word	0x00000910
        /*0d4c*/ 	.word	0x000000ff
        /*0d50*/ 	.word	0x000298b0
        /*0d54*/ 	.short	0x0100
        /*0d56*/ 	.byte	0x08
	.zero		1


	//   ....[19]....
        /*0d58*/ 	.word	0x00000920
        /*0d5c*/ 	.word	0x000000ff
        /*0d60*/ 	.word	0x000298c0
        /*0d64*/ 	.short	0x0100
        /*0d66*/ 	.byte	0x08
	.zero		1


	//   ....[20]....
        /*0d68*/ 	.word	0x00000930
        /*0d6c*/ 	.word	0x000000ff
        /*0d70*/ 	.word	0x000298b8
        /*0d74*/ 	.short	0x0100
        /*0d76*/ 	.byte	0x08
	.zero		1


	//   ....[21]....
        /*0d78*/ 	.word	0x00000940
        /*0d7c*/ 	.word	0x000000ff
        /*0d80*/ 	.word	0x000298c8
        /*0d84*/ 	.short	0x0100
        /*0d86*/ 	.byte	0x08
	.zero		1


	//   ....[22]....
        /*0d88*/ 	.word	0x00003590
        /*0d8c*/ 	.word	0x00000061
        /*0d90*/ 	.word	0x00029890
        /*0d94*/ 	.short	0x010a
        /*0d96*/ 	.byte	0x3f
	.zero		1


	//   ....[23]....
        /*0d98*/ 	.word	0x000092e0
        /*0d9c*/ 	.word	0x00000061
        /*0da0*/ 	.word	0x00029890
        /*0da4*/ 	.short	0x010a
        /*0da6*/ 	.byte	0x3f
	.zero		1


	//   ....[24]....
        /*0da8*/ 	.word	0x0000f1f0
        /*0dac*/ 	.word	0x00000061
        /*0db0*/ 	.word	0x00029890
        /*0db4*/ 	.short	0x010a
        /*0db6*/ 	.byte	0x3f
	.zero		1


	//   ....[25]....
        /*0db8*/ 	.word	0x0000f5c0
        /*0dbc*/ 	.word	0x00000028
        /*0dc0*/ 	.word	0x00000000
        /*0dc4*/ 	.short	0x0101
        /*0dc6*/ 	.byte	0x3f
	.zero		1


	//   ....[26]....
        /*0dc8*/ 	.word	0x0000f600
        /*0dcc*/ 	.word	0x00000061
        /*0dd0*/ 	.word	0x000298b0
        /*0dd4*/ 	.short	0x010a
        /*0dd6*/ 	.byte	0x3f
	.zero		1


	//   ....[27]....
        /*0dd8*/ 	.word	0x0000faa0
        /*0ddc*/ 	.word	0x00000061
        /*0de0*/ 	.word	0x00000000
        /*0de4*/ 	.short	0x0101
        /*0de6*/ 	.byte	0x3f
	.zero		1


	//   ....[28]....
        /*0de8*/ 	.word	0x00010340
        /*0dec*/ 	.word	0x00000010
        /*0df0*/ 	.word	0x00029800
        /*0df4*/ 	.short	0x010a
        /*0df6*/ 	.byte	0x3f
	.zero		1


	//   ....[29]....
        /*0df8*/ 	.word	0x00010390
        /*0dfc*/ 	.word	0x00000010
        /*0e00*/ 	.word	0x00029800
        /*0e04*/ 	.short	0x010a
        /*0e06*/ 	.byte	0x3f
	.zero		1


	//   ....[30]....
        /*0e08*/ 	.word	0x00010d30
        /*0e0c*/ 	.word	0x00000010
        /*0e10*/ 	.word	0x00029800
        /*0e14*/ 	.short	0x010a
        /*0e16*/ 	.byte	0x3f
	.zero		1


	//   ....[31]....
        /*0e18*/ 	.word	0x00014220
        /*0e1c*/ 	.word	0x00000010
        /*0e20*/ 	.word	0x00029800
        /*0e24*/ 	.short	0x010a
        /*0e26*/ 	.byte	0x3f
	.zero		1


	//   ....[32]....
        /*0e28*/ 	.word	0x000172c0
        /*0e2c*/ 	.word	0x00000003
        /*0e30*/ 	.word	0x00029830
        /*0e34*/ 	.short	0x010a
        /*0e36*/ 	.byte	0x3f
	.zero		1


	//   ....[33]....
        /*0e38*/ 	.word	0x00017330
        /*0e3c*/ 	.word	0x00000003
        /*0e40*/ 	.word	0x00029830
        /*0e44*/ 	.short	0x010a
        /*0e46*/ 	.byte	0x3f
	.zero		1


	//   ....[34]....
        /*0e48*/ 	.word	0x00018a60
        /*0e4c*/ 	.word	0x00000003
        /*0e50*/ 	.word	0x00000000
        /*0e54*/ 	.short	0x0101
        /*0e56*/ 	.byte	0x3f
	.zero		1


	//   ....[35]....
        /*0e58*/ 	.word	0x0001a960
        /*0e5c*/ 	.word	0x0000000b
        /*0e60*/ 	.word	0x00029830
        /*0e64*/ 	.short	0x010a
        /*0e66*/ 	.byte	0x3f
	.zero		1


	//   ....[36]....
        /*0e68*/ 	.word	0x0001a9b0
        /*0e6c*/ 	.word	0x0000000b
        /*0e70*/ 	.word	0x00029830
        /*0e74*/ 	.short	0x010a
        /*0e76*/ 	.byte	0x3f
	.zero		1


	//   ....[37]....
        /*0e78*/ 	.word	0x0001bab0
        /*0e7c*/ 	.word	0x0000000a
        /*0e80*/ 	.word	0x00029850
        /*0e84*/ 	.short	0x010a
        /*0e86*/ 	.byte	0x3f
	.zero		1


	//   ....[38]....
        /*0e88*/ 	.word	0x0001baf0
        /*0e8c*/ 	.word	0x0000000a
        /*0e90*/ 	.word	0x00029850
        /*0e94*/ 	.short	0x010a
        /*0e96*/ 	.byte	0x3f
	.zero		1


	//   ....[39]....
        /*0e98*/ 	.word	0x0001dd30
        /*0e9c*/ 	.word	0x00000004
        /*0ea0*/ 	.word	0x00000000
        /*0ea4*/ 	.short	0x0101
        /*0ea6*/ 	.byte	0x3f
	.zero		1


	//   ....[40]....
        /*0ea8*/ 	.word	0x0001dfe0
        /*0eac*/ 	.word	0x00000008
        /*0eb0*/ 	.word	0x00000000
        /*0eb4*/ 	.short	0x0101
        /*0eb6*/ 	.byte	0x3f
	.zero		1


	//   ....[41]....
        /*0eb8*/ 	.word	0x0001e700
        /*0ebc*/ 	.word	0x00000000
        /*0ec0*/ 	.word	0x00029830
        /*0ec4*/ 	.short	0x010a
        /*0ec6*/ 	.byte	0x3f
	.zero		1


	//   ....[42]....
        /*0ec8*/ 	.word	0x0001e750
        /*0ecc*/ 	.word	0x00000000
        /*0ed0*/ 	.word	0x00029830
        /*0ed4*/ 	.short	0x010a
        /*0ed6*/ 	.byte	0x3f
	.zero		1


	//   ....[43]....
        /*0ed8*/ 	.word	0x0001f820
        /*0edc*/ 	.word	0x0000000b
        /*0ee0*/ 	.word	0x00029850
        /*0ee4*/ 	.short	0x010a
        /*0ee6*/ 	.byte	0x3f
	.zero		1


	//   ....[44]....
        /*0ee8*/ 	.word	0x0001f860
        /*0eec*/ 	.word	0x0000000b
        /*0ef0*/ 	.word	0x00029850
        /*0ef4*/ 	.short	0x010a
        /*0ef6*/ 	.byte	0x3f
	.zero		1


	//   ....[45]....
        /*0ef8*/ 	.word	0x00020f20
        /*0efc*/ 	.word	0x00000003
        /*0f00*/ 	.word	0x00000000
        /*0f04*/ 	.short	0x0101
        /*0f06*/ 	.byte	0x3f
	.zero		1


	//   ....[46]....
        /*0f08*/ 	.word	0x00021200
        /*0f0c*/ 	.word	0x00000008
        /*0f10*/ 	.word	0x00000000
        /*0f14*/ 	.short	0x0101
        /*0f16*/ 	.byte	0x3f
	.zero		1


	//   ....[47]....
        /*0f18*/ 	.word	0x00021870
        /*0f1c*/ 	.word	0x0000000c
        /*0f20*/ 	.word	0x00029850
        /*0f24*/ 	.short	0x010a
        /*0f26*/ 	.byte	0x3f
	.zero		1


	//   ....[48]....
        /*0f28*/ 	.word	0x000218f0
        /*0f2c*/ 	.word	0x0000000c
        /*0f30*/ 	.word	0x00029850
        /*0f34*/ 	.short	0x010a
        /*0f36*/ 	.byte	0x3f
	.zero		1


	//   ....[49]....
        /*0f38*/ 	.word	0x00021f20
        /*0f3c*/ 	.word	0x00000000
        /*0f40*/ 	.word	0x00000000
        /*0f44*/ 	.short	0x0101
        /*0f46*/ 	.byte	0x3f
	.zero		1


	//   ....[50]....
        /*0f48*/ 	.word	0x00023b30
        /*0f4c*/ 	.word	0x00000000
        /*0f50*/ 	.word	0x00000000
        /*0f54*/ 	.short	0x0101
        /*0f56*/ 	.byte	0x3f
	.zero		1


	//   ....[51]....
        /*0f58*/ 	.word	0x000262c0
        /*0f5c*/ 	.word	0x00000006
        /*0f60*/ 	.word	0x00029820
        /*0f64*/ 	.short	0x010a
        /*0f66*/ 	.byte	0x3f
	.zero		1


	//   ....[52]....
        /*0f68*/ 	.word	0x000263b0
        /*0f6c*/ 	.word	0x00000007
        /*0f70*/ 	.word	0x000298a0
        /*0f74*/ 	.short	0x010a
        /*0f76*/ 	.byte	0x3f
	.zero		1


	//   ....[53]....
        /*0f78*/ 	.word	0x000267e0
        /*0f7c*/ 	.word	0x00000007
        /*0f80*/ 	.word	0x000298c0
        /*0f84*/ 	.short	0x010a
        /*0f86*/ 	.byte	0x3f
	.zero		1


	//   ....[54]....
        /*0f88*/ 	.word	0x00026bd0
        /*0f8c*/ 	.word	0x00000008
        /*0f90*/ 	.word	0x000298a0
        /*0f94*/ 	.short	0x010a
        /*0f96*/ 	.byte	0x3f
	.zero		1


	//   ....[55]....
        /*0f98*/ 	.word	0x00026ff0
        /*0f9c*/ 	.word	0x00000008
        /*0fa0*/ 	.word	0x000298c0
        /*0fa4*/ 	.short	0x010a
        /*0fa6*/ 	.byte	0x3f
	.zero		1


	//   ....[56]....
        /*0fa8*/ 	.word	0x00027f10
        /*0fac*/ 	.word	0x00000002
        /*0fb0*/ 	.word	0x00029880
        /*0fb4*/ 	.short	0x010a
        /*0fb6*/ 	.byte	0x3f
	.zero		1


	//   ....[57]....
        /*0fb8*/ 	.word	0x000280e0
        /*0fbc*/ 	.word	0x00000002
        /*0fc0*/ 	.word	0x00029840
        /*0fc4*/ 	.short	0x010a
        /*0fc6*/ 	.byte	0x3f
	.zero		1


	//   ....[58]....
        /*0fc8*/ 	.word	0x00028dd0
        /*0fcc*/ 	.word	0x00000009
        /*0fd0*/ 	.word	0x00029800
        /*0fd4*/ 	.short	0x0107
        /*0fd6*/ 	.byte	0x3f
	.zero		1


	//   ....[59]....
        /*0fd8*/ 	.word	0x00028ed0
        /*0fdc*/ 	.word	0x00000002
        /*0fe0*/ 	.word	0x00029800
        /*0fe4*/ 	.short	0x0101
        /*0fe6*/ 	.byte	0x3f
	.zero		1


	//   ....[60]....
        /*0fe8*/ 	.word	0x00028ef0
        /*0fec*/ 	.word	0x00000002
        /*0ff0*/ 	.word	0x00029820
        /*0ff4*/ 	.short	0x010a
        /*0ff6*/ 	.byte	0x3f
	.zero		1


	//   ....[61]....
        /*0ff8*/ 	.word	0x00029240
        /*0ffc*/ 	.word	0x00000005
        /*1000*/ 	.word	0x00029880
        /*1004*/ 	.short	0x010a
        /*1006*/ 	.byte	0x3f
	.zero		1


	//   ....[62]....
        /*1008*/ 	.word	0x000294a0
        /*100c*/ 	.word	0x00000005
        /*1010*/ 	.word	0x00029840
        /*1014*/ 	.short	0x010a
        /*1016*/ 	.byte	0x3f
	.zero		1


	//   ....[63]....
        /*1018*/ 	.word	0x000299c0
        /*101c*/ 	.word	0x00000011
        /*1020*/ 	.word	0x00029870
        /*1024*/ 	.short	0x010a
        /*1026*/ 	.byte	0x3f
	.zero		1


	//   ....[64]....
        /*1028*/ 	.word	0x00029a30
        /*102c*/ 	.word	0x00000011
        /*1030*/ 	.word	0x00029860
        /*1034*/ 	.short	0x010a
        /*1036*/ 	.byte	0x3f
	.zero		1


	//   ....[65]....
        /*1038*/ 	.word	0x00029f70
        /*103c*/ 	.word	0x00000011
        /*1040*/ 	.word	0x00029850
        /*1044*/ 	.short	0x0101
        /*1046*/ 	.byte	0x3f
	.zero		1


	//   ....[66]....
        /*1048*/ 	.word	0x00029ff0
        /*104c*/ 	.word	0x00000011
        /*1050*/ 	.word	0x00000000
        /*1054*/ 	.short	0x0101
        /*1056*/ 	.byte	0x3f
	.zero		1


	//   ....[67]....
        /*1058*/ 	.word	0x0002a220
        /*105c*/ 	.word	0x00000011
        /*1060*/ 	.word	0x00029870
        /*1064*/ 	.short	0x010a
        /*1066*/ 	.byte	0x3f
	.zero		1


	//   ....[68]....
        /*1068*/ 	.word	0x0002a290
        /*106c*/ 	.word	0x00000011
        /*1070*/ 	.word	0x00029860
        /*1074*/ 	.short	0x010a
        /*1076*/ 	.byte	0x3f
	.zero		1


	//   ....[69]....
        /*1078*/ 	.word	0x0002a7f0
        /*107c*/ 	.word	0x00000011
        /*1080*/ 	.word	0x00029850
        /*1084*/ 	.short	0x0101
        /*1086*/ 	.byte	0x3f
	.zero		1


	//   ....[70]....
        /*1088*/ 	.word	0x0002a840
        /*108c*/ 	.word	0x00000011
        /*1090*/ 	.word	0x00000000
        /*1094*/ 	.short	0x0101
        /*1096*/ 	.byte	0x3f
	.zero		1


	//   ....[71]....
        /*1098*/ 	.word	0x0002b5d0
        /*109c*/ 	.word	0x00000000
        /*10a0*/ 	.word	0x00029820
        /*10a4*/ 	.short	0x010a
        /*10a6*/ 	.byte	0x3f
	.zero		1


	//   ....[72]....
        /*10a8*/ 	.word	0x0002b780
        /*10ac*/ 	.word	0x00000006
        /*10b0*/ 	.word	0x00000000
        /*10b4*/ 	.short	0x010a
        /*10b6*/ 	.byte	0x3f
	.zero		1


	//   ....[73]....
        /*10b8*/ 	.word	0x0002b7f0
        /*10bc*/ 	.word	0x00000007
        /*10c0*/ 	.word	0x00000000
        /*10c4*/ 	.short	0x010a
        /*10c6*/ 	.byte	0x3f
	.zero		1


	//   ....[74]....
        /*10c8*/ 	.word	0x0002b850
        /*10cc*/ 	.word	0x00000004
        /*10d0*/ 	.word	0x00029860
        /*10d4*/ 	.short	0x010a
        /*10d6*/ 	.byte	0x3f
	.zero		1


	//   ....[75]....
        /*10d8*/ 	.word	0x0002b8a0
        /*10dc*/ 	.word	0x00000003
        /*10e0*/ 	.word	0x00029860
        /*10e4*/ 	.short	0x010a
        /*10e6*/ 	.byte	0x3f
	.zero		1


	//   ....[76]....
        /*10e8*/ 	.word	0x0002b8e0
        /*10ec*/ 	.word	0x00000004
        /*10f0*/ 	.word	0x00029880
        /*10f4*/ 	.short	0x010a
        /*10f6*/ 	.byte	0x3f
	.zero		1


	//   ....[77]....
        /*10f8*/ 	.word	0x0002b900
        /*10fc*/ 	.word	0x00000003
        /*1100*/ 	.word	0x00029880
        /*1104*/ 	.short	0x010a
        /*1106*/ 	.byte	0x3f
	.zero		1


	//   ....[78]....
        /*1108*/ 	.word	0x0002b960
        /*110c*/ 	.word	0x00000061
        /*1110*/ 	.word	0x00029890
        /*1114*/ 	.short	0x010a
        /*1116*/ 	.byte	0x3f
	.zero		1


	//   ....[79]....
        /*1118*/ 	.word	0x0002b9b0
        /*111c*/ 	.word	0x00000061
        /*1120*/ 	.word	0x00029890
        /*1124*/ 	.short	0x010a
        /*1126*/ 	.byte	0x3f
	.zero		1


	//   ....[80]....
        /*1128*/ 	.word	0x0002ba00
        /*112c*/ 	.word	0x00000061
        /*1130*/ 	.word	0x00029890
        /*1134*/ 	.short	0x010a
        /*1136*/ 	.byte	0x3f
	.zero		1


	//   ....[81]....
        /*1138*/ 	.word	0x0002ba50
        /*113c*/ 	.word	0x00000061
        /*1140*/ 	.word	0x000298b0
        /*1144*/ 	.short	0x010a
        /*1146*/ 	.byte	0x3f
	.zero		1


	//   ....[82]....
        /*1148*/ 	.word	0x0002bd00
        /*114c*/ 	.word	0x00000010
        /*1150*/ 	.word	0x00029800
        /*1154*/ 	.short	0x010a
        /*1156*/ 	.byte	0x3f
	.zero		1


	//   ....[83]....
        /*1158*/ 	.word	0x0002bf10
        /*115c*/ 	.word	0x00000010
        /*1160*/ 	.word	0x00029800
        /*1164*/ 	.short	0x010a
        /*1166*/ 	.byte	0x3f
	.zero		1


	//   ....[84]....
        /*1168*/ 	.word	0x0002bf60
        /*116c*/ 	.word	0x00000003
        /*1170*/ 	.word	0x00029830
        /*1174*/ 	.short	0x010a
        /*1176*/ 	.byte	0x3f
	.zero		1


	//   ....[85]....
        /*1178*/ 	.word	0x0002bfb0
        /*117c*/ 	.word	0x0000000b
        /*1180*/ 	.word	0x00029830
        /*1184*/ 	.short	0x010a
        /*1186*/ 	.byte	0x3f
	.zero		1


	//   ....[86]....
        /*1188*/ 	.word	0x0002c000
        /*118c*/ 	.word	0x0000000a
        /*1190*/ 	.word	0x00029850
        /*1194*/ 	.short	0x010a
        /*1196*/ 	.byte	0x3f
	.zero		1


	//   ....[87]....
        /*1198*/ 	.word	0x0002c050
        /*119c*/ 	.word	0x00000000
        /*11a0*/ 	.word	0x00029830
        /*11a4*/ 	.short	0x010a
        /*11a6*/ 	.byte	0x3f
	.zero		1


	//   ....[88]....
        /*11a8*/ 	.word	0x0002c0a0
        /*11ac*/ 	.word	0x0000000b
        /*11b0*/ 	.word	0x00029850
        /*11b4*/ 	.short	0x010a
        /*11b6*/ 	.byte	0x3f
	.zero		1


	//   ....[89]....
        /*11b8*/ 	.word	0x0002c0f0
        /*11bc*/ 	.word	0x0000000c
        /*11c0*/ 	.word	0x00029850
        /*11c4*/ 	.short	0x010a
        /*11c6*/ 	.byte	0x3f
	.zero		1


	//   ....[90]....
        /*11c8*/ 	.word	0x0002d6c0
        /*11cc*/ 	.word	0x00000005
        /*11d0*/ 	.word	0x00029820
        /*11d4*/ 	.short	0x010a
        /*11d6*/ 	.byte	0x3f
	.zero		1


	//   ....[91]....
        /*11d8*/ 	.word	0x0002d710
        /*11dc*/ 	.word	0x00000007
        /*11e0*/ 	.word	0x000298a0
        /*11e4*/ 	.short	0x010a
        /*11e6*/ 	.byte	0x3f
	.zero		1


	//   ....[92]....
        /*11e8*/ 	.word	0x0002d760
        /*11ec*/ 	.word	0x00000007
        /*11f0*/ 	.word	0x000298c0
        /*11f4*/ 	.short	0x010a
        /*11f6*/ 	.byte	0x3f
	.zero		1


	//   ....[93]....
        /*11f8*/ 	.word	0x0002d7b0
        /*11fc*/ 	.word	0x00000008
        /*1200*/ 	.word	0x000298a0
        /*1204*/ 	.short	0x010a
        /*1206*/ 	.byte	0x3f
	.zero		1


	//   ....[94]....
        /*1208*/ 	.word	0x0002d800
        /*120c*/ 	.word	0x00000008
        /*1210*/ 	.word	0x000298c0
        /*1214*/ 	.short	0x010a
        /*1216*/ 	.byte	0x3f
	.zero		1


	//   ....[95]....
        /*1218*/ 	.word	0x0002d9a0
        /*121c*/ 	.word	0x00000002
        /*1220*/ 	.word	0x00029880
        /*1224*/ 	.short	0x010a
        /*1226*/ 	.byte	0x3f
	.zero		1


	//   ....[96]....
        /*1228*/ 	.word	0x0002d9f0
        /*122c*/ 	.word	0x00000002
        /*1230*/ 	.word	0x00029840
        /*1234*/ 	.short	0x010a
        /*1236*/ 	.byte	0x3f
	.zero		1


	//   ....[97]....
        /*1238*/ 	.word	0x0002e050
        /*123c*/ 	.word	0x00000002
        /*1240*/ 	.word	0x00029820
        /*1244*/ 	.short	0x010a
        /*1246*/ 	.byte	0x3f
	.zero		1


	//   ....[98]....
        /*1248*/ 	.word	0x0002e0a0
        /*124c*/ 	.word	0x00000005
        /*1250*/ 	.word	0x00029880
        /*1254*/ 	.short	0x010a
        /*1256*/ 	.byte	0x3f
	.zero		1


	//   ....[99]....
        /*1258*/ 	.word	0x0002e0f0
        /*125c*/ 	.word	0x00000005
        /*1260*/ 	.word	0x00029840
        /*1264*/ 	.short	0x010a
        /*1266*/ 	.byte	0x3f
	.zero		1


	//   ....[100]....
        /*1268*/ 	.word	0x0002e140
        /*126c*/ 	.word	0x00000011
        /*1270*/ 	.word	0x00029870
        /*1274*/ 	.short	0x010a
        /*1276*/ 	.byte	0x3f
	.zero		1


	//   ....[101]....
        /*1278*/ 	.word	0x0002e190
        /*127c*/ 	.word	0x00000011
        /*1280*/ 	.word	0x00029860
        /*1284*/ 	.short	0x010a
        /*1286*/ 	.byte	0x3f
	.zero		1


	//   ....[102]....
        /*1288*/ 	.word	0x0002e1e0
        /*128c*/ 	.word	0x00000011
        /*1290*/ 	.word	0x00029870
        /*1294*/ 	.short	0x010a
        /*1296*/ 	.byte	0x3f
	.zero		1


	//   ....[103]....
        /*1298*/ 	.word	0x0002e230
        /*129c*/ 	.word	0x00000011
        /*12a0*/ 	.word	0x00029860
        /*12a4*/ 	.short	0x010a
        /*12a6*/ 	.byte	0x3f
	.zero		1


	//   ....[104]....
        /*12a8*/ 	.word	0x0002ec90
        /*12ac*/ 	.word	0x00000000
        /*12b0*/ 	.word	0x00029820
        /*12b4*/ 	.short	0x010a
        /*12b6*/ 	.byte	0x3f
	.zero		1


	//   ....[105]....
        /*12b8*/ 	.word	0x0002ee30
        /*12bc*/ 	.word	0x00000006
        /*12c0*/ 	.word	0x00000000
        /*12c4*/ 	.short	0x010a
        /*12c6*/ 	.byte	0x3f
	.zero		1


	//   ....[106]....
        /*12c8*/ 	.word	0x0002ee80
        /*12cc*/ 	.word	0x00000007
        /*12d0*/ 	.word	0x00000000
        /*12d4*/ 	.short	0x010a
        /*12d6*/ 	.byte	0x3f
	.zero		1


	//   ....[107]....
        /*12d8*/ 	.word	0x0002eed0
        /*12dc*/ 	.word	0x00000004
        /*12e0*/ 	.word	0x00029860
        /*12e4*/ 	.short	0x010a
        /*12e6*/ 	.byte	0x3f
	.zero		1


	//   ....[108]....
        /*12e8*/ 	.word	0x0002ef20
        /*12ec*/ 	.word	0x00000003
        /*12f0*/ 	.word	0x00029860
        /*12f4*/ 	.short	0x010a
        /*12f6*/ 	.byte	0x3f
	.zero		1


	//   ....[109]....
        /*12f8*/ 	.word	0x0002ef70
        /*12fc*/ 	.word	0x00000004
        /*1300*/ 	.word	0x00029880
        /*1304*/ 	.short	0x010a
        /*1306*/ 	.byte	0x3f
	.zero		1


	//----- nvinfo : EIATTR_NUM_MBARRIERS
	.align		4
.L_362:
        /*1308*/ 	.byte	0x03, 0x38
        /*130a*/ 	.short	0x0016


	//----- nvinfo : EIATTR_EXIT_INSTR_OFFSETS
	.align		4
        /*130c*/ 	.byte	0x04, 0x1c
        /*130e*/ 	.short	(.L_364 - .L_363)


	//   ....[0]....
.L_363:
        /*1310*/ 	.word	0x0002b950


	//----- nvinfo : EIATTR_MAX_THREADS
	.align		4
.L_364:
        /*1314*/ 	.byte	0x04, 0x05
        /*1316*/ 	.short	(.L_366 - .L_365)
.L_365:
        /*1318*/ 	.word	0x00000180
        /*131c*/ 	.word	0x00000001
        /*1320*/ 	.word	0x00000001


	//----- nvinfo : EIATTR_CRS_STACK_SIZE
	.align		4
.L_366:
        /*1324*/ 	.byte	0x04, 0x1e
        /*1326*/ 	.short	(.L_368 - .L_367)
.L_367:
        /*1328*/ 	.word	0x00000000


	//----- nvinfo : EIATTR_CBANK_PARAM_SIZE
	.align		4
.L_368:
        /*132c*/ 	.byte	0x03, 0x19
        /*132e*/ 	.short	0x0af0


	//----- nvinfo : EIATTR_PARAM_CBANK
	.align		4
        /*1330*/ 	.byte	0x04, 0x0a
        /*1332*/ 	.short	(.L_370 - .L_369)
	.align		4
.L_369:
        /*1334*/ 	.word	index@(.nv.constant0._ZN7cutlass13device_kernelIN5flash11enable_sm90INS1_16FlashAttnFwdSm90INS1_25CollectiveMainloopFwdSm90ILi2EN4cute5tupleIJNS5_1CILi1EEES8_S8_EEENS6_IJNS7_ILi128EEENS7_ILi160EEENS7_ILi192EEEEEELi128ENS_12float_e4m3_tEfNS_4arch4Sm90ELb1ELb0ELb0ELb1ELb0ELb1ELb0ELb1ELb1ELb1ELb0ELb0EEENS1_21CollectiveEpilogueFwdINS6_IJSA_SA_SB_EEES9_NS_10bfloat16_tESG_Li256ELb1ELb1ELb0ELb1EEENS1_36VarlenDynamicPersistentTileSchedulerILi128ELi160ELi256ELi128ELb0ELb1ELb1ELb1ELb1ELb1EEEEEEEEEvNT_6ParamsE)
        /*1338*/ 	.short	0x0210
        /*133a*/ 	.short	0x0af0


	//----- nvinfo : EIATTR_SW_WAR
	.align		4
.L_370:
        /*133c*/ 	.byte	0x04, 0x36
        /*133e*/ 	.short	(.L_372 - .L_371)
.L_371:
        /*1340*/ 	.word	0x00000008
.L_372:


//--------------------- .nv.callgraph             --------------------------
	.section	.nv.callgraph,"",@"SHT_CUDA_CALLGRAPH"
	.align	4
	.sectionentsize	8
	.align		4
        /*0000*/ 	.word	0x00000000
	.align		4
        /*0004*/ 	.word	0xffffffff
	.align		4
        /*0008*/ 	.word	index@(_ZN7cutlass13device_kernelIN5flash11enable_sm90INS1_16FlashAttnFwdSm90INS1_25CollectiveMainloopFwdSm90ILi2EN4cute5tupleIJNS5_1CILi1EEES8_S8_EEENS6_IJNS7_ILi128EEENS7_ILi160EEENS7_ILi192EEEEEELi128ENS_12float_e4m3_tEfNS_4arch4Sm90ELb0ELb0ELb0ELb0ELb0ELb0ELb0ELb1ELb1ELb1ELb0ELb0EEENS1_21CollectiveEpilogueFwdINS6_IJSA_SA_SB_EEES9_NS_10bfloat16_tESG_Li256ELb0ELb1ELb0ELb1EEENS1_29StaticPersistentTileSchedulerILb0EEEEEEEEEvNT_6ParamsE)
	.align		4
        /*000c*/ 	.word	index@(__assertfail)
	.align		4
        /*0010*/ 	.word	index@(_ZN7cutlass13device_kernelIN5flash11enable_sm90INS1_16FlashAttnFwdSm90INS1_25CollectiveMainloopFwdSm90ILi2EN4cute5tupleIJNS5_1CILi2EEENS7_ILi1EEES9_EEENS6_IJNS7_ILi128EEENS7_ILi160EEENS7_ILi192EEEEEELi128ENS_12float_e4m3_tEfNS_4arch4Sm90ELb0ELb0ELb0ELb0ELb0ELb0ELb0ELb1ELb1ELb1ELb0ELb0EEENS1_21CollectiveEpilogueFwdINS6_IJSB_SB_SC_EEESA_NS_10bfloat16_tESH_Li256ELb0ELb1ELb0ELb1EEENS1_29StaticPersistentTileSchedulerILb0EEEEEEEEEvNT_6ParamsE)
	.align		4
        /*0014*/ 	.word	index@(__assertfail)
	.align		4
        /*0018*/ 	.word	index@(_ZN7cutlass13device_kernelIN5flash11enable_sm90INS1_16FlashAttnFwdSm90INS1_25CollectiveMainloopFwdSm90ILi2EN4cute5tupleIJNS5_1CILi1EEES8_S8_EEENS6_IJNS7_ILi128EEENS7_ILi160EEENS7_ILi192EEEEEELi128ENS_12float_e4m3_tEfNS_4arch4Sm90ELb0ELb0ELb0ELb1ELb0ELb0ELb0ELb1ELb1ELb1ELb0ELb0EEENS1_21CollectiveEpilogueFwdINS6_IJSA_SA_SB_EEES9_NS_10bfloat16_tESG_Li256ELb1ELb1ELb0ELb1EEENS1_36VarlenDynamicPersistentTileSchedulerILi128ELi160ELi256ELi128ELb0ELb1ELb1ELb0ELb1ELb1EEEEEEEEEvNT_6ParamsE)
	.align		4
        /*001c*/ 	.word	index@(__assertfail)
	.align		4
        /*0020*/ 	.word	index@(_ZN7cutlass13device_kernelIN5flash11enable_sm90INS1_16FlashAttnFwdSm90INS1_25CollectiveMainloopFwdSm90ILi2EN4cute5tupleIJNS5_1CILi1EEES8_S8_EEENS6_IJNS7_ILi128EEENS7_ILi160EEENS7_ILi192EEEEEELi128ENS_12float_e4m3_tEfNS_4arch4Sm90ELb0ELb0ELb0ELb1ELb0ELb1ELb0ELb1ELb1ELb1ELb0ELb0EEENS1_21CollectiveEpilogueFwdINS6_IJSA_SA_SB_EEES9_NS_10bfloat16_tESG_Li256ELb1ELb1ELb0ELb1EEENS1_36VarlenDynamicPersistentTileSchedulerILi128ELi160ELi256ELi128ELb0ELb1ELb1ELb0ELb1ELb1EEEEEEEEEvNT_6ParamsE)
	.align		4
        /*0024*/ 	.word	index@(__assertfail)
	.align		4
        /*0028*/ 	.word	index@(_ZN7cutlass13device_kernelIN5flash11enable_sm90INS1_16FlashAttnFwdSm90INS1_25CollectiveMainloopFwdSm90ILi2EN4cute5tupleIJNS5_1CILi1EEES8_S8_EEENS6_IJNS7_ILi128EEENS7_ILi160EEENS7_ILi192EEEEEELi128ENS_12float_e4m3_tEfNS_4arch4Sm90ELb0ELb1ELb0ELb0ELb0ELb0ELb0ELb1ELb1ELb1ELb0ELb0EEENS1_21CollectiveEpilogueFwdINS6_IJSA_SA_SB_EEES9_NS_10bfloat16_tESG_Li256ELb0ELb1ELb0ELb1EEENS1_30DynamicPersistentTileSchedulerILi256ELi128ELb0ELb1ELb1EEEEEEEEEvNT_6ParamsE)
	.align		4
        /*002c*/ 	.word	index@(__assertfail)
	.align		4
        /*0030*/ 	.word	index@(_ZN7cutlass13device_kernelIN5flash11enable_sm90INS1_16FlashAttnFwdSm90INS1_25CollectiveMainloopFwdSm90ILi2EN4cute5tupleIJNS5_1CILi1EEES8_S8_EEENS6_IJNS7_ILi128EEENS7_ILi160EEENS7_ILi192EEEEEELi128ENS_12float_e4m3_tEfNS_4arch4Sm90ELb0ELb1ELb0ELb1ELb0ELb0ELb0ELb1ELb1ELb1ELb0ELb0EEENS1_21CollectiveEpilogueFwdINS6_IJSA_SA_SB_EEES9_NS_10bfloat16_tESG_Li256ELb1ELb1ELb0ELb1EEENS1_36VarlenDynamicPersistentTileSchedulerILi128ELi160ELi256ELi128ELb0ELb1ELb1ELb1ELb0ELb1EEEEEEEEEvNT_6ParamsE)
	.align		4
        /*0034*/ 	.word	index@(__assertfail)
	.align		4
        /*0038*/ 	.word	index@(_ZN7cutlass13device_kernelIN5flash11enable_sm90INS1_16FlashAttnFwdSm90INS1_25CollectiveMainloopFwdSm90ILi2EN4cute5tupleIJNS5_1CILi1EEES8_S8_EEENS6_IJNS7_ILi128EEENS7_ILi160EEENS7_ILi192EEEEEELi128ENS_12float_e4m3_tEfNS_4arch4Sm90ELb0ELb1ELb0ELb1ELb0ELb1ELb0ELb1ELb1ELb1ELb0ELb0EEENS1_21CollectiveEpilogueFwdINS6_IJSA_SA_SB_EEES9_NS_10bfloat16_tESG_Li256ELb1ELb1ELb0ELb1EEENS1_36VarlenDynamicPersistentTileSchedulerILi128ELi160ELi256ELi128ELb0ELb1ELb1ELb1ELb0ELb1EEEEEEEEEvNT_6ParamsE)
	.align		4
        /*003c*/ 	.word	index@(__assertfail)
	.align		4
        /*0040*/ 	.word	index@(_ZN7cutlass13device_kernelIN5flash11enable_sm90INS1_16FlashAttnFwdSm90INS1_25CollectiveMainloopFwdSm90ILi2EN4cute5tupleIJNS5_1CILi1EEES8_S8_EEENS6_IJNS7_ILi128EEENS7_ILi160EEENS7_ILi192EEEEEELi128ENS_12float_e4m3_tEfNS_4arch4Sm90ELb1ELb0ELb0ELb0ELb0ELb0ELb0ELb1ELb1ELb1ELb0ELb0EEENS1_21CollectiveEpilogueFwdINS6_IJSA_SA_SB_EEES9_NS_10bfloat16_tESG_Li256ELb0ELb1ELb0ELb1EEENS1_30DynamicPersistentTileSchedulerILi256ELi128ELb0ELb1ELb1EEEEEEEEEvNT_6ParamsE)
	.align		4
        /*0044*/ 	.word	index@(__assertfail)
	.align		4
        /*0048*/ 	.word	index@(_ZN7cutlass13device_kernelIN5flash11enable_sm90INS1_16FlashAttnFwdSm90INS1_25CollectiveMainloopFwdSm90ILi2EN4cute5tupleIJNS5_1CILi1EEES8_S8_EEENS6_IJNS7_ILi128EEENS7_ILi160EEENS7_ILi192EEEEEELi128ENS_12float_e4m3_tEfNS_4arch4Sm90ELb1ELb0ELb0ELb1ELb0ELb0ELb0ELb1ELb1ELb1ELb0ELb0EEENS1_21CollectiveEpilogueFwdINS6_IJSA_SA_SB_EEES9_NS_10bfloat16_tESG_Li256ELb1ELb1ELb0ELb1EEENS1_36VarlenDynamicPersistentTileSchedulerILi128ELi160ELi256ELi128ELb0ELb1ELb1ELb1ELb1ELb1EEEEEEEEEvNT_6ParamsE)
	.align		4
        /*004c*/ 	.word	index@(__assertfail)
	.align		4
        /*0050*/ 	.word	index@(_ZN7cutlass13device_kernelIN5flash11enable_sm90INS1_16FlashAttnFwdSm90INS1_25CollectiveMainloopFwdSm90ILi2EN4cute5tupleIJNS5_1CILi1EEES8_S8_EEENS6_IJNS7_ILi128EEENS7_ILi160EEENS7_ILi192EEEEEELi128ENS_12float_e4m3_tEfNS_4arch4Sm90ELb1ELb0ELb0ELb1ELb0ELb1ELb0ELb1ELb1ELb1ELb0ELb0EEENS1_21CollectiveEpilogueFwdINS6_IJSA_SA_SB_EEES9_NS_10bfloat16_tESG_Li256ELb1ELb1ELb0ELb1EEENS1_36VarlenDynamicPersistentTileSchedulerILi128ELi160ELi256ELi128ELb0ELb1ELb1ELb1ELb1ELb1EEEEEEEEEvNT_6ParamsE)
	.align		4
        /*0054*/ 	.word	index@(__assertfail)
	.align		4
        /*0058*/ 	.word	0x00000000
	.align		4
        /*005c*/ 	.word	0xfffffffe
	.align		4
        /*0060*/ 	.word	0x00000000
	.align		4
        /*0064*/ 	.word	0xfffffffd
	.align		4
        /*0068*/ 	.word	0x00000000
	.align		4
        /*006c*/ 	.word	0xfffffffc


//--------------------- .nv.constant4             --------------------------
	.section	.nv.constant4,"a",@progbits
	.align	8
	.align		8
.nv.constant4:
        /*0000*/ 	.dword	__assertfail
	.align		8
        /*0008*/ 	.dword	__unnamed_1
	.align		8
        /*0010*/ 	.dword	__unnamed_2
	.align		8
        /*0018*/ 	.dword	__unnamed_3
	.align		8
        /*0020*/ 	.dword	__unnamed_4
	.align		8
        /*0028*/ 	.dword	__unnamed_5
	.align		8
        /*0030*/ 	.dword	__unnamed_6
	.align		8
        /*0038*/ 	.dword	__unnamed_7
	.align		8
        /*0040*/ 	.dword	_ZZN5flash28permute_output_fp8_VcolmajorIN4cute6TensorINS1_11ArrayEngineIN7cutlass10bfloat16_tELm64EEENS1_6LayoutINS1_5tupleIJNS8_IJNS1_1CILi2EEESA_NS9_ILi16EEEEEENS9_ILi1EEESD_EEENS8_IJNS8_IJSD_SA_NS9_ILi4EEEEEENS9_ILi0EEESH_EEEEEEEEEvRT_E9upper_map
	.align		8
        /*0048*/ 	.dword	_ZN78_INTERNAL_809ded1d_42_flash_fwd_hdim192_128_e4m3_packgqa_sm90_cu_677d2eb9_29084cuda3std3__45__cpo5beginE
	.align		8
        /*0050*/ 	.dword	_ZN78_INTERNAL_809ded1d_42_flash_fwd_hdim192_128_e4m3_packgqa_sm90_cu_677d2eb9_29084cuda3std3__45__cpo3endE
	.align		8
        /*0058*/ 	.dword	_ZN78_INTERNAL_809ded1d_42_flash_fwd_hdim192_128_e4m3_packgqa_sm90_cu_677d2eb9_29084cuda3std3__45__cpo6cbeginE
	.align		8
        /*0060*/ 	.dword	_ZN78_INTERNAL_809ded1d_42_flash_fwd_hdim192_128_e4m3_packgqa_sm90_cu_677d2eb9_29084cuda3std3__45__cpo4cendE
	.align		8
        /*0068*/ 	.dword	_ZN78_INTERNAL_809ded1d_42_flash_fwd_hdim192_128_e4m3_packgqa_sm90_cu_677d2eb9_29084cuda3std3__480_GLOBAL__N__809ded1d_42_flash_fwd_hdim192_128_e4m3_packgqa_sm90_cu_677d2eb9_29086ignoreE
	.align		8
        /*0070*/ 	.dword	_ZN78_INTERNAL_809ded1d_42_flash_fwd_hdim192_128_e4m3_packgqa_sm90_cu_677d2eb9_29084cuda3std3__419piecewise_constructE
	.align		8
        /*0078*/ 	.dword	_ZN78_INTERNAL_809ded1d_42_flash_fwd_hdim192_128_e4m3_packgqa_sm90_cu_677d2eb9_29084cuda3std3__48in_placeE
	.align		8
        /*0080*/ 	.dword	_ZN78_INTERNAL_809ded1d_42_flash_fwd_hdim192_128_e4m3_packgqa_sm90_cu_677d2eb9_29084cuda3std6ranges3__45__cpo4swapE
	.align		8
        /*0088*/ 	.dword	_ZN78_INTERNAL_809ded1d_42_flash_fwd_hdim192_128_e4m3_packgqa_sm90_cu_677d2eb9_29084cuda3std6ranges3__45__cpo9iter_moveE
	.align		8
        /*0090*/ 	.dword	_ZN78_INTERNAL_809ded1d_42_flash_fwd_hdim192_128_e4m3_packgqa_sm90_cu_677d2eb9_29084cute7productE
	.align		8
        /*0098*/ 	.dword	_ZN78_INTERNAL_809ded1d_42_flash_fwd_hdim192_128_e4m3_packgqa_sm90_cu_677d2eb9_29084cute1_E
	.align		8
        /*00a0*/ 	.dword	$str$25
	.align		8
        /*00a8*/ 	.dword	$str$26


//--------------------- .text._ZN7cutlass13device_kernelIN5flash11enable_sm90INS1_16FlashAttnFwdSm90INS1_25CollectiveMainloopFwdSm90ILi2EN4cute5tupleIJNS5_1CILi1EEES8_S8_EEENS6_IJNS7_ILi128EEENS7_ILi160EEENS7_ILi192EEEEEELi128ENS_12float_e4m3_tEfNS_4arch4Sm90ELb0ELb0ELb0ELb0ELb0ELb0ELb0ELb1ELb1ELb1ELb0ELb0EEENS1_21CollectiveEpilogueFwdINS6_IJSA_SA_SB_EEES9_NS_10bfloat16_tESG_Li256ELb0ELb1ELb0ELb1EEENS1_29StaticPersistentTileSchedulerILb0EEEEEEEEEvNT_6ParamsE --------------------------
	.section	.text._ZN7cutlass13device_kernelIN5flash11enable_sm90INS1_16FlashAttnFwdSm90INS1_25CollectiveMainloopFwdSm90ILi2EN4cute5tupleIJNS5_1CILi1EEES8_S8_EEENS6_IJNS7_ILi128EEENS7_ILi160EEENS7_ILi192EEEEEELi128ENS_12float_e4m3_tEfNS_4arch4Sm90ELb0ELb0ELb0ELb0ELb0ELb0ELb0ELb1ELb1ELb1ELb0ELb0EEENS1_21CollectiveEpilogueFwdINS6_IJSA_SA_SB_EEES9_NS_10bfloat16_tESG_Li256ELb0ELb1ELb0ELb1EEENS1_29StaticPersistentTileSchedulerILb0EEEEEEEEEvNT_6ParamsE,"ax",@progbits
	.align	128
.text._ZN7cutlass13device_kernelIN5flash11enable_sm90INS1_16FlashAttnFwdSm90INS1_25CollectiveMainloopFwdSm90ILi2EN4cute5tupleIJNS5_1CILi1EEES8_S8_EEENS6_IJNS7_ILi128EEENS7_ILi160EEENS7_ILi192EEEEEELi128ENS_12float_e4m3_tEfNS_4arch4Sm90ELb0ELb0ELb0ELb0ELb0ELb0ELb0ELb1ELb1ELb1ELb0ELb0EEENS1_21CollectiveEpilogueFwdINS6_IJSA_SA_SB_EEES9_NS_10bfloat16_tESG_Li256ELb0ELb1ELb0ELb1EEENS1_29StaticPersistentTileSchedulerILb0EEEEEEEEEvNT_6ParamsE:
        .type           _ZN7cutlass13device_kernelIN5flash11enable_sm90INS1_16FlashAttnFwdSm90INS1_25CollectiveMainloopFwdSm90ILi2EN4cute5tupleIJNS5_1CILi1EEES8_S8_EEENS6_IJNS7_ILi128EEENS7_ILi160EEENS7_ILi192EEEEEELi128ENS_12float_e4m3_tEfNS_4arch4Sm90ELb0ELb0ELb0ELb0ELb0ELb0ELb0ELb1ELb1ELb1ELb0ELb0EEENS1_21CollectiveEpilogueFwdINS6_IJSA_SA_SB_EEES9_NS_10bfloat16_tESG_Li256ELb0ELb1ELb0ELb1EEENS1_29StaticPersistentTileSchedulerILb0EEEEEEEEEvNT_6ParamsE,@function
        .size           _ZN7cutlass13device_kernelIN5flash11enable_sm90INS1_16FlashAttnFwdSm90INS1_25CollectiveMainloopFwdSm90ILi2EN4cute5tupleIJNS5_1CILi1EEES8_S8_EEENS6_IJNS7_ILi128EEENS7_ILi160EEENS7_ILi192EEEEEELi128ENS_12float_e4m3_tEfNS_4arch4Sm90ELb0ELb0ELb0ELb0ELb0ELb0ELb0ELb1ELb1ELb1ELb0ELb0EEENS1_21CollectiveEpilogueFwdINS6_IJSA_SA_SB_EEES9_NS_10bfloat16_tESG_Li256ELb0ELb1ELb0ELb1EEENS1_29StaticPersistentTileSchedulerILb0EEEEEEEEEvNT_6ParamsE,(.L_x_2849 - _ZN7cutlass13device_kernelIN5flash11enable_sm90INS1_16FlashAttnFwdSm90INS1_25CollectiveMainloopFwdSm90ILi2EN4cute5tupleIJNS5_1CILi1EEES8_S8_EEENS6_IJNS7_ILi128EEENS7_ILi160EEENS7_ILi192EEEEEELi128ENS_12float_e4m3_tEfNS_4arch4Sm90ELb0ELb0ELb0ELb0ELb0ELb0ELb0ELb1ELb1ELb1ELb0ELb0EEENS1_21CollectiveEpilogueFwdINS6_IJSA_SA_SB_EEES9_NS_10bfloat16_tESG_Li256ELb0ELb1ELb0ELb1EEENS1_29StaticPersistentTileSchedulerILb0EEEEEEEEEvNT_6ParamsE)
        .other          _ZN7cutlass13device_kernelIN5flash11enable_sm90INS1_16FlashAttnFwdSm90INS1_25CollectiveMainloopFwdSm90ILi2EN4cute5tupleIJNS5_1CILi1EEES8_S8_EEENS6_IJNS7_ILi128EEENS7_ILi160EEENS7_ILi192EEEEEELi128ENS_12float_e4m3_tEfNS_4arch4Sm90ELb0ELb0ELb0ELb0ELb0ELb0ELb0ELb1ELb1ELb1ELb0ELb0EEENS1_21CollectiveEpilogueFwdINS6_IJSA_SA_SB_EEES9_NS_10bfloat16_tESG_Li256ELb0ELb1ELb0ELb1EEENS1_29StaticPersistentTileSchedulerILb0EEEEEEEEEvNT_6ParamsE,@"STO_CUDA_ENTRY STV_DEFAULT"
_ZN7cutlass13device_kernelIN5flash11enable_sm90INS1_16FlashAttnFwdSm90INS1_25CollectiveMainloopFwdSm90ILi2EN4cute5tupleIJNS5_1CILi1EEES8_S8_EEENS6_IJNS7_ILi128EEENS7_ILi160EEENS7_ILi192EEEEEELi128ENS_12float_e4m3_tEfNS_4arch4Sm90ELb0ELb0ELb0ELb0ELb0ELb0ELb0ELb1ELb1ELb1ELb0ELb0EEENS1_21CollectiveEpilogueFwdINS6_IJSA_SA_SB_EEES9_NS_10bfloat16_tESG_Li256ELb0ELb1ELb0ELb1EEENS1_29StaticPersistentTileSchedulerILb0EEEEEEEEEvNT_6ParamsE:
[----:B------:R-:W0:Y:S02]  /*0000*/  LDC R1, c[0x0][0x28] ;  /* 0x00000a00ff017b82 */ /* 0x000e240000000800 */
[----:B0-----:R-:W-:Y:S01]  /*0010*/  VIADD R1, R1, 0xffffffe0 ;  /* 0xffffffe001017836 */ /* 0x001fe20000000000 */
[----:B------:R-:W0:Y:S01]  /*0020*/  S2R R3, SR_TID.X ;  /* 0x0000000000037919 */ /* 0x000e220000002100 */
[----:B------:R-:W-:Y:S01]  /*0030*/  ELECT P0, URZ, PT ;  /* 0x00000000003f782f */ /* 0x000fe20003800000 */
[----:B------:R-:W-:Y:S01]  /*0040*/  BSSY B0, `(.L_x_0) ;  /* 0x000000e000007945 */ /* 0x000fe20003800000 */
[--C-:B0-----:R-:W-:Y:S02]  /*0050*/  SHF.R.U32.HI R0, RZ, 0x5, R3.reuse ;  /* 0x00000005ff007819 */ /* 0x101fe40000011603 */
[----:B------:R-:W-:-:S03]  /*0060*/  SHF.R.U32.HI R22, RZ, 0x7, R3 ;  /* 0x00000007ff167819 */ /* 0x000fc60000011603 */
[----:B------:R-:W0:Y:S02]  /*0070*/  SHFL.IDX PT, R2, R0, RZ, 0x1f ;  /* 0x00001fff00027589 */ /* 0x000e2400000e0000 */
[----:B0-----:R-:W-:-:S13]  /*0080*/  ISETP.EQ.AND P0, PT, R2, RZ, P0 ;  /* 0x000000ff0200720c */ /* 0x001fda0000702270 */
[----:B------:R-:W-:Y:S05]  /*0090*/  @!P0 BRA `(.L_x_1) ;  /* 0x0000000000208947 */ /* 0x000fea0003800000 */
[----:B------:R-:W-:Y:S02]  /*00a0*/  ULDC.64 UR4, c[0x0][0x198] ;  /* 0x0000660000047ab9 */ /* 0x000fe40000000a00 */
[----:B------:R-:W-:Y:S02]  /*00b0*/  UIADD3 UR6, UP0, UR4, 0x370, URZ ;  /* 0x0000037004067890 */ /* 0x000fe4000ff1e03f */
[----:B------:R-:W-:Y:S02]  /*00c0*/  UIADD3 UR4, UP1, UR4, 0x470, URZ ;  /* 0x0000047004047890 */ /* 0x000fe4000ff3e03f */
[----:B------:R-:W-:Y:S02]  /*00d0*/  UIADD3.X UR7, URZ, UR5, URZ, UP0, !UPT ;  /* 0x000000053f077290 */ /* 0x000fe400087fe43f */
[----:B------:R-:W-:-:S07]  /*00e0*/  UIADD3.X UR5, URZ, UR5, URZ, UP1, !UPT ;  /* 0x000000053f057290 */ /* 0x000fce0008ffe43f */
[----:B------:R0:W-:Y:S02]  /*00f0*/  UTMACCTL.PF [UR6] ;  /* 0x00000000060079b9 */ /* 0x0001e40008040000 */
[----:B------:R0:W-:Y:S02]  /*0100*/  UTMACCTL.PF [UR4] ;  /* 0x00000000040079b9 */ /* 0x0001e40008040000 */
[----:B0-----:R-:W-:Y:S01]  /*0110*/  NOP ;  /* 0x0000000000007918 */ /* 0x001fe20000000000 */
.L_x_1:
[----:B------:R-:W-:Y:S05]  /*0120*/  BSYNC B0 ;  /* 0x0000000000007941 */ /* 0x000fea0003800000 */
.L_x_0:
[----:B------:R-:W-:Y:S01]  /*0130*/  VOTEU.ANY UP0, P0 ;  /* 0x00000000003f7886 */ /* 0x000fe20000000100 */
[----:B------:R-:W0:Y:S01]  /*0140*/  SHFL.IDX PT, R3, R22, RZ, 0x1f ;  /* 0x00001fff16037589 */ /* 0x000e2200000e0000 */
[----:B------:R-:W-:Y:S01]  /*0150*/  UMOV UR4, 0x80 ;  /* 0x0000008000047882 */ /* 0x000fe20000000000 */
[----:B------:R-:W-:Y:S01]  /*0160*/  UMOV UR7, 0x100 ;  /* 0x0000010000077882 */ /* 0x000fe20000000000 */
[----:B------:R-:W-:Y:S01]  /*0170*/  VOTEU.ANY UP1, P0 ;  /* 0x00000000003f7886 */ /* 0x000fe20000020100 */
[----:B------:R-:W1:Y:S01]  /*0180*/  @UP0 S2UR UR8, SR_CgaCtaId ;  /* 0x00000000000809c3 */ /* 0x000e620000008800 */
[----:B------:R-:W2:Y:S01]  /*0190*/  SHFL.IDX PT, R2, R0, RZ, 0x1f ;  /* 0x00001fff00027589 */ /* 0x000ea200000e0000 */
[----:B------:R-:W-:Y:S01]  /*01a0*/  @UP0 UMOV UR6, 0x400 ;  /* 0x0000040000060882 */ /* 0x000fe20000000000 */
[----:B------:R-:W-:-:S04]  /*01b0*/  @UP0 UIADD3 UR4, -UR4, 0x100000, URZ ;  /* 0x0010000004040890 */ /* 0x000fc8000fffe13f */
[----:B------:R-:W-:Y:S02]  /*01c0*/  @UP0 USHF.L.U32 UR5, UR4, 0xb, URZ ;  /* 0x0000000b04050899 */ /* 0x000fe4000800063f */
[----:B------:R-:W-:Y:S01]  /*01d0*/  @UP0 USHF.L.U32 UR4, UR4, 0x1, URZ ;  /* 0x0000000104040899 */ /* 0x000fe2000800063f */
[----:B------:R-:W-:Y:S01]  /*01e0*/  VOTEU.ANY UP2, P0 ;  /* 0x00000000003f7886 */ /* 0x000fe20000040100 */
[----:B0-----:R-:W-:Y:S01]  /*01f0*/  R2UR UR9, R3 ;  /* 0x00000000030972ca */ /* 0x001fe200000e0000 */
[----:B-1----:R-:W-:Y:S01]  /*0200*/  @UP0 ULEA UR8, UR8, UR6, 0x18 ;  /* 0x0000000608080291 */ /* 0x002fe2000f8ec03f */
[----:B--2---:R-:W-:Y:S01]  /*0210*/  ISETP.NE.AND P1, PT, R2, RZ, PT ;  /* 0x000000ff0200720c */ /* 0x004fe20003f25270 */
[----:B------:R-:W-:-:S04]  /*0220*/  @UP0 UIADD3 UR6, -UR7, 0x100000, URZ ;  /* 0x0010000007060890 */ /* 0x000fc8000fffe13f */
[----:B------:R-:W-:Y:S02]  /*0230*/  @UP0 USHF.L.U32 UR7, UR6, 0xb, URZ ;  /* 0x0000000b06070899 */ /* 0x000fe4000800063f */
[----:B------:R-:W-:-:S04]  /*0240*/  @UP0 USHF.L.U32 UR6, UR6, 0x1, URZ ;  /* 0x0000000106060899 */ /* 0x000fc8000800063f */
[----:B------:R-:W-:Y:S01]  /*0250*/  UISETP.NE.AND UP0, UPT, UR9, URZ, UPT ;  /* 0x0000003f0900728c */ /* 0x000fe2000bf05270 */
[----:B------:R-:W0:Y:S02]  /*0260*/  FENCE.VIEW.ASYNC.S ;  /* 0x00000000000073c6 */ /* 0x000e240000000000 */
[----:B0-----:R0:W1:Y:S05]  /*0270*/  @UP1 SYNCS.EXCH.64 URZ, [UR8+0x29800], UR4 ;  /* 0x02980004083f15b2 */ /* 0x00106a0008000100 */
[----:B------:R0:W2:Y:S01]  /*0280*/  @UP2 SYNCS.EXCH.64 URZ, [UR8+0x29820], UR6 ;  /* 0x02982006083f25b2 */ /* 0x0000a20008000100 */
[----:B------:R-:W-:Y:S05]  /*0290*/  @P1 BRA `(.L_x_2) ;  /* 0x0000000000481947 */ /* 0x000fea0003800000 */
[----:B0-----:R-:W0:Y:S01]  /*02a0*/  S2UR UR5, SR_CgaCtaId ;  /* 0x00000000000579c3 */ /* 0x001e220000008800 */
[----:B------:R-:W-:Y:S01]  /*02b0*/  UMOV UR4, 0x400 ;  /* 0x0000040000047882 */ /* 0x000fe20000000000 */
[----:B------:R-:W-:Y:S01]  /*02c0*/  UMOV UR6, 0x1 ;  /* 0x0000000100067882 */ /* 0x000fe20000000000 */
[----:B------:R-:W-:Y:S01]  /*02d0*/  UMOV UR7, 0x2 ;  /* 0x0000000200077882 */ /* 0x000fe20000000000 */
[----:B------:R-:W-:Y:S01]  /*02e0*/  ELECT P0, URZ, PT ;  /* 0x00000000003f782f */ /* 0x000fe20003800000 */
[----:B0-----:R-:W-:Y:S02]  /*02f0*/  ULEA UR8, UR5, UR4, 0x18 ;  /* 0x0000000405087291 */ /* 0x001fe4000f8ec03f */
[----:B------:R-:W-:-:S04]  /*0300*/  UIADD3 UR4, -UR6, 0x100000, URZ ;  /* 0x0010000006047890 */ /* 0x000fc8000fffe13f */
[----:B------:R-:W-:Y:S02]  /*0310*/  USHF.L.U32 UR5, UR4, 0xb, URZ ;  /* 0x0000000b04057899 */ /* 0x000fe4000800063f */
[----:B------:R-:W-:Y:S02]  /*0320*/  USHF.L.U32 UR4, UR4, 0x1, URZ ;  /* 0x0000000104047899 */ /* 0x000fe4000800063f */
[----:B------:R-:W-:-:S04]  /*0330*/  UIADD3 UR6, -UR7, 0x100000, URZ ;  /* 0x0010000007067890 */ /* 0x000fc8000fffe13f */
[----:B------:R-:W-:Y:S02]  /*0340*/  USHF.L.U32 UR7, UR6, 0xb, URZ ;  /* 0x0000000b06077899 */ /* 0x000fe4000800063f */
[----:B------:R-:W-:Y:S01]  /*0350*/  USHF.L.U32 UR6, UR6, 0x1, URZ ;  /* 0x0000000106067899 */ /* 0x000fe2000800063f */
[----:B------:R-:W0:Y:S03]  /*0360*/  FENCE.VIEW.ASYNC.S ;  /* 0x00000000000073c6 */ /* 0x000e260000000000 */
[----:B0-----:R3:W4:Y:S08]  /*0370*/  SYNCS.EXCH.64 URZ, [UR8+0x29830], UR4 ;  /* 0x02983004083f75b2 */ /* 0x0017300008000100 */
[----:B------:R3:W0:Y:S01]  /*0380*/  SYNCS.EXCH.64 URZ, [UR8+0x29840], UR6 ;  /* 0x02984006083f75b2 */ /* 0x0006220008000100 */
[----:B------:R3:W0:Y:S01]  /*0390*/  SYNCS.EXCH.64 URZ, [UR8+0x29838], UR4 ;  /* 0x02983804083f75b2 */ /* 0x0006220008000100 */
[----:B------:R3:W0:Y:S02]  /*03a0*/  SYNCS.EXCH.64 URZ, [UR8+0x29848], UR6 ;  /* 0x02984806083f75b2 */ /* 0x0006240008000100 */
[----:B---3--:R-:W-:Y:S01]  /*03b0*/  NOP ;  /* 0x0000000000007918 */ /* 0x008fe20000000000 */
.L_x_2:
[----:B------:R-:W3:Y:S01]  /*03c0*/  SHFL.IDX PT, R2, R0, RZ, 0x1f ;  /* 0x00001fff00027589 */ /* 0x000ee200000e0000 */
[----:B------:R-:W-:Y:S01]  /*03d0*/  NOP ;  /* 0x0000000000007918 */ /* 0x000fe20000000000 */
[----:B---3--:R-:W-:-:S13]  /*03e0*/  ISETP.NE.AND P0, PT, R2, RZ, PT ;  /* 0x000000ff0200720c */ /* 0x008fda0003f05270 */
        /* <DEDUP_REMOVED lines=14> */
[----:B0-----:R3:W0:Y:S08]  /*04d0*/  SYNCS.EXCH.64 URZ, [UR8+0x29850], UR4 ;  /* 0x02985004083f75b2 */ /* 0x0016300008000100 */
[----:B------:R3:W0:Y:S01]  /*04e0*/  SYNCS.EXCH.64 URZ, [UR8+0x29860], UR6 ;  /* 0x02986006083f75b2 */ /* 0x0006220008000100 */
[----:B------:R3:W0:Y:S01]  /*04f0*/  SYNCS.EXCH.64 URZ, [UR8+0x29858], UR4 ;  /* 0x02985804083f75b2 */ /* 0x0006220008000100 */
[----:B------:R3:W0:Y:S02]  /*0500*/  SYNCS.EXCH.64 URZ, [UR8+0x29868], UR6 ;  /* 0x02986806083f75b2 */ /* 0x0006240008000100 */
[----:B---3--:R-:W-:Y:S01]  /*0510*/  NOP ;  /* 0x0000000000007918 */ /* 0x008fe20000000000 */
.L_x_3:
[----:B------:R-:W3:Y:S01]  /*0520*/  SHFL.IDX PT, R2, R0, RZ, 0x1f ;  /* 0x00001fff00027589 */ /* 0x000ee200000e0000 */
[----:B------:R-:W-:Y:S01]  /*0530*/  NOP ;  /* 0x0000000000007918 */ /* 0x000fe20000000000 */
[----:B---3--:R-:W-:-:S13]  /*0540*/  ISETP.NE.AND P0, PT, R2, RZ, PT ;  /* 0x000000ff0200720c */ /* 0x008fda0003f05270 */
[----:B------:R-:W-:Y:S05]  /*0550*/  @P0 BRA `(.L_x_4) ;  /* 0x0000000000380947 */ /* 0x000fea0003800000 */
[----:B0-----:R-:W0:Y:S01]  /*0560*/  S2UR UR5, SR_CgaCtaId ;  /* 0x00000000000579c3 */ /* 0x001e220000008800 */
[----:B------:R-:W-:Y:S01]  /*0570*/  UMOV UR4, 0x400 ;  /* 0x0000040000047882 */ /* 0x000fe20000000000 */
[----:B------:R-:W-:Y:S01]  /*0580*/  UMOV UR7, 0x1 ;  /* 0x0000000100077882 */ /* 0x000fe20000000000 */
[----:B------:R-:W-:Y:S01]  /*0590*/  ELECT P0, URZ, PT ;  /* 0x00000000003f782f */ /* 0x000fe20003800000 */
[----:B0-----:R-:W-:Y:S02]  /*05a0*/  ULEA UR6, UR5, UR4, 0x18 ;  /* 0x0000000405067291 */ /* 0x001fe4000f8ec03f */
[----:B------:R-:W-:-:S04]  /*05b0*/  UIADD3 UR4, -UR7, 0x100000, URZ ;  /* 0x0010000007047890 */ /* 0x000fc8000fffe13f */
[----:B------:R-:W-:Y:S02]  /*05c0*/  USHF.L.U32 UR5, UR4, 0xb, URZ ;  /* 0x0000000b04057899 */ /* 0x000fe4000800063f */
[----:B------:R-:W-:Y:S01]  /*05d0*/  USHF.L.U32 UR4, UR4, 0x1, URZ ;  /* 0x0000000104047899 */ /* 0x000fe2000800063f */
[----:B------:R-:W0:Y:S11]  /*05e0*/  FENCE.VIEW.ASYNC.S ;  /* 0x00000000000073c6 */ /* 0x000e360000000000 */
[----:B0-----:R3:W0:Y:S01]  /*05f0*/  SYNCS.EXCH.64 URZ, [UR6+0x29870], UR4 ;  /* 0x02987004063f75b2 */ /* 0x0016220008000100 */
[----:B------:R3:W0:Y:S01]  /*0600*/  SYNCS.EXCH.64 URZ, [UR6+0x29880], UR4 ;  /* 0x02988004063f75b2 */ /* 0x0006220008000100 */
[----:B------:R3:W0:Y:S01]  /*0610*/  SYNCS.EXCH.64 URZ, [UR6+0x29878], UR4 ;  /* 0x02987804063f75b2 */ /* 0x0006220008000100 */
[----:B------:R3:W0:Y:S02]  /*0620*/  SYNCS.EXCH.64 URZ, [UR6+0x29888], UR4 ;  /* 0x02988804063f75b2 */ /* 0x0006240008000100 */
[----:B---3--:R-:W-:Y:S01]  /*0630*/  NOP ;  /* 0x0000000000007918 */ /* 0x008fe20000000000 */
.L_x_4:
        /* <DEDUP_REMOVED lines=22> */
.L_x_5:
        /* <DEDUP_REMOVED lines=22> */
.L_x_6:
[----:B------:R-:W-:Y:S01]  /*0900*/  PLOP3.LUT P0, PT, PT, PT, UP0, 0x80, 0x0 ;  /* 0x000000000000781c */ /* 0x000fe20003f0f008 */
[----:B------:R-:W-:Y:S01]  /*0910*/  UMOV UR38, 0x1 ;  /* 0x0000000100267882 */ /* 0x000fe20000000000 */
[----:B------:R-:W-:Y:S01]  /*0920*/  NOP ;  /* 0x0000000000007918 */ /* 0x000fe20000000000 */
[----:B------:R-:W-:Y:S01]  /*0930*/  USEL UR38, UR38, 0x2, !UP0 ;  /* 0x0000000226267887 */ /* 0x000fe2000c000000 */
[----:B------:R-:W-:Y:S01]  /*0940*/  ULDC.64 UR48, c[0x0][0x208] ;  /* 0x0000820000307ab9 */ /* 0x000fe20000000a00 */
[----:B012-4-:R-:W-:Y:S08]  /*0950*/  BAR.SYNC.DEFER_BLOCKING 0x0 ;  /* 0x0000000000007b1d */ /* 0x017ff00000010000 */
[----:B------:R-:W-:Y:S05]  /*0960*/  @!P0 BRA `(.L_x_7) ;  /* 0x0000008c00fc8947 */ /* 0x000fea0003800000 */
.L_x_8:
[----:B------:R-:W-:-:S08]  /*0970*/  NOP ;  /* 0x0000000000007918 */ /* 0x000fd00000000000 */
[----:B------:R-:W0:Y:S02]  /*0980*/  USETMAXREG.TRY_ALLOC.CTAPOOL UP0, 0xf0 ;  /* 0x000000f0000079c8 */ /* 0x000e240008000600 */
[----:B0-----:R-:W-:-:S13]  /*0990*/  PLOP3.LUT P0, PT, PT, PT, UP0, 0x80, 0x0 ;  /* 0x000000000000781c */ /* 0x001fda0003f0f008 */
[----:B------:R-:W-:Y:S05]  /*09a0*/  @!P0 BRA `(.L_x_8) ;  /* 0xfffffffc00f08947 */ /* 0x000fea000383ffff */
[----:B------:R-:W0:Y:S01]  /*09b0*/  S2R R2, SR_TID.X ;  /* 0x0000000000027919 */ /* 0x000e220000002100 */
[----:B------:R-:W1:Y:S08]  /*09c0*/  S2UR UR41, SR_CTAID.X ;  /* 0x00000000002979c3 */ /* 0x000e700000002500 */
[----:B------:R-:W-:Y:S06]  /*09d0*/  BAR.ARV 0x8, 0x180 ;  /* 0x0206000000007b1d */ /* 0x000fec0000002000 */
[----:B0-----:R-:W-:-:S04]  /*09e0*/  LOP3.LUT R0, R2, 0xffffff80, RZ, 0xc0, !PT ;  /* 0xffffff8002007812 */ /* 0x001fc800078ec0ff */
[----:B------:R-:W-:Y:S02]  /*09f0*/  ISETP.NE.AND P0, PT, R0, 0x80, PT ;  /* 0x000000800000780c */ /* 0x000fe40003f05270 */
[----:B------:R-:W1:Y:S11]  /*0a00*/  LDC R0, c[0x0][0xc34] ;  /* 0x00030d00ff007b82 */ /* 0x000e760000000800 */
[----:B------:R-:W-:Y:S06]  /*0a10*/  @!P0 BAR.ARV 0x9, 0x100 ;  /* 0x0244000000008b1d */ /* 0x000fec0000002000 */
[----:B-1----:R-:W-:-:S13]  /*0a20*/  ISETP.LE.AND P0, PT, R0, UR41, PT ;  /* 0x0000002900007c0c */ /* 0x002fda000bf03270 */
[----:B------:R-:W-:Y:S05]  /*0a30*/  @P0 EXIT ;  /* 0x000000000000094d */ /* 0x000fea0003800000 */
[----:B------:R-:W-:Y:S01]  /*0a40*/  VIADD R17, R2, 0xffffff80 ;  /* 0xffffff8002117836 */ /* 0x000fe20000000000 */
[----:B------:R-:W-:Y:S01]  /*0a50*/  ULOP3.LUT UR46, UR38, 0x1, URZ, 0xfc, !UPT ;  /* 0x00000001262e7892 */ /* 0x000fe2000f8efc3f */
[----:B------:R-:W-:Y:S01]  /*0a60*/  IMAD.MOV.U32 R171, RZ, RZ, -0x2 ;  /* 0xfffffffeffab7424 */ /* 0x000fe200078e00ff */
[----:B------:R-:W-:Y:S01]  /*0a70*/  UMOV UR45, URZ ;  /* 0x0000003f002d7c82 */ /* 0x000fe20008000000 */
[----:B------:R-:W-:Y:S01]  /*0a80*/  UMOV UR44, URZ ;  /* 0x0000003f002c7c82 */ /* 0x000fe20008000000 */
[----:B------:R-:W-:Y:S01]  /*0a90*/  SHF.R.S32.HI R0, RZ, 0x1f, R17 ;  /* 0x0000001fff007819 */ /* 0x000fe20000011411 */
[----:B------:R-:W-:-:S03]  /*0aa0*/  UMOV UR52, URZ ;  /* 0x0000003f00347c82 */ /* 0x000fc60008000000 */
[CC--:B------:R-:W-:Y:S02]  /*0ab0*/  LEA.HI R2, R0.reuse, R17.reuse, RZ, 0x7 ;  /* 0x0000001100027211 */ /* 0x0c0fe400078f38ff */
[-C--:B------:R-:W-:Y:S02]  /*0ac0*/  LEA.HI R3, R0, R17.reuse, RZ, 0x5 ;  /* 0x0000001100037211 */ /* 0x080fe400078f28ff */
[----:B------:R-:W-:Y:S02]  /*0ad0*/  LOP3.LUT R4, R2, 0xffffff80, RZ, 0xc0, !PT ;  /* 0xffffff8002047812 */ /* 0x000fe400078ec0ff */
[CC--:B------:R-:W-:Y:S01]  /*0ae0*/  LEA.HI R5, R0.reuse, R17.reuse, RZ, 0x4 ;  /* 0x0000001100057211 */ /* 0x0c0fe200078f20ff */
[----:B------:R-:W-:Y:S01]  /*0af0*/  IMAD.SHL.U32 R3, R3, 0x20, RZ ;  /* 0x0000002003037824 */ /* 0x000fe200078e00ff */
[----:B------:R-:W-:Y:S01]  /*0b00*/  LEA.HI R9, R0, R17, RZ, 0x2 ;  /* 0x0000001100097211 */ /* 0x000fe200078f10ff */
[----:B------:R-:W-:Y:S01]  /*0b10*/  IMAD.IADD R19, R17, 0x1, -R4 ;  /* 0x0000000111137824 */ /* 0x000fe200078e0a04 */
[----:B------:R-:W-:-:S02]  /*0b20*/  LOP3.LUT R6, R5, 0x3fffff0, RZ, 0xc0, !PT ;  /* 0x03fffff005067812 */ /* 0x000fc400078ec0ff */
[----:B------:R-:W-:Y:S02]  /*0b30*/  SHF.R.S32.HI R8, RZ, 0x4, R5 ;  /* 0x00000004ff087819 */ /* 0x000fe40000011405 */
[----:B------:R-:W-:Y:S01]  /*0b40*/  SHF.R.S32.HI R4, RZ, 0x1f, R19 ;  /* 0x0000001fff047819 */ /* 0x000fe20000011413 */
[----:B------:R-:W-:Y:S01]  /*0b50*/  IMAD.IADD R6, R17, 0x1, -R6 ;  /* 0x0000000111067824 */ /* 0x000fe200078e0a06 */
[----:B------:R-:W-:Y:S02]  /*0b60*/  LOP3.LUT R7, R3, 0xfffffc00, RZ, 0xc0, !PT ;  /* 0xfffffc0003077812 */ /* 0x000fe400078ec0ff */
[----:B------:R-:W-:Y:S02]  /*0b70*/  LEA.HI R3, R4, R19, RZ, 0x2 ;  /* 0x0000001304037211 */ /* 0x000fe400078f10ff */
[----:B------:R-:W-:Y:S01]  /*0b80*/  LEA.HI R5, R5, R8, RZ, 0x1 ;  /* 0x0000000805057211 */ /* 0x000fe200078f08ff */
[----:B------:R-:W-:Y:S01]  /*0b90*/  IMAD R6, R6, 0x40, R7 ;  /* 0x0000004006067824 */ /* 0x000fe200078e0207 */
[----:B------:R-:W-:-:S02]  /*0ba0*/  SHF.R.S32.HI R7, RZ, 0x2, R3 ;  /* 0x00000002ff077819 */ /* 0x000fc40000011403 */
[----:B------:R-:W-:Y:S02]  /*0bb0*/  SHF.R.S32.HI R10, RZ, 0x1f, R3 ;  /* 0x0000001fff0a7819 */ /* 0x000fe40000011403 */
[----:B------:R-:W-:Y:S02]  /*0bc0*/  LEA.HI R18, R0, R17, RZ, 0x3 ;  /* 0x0000001100127211 */ /* 0x000fe400078f18ff */
[----:B------:R-:W-:Y:S02]  /*0bd0*/  LOP3.LUT R5, R5, 0x1ffffffe, RZ, 0xc0, !PT ;  /* 0x1ffffffe05057812 */ /* 0x000fe400078ec0ff */
[----:B------:R-:W-:Y:S02]  /*0be0*/  LOP3.LUT R0, R9, 0xfffffffc, RZ, 0xc0, !PT ;  /* 0xfffffffc09007812 */ /* 0x000fe400078ec0ff */
[----:B------:R-:W-:Y:S01]  /*0bf0*/  SHF.R.S32.HI R23, RZ, 0x7, R2 ;  /* 0x00000007ff177819 */ /* 0x000fe20000011402 */
[----:B------:R-:W-:Y:S01]  /*0c00*/  IMAD.IADD R5, R8, 0x1, -R5 ;  /* 0x0000000108057824 */ /* 0x000fe200078e0a05 */
[----:B------:R-:W-:Y:S01]  /*0c10*/  LEA.HI R10, R10, R7, RZ, 0x3 ;  /* 0x000000070a0a7211 */ /* 0x000fe200078f18ff */
[----:B------:R-:W-:Y:S01]  /*0c20*/  IMAD.IADD R8, R17, 0x1, -R0 ;  /* 0x0000000111087824 */ /* 0x000fe200078e0a00 */
[----:B------:R-:W-:Y:S01]  /*0c30*/  LEA.HI R2, R2, R23, RZ, 0x1 ;  /* 0x0000001702027211 */ /* 0x000fe200078f08ff */
[----:B------:R-:W-:Y:S01]  /*0c40*/  IMAD R170, R5, 0x8, R6 ;  /* 0x0000000805aa7824 */ /* 0x000fe200078e0206 */
[----:B------:R-:W-:-:S02]  /*0c50*/  LOP3.LUT R12, R18, 0xfffffff8, RZ, 0xc0, !PT ;  /* 0xfffffff8120c7812 */ /* 0x000fc400078ec0ff */
[----:B------:R-:W-:Y:S02]  /*0c60*/  LOP3.LUT R10, R10, 0xfffffff8, RZ, 0xc0, !PT ;  /* 0xfffffff80a0a7812 */ /* 0x000fe400078ec0ff */
[----:B------:R-:W-:Y:S01]  /*0c70*/  LEA.HI R4, R4, R19, RZ, 0x5 ;  /* 0x0000001304047211 */ /* 0x000fe200078f28ff */
[----:B------:R-:W-:Y:S01]  /*0c80*/  IMAD.IADD R17, R17, 0x1, -R12 ;  /* 0x0000000111117824 */ /* 0x000fe200078e0a0c */
[----:B------:R-:W-:Y:S01]  /*0c90*/  LOP3.LUT R2, R2, 0x3fffffe, RZ, 0xc0, !PT ;  /* 0x03fffffe02027812 */ /* 0x000fe200078ec0ff */
[----:B------:R-:W-:Y:S01]  /*0ca0*/  IMAD.IADD R7, R7, 0x1, -R10 ;  /* 0x0000000107077824 */ /* 0x000fe200078e0a0a */
[----:B------:R-:W-:Y:S02]  /*0cb0*/  LEA.HI R5, R8, R8, RZ, 0x1 ;  /* 0x0000000808057211 */ /* 0x000fe400078f08ff */
[----:B------:R-:W-:Y:S01]  /*0cc0*/  SHF.R.S32.HI R4, RZ, 0x5, R4 ;  /* 0x00000005ff047819 */ /* 0x000fe20000011404 */
[----:B------:R-:W-:Y:S01]  /*0cd0*/  IMAD.IADD R168, R23, 0x1, -R2 ;  /* 0x0000000117a87824 */ /* 0x000fe200078e0a02 */
[----:B------:R-:W-:Y:S01]  /*0ce0*/  LOP3.LUT R0, R3, 0x7ffffffc, RZ, 0xc0, !PT ;  /* 0x7ffffffc03007812 */ /* 0x000fe200078ec0ff */
[----:B------:R-:W-:Y:S01]  /*0cf0*/  IMAD.SHL.U32 R2, R17, 0x8, RZ ;  /* 0x0000000811027824 */ /* 0x000fe200078e00ff */
[----:B------:R-:W-:Y:S01]  /*0d00*/  LOP3.LUT R5, R5, 0x1ffffffe, RZ, 0xc0, !PT ;  /* 0x1ffffffe05057812 */ /* 0x000fe200078ec0ff */
[----:B------:R-:W-:Y:S01]  /*0d10*/  IMAD R7, R4, 0x10, R7 ;  /* 0x0000001004077824 */ /* 0x000fe200078e0207 */
[----:B------:R-:W-:Y:S01]  /*0d20*/  SHF.R.S32.HI R18, RZ, 0x3, R18 ;  /* 0x00000003ff127819 */ /* 0x000fe20000011412 */
[----:B------:R-:W-:-:S02]  /*0d30*/  VIADD R16, R2, 0x40 ;  /* 0x0000004002107836 */ /* 0x000fc40000000000 */
[----:B------:R-:W-:Y:S02]  /*0d40*/  IMAD.IADD R0, R19, 0x1, -R0 ;  /* 0x0000000113007824 */ /* 0x000fe400078e0a00 */
[----:B------:R-:W-:Y:S01]  /*0d50*/  IMAD.IADD R5, R8, 0x1, -R5 ;  /* 0x0000000108057824 */ /* 0x000fe200078e0a05 */
[----:B------:R-:W-:Y:S01]  /*0d60*/  SHF.R.S32.HI R192, RZ, 0x1f, R16 ;  /* 0x0000001fffc07819 */ /* 0x000fe20000011410 */
[----:B------:R-:W-:Y:S02]  /*0d70*/  IMAD R168, R168, 0x40, R7 ;  /* 0x00000040a8a87824 */ /* 0x000fe400078e0207 */
[----:B------:R-:W-:Y:S02]  /*0d80*/  IMAD R171, R0, R171, 0xa0 ;  /* 0x000000a000ab7424 */ /* 0x000fe400078e02ab */
[----:B------:R-:W-:-:S07]  /*0d90*/  IMAD R169, R5, 0x8, R168 ;  /* 0x0000000805a97824 */ /* 0x000fce00078e02a8 */
.L_x_39:
[----:B------:R-:W-:Y:S01]  /*0da0*/  ULDC UR4, c[0x0][0xc38] ;  /* 0x00030e0000047ab9 */ /* 0x000fe20000000800 */
[----:B------:R-:W-:Y:S01]  /*0db0*/  ULDC UR15, c[0x0][0xc44] ;  /* 0x00031100000f7ab9 */ /* 0x000fe20000000800 */
[----:B------:R-:W-:Y:S01]  /*0dc0*/  UISETP.NE.AND UP3, UPT, UR4, 0x1, UPT ;  /* 0x000000010400788c */ /* 0x000fe2000bf65270 */
[----:B------:R-:W-:Y:S01]  /*0dd0*/  IMAD.MOV.U32 R3, RZ, RZ, 0x3f800000 ;  /* 0x3f800000ff037424 */ /* 0x000fe200078e00ff */
[----:B------:R-:W-:Y:S01]  /*0de0*/  UISETP.NE.AND UP2, UPT, UR15, 0x1, UPT ;  /* 0x000000010f00788c */ /* 0x000fe2000bf45270 */
[----:B------:R-:W-:Y:S01]  /*0df0*/  IMAD.MOV.U32 R0, RZ, RZ, 0x3f800000 ;  /* 0x3f800000ff007424 */ /* 0x000fe200078e00ff */
[----:B------:R-:W-:Y:S01]  /*0e00*/  ULDC.64 UR6, c[0x0][0x990] ;  /* 0x0002640000067ab9 */ /* 0x000fe20000000a00 */
[----:B------:R-:W-:Y:S01]  /*0e10*/  ULDC.64 UR4, c[0x0][0x998] ;  /* 0x0002660000047ab9 */ /* 0x000fe20000000a00 */
[----:B------:R-:W-:Y:S02]  /*0e20*/  UISETP.NE.U32.AND UP0, UPT, UR6, URZ, UPT ;  /* 0x0000003f0600728c */ /* 0x000fe4000bf05070 */
[----:B------:R-:W-:Y:S01]  /*0e30*/  UISETP.NE.U32.AND UP1, UPT, UR4, URZ, UPT ;  /* 0x0000003f0400728c */ /* 0x000fe2000bf25070 */
[----:B------:R-:W-:-:S02]  /*0e40*/  UMOV UR43, UR41 ;  /* 0x00000029002b7c82 */ /* 0x000fc40008000000 */
[----:B------:R-:W-:Y:S01]  /*0e50*/  @UP3 ULDC UR8, c[0x0][0xc3c] ;  /* 0x00030f0000083ab9 */ /* 0x000fe20000000800 */
[----:B------:R-:W-:Y:S01]  /*0e60*/  @UP3 ULDC UR10, c[0x0][0xc40] ;  /* 0x00031000000a3ab9 */ /* 0x000fe20000000800 */
[----:B------:R-:W-:Y:S02]  /*0e70*/  UIMAD.WIDE.U32 UR8, UR41, UR8, URZ ;  /* 0x00000008290872a5 */ /* 0x000fe4000f8e003f */
[----:B------:R-:W-:Y:S02]  /*0e80*/  UISETP.NE.AND.EX UP0, UPT, UR7, URZ, UPT, UP0 ;  /* 0x0000003f0700728c */ /* 0x000fe4000bf05300 */
[----:B------:R-:W-:Y:S02]  /*0e90*/  @UP3 USHF.R.U32.HI UR43, URZ, UR10, UR9 ;  /* 0x0000000a3f2b3299 */ /* 0x000fe40008011609 */
[----:B------:R-:W-:Y:S01]  /*0ea0*/  UISETP.NE.AND.EX UP1, UPT, UR5, URZ, UPT, UP1 ;  /* 0x0000003f0500728c */ /* 0x000fe2000bf25310 */
[----:B------:R-:W-:Y:S01]  /*0eb0*/  @UP2 ULDC.64 UR10, c[0x0][0xc48] ;  /* 0x00031200000a2ab9 */ /* 0x000fe20000000a00 */
[----:B------:R-:W-:Y:S01]  /*0ec0*/  PLOP3.LUT P0, PT, PT, PT, UP0, 0x80, 0x0 ;  /* 0x000000000000781c */ /* 0x000fe20003f0f008 */
[----:B------:R-:W-:-:S02]  /*0ed0*/  UIMAD.WIDE.U32 UR8, UR43, UR10, URZ ;  /* 0x0000000a2b0872a5 */ /* 0x000fc4000f8e003f */
[----:B------:R-:W-:Y:S02]  /*0ee0*/  UMOV UR42, UR43 ;  /* 0x0000002b002a7c82 */ /* 0x000fe40008000000 */
[----:B------:R-:W-:Y:S01]  /*0ef0*/  @UP0 ULDC.64 UR12, c[0x0][0x9a8] ;  /* 0x00026a00000c0ab9 */ /* 0x000fe20000000a00 */
[----:B------:R-:W-:Y:S01]  /*0f00*/  @UP2 USHF.R.U32.HI UR42, URZ, UR11, UR9 ;  /* 0x0000000b3f2a2299 */ /* 0x000fe20008011609 */
[----:B------:R-:W-:Y:S01]  /*0f10*/  PLOP3.LUT P1, PT, PT, PT, UP1, 0x80, 0x0 ;  /* 0x000000000000781c */ /* 0x000fe20003f2f018 */
[----:B0-----:R-:W0:Y:S01]  /*0f20*/  SHFL.IDX PT, R8, R23, RZ, 0x1f ;  /* 0x00001fff17087589 */ /* 0x001e2200000e0000 */
[----:B------:R-:W-:Y:S01]  /*0f30*/  @UP1 ULDC.64 UR18, c[0x0][0x9b8] ;  /* 0x00026e0000121ab9 */ /* 0x000fe20000000a00 */
[----:B------:R-:W-:Y:S02]  /*0f40*/  @UP0 USHF.R.S32.HI UR10, URZ, 0x1f, UR42 ;  /* 0x0000001f3f0a0899 */ /* 0x000fe4000801142a */
[----:B------:R-:W-:Y:S02]  /*0f50*/  @UP1 USHF.R.S32.HI UR11, URZ, 0x1f, UR42 ;  /* 0x0000001f3f0b1899 */ /* 0x000fe4000801142a */
[----:B------:R-:W-:-:S02]  /*0f60*/  @UP0 UIADD3 UR14, -UR42, URZ, URZ ;  /* 0x0000003f2a0e0290 */ /* 0x000fc4000fffe13f */
[----:B------:R-:W-:Y:S02]  /*0f70*/  @UP1 UIADD3 UR20, -UR42, URZ, URZ ;  /* 0x0000003f2a141290 */ /* 0x000fe4000fffe13f */
[----:B------:R-:W-:Y:S02]  /*0f80*/  @UP0 UIMAD.WIDE.U32 UR8, UR42, UR12, URZ ;  /* 0x0000000c2a0802a5 */ /* 0x000fe4000f8e003f */
[----:B------:R-:W-:Y:S02]  /*0f90*/  @UP0 UIMAD UR10, UR10, UR12, URZ ;  /* 0x0000000c0a0a02a4 */ /* 0x000fe4000f8e023f */
[----:B------:R-:W-:Y:S02]  /*0fa0*/  @UP1 UIMAD UR12, UR11, UR18, URZ ;  /* 0x000000120b0c12a4 */ /* 0x000fe4000f8e023f */
[----:B------:R-:W-:Y:S02]  /*0fb0*/  @UP0 UIMAD UR14, UR15, UR14, UR43 ;  /* 0x0000000e0f0e02a4 */ /* 0x000fe4000f8e022b */
[----:B------:R-:W-:-:S02]  /*0fc0*/  @UP1 UIMAD UR20, UR15, UR20, UR43 ;  /* 0x000000140f1412a4 */ /* 0x000fc4000f8e022b */
[----:B------:R-:W-:Y:S02]  /*0fd0*/  @UP0 UIMAD UR16, UR42, UR13, UR10 ;  /* 0x0000000d2a1002a4 */ /* 0x000fe4000f8e020a */
[----:B------:R-:W-:Y:S02]  /*0fe0*/  @UP0 USHF.R.S32.HI UR15, URZ, 0x1f, UR14 ;  /* 0x0000001f3f0f0899 */ /* 0x000fe4000801140e */
[----:B------:R-:W-:Y:S02]  /*0ff0*/  @UP1 USHF.R.S32.HI UR21, URZ, 0x1f, UR20 ;  /* 0x0000001f3f151899 */ /* 0x000fe40008011414 */
[----:B------:R-:W-:Y:S02]  /*1000*/  @UP1 UIMAD.WIDE.U32 UR10, UR42, UR18, URZ ;  /* 0x000000122a0a12a5 */ /* 0x000fe4000f8e003f */
[----:B------:R-:W-:Y:S02]  /*1010*/  @UP1 UIMAD UR17, UR42, UR19, UR12 ;  /* 0x000000132a1112a4 */ /* 0x000fe4000f8e020c */
[----:B------:R-:W-:Y:S01]  /*1020*/  @UP0 UIADD3 UR9, UR9, UR16, URZ ;  /* 0x0000001009090290 */ /* 0x000fe2000fffe03f */
[----:B------:R-:W-:Y:S01]  /*1030*/  @UP0 ULDC.64 UR18, c[0x0][0x9b0] ;  /* 0x00026c0000120ab9 */ /* 0x000fe20000000a00 */
[----:B------:R-:W-:Y:S01]  /*1040*/  @UP1 ULDC.64 UR12, c[0x0][0x9c0] ;  /* 0x00027000000c1ab9 */ /* 0x000fe20000000a00 */
[----:B------:R-:W-:-:S02]  /*1050*/  @UP0 UIMAD UR15, UR15, UR18, URZ ;  /* 0x000000120f0f02a4 */ /* 0x000fc4000f8e023f */
[----:B------:R-:W-:Y:S02]  /*1060*/  @UP1 UIMAD UR16, UR21, UR12, URZ ;  /* 0x0000000c151012a4 */ /* 0x000fe4000f8e023f */
[----:B------:R-:W-:Y:S02]  /*1070*/  @UP1 UIADD3 UR11, UR11, UR17, URZ ;  /* 0x000000110b0b1290 */ /* 0x000fe4000fffe03f */
[----:B------:R-:W-:Y:S02]  /*1080*/  @UP0 UIMAD UR15, UR14, UR19, UR15 ;  /* 0x000000130e0f02a4 */ /* 0x000fe4000f8e020f */
[----:B------:R-:W-:Y:S02]  /*1090*/  @UP0 UIMAD.WIDE.U32 UR8, UR14, UR18, UR8 ;  /* 0x000000120e0802a5 */ /* 0x000fe4000f8e0008 */
[----:B------:R-:W-:Y:S02]  /*10a0*/  @UP1 UIMAD UR16, UR20, UR13, UR16 ;  /* 0x0000000d141012a4 */ /* 0x000fe4000f8e0210 */
[----:B------:R-:W-:-:S02]  /*10b0*/  @UP1 UIMAD.WIDE.U32 UR12, UR20, UR12, UR10 ;  /* 0x0000000c140c12a5 */ /* 0x000fc4000f8e000a */
[----:B------:R-:W-:Y:S02]  /*10c0*/  @UP0 UIADD3 UR10, UR9, UR15, URZ ;  /* 0x0000000f090a0290 */ /* 0x000fe4000fffe03f */
[----:B------:R-:W-:Y:S02]  /*10d0*/  @UP0 ULEA UR6, UP2, UR8, UR6, 0x2 ;  /* 0x0000000608060291 */ /* 0x000fe4000f84103f */
[----:B------:R-:W-:Y:S02]  /*10e0*/  @UP1 UIADD3 UR9, UR13, UR16, URZ ;  /* 0x000000100d091290 */ /* 0x000fe4000fffe03f */
[----:B------:R-:W-:Y:S02]  /*10f0*/  @UP1 ULEA UR4, UP3, UR12, UR4, 0x2 ;  /* 0x000000040c041291 */ /* 0x000fe4000f86103f */
[----:B------:R-:W-:Y:S01]  /*1100*/  @UP0 ULEA.HI.X UR7, UR8, UR7, UR10, 0x2, UP2 ;  /* 0x0000000708070291 */ /* 0x000fe200090f140a */
[----:B-1-3--:R-:W-:Y:S01]  /*1110*/  IMAD.U32 R4, RZ, RZ, UR6 ;  /* 0x00000006ff047e24 */ /* 0x00afe2000f8e00ff */
[----:B------:R-:W-:-:S02]  /*1120*/  @UP1 ULEA.HI.X UR5, UR12, UR5, UR9, 0x2, UP3 ;  /* 0x000000050c051291 */ /* 0x000fc400098f1409 */
[----:B------:R-:W-:Y:S01]  /*1130*/  IMAD.U32 R6, RZ, RZ, UR4 ;  /* 0x00000004ff067e24 */ /* 0x000fe2000f8e00ff */
[----:B------:R-:W1:Y:S01]  /*1140*/  S2UR UR36, SR_CgaCtaId ;  /* 0x00000000002479c3 */ /* 0x000e620000008800 */
[----:B------:R-:W-:Y:S01]  /*1150*/  IMAD.U32 R5, RZ, RZ, UR7 ;  /* 0x00000007ff057e24 */ /* 0x000fe2000f8e00ff */
[----:B0-----:R-:W-:Y:S01]  /*1160*/  R2UR UR37, R8 ;  /* 0x00000000082572ca */ /* 0x001fe200000e0000 */
[----:B------:R-:W-:Y:S01]  /*1170*/  IMAD.U32 R7, RZ, RZ, UR5 ;  /* 0x00000005ff077e24 */ /* 0x000fe2000f8e00ff */
[----:B------:R-:W-:Y:S01]  /*1180*/  ULDC.64 UR4, c[0x0][0x418] ;  /* 0x0001060000047ab9 */ /* 0x000fe20000000a00 */
[----:B------:R-:W-:Y:S01]  /*1190*/  UMOV UR39, 0x400 ;  /* 0x0000040000277882 */ /* 0x000fe20000000000 */
[----:B------:R-:W2:Y:S01]  /*11a0*/  @P0 LDG.E R3, desc[UR48][R4.64] ;  /* 0x0000003004030981 */ /* 0x000ea2000c1e1900 */
[----:B------:R-:W-:Y:S01]  /*11b0*/  ULDC UR51, c[0x0][0x424] ;  /* 0x0001090000337ab9 */ /* 0x000fe20000000800 */
[----:B------:R-:W-:Y:S02]  /*11c0*/  ULDC UR8, c[0x0][0x988] ;  /* 0x0002620000087ab9 */ /* 0x000fe40000000800 */
[----:B------:R-:W2:Y:S01]  /*11d0*/  @P1 LDG.E R0, desc[UR48][R6.64] ;  /* 0x0000003006001981 */ /* 0x000ea2000c1e1900 */
[----:B------:R-:W-:-:S04]  /*11e0*/  UISETP.NE.U32.AND UP0, UPT, UR4, URZ, UPT ;  /* 0x0000003f0400728c */ /* 0x000fc8000bf05070 */
[----:B------:R-:W-:Y:S02]  /*11f0*/  UISETP.NE.AND.EX UP0, UPT, UR5, URZ, UPT, UP0 ;  /* 0x0000003f0500728c */ /* 0x000fe4000bf05300 */
[----:B------:R-:W-:Y:S02]  /*1200*/  ULEA.HI UR4, UR37, UR37, URZ, 0x1 ;  /* 0x0000002525047291 */ /* 0x000fe4000f8f083f */
[----:B------:R-:W-:Y:S01]  /*1210*/  USEL UR51, UR51, 0x1, UP0 ;  /* 0x0000000133337887 */ /* 0x000fe20008000000 */
[----:B------:R-:W-:Y:S01]  /*1220*/  ULDC UR5, c[0x0][0x2f0] ;  /* 0x0000bc0000057ab9 */ /* 0x000fe20000000800 */
[----:B------:R-:W-:Y:S02]  /*1230*/  ULOP3.LUT UR4, UR4, 0x3e, URZ, 0xc0, !UPT ;  /* 0x0000003e04047892 */ /* 0x000fe4000f8ec03f */
[----:B-1----:R-:W-:Y:S02]  /*1240*/  ULEA UR39, UR36, UR39, 0x18 ;  /* 0x0000002724277291 */ /* 0x002fe4000f8ec03f */
[----:B------:R-:W-:-:S02]  /*1250*/  UIMAD UR51, UR51, UR5, URZ ;  /* 0x00000005333372a4 */ /* 0x000fc4000f8e023f */
[----:B------:R-:W-:Y:S02]  /*1260*/  UIADD3 UR7, UR39, 0x14400, URZ ;  /* 0x0001440027077890 */ /* 0x000fe4000fffe03f */
[----:B------:R-:W-:Y:S02]  /*1270*/  UIADD3 UR4, UR37, -UR4, URZ ;  /* 0x8000000425047290 */ /* 0x000fe4000fffe03f */
[----:B------:R-:W-:Y:S02]  /*1280*/  ULOP3.LUT UP0, URZ, UR7, 0x9f, URZ, 0xc0, !UPT ;  /* 0x0000009f073f7892 */ /* 0x000fe4000f80c03f */
[----:B------:R-:W-:Y:S02]  /*1290*/  UIADD3 UR5, UR51, 0x9f, URZ ;  /* 0x0000009f33057890 */ /* 0x000fe4000fffe03f */
[----:B------:R-:W-:Y:S02]  /*12a0*/  ULEA UR6, UR4, UR7, 0xc ;  /* 0x0000000704067291 */ /* 0x000fe4000f8e603f */
[----:B------:R-:W-:Y:S01]  /*12b0*/  PLOP3.LUT P0, PT, PT, PT, UP0, 0x80, 0x0 ;  /* 0x000000000000781c */ /* 0x000fe20003f0f008 */
[----:B------:R-:W-:-:S02]  /*12c0*/  UIMAD.WIDE UR4, UR5, 0x66666667, URZ ;  /* 0x66666667050478a5 */ /* 0x000fc4000f8e023f */
[----:B------:R-:W-:Y:S02]  /*12d0*/  USHF.R.U32.HI UR6, URZ, 0x4, UR6 ;  /* 0x000000043f067899 */ /* 0x000fe40008011606 */
[----:B------:R-:W-:Y:S02]  /*12e0*/  USHF.R.U32.HI UR50, URZ, 0x1f, UR5 ;  /* 0x0000001f3f327899 */ /* 0x000fe40008011605 */
[----:B------:R-:W-:Y:S02]  /*12f0*/  ULOP3.LUT UR53, UR6, 0x3fff, URZ, 0xc0, !UPT ;  /* 0x00003fff06357892 */ /* 0x000fe4000f8ec03f */
[----:B------:R-:W-:Y:S01]  /*1300*/  ULEA.HI.SX32 UR50, UR5, UR50, 0x1a ;  /* 0x0000003205327291 */ /* 0x000fe2000f8fd23f */
[----:B--2---:R-:W-:-:S04]  /*1310*/  FMUL.FTZ R0, R3, R0 ;  /* 0x0000000003007220 */ /* 0x004fc80000410000 */
[----:B------:R-:W-:-:S05]  /*1320*/  FMUL.FTZ R0, R0, UR8 ;  /* 0x0000000800007c20 */ /* 0x000fca0008410000 */
[----:B------:R-:W-:Y:S01]  /*1330*/  R2UR UR40, R0 ;  /* 0x00000000002872ca */ /* 0x000fe200000e0000 */
[----:B-----5:R-:W-:-:S14]  /*1340*/  @!P0 BRA `(.L_x_9) ;  /* 0x0000000000408947 */ /* 0x020fdc0003800000 */
[----:B------:R-:W-:Y:S01]  /*1350*/  MOV R0, 0x0 ;  /* 0x0000000000007802 */ /* 0x000fe20000000f00 */
[----:B------:R-:W-:Y:S01]  /*1360*/  ULDC.64 UR4, c[0x4][0xa0] ;  /* 0x0100280000047ab9 */ /* 0x000fe20000000a00 */
[----:B------:R-:W-:Y:S01]  /*1370*/  ULDC.64 UR6, c[0x4][0x38] ;  /* 0x01000e0000067ab9 */ /* 0x000fe20000000a00 */
[----:B------:R-:W-:Y:S01]  /*1380*/  IMAD.U32 R4, RZ, RZ, UR4 ;  /* 0x00000004ff047e24 */ /* 0x000fe2000f8e00ff */
[----:B------:R0:W1:Y:S01]  /*1390*/  LDC.64 R14, c[0x4][R0] ;  /* 0x01000000000e7b82 */ /* 0x0000620000000a00 */
[----:B------:R-:W-:Y:S01]  /*13a0*/  IMAD.U32 R5, RZ, RZ, UR5 ;  /* 0x00000005ff057e24 */ /* 0x000fe2000f8e00ff */
[----:B------:R-:W-:Y:S01]  /*13b0*/  ULDC.64 UR4, c[0x4][0xa8] ;  /* 0x01002a0000047ab9 */ /* 0x000fe20000000a00 */
[----:B------:R-:W-:Y:S02]  /*13c0*/  IMAD.U32 R10, RZ, RZ, UR6 ;  /* 0x00000006ff0a7e24 */ /* 0x000fe4000f8e00ff */
[----:B------:R-:W-:Y:S02]  /*13d0*/  IMAD.U32 R6, RZ, RZ, UR4 ;  /* 0x00000004ff067e24 */ /* 0x000fe4000f8e00ff */
[----:B------:R-:W-:-:S02]  /*13e0*/  IMAD.U32 R7, RZ, RZ, UR5 ;  /* 0x00000005ff077e24 */ /* 0x000fc4000f8e00ff */
[----:B------:R-:W-:Y:S02]  /*13f0*/  IMAD.U32 R11, RZ, RZ, UR7 ;  /* 0x00000007ff0b7e24 */ /* 0x000fe4000f8e00ff */
[----:B------:R-:W-:Y:S02]  /*1400*/  IMAD.MOV.U32 R8, RZ, RZ, 0x70 ;  /* 0x00000070ff087424 */ /* 0x000fe400078e00ff */
[----:B------:R-:W-:Y:S02]  /*1410*/  IMAD.MOV.U32 R12, RZ, RZ, 0x1 ;  /* 0x00000001ff0c7424 */ /* 0x000fe400078e00ff */
[----:B0-----:R-:W-:-:S07]  /*1420*/  IMAD.MOV.U32 R13, RZ, RZ, RZ ;  /* 0x000000ffff0d7224 */ /* 0x001fce00078e00ff */
[----:B------:R-:W-:-:S07]  /*1430*/  LEPC R20, `(.L_x_9) ;  /* 0x000000001014794e */ /* 0x000fce0000000000 */
[----:B-1----:R-:W-:Y:S05]  /*1440*/  CALL.ABS.NOINC R14 ;  /* 0x000000000e007343 */ /* 0x002fea0003c00000 */
.L_x_9:
[----:B------:R-:W-:Y:S01]  /*1450*/  ULOP3.LUT UR4, UR45, 0x1, URZ, 0xc0, !UPT ;  /* 0x000000012d047892 */ /* 0x000fe2000f8ec03f */
[----:B------:R-:W-:-:S05]  /*1460*/  IMAD.U32 R3, RZ, RZ, UR46 ;  /* 0x0000002eff037e24 */ /* 0x000fca000f8e00ff */
[----:B------:R-:W-:Y:S01]  /*1470*/  IMAD.U32 R0, RZ, RZ, UR4 ;  /* 0x00000004ff007e24 */ /* 0x000fe2000f8e00ff */
[----:B------:R-:W-:-:S04]  /*1480*/  ISETP.NE.AND P0, PT, R3, 0x3, PT ;  /* 0x000000030300780c */ /* 0x000fc80003f05270 */
[----:B------:R-:W-:-:S04]  /*1490*/  SHF.L.U32 R0, R0, 0x1f, RZ ;  /* 0x0000001f00007819 */ /* 0x000fc800000006ff */
[----:B------:R-:W0:Y:S02]  /*14a0*/  SYNCS.PHASECHK.TRANS64.TRYWAIT P1, [UR39+0x29800], R0 ;  /* 0x02980000ff0075a7 */ /* 0x000e240008020167 */
[----:B0-----:R-:W-:Y:S05]  /*14b0*/  @!P1 BRA `(.L_x_10) ;  /* 0x000000b800d09947 */ /* 0x001fea0003800000 */
.L_x_101:
[----:B------:R-:W-:Y:S05]  /*14c0*/  @!P0 BRA `(.L_x_11) ;  /* 0x0000000000048947 */ /* 0x000fea0003800000 */
[----:B------:R-:W-:Y:S01]  /*14d0*/  BPT.TRAP 0x1 ;  /* 0x000000040000795c */ /* 0x000fe20000300000 */
.L_x_11:
[----:B------:R-:W-:Y:S02]  /*14e0*/  IMAD.U32 R4, RZ, RZ, UR52 ;  /* 0x00000034ff047e24 */ /* 0x000fe4000f8e00ff */
[----:B0-----:R-:W-:-:S03]  /*14f0*/  IMAD.U32 R3, RZ, RZ, UR44 ;  /* 0x0000002cff037e24 */ /* 0x001fc6000f8e00ff */
[----:B------:R-:W-:Y:S02]  /*1500*/  LEA R4, R4, UR39, 0x3 ;  /* 0x0000002704047c11 */ /* 0x000fe4000f8e18ff */
[----:B------:R-:W-:-:S04]  /*1510*/  SHF.L.U32 R3, R3, 0x1f, RZ ;  /* 0x0000001f03037819 */ /* 0x000fc800000006ff */
[----:B------:R0:W1:Y:S01]  /*1520*/  SYNCS.PHASECHK.TRANS64.TRYWAIT P1, [R4+URZ+0x29830], R3 ;  /* 0x02983003040075a7 */ /* 0x000062000802017f */
[----:B------:R-:W-:Y:S05]  /*1530*/  @!P0 BRA `(.L_x_12) ;  /* 0x0000000000048947 */ /* 0x000fea0003800000 */
[----:B------:R-:W-:Y:S01]  /*1540*/  BPT.TRAP 0x1 ;  /* 0x000000040000795c */ /* 0x000fe20000300000 */
.L_x_12:
[----:B------:R-:W2:Y:S01]  /*1550*/  S2R R0, SR_TID.X ;  /* 0x0000000000007919 */ /* 0x000ea20000002100 */
[----:B------:R-:W-:Y:S01]  /*1560*/  IMAD.MOV.U32 R87, RZ, RZ, RZ ;  /* 0x000000ffff577224 */ /* 0x000fe200078e00ff */
[----:B--2---:R-:W-:Y:S01]  /*1570*/  LOP3.LUT P2, RZ, R0, 0x7f, RZ, 0xc0, !PT ;  /* 0x0000007f00ff7812 */ /* 0x004fe2000784c0ff */
[----:B-1----:R-:W-:-:S12]  /*1580*/  @P1 BRA `(.L_x_13) ;  /* 0x0000000000081947 */ /* 0x002fd80003800000 */
[----:B------:R-:W1:Y:S02]  /*1590*/  SYNCS.PHASECHK.TRANS64.TRYWAIT P1, [R4+URZ+0x29830], R3 ;  /* 0x02983003040075a7 */ /* 0x000e64000802017f */
[----:B-1----:R-:W-:Y:S05]  /*15a0*/  @!P1 BRA `(.L_x_14) ;  /* 0x000000b800ac9947 */ /* 0x002fea0003800000 */
.L_x_13:
[----:B------:R-:W-:Y:S05]  /*15b0*/  WARPSYNC.ALL ;  /* 0x0000000000007948 */ /* 0x000fea0003800000 */
[----:B------:R-:W-:Y:S01]  /*15c0*/  UIADD3 UR4, UR39, 0x1a400, URZ ;  /* 0x0001a40027047890 */ /* 0x000fe2000fffe03f */
[----:B------:R-:W-:Y:S01]  /*15d0*/  WARPGROUP.ARRIVE ;  /* 0x00000000000079c5 */ /* 0x000fe20000000000 */
[----:B------:R-:W-:Y:S01]  /*15e0*/  ULOP3.LUT UR20, UR53, 0x10000, URZ, 0xfc, !UPT ;  /* 0x0001000035147892 */ /* 0x000fe2000f8efc3f */
[----:B------:R-:W-:Y:S01]  /*15f0*/  VIADD R0, R171, UR51 ;  /* 0x00000033ab007c36 */ /* 0x000fe20008000000 */
[----:B------:R-:W-:Y:S01]  /*1600*/  USHF.R.U32.HI UR4, URZ, 0x4, UR4 ;  /* 0x000000043f047899 */ /* 0x000fe20008011604 */
[----:B------:R-:W-:Y:S01]  /*1610*/  IMAD.U32 R5, RZ, RZ, UR50 ;  /* 0x00000032ff057e24 */ /* 0x000fe2000f8e00ff */
[----:B------:R-:W-:Y:S01]  /*1620*/  UMOV UR25, 0x80000020 ;  /* 0x8000002000197882 */ /* 0x000fe20000000000 */
[----:B------:R-:W-:Y:S01]  /*1630*/  UMOV UR27, 0x80000020 ;  /* 0x80000020001b7882 */ /* 0x000fe20000000000 */
[----:B------:R-:W-:Y:S01]  /*1640*/  ULOP3.LUT UR4, UR4, 0x3fff, URZ, 0xc0, !UPT ;  /* 0x00003fff04047892 */ /* 0x000fe2000f8ec03f */
[----:B------:R-:W-:Y:S01]  /*1650*/  IMAD R5, R5, -0xa0, R0 ;  /* 0xffffff6005057824 */ /* 0x000fe200078e0200 */
[----:B------:R-:W-:Y:S01]  /*1660*/  UMOV UR24, UR20 ;  /* 0x0000001400187c82 */ /* 0x000fe20008000000 */
[----:B------:R-:W-:Y:S01]  /*1670*/  UMOV UR5, UR25 ;  /* 0x0000001900057c82 */ /* 0x000fe20008000000 */
[----:B------:R-:W-:Y:S01]  /*1680*/  ULOP3.LUT UR47, UR4, 0x10000, URZ, 0xfc, !UPT ;  /* 0x00010000042f7892 */ /* 0x000fe2000f8efc3f */
[----:B------:R-:W-:Y:S01]  /*1690*/  P2R R13, PR, RZ, 0x1 ;  /* 0x00000001ff0d7803 */ /* 0x000fe20000000000 */
[----:B------:R-:W-:Y:S01]  /*16a0*/  UMOV UR7, 0x80000020 ;  /* 0x8000002000077882 */ /* 0x000fe20000000000 */
[----:B------:R-:W-:Y:S01]  /*16b0*/  UMOV UR4, UR24 ;  /* 0x0000001800047c82 */ /* 0x000fe20008000000 */
[----:B------:R-:W-:Y:S01]  /*16c0*/  UIMAD UR28, UR52, 0x780, UR47 ;  /* 0x00000780341c78a4 */ /* 0x000fe2000f8e022f */
[C---:B------:R-:W-:Y:S01]  /*16d0*/  ISETP.GT.AND P2, PT, R5.reuse, RZ, PT ;  /* 0x000000ff0500720c */ /* 0x040fe20003f44270 */
[----:B------:R-:W-:Y:S01]  /*16e0*/  UIADD3 UR9, UR20, 0x2, URZ ;  /* 0x0000000214097890 */ /* 0x000fe2000fffe03f */
[C---:B------:R-:W-:Y:S01]  /*16f0*/  ISETP.GT.AND P5, PT, R5.reuse, 0x1, PT ;  /* 0x000000010500780c */ /* 0x040fe20003fa4270 */
[----:B------:R-:W-:Y:S01]  /*1700*/  UIADD3 UR6, UR28, 0x180, URZ ;  /* 0x000001801c067890 */ /* 0x000fe2000fffe03f */
[C---:B------:R-:W-:Y:S01]  /*1710*/  ISETP.GT.AND P4, PT, R5.reuse, 0x8, PT ;  /* 0x000000080500780c */ /* 0x040fe20003f84270 */
[----:B------:R-:W-:Y:S01]  /*1720*/  UIADD3 UR8, UR28, 0x200, URZ ;  /* 0x000002001c087890 */ /* 0x000fe2000fffe03f */
[C---:B------:R-:W-:Y:S01]  /*1730*/  ISETP.GT.AND P1, PT, R5.reuse, 0x9, PT ;  /* 0x000000090500780c */ /* 0x040fe20003f24270 */
[----:B------:R-:W-:Y:S01]  /*1740*/  UMOV UR26, UR28 ;  /* 0x0000001c001a7c82 */ /* 0x000fe20008000000 */
[----:B------:R-:W-:Y:S01]  /*1750*/  UIADD3 UR10, UR28, 0x2, URZ ;  /* 0x000000021c0a7890 */ /* 0x000fe2000fffe03f */
[----:B------:R-:W-:Y:S01]  /*1760*/  QGMMA.64x32x32.F32.E4M3.E4M3 R104, gdesc[UR24], RZ, !UPT, gsb0 ;  /* 0x00600000186879f3 */ /* 0x000fe2000c0008ff */
[----:B------:R-:W-:Y:S01]  /*1770*/  UIADD3 UR26, UR28, 0x80, URZ ;  /* 0x000000801c1a7890 */ /* 0x000fe2000fffe03f */
[C---:B------:R-:W-:Y:S01]  /*1780*/  ISETP.GT.AND P3, PT, R5.reuse, 0x10, PT ;  /* 0x000000100500780c */ /* 0x040fe20003f64270 */
[----:B------:R-:W-:Y:S01]  /*1790*/  UMOV UR27, 0x80000020 ;  /* 0x80000020001b7882 */ /* 0x000fe20000000000 */
[----:B------:R-:W-:Y:S01]  /*17a0*/  UMOV UR11, 0x80000020 ;  /* 0x80000020000b7882 */ /* 0x000fe20000000000 */
[----:B------:R-:W-:Y:S01]  /*17b0*/  UIADD3 UR12, UR28, 0x202, URZ ;  /* 0x000002021c0c7890 */ /* 0x000fe2000fffe03f */
[C---:B------:R-:W-:Y:S01]  /*17c0*/  ISETP.GT.AND P0, PT, R5.reuse, 0x79, PT ;  /* 0x000000790500780c */ /* 0x040fe20003f04270 */
[----:B------:R-:W-:Y:S01]  /*17d0*/  UIADD3 UR13, UR20, 0x200, URZ ;  /* 0x00000200140d7890 */ /* 0x000fe2000fffe03f */
[----:B------:R-:W-:Y:S01]  /*17e0*/  ISETP.GT.AND P6, PT, R5, 0x80, PT ;  /* 0x000000800500780c */ /* 0x000fe20003fc4270 */
[----:B------:R-:W-:Y:S01]  /*17f0*/  UIADD3 UR14, UR28, 0x280, URZ ;  /* 0x000002801c0e7890 */ /* 0x000fe2000fffe03f */
[----:B------:R-:W-:Y:S01]  /*1800*/  IMAD.U32 R9, RZ, RZ, UR40 ;  /* 0x00000028ff097e24 */ /* 0x000fe2000f8e00ff */
[----:B------:R-:W-:Y:S01]  /*1810*/  UMOV UR15, 0x80000020 ;  /* 0x80000020000f7882 */ /* 0x000fe20000000000 */
[----:B------:R-:W-:Y:S01]  /*1820*/  UIADD3 UR16, UR28, 0x282, URZ ;  /* 0x000002821c107890 */ /* 0x000fe2000fffe03f */
[----:B------:R-:W2:Y:S01]  /*1830*/  S2R R83, SR_TID.X ;  /* 0x0000000000537919 */ /* 0x000ea20000002100 */
[----:B------:R-:W-:Y:S01]  /*1840*/  UIADD3 UR18, UR28, 0x402, URZ ;  /* 0x000004021c127890 */ /* 0x000fe2000fffe03f */
[--C-:B------:R-:W-:Y:S01]  /*1850*/  IMAD.MOV.U32 R86, RZ, RZ, R87.reuse ;  /* 0x000000ffff567224 */ /* 0x100fe200078e0057 */
[----:B------:R-:W-:Y:S01]  /*1860*/  UMOV UR19, 0x80000020 ;  /* 0x8000002000137882 */ /* 0x000fe20000000000 */
[----:B------:R-:W-:Y:S01]  /*1870*/  UIADD3 UR22, UR28, 0x680, URZ ;  /* 0x000006801c167890 */ /* 0x000fe2000fffe03f */
[--C-:B------:R-:W-:Y:S01]  /*1880*/  IMAD.MOV.U32 R85, RZ, RZ, R87.reuse ;  /* 0x000000ffff557224 */ /* 0x100fe200078e0057 */
[----:B------:R-:W-:Y:S01]  /*1890*/  UMOV UR23, 0x80000020 ;  /* 0x8000002000177882 */ /* 0x000fe20000000000 */
[----:B------:R-:W-:Y:S01]  /*18a0*/  UISETP.GE.AND UP0, UPT, UR51, 0xa1, UPT ;  /* 0x000000a13300788c */ /* 0x000fe2000bf06270 */
[----:B------:R-:W-:Y:S01]  /*18b0*/  IMAD.MOV.U32 R84, RZ, RZ, R87 ;  /* 0x000000ffff547224 */ /* 0x000fe200078e0057 */
[----:B------:R-:W-:-:S02]  /*18c0*/  WARPGROUP.DEPBAR.LE gsb0, 0x0 ;  /* 0x00008000000079c5 */ /* 0x000fc40000010000 */
[----:B------:R-:W-:-:S06]  /*18d0*/  WARPGROUP.ARRIVE ;  /* 0x00000000000079c5 */ /* 0x000fcc0000000000 */
[----:B------:R-:W-:Y:S01]  /*18e0*/  QGMMA.64x32x32.F32.E4M3.E4M3 R88, gdesc[UR24], RZ, !UPT, gsb0 ;  /* 0x00600000185879f3 */ /* 0x000fe2000c0008ff */
[----:B------:R-:W-:Y:S01]  /*18f0*/  UIADD3 UR26, UR28, 0x100, URZ ;  /* 0x000001001c1a7890 */ /* 0x000fe2000fffe03f */
[----:B------:R-:W-:Y:S01]  /*1900*/  UMOV UR27, 0x80000020 ;  /* 0x80000020001b7882 */ /* 0x000fe20000000000 */
[----:B------:R-:W-:Y:S02]  /*1910*/  WARPGROUP.DEPBAR.LE gsb0, 0x0 ;  /* 0x00008000000079c5 */ /* 0x000fe40000010000 */
[----:B------:R-:W-:-:S06]  /*1920*/  WARPGROUP.ARRIVE ;  /* 0x00000000000079c5 */ /* 0x000fcc0000000000 */
[----:B------:R-:W-:Y:S01]  /*1930*/  QGMMA.64x32x32.F32.E4M3.E4M3 R56, gdesc[UR24], RZ, !UPT, gsb0 ;  /* 0x00600000183879f3 */ /* 0x000fe2000c0008ff */
[----:B------:R-:W-:Y:S01]  /*1940*/  UMOV UR26, UR8 ;  /* 0x00000008001a7c82 */ /* 0x000fe20008000000 */
[----:B------:R-:W-:Y:S01]  /*1950*/  UMOV UR27, 0x80000020 ;  /* 0x80000020001b7882 */ /* 0x000fe20000000000 */
[----:B------:R-:W-:Y:S02]  /*1960*/  WARPGROUP.DEPBAR.LE gsb0, 0x0 ;  /* 0x00008000000079c5 */ /* 0x000fe40000010000 */
[----:B------:R-:W-:-:S06]  /*1970*/  WARPGROUP.ARRIVE ;  /* 0x00000000000079c5 */ /* 0x000fcc0000000000 */
[----:B------:R-:W-:Y:S01]  /*1980*/  QGMMA.64x32x32.F32.E4M3.E4M3 R40, gdesc[UR4], RZ, !UPT, gsb0 ;  /* 0x00600000042879f3 */ /* 0x000fe2000c0008ff */
[----:B------:R-:W-:Y:S01]  /*1990*/  UMOV UR4, UR9 ;  /* 0x0000000900047c82 */ /* 0x000fe20008000000 */
[----:B------:R-:W-:Y:S01]  /*19a0*/  UMOV UR5, 0x80000020 ;  /* 0x8000002000057882 */ /* 0x000fe20000000000 */
[----:B------:R-:W-:Y:S01]  /*19b0*/  UMOV UR6, UR10 ;  /* 0x0000000a00067c82 */ /* 0x000fe20008000000 */
[----:B------:R-:W-:Y:S01]  /*19c0*/  UMOV UR7, 0x80000020 ;  /* 0x8000002000077882 */ /* 0x000fe20000000000 */
[----:B------:R-:W-:Y:S01]  /*19d0*/  UIADD3 UR10, UR28, 0x182, URZ ;  /* 0x000001821c0a7890 */ /* 0x000fe2000fffe03f */
[----:B------:R-:W-:Y:S01]  /*19e0*/  UMOV UR8, UR4 ;  /* 0x0000000400087c82 */ /* 0x000fe20008000000 */
[----:B------:R-:W-:Y:S01]  /*19f0*/  UMOV UR9, UR5 ;  /* 0x0000000500097c82 */ /* 0x000fe20008000000 */
[----:B------:R-:W-:Y:S02]  /*1a00*/  WARPGROUP.DEPBAR.LE gsb0, 0x0 ;  /* 0x00008000000079c5 */ /* 0x000fe40000010000 */
[----:B------:R-:W-:-:S06]  /*1a10*/  WARPGROUP.ARRIVE ;  /* 0x00000000000079c5 */ /* 0x000fcc0000000000 */
[----:B------:R-:W-:Y:S03]  /*1a20*/  QGMMA.64x32x32.F32.E4M3.E4M3 R24, gdesc[UR24], RZ, !UPT, gsb0 ;  /* 0x00600000181879f3 */ /* 0x000fe6000c0008ff */
[----:B------:R-:W-:Y:S02]  /*1a30*/  WARPGROUP.DEPBAR.LE gsb0, 0x0 ;  /* 0x00008000000079c5 */ /* 0x000fe40000010000 */
[----:B------:R-:W-:-:S06]  /*1a40*/  WARPGROUP.ARRIVE ;  /* 0x00000000000079c5 */ /* 0x000fcc0000000000 */
[----:B------:R-:W-:Y:S01]  /*1a50*/  QGMMA.64x32x32.F32.E4M3.E4M3 R104, gdesc[UR4], R104, gsb0 ;  /* 0x00600000046879f3 */ /* 0x000fe20008000868 */
[----:B------:R-:W-:Y:S01]  /*1a60*/  UIADD3 UR6, UR28, 0x82, URZ ;  /* 0x000000821c067890 */ /* 0x000fe2000fffe03f */
[----:B------:R-:W-:Y:S01]  /*1a70*/  UMOV UR7, 0x80000020 ;  /* 0x8000002000077882 */ /* 0x000fe20000000000 */
        /* <DEDUP_REMOVED lines=8> */
[----:B------:R-:W-:Y:S01]  /*1b00*/  UMOV UR6, UR12 ;  /* 0x0000000c00067c82 */ /* 0x000fe20008000000 */
[----:B------:R-:W-:Y:S01]  /*1b10*/  UMOV UR7, 0x80000020 ;  /* 0x8000002000077882 */ /* 0x000fe20000000000 */
[----:B------:R-:W-:Y:S02]  /*1b20*/  WARPGROUP.DEPBAR.LE gsb0, 0x0 ;  /* 0x00008000000079c5 */ /* 0x000fe40000010000 */
[----:B------:R-:W-:-:S06]  /*1b30*/  WARPGROUP.ARRIVE ;  /* 0x00000000000079c5 */ /* 0x000fcc0000000000 */
[----:B------:R-:W-:Y:S01]  /*1b40*/  QGMMA.64x32x32.F32.E4M3.E4M3 R40, gdesc[UR8], R40, gsb0 ;  /* 0x00600000082879f3 */ /* 0x000fe20008000828 */
        /* <DEDUP_REMOVED lines=9> */
[----:B------:R-:W-:Y:S01]  /*1be0*/  QGMMA.64x32x32.F32.E4M3.E4M3 R24, gdesc[UR4], R24, gsb0 ;  /* 0x00600000041879f3 */ /* 0x000fe20008000818 */
[----:B------:R-:W-:Y:S02]  /*1bf0*/  UIADD3 UR6, UR28, 0x480, URZ ;  /* 0x000004801c067890 */ /* 0x000fe4000fffe03f */
[----:B------:R-:W-:Y:S01]  /*1c00*/  UIADD3 UR7, UR20, 0x202, URZ ;  /* 0x0000020214077890 */ /* 0x000fe2000fffe03f */
        /* <DEDUP_REMOVED lines=15> */
[----:B------:R-:W-:Y:S01]  /*1d00*/  UIADD3 UR6, UR28, 0x482, URZ ;  /* 0x000004821c067890 */ /* 0x000fe2000fffe03f */
[----:B------:R-:W-:Y:S02]  /*1d10*/  WARPGROUP.DEPBAR.LE gsb0, 0x0 ;  /* 0x00008000000079c5 */ /* 0x000fe40000010000 */
[----:B------:R-:W-:-:S06]  /*1d20*/  WARPGROUP.ARRIVE ;  /* 0x00000000000079c5 */ /* 0x000fcc0000000000 */
[----:B------:R-:W-:Y:S01]  /*1d30*/  QGMMA.64x32x32.F32.E4M3.E4M3 R40, gdesc[UR12], R40, gsb0 ;  /* 0x006000000c2879f3 */ /* 0x000fe20008000828 */
[----:B------:R-:W-:Y:S01]  /*1d40*/  UMOV UR12, UR7 ;  /* 0x00000007000c7c82 */ /* 0x000fe20008000000 */
[----:B------:R-:W-:Y:S01]  /*1d50*/  UMOV UR13, 0x80000020 ;  /* 0x80000020000d7882 */ /* 0x000fe20000000000 */
[----:B------:R-:W-:Y:S01]  /*1d60*/  UMOV UR14, UR16 ;  /* 0x00000010000e7c82 */ /* 0x000fe20008000000 */
[----:B------:R-:W-:Y:S01]  /*1d70*/  UMOV UR15, 0x80000020 ;  /* 0x80000020000f7882 */ /* 0x000fe20000000000 */
[----:B------:R-:W-:Y:S01]  /*1d80*/  UMOV UR16, UR12 ;  /* 0x0000000c00107c82 */ /* 0x000fe20008000000 */
[----:B------:R-:W-:Y:S01]  /*1d90*/  UMOV UR17, UR13 ;  /* 0x0000000d00117c82 */ /* 0x000fe20008000000 */
[----:B------:R-:W-:Y:S01]  /*1da0*/  UIADD3 UR7, UR20, 0x400, URZ ;  /* 0x0000040014077890 */ /* 0x000fe2000fffe03f */
[----:B------:R-:W-:Y:S02]  /*1db0*/  WARPGROUP.DEPBAR.LE gsb0, 0x0 ;  /* 0x00008000000079c5 */ /* 0x000fe40000010000 */
[----:B------:R-:W-:-:S06]  /*1dc0*/  WARPGROUP.ARRIVE ;  /* 0x00000000000079c5 */ /* 0x000fcc0000000000 */
[----:B------:R-:W-:Y:S01]  /*1dd0*/  QGMMA.64x32x32.F32.E4M3.E4M3 R24, gdesc[UR8], R24, gsb0 ;  /* 0x00600000081879f3 */ /* 0x000fe20008000818 */
[----:B------:R-:W-:Y:S02]  /*1de0*/  UIADD3 UR10, UR28, 0x500, URZ ;  /* 0x000005001c0a7890 */ /* 0x000fe4000fffe03f */
        /* <DEDUP_REMOVED lines=24> */
[----:B------:R-:W-:Y:S02]  /*1f70*/  UMOV UR21, UR17 ;  /* 0x0000001100157c82 */ /* 0x000fe40008000000 */
[----:B------:R-:W-:Y:S01]  /*1f80*/  UMOV UR20, UR16 ;  /* 0x0000001000147c82 */ /* 0x000fe20008000000 */
[----:B------:R-:W-:Y:S01]  /*1f90*/  UIADD3 UR10, UR28, 0x502, URZ ;  /* 0x000005021c0a7890 */ /* 0x000fe2000fffe03f */
[----:B------:R-:W-:-:S02]  /*1fa0*/  WARPGROUP.DEPBAR.LE gsb0, 0x0 ;  /* 0x00008000000079c5 */ /* 0x000fc40000010000 */
[----:B------:R-:W-:-:S06]  /*1fb0*/  WARPGROUP.ARRIVE ;  /* 0x00000000000079c5 */ /* 0x000fcc0000000000 */
[----:B------:R-:W-:Y:S03]  /*1fc0*/  QGMMA.64x32x32.F32.E4M3.E4M3 R24, gdesc[UR12], R24, gsb0 ;  /* 0x006000000c1879f3 */ /* 0x000fe60008000818 */
        /* <DEDUP_REMOVED lines=22> */
[----:B------:R-:W-:Y:S02]  /*2130*/  WARPGROUP.DEPBAR.LE gsb0, 0x0 ;  /* 0x00008000000079c5 */ /* 0x000fe40000010000 */
        /* <DEDUP_REMOVED lines=8> */
[----:B------:R-:W-:Y:S01]  /*21c0*/  WARPGROUP.ARRIVE ;  /* 0x00000000000079c5 */ /* 0x000fe20000000000 */
[----:B------:R-:W-:Y:S02]  /*21d0*/  FSEL R104, R104, -INF , P2 ;  /* 0xff80000068687808 */ /* 0x000fe40001000000 */
[----:B------:R-:W-:Y:S02]  /*21e0*/  FSEL R105, R105, -INF , P5 ;  /* 0xff80000069697808 */ /* 0x000fe40002800000 */
[----:B------:R-:W-:Y:S01]  /*21f0*/  FSEL R108, R108, -INF , P4 ;  /* 0xff8000006c6c7808 */ /* 0x000fe20002000000 */
[----:B------:R-:W-:Y:S01]  /*2200*/  QGMMA.64x32x32.F32.E4M3.E4M3 R88, gdesc[UR20], R88, gsb0 ;  /* 0x00600000145879f3 */ /* 0x000fe20008000858 */
[----:B------:R-:W-:Y:S01]  /*2210*/  UIADD3 UR22, UR28, 0x602, URZ ;  /* 0x000006021c167890 */ /* 0x000fe2000fffe03f */
[----:B01----:R-:W-:Y:S01]  /*2220*/  FMNMX.FTZ R3, R104, R105, !PT ;  /* 0x0000006968037209 */ /* 0x003fe20007810000 */
[----:B------:R-:W-:Y:S01]  /*2230*/  UMOV UR23, 0x80000020 ;  /* 0x8000002000177882 */ /* 0x000fe20000000000 */
[----:B------:R-:W-:-:S02]  /*2240*/  FSEL R109, R109, -INF , P1 ;  /* 0xff8000006d6d7808 */ /* 0x000fc40000800000 */
[----:B------:R-:W-:Y:S02]  /*2250*/  FMNMX.FTZ R0, R108, R3, !PT ;  /* 0x000000036c007209 */ /* 0x000fe40007810000 */
[----:B------:R-:W-:Y:S02]  /*2260*/  FSEL R106, R106, -INF , P2 ;  /* 0xff8000006a6a7808 */ /* 0x000fe40001000000 */
[----:B------:R-:W-:Y:S02]  /*2270*/  ISETP.GT.AND P2, PT, R5, 0x11, PT ;  /* 0x000000110500780c */ /* 0x000fe40003f44270 */
[----:B------:R-:W-:Y:S02]  /*2280*/  FSEL R112, R112, -INF , P3 ;  /* 0xff80000070707808 */ /* 0x000fe40001800000 */
[----:B------:R-:W-:Y:S02]  /*2290*/  FMNMX.FTZ R3, R109, R0, !PT ;  /* 0x000000006d037209 */ /* 0x000fe40007810000 */
[----:B------:R-:W-:-:S02]  /*22a0*/  FSEL R107, R107, -INF , P5 ;  /* 0xff8000006b6b7808 */ /* 0x000fc40002800000 */
[----:B------:R-:W-:Y:S02]  /*22b0*/  ISETP.GT.AND P5, PT, R5, 0x18, PT ;  /* 0x000000180500780c */ /* 0x000fe40003fa4270 */
[----:B------:R-:W-:Y:S02]  /*22c0*/  FSEL R113, R113, -INF , P2 ;  /* 0xff80000071717808 */ /* 0x000fe40001000000 */
[----:B------:R-:W-:Y:S02]  /*22d0*/  FMNMX.FTZ R0, R112, R3, !PT ;  /* 0x0000000370007209 */ /* 0x000fe40007810000 */
[----:B------:R-:W-:Y:S02]  /*22e0*/  FSEL R110, R110, -INF , P4 ;  /* 0xff8000006e6e7808 */ /* 0x000fe40002000000 */
[----:B------:R-:W-:Y:S02]  /*22f0*/  ISETP.GT.AND P4, PT, R5, 0x19, PT ;  /* 0x000000190500780c */ /* 0x000fe40003f84270 */
[----:B------:R-:W-:-:S02]  /*2300*/  FSEL R116, R116, -INF , P5 ;  /* 0xff80000074747808 */ /* 0x000fc40002800000 */
[----:B------:R-:W-:Y:S02]  /*2310*/  FMNMX.FTZ R3, R113, R0, !PT ;  /* 0x0000000071037209 */ /* 0x000fe40007810000 */
[----:B------:R-:W-:Y:S02]  /*2320*/  FSEL R114, R114, -INF , P3 ;  /* 0xff80000072727808 */ /* 0x000fe40001800000 */
[----:B------:R-:W-:Y:S02]  /*2330*/  FSEL R117, R117, -INF , P4 ;  /* 0xff80000075757808 */ /* 0x000fe40002000000 */
[----:B------:R-:W-:Y:S02]  /*2340*/  ISETP.GT.AND P3, PT, R5, 0x20, PT ;  /* 0x000000200500780c */ /* 0x000fe40003f64270 */
[----:B------:R-:W-:Y:S02]  /*2350*/  FMNMX.FTZ R0, R116, R3, !PT ;  /* 0x0000000374007209 */ /* 0x000fe40007810000 */
[----:B------:R-:W-:-:S02]  /*2360*/  FSEL R111, R111, -INF , P1 ;  /* 0xff8000006f6f7808 */ /* 0x000fc40000800000 */
[----:B------:R-:W-:Y:S02]  /*2370*/  ISETP.GT.AND P1, PT, R5, 0x21, PT ;  /* 0x000000210500780c */ /* 0x000fe40003f24270 */
[----:B------:R-:W-:Y:S02]  /*2380*/  FMNMX.FTZ R3, R117, R0, !PT ;  /* 0x0000000075037209 */ /* 0x000fe40007810000 */
[----:B------:R-:W-:Y:S02]  /*2390*/  FSEL R115, R115, -INF , P2 ;  /* 0xff80000073737808 */ /* 0x000fe40001000000 */
[C---:B------:R-:W-:Y:S02]  /*23a0*/  ISETP.GT.AND P2, PT, R5.reuse, 0x28, PT ;  /* 0x000000280500780c */ /* 0x040fe40003f44270 */
[----:B------:R-:W-:Y:S02]  /*23b0*/  FSEL R118, R118, -INF , P5 ;  /* 0xff80000076767808 */ /* 0x000fe40002800000 */
[----:B------:R-:W-:-:S02]  /*23c0*/  ISETP.GT.AND P5, PT, R5, 0x29, PT ;  /* 0x000000290500780c */ /* 0x000fc40003fa4270 */
[----:B------:R-:W-:Y:S02]  /*23d0*/  FSEL R119, R119, -INF , P4 ;  /* 0xff80000077777808 */ /* 0x000fe40002000000 */
[----:B------:R-:W-:Y:S01]  /*23e0*/  ISETP.GT.AND P4, PT, R5, 0x30, PT ;  /* 0x000000300500780c */ /* 0x000fe20003f84270 */
[----:B------:R-:W-:Y:S02]  /*23f0*/  WARPGROUP.DEPBAR.LE gsb0, 0x0 ;  /* 0x00008000000079c5 */ /* 0x000fe40000010000 */
[----:B------:R-:W-:Y:S01]  /*2400*/  WARPGROUP.ARRIVE ;  /* 0x00000000000079c5 */ /* 0x000fe20000000000 */
[----:B------:R-:W-:Y:S02]  /*2410*/  FSEL R88, R88, -INF , P3 ;  /* 0xff80000058587808 */ /* 0x000fe40001800000 */
[----:B------:R-:W-:Y:S02]  /*2420*/  FSEL R89, R89, -INF , P1 ;  /* 0xff80000059597808 */ /* 0x000fe40000800000 */
[----:B------:R-:W-:Y:S01]  /*2430*/  FMNMX.FTZ R0, R88, R3, !PT ;  /* 0x0000000358007209 */ /* 0x000fe20007810000 */
[----:B------:R-:W-:Y:S01]  /*2440*/  QGMMA.64x32x32.F32.E4M3.E4M3 R56, gdesc[UR20], R56, gsb0 ;  /* 0x00600000143879f3 */ /* 0x000fe20008000838 */
[----:B------:R-:W-:Y:S01]  /*2450*/  UIADD3 UR22, UR28, 0x682, URZ ;  /* 0x000006821c167890 */ /* 0x000fe2000fffe03f */
[----:B------:R-:W-:Y:S01]  /*2460*/  FSEL R92, R92, -INF , P2 ;  /* 0xff8000005c5c7808 */ /* 0x000fe20001000000 */
[----:B------:R-:W-:Y:S01]  /*2470*/  UMOV UR23, 0x80000020 ;  /* 0x8000002000177882 */ /* 0x000fe20000000000 */
[----:B------:R-:W-:-:S02]  /*2480*/  FMNMX.FTZ R3, R89, R0, !PT ;  /* 0x0000000059037209 */ /* 0x000fc40007810000 */
[----:B------:R-:W-:Y:S02]  /*2490*/  FSEL R93, R93, -INF , P5 ;  /* 0xff8000005d5d7808 */ /* 0x000fe40002800000 */
[----:B------:R-:W-:Y:S02]  /*24a0*/  FMNMX.FTZ R0, R92, R3, !PT ;  /* 0x000000035c007209 */ /* 0x000fe40007810000 */
[----:B------:R-:W-:Y:S02]  /*24b0*/  FSEL R90, R90, -INF , P3 ;  /* 0xff8000005a5a7808 */ /* 0x000fe40001800000 */
[----:B------:R-:W-:Y:S02]  /*24c0*/  ISETP.GT.AND P3, PT, R5, 0x31, PT ;  /* 0x000000310500780c */ /* 0x000fe40003f64270 */
[----:B------:R-:W-:Y:S02]  /*24d0*/  FSEL R96, R96, -INF , P4 ;  /* 0xff80000060607808 */ /* 0x000fe40002000000 */
[----:B------:R-:W-:-:S02]  /*24e0*/  FMNMX.FTZ R3, R93, R0, !PT ;  /* 0x000000005d037209 */ /* 0x000fc40007810000 */
[----:B------:R-:W-:Y:S02]  /*24f0*/  FSEL R91, R91, -INF , P1 ;  /* 0xff8000005b5b7808 */ /* 0x000fe40000800000 */
[----:B------:R-:W-:Y:S02]  /*2500*/  ISETP.GT.AND P1, PT, R5, 0x38, PT ;  /* 0x000000380500780c */ /* 0x000fe40003f24270 */
[----:B------:R-:W-:Y:S02]  /*2510*/  FSEL R97, R97, -INF , P3 ;  /* 0xff80000061617808 */ /* 0x000fe40001800000 */
[----:B------:R-:W-:Y:S02]  /*2520*/  FMNMX.FTZ R0, R96, R3, !PT ;  /* 0x0000000360007209 */ /* 0x000fe40007810000 */
[----:B------:R-:W-:Y:S02]  /*2530*/  FSEL R94, R94, -INF , P2 ;  /* 0xff8000005e5e7808 */ /* 0x000fe40001000000 */
[----:B------:R-:W-:-:S02]  /*2540*/  ISETP.GT.AND P2, PT, R5, 0x39, PT ;  /* 0x000000390500780c */ /* 0x000fc40003f44270 */
        /* <DEDUP_REMOVED lines=8> */
[----:B------:R-:W-:Y:S02]  /*25d0*/  FMNMX.FTZ R3, R101, R0, !PT ;  /* 0x0000000065037209 */ /* 0x000fe40007810000 */
[----:B------:R-:W-:Y:S02]  /*25e0*/  FSEL R99, R99, -INF , P3 ;  /* 0xff80000063637808 */ /* 0x000fe40001800000 */
[----:B------:R-:W-:Y:S02]  /*25f0*/  ISETP.GT.AND P3, PT, R5, 0x48, PT ;  /* 0x000000480500780c */ /* 0x000fe40003f64270 */
[----:B------:R-:W-:-:S02]  /*2600*/  FSEL R102, R102, -INF , P1 ;  /* 0xff80000066667808 */ /* 0x000fc40000800000 */
[----:B------:R-:W-:Y:S02]  /*2610*/  ISETP.GT.AND P1, PT, R5, 0x49, PT ;  /* 0x000000490500780c */ /* 0x000fe40003f24270 */
[----:B------:R-:W-:Y:S02]  /*2620*/  FSEL R103, R103, -INF , P2 ;  /* 0xff80000067677808 */ /* 0x000fe40001000000 */
[----:B------:R-:W-:Y:S01]  /*2630*/  ISETP.GT.AND P2, PT, R5, 0x50, PT ;  /* 0x000000500500780c */ /* 0x000fe20003f44270 */
[----:B------:R-:W-:Y:S02]  /*2640*/  WARPGROUP.DEPBAR.LE gsb0, 0x0 ;  /* 0x00008000000079c5 */ /* 0x000fe40000010000 */
[----:B------:R-:W-:Y:S01]  /*2650*/  WARPGROUP.ARRIVE ;  /* 0x00000000000079c5 */ /* 0x000fe20000000000 */
[----:B------:R-:W-:Y:S02]  /*2660*/  FSEL R74, R56, -INF , P5 ;  /* 0xff800000384a7808 */ /* 0x000fe40002800000 */
[----:B------:R-:W-:-:S02]  /*2670*/  FSEL R75, R57, -INF , P4 ;  /* 0xff800000394b7808 */ /* 0x000fc40002000000 */
[----:B------:R-:W-:Y:S01]  /*2680*/  FMNMX.FTZ R0, R74, R3, !PT ;  /* 0x000000034a007209 */ /* 0x000fe20007810000 */
[----:B------:R-:W-:Y:S01]  /*2690*/  QGMMA.64x32x32.F32.E4M3.E4M3 R40, gdesc[UR20], R40, gsb0 ;  /* 0x00600000142879f3 */ /* 0x000fe20008000828 */
[----:B------:R-:W-:Y:S01]  /*26a0*/  UIADD3 UR22, UR28, 0x702, URZ ;  /* 0x000007021c167890 */ /* 0x000fe2000fffe03f */
[----:B------:R-:W-:Y:S01]  /*26b0*/  FSEL R76, R60, -INF , P3 ;  /* 0xff8000003c4c7808 */ /* 0x000fe20001800000 */
[----:B------:R-:W-:Y:S01]  /*26c0*/  UMOV UR23, 0x80000020 ;  /* 0x8000002000177882 */ /* 0x000fe20000000000 */
[----:B------:R-:W-:Y:S02]  /*26d0*/  FMNMX.FTZ R3, R75, R0, !PT ;  /* 0x000000004b037209 */ /* 0x000fe40007810000 */
        /* <DEDUP_REMOVED lines=20> */
[----:B------:R-:W-:-:S02]  /*2820*/  FMNMX.FTZ R0, R81, R0, !PT ;  /* 0x0000000051007209 */ /* 0x000fc40007810000 */
[----:B------:R-:W-:Y:S02]  /*2830*/  FSEL R67, R67, -INF , P5 ;  /* 0xff80000043437808 */ /* 0x000fe40002800000 */
[C---:B------:R-:W-:Y:S02]  /*2840*/  ISETP.GT.AND P5, PT, R5.reuse, 0x68, PT ;  /* 0x000000680500780c */ /* 0x040fe40003fa4270 */
[----:B------:R-:W-:Y:S02]  /*2850*/  FSEL R70, R70, -INF , P4 ;  /* 0xff80000046467808 */ /* 0x000fe40002000000 */
[----:B------:R-:W-:Y:S02]  /*2860*/  ISETP.GT.AND P4, PT, R5, 0x69, PT ;  /* 0x000000690500780c */ /* 0x000fe40003f84270 */
[----:B------:R-:W-:Y:S02]  /*2870*/  FSEL R71, R71, -INF , P3 ;  /* 0xff80000047477808 */ /* 0x000fe40001800000 */
[----:B------:R-:W-:Y:S01]  /*2880*/  ISETP.GT.AND P3, PT, R5, 0x70, PT ;  /* 0x000000700500780c */ /* 0x000fe20003f64270 */
[----:B------:R-:W-:-:S02]  /*2890*/  WARPGROUP.DEPBAR.LE gsb0, 0x0 ;  /* 0x00008000000079c5 */ /* 0x000fc40000010000 */
[----:B------:R-:W-:Y:S01]  /*28a0*/  WARPGROUP.ARRIVE ;  /* 0x00000000000079c5 */ /* 0x000fe20000000000 */
[----:B------:R-:W-:Y:S02]  /*28b0*/  FSEL R53, R53, -INF , P0 ;  /* 0xff80000035357808 */ /* 0x000fe40000000000 */
[----:B------:R-:W-:Y:S02]  /*28c0*/  ISETP.GT.AND P0, PT, R5, 0x81, PT ;  /* 0x000000810500780c */ /* 0x000fe40003f04270 */
[----:B------:R-:W-:Y:S01]  /*28d0*/  FSEL R57, R40, -INF , P1 ;  /* 0xff80000028397808 */ /* 0x000fe20000800000 */
[----:B------:R-:W-:Y:S01]  /*28e0*/  QGMMA.64x32x32.F32.E4M3.E4M3 R24, gdesc[UR20], R24, gsb0 ;  /* 0x00600000141879f3 */ /* 0x000fe20008000818 */
[----:B------:R-:W-:Y:S02]  /*28f0*/  P2R R12, PR, RZ, 0x1 ;  /* 0x00000001ff0c7803 */ /* 0x000fe40000000000 */
[----:B------:R-:W-:Y:S02]  /*2900*/  FSEL R41, R41, -INF , P2 ;  /* 0xff80000029297808 */ /* 0x000fe40001000000 */
[----:B------:R-:W-:-:S02]  /*2910*/  FMNMX.FTZ R0, R57, R0, !PT ;  /* 0x0000000039007209 */ /* 0x000fc40007810000 */
[----:B------:R-:W-:Y:S02]  /*2920*/  FSEL R44, R44, -INF , P5 ;  /* 0xff8000002c2c7808 */ /* 0x000fe40002800000 */
[----:B------:R-:W-:Y:S02]  /*2930*/  FMNMX.FTZ R3, R41, R0, !PT ;  /* 0x0000000029037209 */ /* 0x000fe40007810000 */
        /* <DEDUP_REMOVED lines=11> */
[----:B------:R-:W-:Y:S02]  /*29f0*/  FMNMX.FTZ R7, R3, R0, !PT ;  /* 0x0000000003077209 */ /* 0x000fe40007810000 */
[----:B------:R-:W-:Y:S02]  /*2a00*/  FSEL R51, R51, -INF , P1 ;  /* 0xff80000033337808 */ /* 0x000fe40000800000 */
[----:B------:R-:W-:Y:S02]  /*2a10*/  FMNMX.FTZ R0, R56, R7, !PT ;  /* 0x0000000738007209 */ /* 0x000fe40007810000 */
[----:B------:R-:W-:Y:S02]  /*2a20*/  ISETP.GT.AND P1, PT, R5, 0x88, PT ;  /* 0x000000880500780c */ /* 0x000fe40003f24270 */
[----:B------:R-:W-:-:S02]  /*2a30*/  FMNMX.FTZ R7, R53, R0, !PT ;  /* 0x0000000035077209 */ /* 0x000fc40007810000 */
[----:B------:R-:W-:Y:S02]  /*2a40*/  FSEL R54, R54, -INF , P2 ;  /* 0xff80000036367808 */ /* 0x000fe40001000000 */
[C---:B------:R-:W-:Y:S02]  /*2a50*/  ISETP.GT.AND P2, PT, R5.reuse, 0x89, PT ;  /* 0x000000890500780c */ /* 0x040fe40003f44270 */
[----:B------:R-:W-:Y:S02]  /*2a60*/  FSEL R50, R50, -INF , P3 ;  /* 0xff80000032327808 */ /* 0x000fe40001800000 */
[----:B------:R-:W-:Y:S02]  /*2a70*/  ISETP.GT.AND P3, PT, R5, 0x90, PT ;  /* 0x000000900500780c */ /* 0x000fe40003f64270 */
[----:B------:R-:W-:Y:S02]  /*2a80*/  FSEL R47, R47, -INF , P4 ;  /* 0xff8000002f2f7808 */ /* 0x000fe40002000000 */
[----:B------:R-:W-:-:S02]  /*2a90*/  ISETP.GT.AND P4, PT, R5, 0x91, PT ;  /* 0x000000910500780c */ /* 0x000fc40003f84270 */
[----:B------:R-:W-:Y:S02]  /*2aa0*/  FSEL R46, R46, -INF , P5 ;  /* 0xff8000002e2e7808 */ /* 0x000fe40002800000 */
[----:B------:R-:W-:Y:S02]  /*2ab0*/  ISETP.GT.AND P5, PT, R5, 0x98, PT ;  /* 0x000000980500780c */ /* 0x000fe40003fa4270 */
[----:B------:R-:W-:Y:S01]  /*2ac0*/  P2R R11, PR, RZ, 0x2 ;  /* 0x00000002ff0b7803 */ /* 0x000fe20000000000 */
[----:B------:R-:W-:Y:S02]  /*2ad0*/  WARPGROUP.DEPBAR.LE gsb0, 0x0 ;  /* 0x00008000000079c5 */ /* 0x000fe40000010000 */
[----:B------:R-:W-:Y:S02]  /*2ae0*/  FSEL R60, R25, -INF , P0 ;  /* 0xff800000193c7808 */ /* 0x000fe40000000000 */
[----:B------:R-:W-:Y:S02]  /*2af0*/  ISETP.GT.AND P0, PT, R5, 0x80, PT ;  /* 0x000000800500780c */ /* 0x000fe40003f04270 */
[----:B------:R-:W-:-:S02]  /*2b00*/  FSEL R64, R24, -INF , P6 ;  /* 0xff80000018407808 */ /* 0x000fc40003000000 */
[----:B------:R-:W-:Y:S02]  /*2b10*/  FSEL R26, R26, -INF , P0 ;  /* 0xff8000001a1a7808 */ /* 0x000fe40000000000 */
[----:B------:R-:W-:Y:S02]  /*2b20*/  ISETP.NE.AND P0, PT, R12, RZ, PT ;  /* 0x000000ff0c00720c */ /* 0x000fe40003f05270 */
[----:B------:R-:W-:Y:S02]  /*2b30*/  FMNMX.FTZ R7, R64, R7, !PT ;  /* 0x0000000740077209 */ /* 0x000fe40007810000 */
[----:B------:R-:W-:Y:S02]  /*2b40*/  FSEL R27, R27, -INF , P0 ;  /* 0xff8000001b1b7808 */ /* 0x000fe40000000000 */
[----:B------:R-:W-:Y:S02]  /*2b50*/  ISETP.NE.AND P0, PT, R13, RZ, PT ;  /* 0x000000ff0d00720c */ /* 0x000fe40003f05270 */
[----:B------:R-:W-:-:S02]  /*2b60*/  FMNMX.FTZ R13, R106, R107, !PT ;  /* 0x0000006b6a0d7209 */ /* 0x000fc40007810000 */
[----:B------:R-:W-:Y:S02]  /*2b70*/  FSEL R69, R28, -INF , P1 ;  /* 0xff8000001c457808 */ /* 0x000fe40000800000 */
[----:B------:R-:W-:Y:S02]  /*2b80*/  FMNMX.FTZ R14, R110, R13, !PT ;  /* 0x0000000d6e0e7209 */ /* 0x000fe40007810000 */
[----:B------:R-:W-:Y:S02]  /*2b90*/  FMNMX.FTZ R0, R60, R7, !PT ;  /* 0x000000073c007209 */ /* 0x000fe40007810000 */
[----:B------:R-:W-:Y:S02]  /*2ba0*/  FMNMX.FTZ R13, R111, R14, !PT ;  /* 0x0000000e6f0d7209 */ /* 0x000fe40007810000 */
[----:B------:R-:W-:Y:S02]  /*2bb0*/  FSEL R72, R29, -INF , P2 ;  /* 0xff8000001d487808 */ /* 0x000fe40001000000 */
[----:B------:R-:W-:-:S02]  /*2bc0*/  FMNMX.FTZ R14, R114, R13, !PT ;  /* 0x0000000d720e7209 */ /* 0x000fc40007810000 */
[----:B------:R-:W-:Y:S02]  /*2bd0*/  FMNMX.FTZ R7, R69, R0, !PT ;  /* 0x0000000045077209 */ /* 0x000fe40007810000 */
[----:B------:R-:W-:Y:S02]  /*2be0*/  FMNMX.FTZ R15, R115, R14, !PT ;  /* 0x0000000e730f7209 */ /* 0x000fe40007810000 */
[----:B------:R-:W-:Y:S02]  /*2bf0*/  FSEL R73, R32, -INF , P3 ;  /* 0xff80000020497808 */ /* 0x000fe40001800000 */
[----:B------:R-:W-:Y:S02]  /*2c00*/  FMNMX.FTZ R20, R118, R15, !PT ;  /* 0x0000000f76147209 */ /* 0x000fe40007810000 */
[----:B------:R-:W-:Y:S02]  /*2c10*/  FMNMX.FTZ R0, R72, R7, !PT ;  /* 0x0000000748007209 */ /* 0x000fe40007810000 */
        /* <DEDUP_REMOVED lines=9> */
[----:B------:R-:W-:Y:S02]  /*2cb0*/  ISETP.GT.AND P6, PT, R5, 0x99, PT ;  /* 0x000000990500780c */ /* 0x000fe40003fc4270 */
[----:B------:R-:W-:Y:S02]  /*2cc0*/  FMNMX.FTZ R24, R98, R21, !PT ;  /* 0x0000001562187209 */ /* 0x000fe40007810000 */
[----:B------:R-:W-:Y:S02]  /*2cd0*/  FSEL R65, R37, -INF , P6 ;  /* 0xff80000025417808 */ /* 0x000fe40003000000 */
[----:B------:R-:W-:-:S02]  /*2ce0*/  FMNMX.FTZ R25, R99, R24, !PT ;  /* 0x0000001863197209 */ /* 0x000fc40007810000 */
[----:B------:R-:W-:Y:S02]  /*2cf0*/  FMNMX.FTZ R0, R61, R0, !PT ;  /* 0x000000003d007209 */ /* 0x000fe40007810000 */
[----:B------:R-:W-:Y:S02]  /*2d00*/  FMNMX.FTZ R28, R102, R25, !PT ;  /* 0x00000019661c7209 */ /* 0x000fe40007810000 */
[----:B------:R-:W-:Y:S02]  /*2d10*/  FMNMX.FTZ R6, R65, R0, !PT ;  /* 0x0000000041067209 */ /* 0x000fe40007810000 */
[----:B------:R-:W-:Y:S02]  /*2d20*/  FMNMX.FTZ R25, R103, R28, !PT ;  /* 0x0000001c67197209 */ /* 0x000fe40007810000 */
[----:B------:R-:W-:Y:S01]  /*2d30*/  ISETP.GT.AND P1, PT, R5, 0x79, PT ;  /* 0x000000790500780c */ /* 0x000fe20003f24270 */
[----:B------:R-:W0:Y:S01]  /*2d40*/  SHFL.BFLY PT, R7, R6, 0x2, 0x1f ;  /* 0x0c401f0006077f89 */ /* 0x000e2200000e0000 */
[----:B------:R-:W-:-:S02]  /*2d50*/  FMNMX.FTZ R28, R58, R25, !PT ;  /* 0x000000193a1c7209 */ /* 0x000fc40007810000 */
[----:B------:R-:W-:Y:S02]  /*2d60*/  P2R R10, PR, RZ, 0x4 ;  /* 0x00000004ff0a7803 */ /* 0x000fe40000000000 */
[----:B------:R-:W-:Y:S02]  /*2d70*/  FMNMX.FTZ R29, R59, R28, !PT ;  /* 0x0000001c3b1d7209 */ /* 0x000fe40007810000 */
[----:B------:R-:W-:Y:S02]  /*2d80*/  FSEL R55, R55, -INF , P1 ;  /* 0xff80000037377808 */ /* 0x000fe40000800000 */
[----:B------:R-:W-:Y:S02]  /*2d90*/  FMNMX.FTZ R32, R62, R29, !PT ;  /* 0x0000001d3e207209 */ /* 0x000fe40007810000 */
[----:B------:R-:W-:Y:S02]  /*2da0*/  ISETP.NE.AND P1, PT, R11, RZ, PT ;  /* 0x000000ff0b00720c */ /* 0x000fe40003f25270 */
[----:B------:R-:W-:-:S02]  /*2db0*/  FMNMX.FTZ R29, R63, R32, !PT ;  /* 0x000000203f1d7209 */ /* 0x000fc40007810000 */
[----:B------:R-:W-:Y:S02]  /*2dc0*/  FSEL R30, R30, -INF , P1 ;  /* 0xff8000001e1e7808 */ /* 0x000fe40000800000 */
[----:B------:R-:W-:-:S04]  /*2dd0*/  FMNMX.FTZ R32, R66, R29, !PT ;  /* 0x0000001d42207209 */ /* 0x000fc80007810000 */
[----:B------:R-:W-:Y:S02]  /*2de0*/  FMNMX.FTZ R33, R67, R32, !PT ;  /* 0x0000002043217209 */ /* 0x000fe40007810000 */
[----:B0-----:R-:W-:Y:S02]  /*2df0*/  FMNMX.FTZ R7, R6, R7, !PT ;  /* 0x0000000706077209 */ /* 0x001fe40007810000 */
[----:B------:R-:W-:-:S03]  /*2e00*/  FMNMX.FTZ R36, R70, R33, !PT ;  /* 0x0000002146247209 */ /* 0x000fc60007810000 */
[----:B------:R-:W0:Y:S01]  /*2e10*/  SHFL.BFLY PT, R0, R7, 0x1, 0x1f ;  /* 0x0c201f0007007f89 */ /* 0x000e2200000e0000 */
[----:B------:R-:W-:-:S04]  /*2e20*/  FMNMX.FTZ R33, R71, R36, !PT ;  /* 0x0000002447217209 */ /* 0x000fc80007810000 */
[----:B------:R-:W-:-:S04]  /*2e30*/  FMNMX.FTZ R36, R42, R33, !PT ;  /* 0x000000212a247209 */ /* 0x000fc80007810000 */
[----:B------:R-:W-:-:S04]  /*2e40*/  FMNMX.FTZ R37, R43, R36, !PT ;  /* 0x000000242b257209 */ /* 0x000fc80007810000 */
[----:B------:R-:W-:-:S04]  /*2e50*/  FMNMX.FTZ R36, R46, R37, !PT ;  /* 0x000000252e247209 */ /* 0x000fc80007810000 */
[----:B------:R-:W-:-:S04]  /*2e60*/  FMNMX.FTZ R37, R47, R36, !PT ;  /* 0x000000242f257209 */ /* 0x000fc80007810000 */
[----:B------:R-:W-:Y:S02]  /*2e70*/  FMNMX.FTZ R52, R50, R37, !PT ;  /* 0x0000002532347209 */ /* 0x000fe40007810000 */
[----:B0-----:R-:W-:Y:S02]  /*2e80*/  FMNMX.FTZ R0, R7, R0, !PT ;  /* 0x0000000007007209 */ /* 0x001fe40007810000 */
[----:B------:R-:W-:Y:S02]  /*2e90*/  FMNMX.FTZ R37, R51, R52, !PT ;  /* 0x0000003433257209 */ /* 0x000fe40007810000 */
[C---:B------:R-:W-:Y:S01]  /*2ea0*/  FSETP.NEU.FTZ.AND P2, PT, R0.reuse, -INF , PT ;  /* 0xff8000000000780b */ /* 0x040fe20003f5d000 */
[----:B------:R-:W-:-:S01]  /*2eb0*/  FFMA.FTZ R8, R0, R9, -8 ;  /* 0xc100000000087423 */ /* 0x000fc20000010009 */
[----:B------:R-:W-:-:S04]  /*2ec0*/  FMNMX.FTZ R52, R54, R37, !PT ;  /* 0x0000002536347209 */ /* 0x000fc80007810000 */
[----:B------:R-:W-:Y:S02]  /*2ed0*/  FMNMX.FTZ R49, R55, R52, !PT ;  /* 0x0000003437317209 */ /* 0x000fe40007810000 */
[----:B------:R-:W-:Y:S02]  /*2ee0*/  FSEL R82, R8, RZ, P2 ;  /* 0x000000ff08527208 */ /* 0x000fe40001000000 */
[----:B------:R-:W-:Y:S02]  /*2ef0*/  FMNMX.FTZ R52, R26, R49, !PT ;  /* 0x000000311a347209 */ /* 0x000fe40007810000 */
[----:B------:R-:W-:Y:S01]  /*2f00*/  ISETP.NE.AND P2, PT, R10, RZ, PT ;  /* 0x000000ff0a00720c */ /* 0x000fe20003f45270 */
[--C-:B------:R-:W-:Y:S01]  /*2f10*/  FFMA.FTZ R74, R74, UR40, -R82.reuse ;  /* 0x000000284a4a7c23 */ /* 0x100fe20008010852 */
[----:B------:R-:W-:-:S01]  /*2f20*/  FFMA.FTZ R32, R75, UR40, -R82 ;  /* 0x000000284b207c23 */ /* 0x000fc20008010852 */
[----:B------:R-:W-:Y:S01]  /*2f30*/  FMNMX.FTZ R75, R27, R52, !PT ;  /* 0x000000341b4b7209 */ /* 0x000fe20007810000 */
[----:B------:R-:W-:-:S01]  /*2f40*/  FFMA.FTZ R76, R76, UR40, -R82 ;  /* 0x000000284c4c7c23 */ /* 0x000fc20008010852 */
[----:B------:R0:W-:Y:S01]  /*2f50*/  MUFU.EX2 R29, R74 ;  /* 0x0000004a001d7308 */ /* 0x0001e20000000800 */
[----:B------:R-:W-:-:S01]  /*2f60*/  FFMA.FTZ R40, R77, UR40, -R82 ;  /* 0x000000284d287c23 */ /* 0x000fc20008010852 */
[----:B------:R-:W-:Y:S01]  /*2f70*/  FSEL R77, R38, -INF , P5 ;  /* 0xff800000264d7808 */ /* 0x000fe20002800000 */
[----:B------:R-:W-:-:S01]  /*2f80*/  FFMA.FTZ R36, R78, UR40, -R82 ;  /* 0x000000284e247c23 */ /* 0x000fc20008010852 */
[----:B------:R-:W-:Y:S01]  /*2f90*/  FSEL R78, R39, -INF , P6 ;  /* 0xff800000274e7808 */ /* 0x000fe20003000000 */
[----:B------:R-:W-:-:S01]  /*2fa0*/  FFMA.FTZ R80, R80, UR40, -R82 ;  /* 0x0000002850507c23 */ /* 0x000fc20008010852 */
[--C-:B------:R-:W-:Y:S01]  /*2fb0*/  FFMA.FTZ R39, R48, UR40, -R82.reuse ;  /* 0x0000002830277c23 */ /* 0x100fe20008010852 */
[----:B------:R-:W-:-:S01]  /*2fc0*/  FFMA.FTZ R48, R53, UR40, -R82 ;  /* 0x0000002835307c23 */ /* 0x000fc20008010852 */
[----:B------:R1:W-:Y:S01]  /*2fd0*/  MUFU.EX2 R33, R76 ;  /* 0x0000004c00217308 */ /* 0x0003e20000000800 */
[----:B0-----:R-:W-:Y:S01]  /*2fe0*/  FSEL R74, R31, -INF , P2 ;  /* 0xff8000001f4a7808 */ /* 0x001fe20001000000 */
[--C-:B------:R-:W-:Y:S01]  /*2ff0*/  FFMA.FTZ R53, R69, UR40, -R82.reuse ;  /* 0x0000002845357c23 */ /* 0x100fe20008010852 */
[----:B------:R-:W-:Y:S01]  /*3000*/  FMNMX.FTZ R31, R30, R75, !PT ;  /* 0x0000004b1e1f7209 */ /* 0x000fe20007810000 */
[--C-:B------:R-:W-:Y:S01]  /*3010*/  FFMA.FTZ R5, R104, UR40, -R82.reuse ;  /* 0x0000002868057c23 */ /* 0x100fe20008010852 */
[----:B------:R-:W-:Y:S01]  /*3020*/  FSEL R75, R34, -INF , P3 ;  /* 0xff800000224b7808 */ /* 0x000fe20001800000 */
[--C-:B------:R-:W-:Y:S01]  /*3030*/  FFMA.FTZ R6, R105, UR40, -R82.reuse ;  /* 0x0000002869067c23 */ /* 0x100fe20008010852 */
[----:B------:R-:W-:Y:S01]  /*3040*/  FMNMX.FTZ R52, R74, R31, !PT ;  /* 0x0000001f4a347209 */ /* 0x000fe20007810000 */
[--C-:B------:R-:W-:Y:S01]  /*3050*/  FFMA.FTZ R31, R57, UR40, -R82.reuse ;  /* 0x00000028391f7c23 */ /* 0x100fe20008010852 */
[----:B-1----:R-:W-:Y:S01]  /*3060*/  FSEL R76, R35, -INF , P4 ;  /* 0xff800000234c7808 */ /* 0x002fe20002000000 */
[----:B------:R0:W-:Y:S01]  /*3070*/  MUFU.EX2 R49, R80 ;  /* 0x0000005000317308 */ /* 0x0001e20000000800 */
[----:B------:R-:W-:Y:S01]  /*3080*/  FMNMX.FTZ R35, R75, R52, !PT ;  /* 0x000000344b237209 */ /* 0x000fe20007810000 */
[--C-:B------:R-:W-:Y:S01]  /*3090*/  FFMA.FTZ R52, R45, UR40, -R82.reuse ;  /* 0x000000282d347c23 */ /* 0x100fe20008010852 */
[----:B------:R-:W-:-:S01]  /*30a0*/  FFMA.FTZ R45, R64, UR40, -R82 ;  /* 0x00000028402d7c23 */ /* 0x000fc20008010852 */
[----:B------:R-:W-:Y:S01]  /*30b0*/  FFMA.FTZ R64, R68, UR40, -R82 ;  /* 0x0000002844407c23 */ /* 0x000fe20008010852 */
[----:B------:R-:W-:Y:S01]  /*30c0*/  FMNMX.FTZ R38, R76, R35, !PT ;  /* 0x000000234c267209 */ /* 0x000fe20007810000 */
[----:B------:R-:W-:-:S02]  /*30d0*/  IMAD.U32 R68, RZ, RZ, UR40 ;  /* 0x00000028ff447e24 */ /* 0x000fc4000f8e00ff */
[----:B------:R-:W-:-:S01]  /*30e0*/  FFMA.FTZ R7, R108, UR40, -R82 ;  /* 0x000000286c077c23 */ /* 0x000fc20008010852 */
[----:B------:R-:W-:Y:S01]  /*30f0*/  MUFU.EX2 R5, R5 ;  /* 0x0000000500057308 */ /* 0x000fe20000000800 */
[----:B------:R-:W-:Y:S01]  /*3100*/  FMNMX.FTZ R35, R77, R38, !PT ;  /* 0x000000264d237209 */ /* 0x000fe20007810000 */
[--C-:B------:R-:W-:Y:S01]  /*3110*/  FFMA.FTZ R8, R109, UR40, -R82.reuse ;  /* 0x000000286d087c23 */ /* 0x100fe20008010852 */
[----:B------:R-:W-:-:S01]  /*3120*/  FFMA.FTZ R9, R112, UR40, -R82 ;  /* 0x0000002870097c23 */ /* 0x000fc20008010852 */
[----:B--2---:R-:W-:Y:S01]  /*3130*/  LOP3.LUT P2, RZ, R83, 0x7f, RZ, 0xc0, !PT ;  /* 0x0000007f53ff7812 */ /* 0x004fe2000784c0ff */
[----:B------:R-:W-:-:S01]  /*3140*/  FFMA.FTZ R41, R41, UR40, -R82 ;  /* 0x0000002829297c23 */ /* 0x000fc20008010852 */
[----:B------:R-:W-:Y:S01]  /*3150*/  FMNMX.FTZ R57, R78, R35, !PT ;  /* 0x000000234e397209 */ /* 0x000fe20007810000 */
[----:B------:R-:W-:-:S01]  /*3160*/  FFMA.FTZ R35, R44, UR40, -R82 ;  /* 0x000000282c237c23 */ /* 0x000fc20008010852 */
[--C-:B------:R-:W-:Y:S01]  /*3170*/  FFMA.FTZ R44, R3, UR40, -R82.reuse ;  /* 0x00000028032c7c23 */ /* 0x100fe20008010852 */
[----:B------:R-:W1:Y:S01]  /*3180*/  MUFU.EX2 R6, R6 ;  /* 0x0000000600067308 */ /* 0x000e620000000800 */
[----:B------:R-:W-:-:S01]  /*3190*/  FFMA.FTZ R10, R113, UR40, -R82 ;  /* 0x00000028710a7c23 */ /* 0x000fc20008010852 */
[----:B0-----:R-:W0:Y:S01]  /*31a0*/  SHFL.BFLY PT, R80, R57, 0x2, 0x1f ;  /* 0x0c401f0039507f89 */ /* 0x001e2200000e0000 */
[----:B------:R-:W-:-:S01]  /*31b0*/  FFMA.FTZ R11, R116, UR40, -R82 ;  /* 0x00000028740b7c23 */ /* 0x000fc20008010852 */
[--C-:B------:R-:W-:Y:S01]  /*31c0*/  FFMA.FTZ R12, R117, UR40, -R82.reuse ;  /* 0x00000028750c7c23 */ /* 0x100fe20008010852 */
[----:B------:R-:W-:-:S01]  /*31d0*/  FFMA.FTZ R88, R88, UR40, -R82 ;  /* 0x0000002858587c23 */ /* 0x000fc20008010852 */
[--C-:B------:R-:W-:Y:S01]  /*31e0*/  FFMA.FTZ R14, R89, UR40, -R82.reuse ;  /* 0x00000028590e7c23 */ /* 0x100fe20008010852 */
[----:B------:R-:W-:-:S01]  /*31f0*/  FFMA.FTZ R92, R92, UR40, -R82 ;  /* 0x000000285c5c7c23 */ /* 0x000fc20008010852 */
[----:B------:R-:W2:Y:S01]  /*3200*/  MUFU.EX2 R7, R7 ;  /* 0x0000000700077308 */ /* 0x000ea20000000800 */
[----:B------:R-:W-:-:S02]  /*3210*/  @!P2 VIADD R4, R4, 0x29840 ;  /* 0x000298400404a836 */ /* 0x000fc40000000000 */
[--C-:B------:R-:W-:Y:S01]  /*3220*/  FFMA.FTZ R20, R93, UR40, -R82.reuse ;  /* 0x000000285d147c23 */ /* 0x100fe20008010852 */
[----:B------:R-:W-:-:S01]  /*3230*/  FFMA.FTZ R96, R96, UR40, -R82 ;  /* 0x0000002860607c23 */ /* 0x000fc20008010852 */
[--C-:B------:R-:W-:Y:S01]  /*3240*/  FFMA.FTZ R24, R97, UR40, -R82.reuse ;  /* 0x0000002861187c23 */ /* 0x100fe20008010852 */
[----:B------:R-:W-:-:S01]  /*3250*/  FFMA.FTZ R100, R100, UR40, -R82 ;  /* 0x0000002864647c23 */ /* 0x000fc20008010852 */
[----:B------:R-:W-:Y:S01]  /*3260*/  @!P2 PRMT R4, RZ, 0x654, R4 ;  /* 0x00000654ff04a816 */ /* 0x000fe20000000004 */
[----:B------:R-:W-:-:S01]  /*3270*/  FFMA.FTZ R28, R101, UR40, -R82 ;  /* 0x00000028651c7c23 */ /* 0x000fc20008010852 */
[----:B------:R-:W3:Y:S01]  /*3280*/  MUFU.EX2 R8, R8 ;  /* 0x0000000800087308 */ /* 0x000ee20000000800 */
[----:B------:R-:W-:-:S01]  /*3290*/  FFMA.FTZ R79, R79, UR40, -R82 ;  /* 0x000000284f4f7c23 */ /* 0x000fc20008010852 */
[----:B------:R4:W-:Y:S01]  /*32a0*/  @!P2 SYNCS.ARRIVE.TRANS64.RED.A1T0 RZ, [R4+URZ], RZ ;  /* 0x000000ff04ffa9a7 */ /* 0x0009e2000810043f */
[----:B------:R-:W-:-:S01]  /*32b0*/  FFMA.FTZ R81, R81, UR40, -R82 ;  /* 0x0000002851517c23 */ /* 0x000fc20008010852 */
[----:B------:R-:W-:Y:S01]  /*32c0*/  FFMA.FTZ R61, R61, UR40, -R82 ;  /* 0x000000283d3d7c23 */ /* 0x000fe20008010852 */
[----:B------:R-:W-:-:S03]  /*32d0*/  IMAD.MOV.U32 R83, RZ, RZ, R87 ;  /* 0x000000ffff537224 */ /* 0x000fc600078e0057 */
[----:B------:R-:W5:Y:S01]  /*32e0*/  MUFU.EX2 R9, R9 ;  /* 0x0000000900097308 */ /* 0x000f620000000800 */
[----:B0-----:R-:W-:Y:S01]  /*32f0*/  FMNMX.FTZ R80, R57, R80, !PT ;  /* 0x0000005039507209 */ /* 0x001fe20007810000 */
[----:B------:R-:W-:-:S04]  /*3300*/  FFMA.FTZ R57, R73, UR40, -R82 ;  /* 0x0000002849397c23 */ /* 0x000fc80008010852 */
[----:B------:R-:W0:Y:S02]  /*3310*/  SHFL.BFLY PT, R3, R80, 0x1, 0x1f ;  /* 0x0c201f0050037f89 */ /* 0x000e2400000e0000 */
[----:B------:R1:W-:Y:S08]  /*3320*/  MUFU.EX2 R38, R41 ;  /* 0x0000002900267308 */ /* 0x0003f00000000800 */
[----:B------:R-:W-:Y:S01]  /*3330*/  MUFU.EX2 R10, R10 ;  /* 0x0000000a000a7308 */ /* 0x000fe20000000800 */
[----:B-1----:R-:W-:-:S01]  /*3340*/  FFMA.FTZ R41, R56, UR40, -R82 ;  /* 0x0000002838297c23 */ /* 0x002fc20008010852 */
[--C-:B------:R-:W-:Y:S01]  /*3350*/  FFMA.FTZ R56, R60, UR40, -R82.reuse ;  /* 0x000000283c387c23 */ /* 0x100fe20008010852 */
[----:B------:R-:W-:-:S01]  /*3360*/  FFMA.FTZ R60, R72, UR40, -R82 ;  /* 0x00000028483c7c23 */ /* 0x000fc20008010852 */
[----:B------:R-:W-:-:S04]  /*3370*/  FADD.FTZ R72, R5, R6 ;  /* 0x0000000605487221 */ /* 0x000fc80000010000 */
[----:B------:R-:W-:Y:S01]  /*3380*/  MUFU.EX2 R11, R11 ;  /* 0x0000000b000b7308 */ /* 0x000fe20000000800 */
[----:B--2---:R-:W-:-:S01]  /*3390*/  FADD.FTZ R73, R7, R72 ;  /* 0x0000004807497221 */ /* 0x004fc20000010000 */
[----:B0-----:R-:W-:-:S06]  /*33a0*/  FMNMX.FTZ R3, R80, R3, !PT ;  /* 0x0000000350037209 */ /* 0x001fcc0007810000 */
[----:B------:R-:W-:Y:S01]  /*33b0*/  MUFU.EX2 R12, R12 ;  /* 0x0000000c000c7308 */ /* 0x000fe20000000800 */
[----:B---3--:R-:W-:-:S01]  /*33c0*/  FADD.FTZ R80, R8, R73 ;  /* 0x0000004908507221 */ /* 0x008fc20000010000 */
[C---:B------:R-:W-:Y:S01]  /*33d0*/  FSETP.NEU.FTZ.AND P1, PT, R3.reuse, -INF , PT ;  /* 0xff8000000300780b */ /* 0x040fe20003f3d000 */
[----:B------:R-:W-:-:S01]  /*33e0*/  FFMA.FTZ R69, R3, R68, -8 ;  /* 0xc100000003457423 */ /* 0x000fc20000010044 */
[----:B------:R-:W-:Y:S01]  /*33f0*/  FFMA.FTZ R68, R65, UR40, -R82 ;  /* 0x0000002841447c23 */ /* 0x000fe20008010852 */
[----:B-----5:R-:W-:-:S01]  /*3400*/  FADD.FTZ R73, R9, R80 ;  /* 0x0000005009497221 */ /* 0x020fc20000010000 */
[--C-:B------:R-:W-:Y:S02]  /*3410*/  IMAD.MOV.U32 R82, RZ, RZ, R87.reuse ;  /* 0x000000ffff527224 */ /* 0x100fe400078e0057 */
[----:B------:R-:W-:Y:S01]  /*3420*/  MUFU.EX2 R13, R88 ;  /* 0x00000058000d7308 */ /* 0x000fe20000000800 */
[----:B------:R-:W-:Y:S01]  /*3430*/  FSEL R69, R69, RZ, P1 ;  /* 0x000000ff45457208 */ /* 0x000fe20000800000 */
[----:B------:R-:W-:Y:S01]  /*3440*/  IMAD.MOV.U32 R80, RZ, RZ, R87 ;  /* 0x000000ffff507224 */ /* 0x000fe200078e0057 */
[----:B------:R-:W-:-:S03]  /*3450*/  PLOP3.LUT P1, PT, PT, PT, UP0, 0x80, 0x0 ;  /* 0x000000000000781c */ /* 0x000fc60003f2f008 */
[--C-:B------:R-:W-:Y:S01]  /*3460*/  FFMA.FTZ R106, R106, UR40, -R69.reuse ;  /* 0x000000286a6a7c23 */ /* 0x100fe20008010845 */
[----:B------:R-:W-:-:S01]  /*3470*/  FFMA.FTZ R107, R107, UR40, -R69 ;  /* 0x000000286b6b7c23 */ /* 0x000fc20008010845 */
[--C-:B------:R-:W-:Y:S01]  /*3480*/  FFMA.FTZ R110, R110, UR40, -R69.reuse ;  /* 0x000000286e6e7c23 */ /* 0x100fe20008010845 */
[----:B------:R-:W-:-:S01]  /*3490*/  FFMA.FTZ R111, R111, UR40, -R69 ;  /* 0x000000286f6f7c23 */ /* 0x000fc20008010845 */
[--C-:B------:R-:W-:Y:S01]  /*34a0*/  FFMA.FTZ R114, R114, UR40, -R69.reuse ;  /* 0x0000002872727c23 */ /* 0x100fe20008010845 */
[----:B------:R-:W-:-:S01]  /*34b0*/  FFMA.FTZ R115, R115, UR40, -R69 ;  /* 0x0000002873737c23 */ /* 0x000fc20008010845 */
[----:B------:R-:W-:Y:S01]  /*34c0*/  MUFU.EX2 R106, R106 ;  /* 0x0000006a006a7308 */ /* 0x000fe20000000800 */
[----:B------:R-:W-:-:S01]  /*34d0*/  FFMA.FTZ R118, R118, UR40, -R69 ;  /* 0x0000002876767c23 */ /* 0x000fc20008010845 */
[--C-:B------:R-:W-:Y:S01]  /*34e0*/  FFMA.FTZ R119, R119, UR40, -R69.reuse ;  /* 0x0000002877777c23 */ /* 0x100fe20008010845 */
[----:B------:R-:W-:-:S01]  /*34f0*/  FFMA.FTZ R90, R90, UR40, -R69 ;  /* 0x000000285a5a7c23 */ /* 0x000fc20008010845 */
[--C-:B------:R-:W-:Y:S01]  /*3500*/  FFMA.FTZ R91, R91, UR40, -R69.reuse ;  /* 0x000000285b5b7c23 */ /* 0x100fe20008010845 */
[----:B------:R-:W-:-:S01]  /*3510*/  FFMA.FTZ R94, R94, UR40, -R69 ;  /* 0x000000285e5e7c23 */ /* 0x000fc20008010845 */
[--C-:B------:R-:W-:Y:S01]  /*3520*/  FFMA.FTZ R95, R95, UR40, -R69.reuse ;  /* 0x000000285f5f7c23 */ /* 0x100fe20008010845 */
[----:B------:R-:W-:-:S01]  /*3530*/  FFMA.FTZ R98, R98, UR40, -R69 ;  /* 0x0000002862627c23 */ /* 0x000fc20008010845 */
[----:B------:R-:W0:Y:S01]  /*3540*/  MUFU.EX2 R107, R107 ;  /* 0x0000006b006b7308 */ /* 0x000e220000000800 */
[----:B------:R-:W-:-:S01]  /*3550*/  FFMA.FTZ R99, R99, UR40, -R69 ;  /* 0x0000002863637c23 */ /* 0x000fc20008010845 */
[--C-:B------:R-:W-:Y:S01]  /*3560*/  FFMA.FTZ R102, R102, UR40, -R69.reuse ;  /* 0x0000002866667c23 */ /* 0x100fe20008010845 */
[----:B------:R-:W-:-:S01]  /*3570*/  FFMA.FTZ R103, R103, UR40, -R69 ;  /* 0x0000002867677c23 */ /* 0x000fc20008010845 */
[--C-:B------:R-:W-:Y:S01]  /*3580*/  FFMA.FTZ R58, R58, UR40, -R69.reuse ;  /* 0x000000283a3a7c23 */ /* 0x100fe20008010845 */
[----:B------:R-:W-:-:S01]  /*3590*/  FFMA.FTZ R59, R59, UR40, -R69 ;  /* 0x000000283b3b7c23 */ /* 0x000fc20008010845 */
[--C-:B------:R-:W-:Y:S01]  /*35a0*/  FFMA.FTZ R62, R62, UR40, -R69.reuse ;  /* 0x000000283e3e7c23 */ /* 0x100fe20008010845 */
[----:B------:R-:W-:-:S01]  /*35b0*/  FFMA.FTZ R63, R63, UR40, -R69 ;  /* 0x000000283f3f7c23 */ /* 0x000fc20008010845 */
[----:B------:R-:W1:Y:S01]  /*35c0*/  MUFU.EX2 R110, R110 ;  /* 0x0000006e006e7308 */ /* 0x000e620000000800 */
[----:B------:R-:W-:-:S01]  /*35d0*/  FFMA.FTZ R66, R66, UR40, -R69 ;  /* 0x0000002842427c23 */ /* 0x000fc20008010845 */
[--C-:B------:R-:W-:Y:S01]  /*35e0*/  FFMA.FTZ R67, R67, UR40, -R69.reuse ;  /* 0x0000002843437c23 */ /* 0x100fe20008010845 */
[----:B------:R-:W-:-:S01]  /*35f0*/  FFMA.FTZ R70, R70, UR40, -R69 ;  /* 0x0000002846467c23 */ /* 0x000fc20008010845 */
[--C-:B------:R-:W-:Y:S01]  /*3600*/  FFMA.FTZ R71, R71, UR40, -R69.reuse ;  /* 0x0000002847477c23 */ /* 0x100fe20008010845 */
[----:B------:R-:W-:-:S01]  /*3610*/  FFMA.FTZ R42, R42, UR40, -R69 ;  /* 0x000000282a2a7c23 */ /* 0x000fc20008010845 */
[--C-:B------:R-:W-:Y:S01]  /*3620*/  FFMA.FTZ R43, R43, UR40, -R69.reuse ;  /* 0x000000282b2b7c23 */ /* 0x100fe20008010845 */
[----:B------:R-:W-:-:S01]  /*3630*/  FFMA.FTZ R46, R46, UR40, -R69 ;  /* 0x000000282e2e7c23 */ /* 0x000fc20008010845 */
[----:B------:R-:W2:Y:S01]  /*3640*/  MUFU.EX2 R111, R111 ;  /* 0x0000006f006f7308 */ /* 0x000ea20000000800 */
[----:B0-----:R-:W-:-:S01]  /*3650*/  FADD.FTZ R65, R106, R107 ;  /* 0x0000006b6a417221 */ /* 0x001fc20000010000 */
[--C-:B------:R-:W-:Y:S01]  /*3660*/  FFMA.FTZ R47, R47, UR40, -R69.reuse ;  /* 0x000000282f2f7c23 */ /* 0x100fe20008010845 */
[----:B------:R-:W-:-:S01]  /*3670*/  FFMA.FTZ R50, R50, UR40, -R69 ;  /* 0x0000002832327c23 */ /* 0x000fc20008010845 */
[--C-:B------:R-:W-:Y:S01]  /*3680*/  FFMA.FTZ R51, R51, UR40, -R69.reuse ;  /* 0x0000002833337c23 */ /* 0x100fe20008010845 */
[----:B------:R-:W-:-:S01]  /*3690*/  FFMA.FTZ R54, R54, UR40, -R69 ;  /* 0x0000002836367c23 */ /* 0x000fc20008010845 */
[--C-:B------:R-:W-:Y:S01]  /*36a0*/  FFMA.FTZ R55, R55, UR40, -R69.reuse ;  /* 0x0000002837377c23 */ /* 0x100fe20008010845 */
[----:B------:R-:W-:-:S01]  /*36b0*/  FFMA.FTZ R26, R26, UR40, -R69 ;  /* 0x000000281a1a7c23 */ /* 0x000fc20008010845 */
[----:B------:R-:W4:Y:S01]  /*36c0*/  MUFU.EX2 R114, R114 ;  /* 0x0000007200727308 */ /* 0x000f220000000800 */
[----:B-1----:R-:W-:-:S01]  /*36d0*/  FADD.FTZ R72, R110, R65 ;  /* 0x000000416e487221 */ /* 0x002fc20000010000 */
[--C-:B------:R-:W-:Y:S01]  /*36e0*/  FFMA.FTZ R27, R27, UR40, -R69.reuse ;  /* 0x000000281b1b7c23 */ /* 0x100fe20008010845 */
[----:B------:R-:W-:-:S01]  /*36f0*/  FFMA.FTZ R30, R30, UR40, -R69 ;  /* 0x000000281e1e7c23 */ /* 0x000fc20008010845 */
[--C-:B------:R-:W-:Y:S01]  /*3700*/  FFMA.FTZ R74, R74, UR40, -R69.reuse ;  /* 0x000000284a4a7c23 */ /* 0x100fe20008010845 */
[----:B------:R-:W-:-:S01]  /*3710*/  FFMA.FTZ R75, R75, UR40, -R69 ;  /* 0x000000284b4b7c23 */ /* 0x000fc20008010845 */
[--C-:B------:R-:W-:Y:S01]  /*3720*/  FFMA.FTZ R76, R76, UR40, -R69.reuse ;  /* 0x000000284c4c7c23 */ /* 0x100fe20008010845 */
[----:B------:R-:W-:-:S01]  /*3730*/  FFMA.FTZ R77, R77, UR40, -R69 ;  /* 0x000000284d4d7c23 */ /* 0x000fc20008010845 */
[----:B------:R-:W0:Y:S01]  /*3740*/  MUFU.EX2 R115, R115 ;  /* 0x0000007300737308 */ /* 0x000e220000000800 */
[----:B--2---:R-:W-:-:S01]  /*3750*/  FADD.FTZ R65, R111, R72 ;  /* 0x000000486f417221 */ /* 0x004fc20000010000 */
[----:B------:R-:W-:Y:S01]  /*3760*/  FADD.FTZ R72, R10, R73 ;  /* 0x000000490a487221 */ /* 0x000fe20000010000 */
[----:B------:R-:W-:-:S01]  /*3770*/  FFMA.FTZ R69, R78, UR40, -R69 ;  /* 0x000000284e457c23 */ /* 0x000fc20008010845 */
[----:B------:R-:W-:Y:S01]  /*3780*/  F2FP.SATFINITE.E4M3.F32.PACK_AB_MERGE_C R110, R111, R110, RZ ;  /* 0x0000006e6f6e723e */ /* 0x000fe200048070ff */
[----:B------:R-:W-:-:S02]  /*3790*/  IMAD.MOV.U32 R78, RZ, RZ, R87 ;  /* 0x000000ffff4e7224 */ /* 0x000fc400078e0057 */
[----:B------:R-:W-:Y:S01]  /*37a0*/  FADD.FTZ R73, R11, R72 ;  /* 0x000000480b497221 */ /* 0x000fe20000010000 */
[----:B------:R-:W1:Y:S01]  /*37b0*/  MUFU.EX2 R118, R118 ;  /* 0x0000007600767308 */ /* 0x000e620000000800 */
[----:B----4-:R-:W-:-:S02]  /*37c0*/  FADD.FTZ R4, R114, R65 ;  /* 0x0000004172047221 */ /* 0x010fc40000010000 */
[C---:B------:R-:W-:Y:S01]  /*37d0*/  FADD.FTZ R72, R12.reuse, R73 ;  /* 0x000000490c487221 */ /* 0x040fe20000010000 */
[----:B------:R-:W-:Y:S02]  /*37e0*/  F2FP.SATFINITE.E4M3.F32.PACK_AB_MERGE_C R12, R12, R11, RZ ;  /* 0x0000000b0c0c723e */ /* 0x000fe400048070ff */
[----:B------:R-:W-:Y:S01]  /*37f0*/  F2FP.SATFINITE.E4M3.F32.PACK_AB_MERGE_C R173, R107, R106, R110 ;  /* 0x0000006a6bad723e */ /* 0x000fe2000480706e */
[----:B------:R-:W-:-:S01]  /*3800*/  FADD.FTZ R73, R13, R72 ;  /* 0x000000480d497221 */ /* 0x000fc20000010000 */
[----:B------:R-:W-:Y:S01]  /*3810*/  F2FP.SATFINITE.E4M3.F32.PACK_AB_MERGE_C R174, R10, R9, R12 ;  /* 0x000000090aae723e */ /* 0x000fe2000480700c */
[----:B------:R-:W2:Y:S01]  /*3820*/  MUFU.EX2 R119, R119 ;  /* 0x0000007700777308 */ /* 0x000ea20000000800 */
[----:B0-----:R-:W-:-:S07]  /*3830*/  FADD.FTZ R65, R115, R4 ;  /* 0x0000000473417221 */ /* 0x001fce0000010000 */
[----:B------:R-:W0:Y:S01]  /*3840*/  MUFU.EX2 R90, R90 ;  /* 0x0000005a005a7308 */ /* 0x000e220000000800 */
[----:B-1----:R-:W-:-:S07]  /*3850*/  FADD.FTZ R4, R118, R65 ;  /* 0x0000004176047221 */ /* 0x002fce0000010000 */
[----:B------:R-:W1:Y:S01]  /*3860*/  MUFU.EX2 R14, R14 ;  /* 0x0000000e000e7308 */ /* 0x000e620000000800 */
[----:B--2---:R-:W-:-:S01]  /*3870*/  FADD.FTZ R65, R119, R4 ;  /* 0x0000000477417221 */ /* 0x004fc20000010000 */
[----:B------:R-:W-:-:S04]  /*3880*/  F2FP.SATFINITE.E4M3.F32.PACK_AB_MERGE_C R118, R119, R118, RZ ;  /* 0x000000767776723e */ /* 0x000fc800048070ff */
[----:B------:R-:W-:Y:S02]  /*3890*/  F2FP.SATFINITE.E4M3.F32.PACK_AB_MERGE_C R175, R115, R114, R118 ;  /* 0x0000007273af723e */ /* 0x000fe40004807076 */
[----:B------:R-:W2:Y:S01]  /*38a0*/  MUFU.EX2 R91, R91 ;  /* 0x0000005b005b7308 */ /* 0x000ea20000000800 */
[----:B0-----:R-:W-:-:S07]  /*38b0*/  FADD.FTZ R4, R90, R65 ;  /* 0x000000415a047221 */ /* 0x001fce0000010000 */
[----:B------:R-:W0:Y:S01]  /*38c0*/  MUFU.EX2 R15, R92 ;  /* 0x0000005c000f7308 */ /* 0x000e220000000800 */
[----:B-1----:R-:W-:-:S07]  /*38d0*/  FADD.FTZ R72, R14, R73 ;  /* 0x000000490e487221 */ /* 0x002fce0000010000 */
[----:B------:R-:W1:Y:S01]  /*38e0*/  MUFU.EX2 R94, R94 ;  /* 0x0000005e005e7308 */ /* 0x000e620000000800 */
[----:B--2---:R-:W-:-:S07]  /*38f0*/  FADD.FTZ R65, R91, R4 ;  /* 0x000000045b417221 */ /* 0x004fce0000010000 */
        /* <DEDUP_REMOVED lines=9> */
[----:B0-----:R-:W-:-:S01]  /*3990*/  FADD.FTZ R65, R95, R4 ;  /* 0x000000045f417221 */ /* 0x001fc20000010000 */
[----:B------:R-:W-:-:S04]  /*39a0*/  F2FP.SATFINITE.E4M3.F32.PACK_AB_MERGE_C R94, R95, R94, RZ ;  /* 0x0000005e5f5e723e */ /* 0x000fc800048070ff */
[----:B------:R-:W-:Y:S02]  /*39b0*/  F2FP.SATFINITE.E4M3.F32.PACK_AB_MERGE_C R177, R91, R90, R94 ;  /* 0x0000005a5bb1723e */ /* 0x000fe4000480705e */
        /* <DEDUP_REMOVED lines=10> */
[----:B------:R-:W-:-:S06]  /*3a60*/  IMAD.MOV.U32 R72, RZ, RZ, R87 ;  /* 0x000000ffff487224 */ /* 0x000fcc00078e0057 */
[----:B------:R-:W2:Y:S01]  /*3a70*/  MUFU.EX2 R103, R103 ;  /* 0x0000006700677308 */ /* 0x000ea20000000800 */
[----:B0-----:R-:W-:-:S01]  /*3a80*/  FADD.FTZ R4, R102, R65 ;  /* 0x0000004166047221 */ /* 0x001fc20000010000 */
[----:B------:R-:W-:-:S04]  /*3a90*/  F2FP.SATFINITE.E4M3.F32.PACK_AB_MERGE_C R65, R8, R7, RZ ;  /* 0x000000070841723e */ /* 0x000fc800048070ff */
[----:B------:R-:W-:Y:S01]  /*3aa0*/  F2FP.SATFINITE.E4M3.F32.PACK_AB_MERGE_C R172, R6, R5, R65 ;  /* 0x0000000506ac723e */ /* 0x000fe20004807041 */
[----:B------:R-:W-:Y:S01]  /*3ab0*/  IMAD.MOV.U32 R65, RZ, RZ, R87 ;  /* 0x000000ffff417224 */ /* 0x000fe200078e0057 */
[----:B------:R-:W0:Y:S01]  /*3ac0*/  MUFU.EX2 R58, R58 ;  /* 0x0000003a003a7308 */ /* 0x000e220000000800 */
[----:B-1----:R-:W-:-:S01]  /*3ad0*/  FADD.FTZ R8, R28, R73 ;  /* 0x000000491c087221 */ /* 0x002fc20000010000 */
[----:B------:R-:W-:Y:S01]  /*3ae0*/  F2FP.SATFINITE.E4M3.F32.PACK_AB_MERGE_C R25, R28, R25, RZ ;  /* 0x000000191c19723e */ /* 0x000fe200048070ff */
[----:B------:R-:W-:Y:S02]  /*3af0*/  IMAD.MOV.U32 R73, RZ, RZ, R87 ;  /* 0x000000ffff497224 */ /* 0x000fe400078e0057 */
[----:B------:R-:W-:Y:S01]  /*3b00*/  FADD.FTZ R11, R29, R8 ;  /* 0x000000081d0b7221 */ /* 0x000fe20000010000 */
[----:B------:R-:W-:Y:S01]  /*3b10*/  F2FP.SATFINITE.E4M3.F32.PACK_AB_MERGE_C R178, R24, R21, R25 ;  /* 0x0000001518b2723e */ /* 0x000fe20004807019 */
[----:B------:R-:W-:Y:S01]  /*3b20*/  IMAD.MOV.U32 R28, RZ, RZ, R87 ;  /* 0x000000ffff1c7224 */ /* 0x000fe200078e0057 */
[----:B------:R-:W1:Y:S01]  /*3b30*/  MUFU.EX2 R32, R32 ;  /* 0x0000002000207308 */ /* 0x000e620000000800 */
[----:B--2---:R-:W-:-:S01]  /*3b40*/  FADD.FTZ R7, R103, R4 ;  /* 0x0000000467077221 */ /* 0x004fc20000010000 */
[----:B------:R-:W-:Y:S01]  /*3b50*/  F2FP.SATFINITE.E4M3.F32.PACK_AB_MERGE_C R102, R103, R102, RZ ;  /* 0x000000666766723e */ /* 0x000fe200048070ff */
[----:B------:R-:W-:-:S02]  /*3b60*/  IMAD.MOV.U32 R25, RZ, RZ, R87 ;  /* 0x000000ffff197224 */ /* 0x000fc400078e0057 */
[----:B------:R-:W-:Y:S01]  /*3b70*/  IMAD.MOV.U32 R24, RZ, RZ, R87 ;  /* 0x000000ffff187224 */ /* 0x000fe200078e0057 */
[----:B------:R-:W-:Y:S02]  /*3b80*/  F2FP.SATFINITE.E4M3.F32.PACK_AB_MERGE_C R179, R99, R98, R102 ;  /* 0x0000006263b3723e */ /* 0x000fe40004807066 */
[----:B------:R-:W2:Y:S01]  /*3b90*/  MUFU.EX2 R59, R59 ;  /* 0x0000003b003b7308 */ /* 0x000ea20000000800 */
[----:B0-----:R-:W-:-:S07]  /*3ba0*/  FADD.FTZ R4, R58, R7 ;  /* 0x000000073a047221 */ /* 0x001fce0000010000 */
[----:B------:R-:W0:Y:S01]  /*3bb0*/  MUFU.EX2 R62, R62 ;  /* 0x0000003e003e7308 */ /* 0x000e220000000800 */
[----:B-1----:R-:W-:-:S04]  /*3bc0*/  FADD.FTZ R8, R32, R11 ;  /* 0x0000000b20087221 */ /* 0x002fc80000010000 */
[----:B------:R-:W-:-:S03]  /*3bd0*/  FADD.FTZ R11, R33, R8 ;  /* 0x00000008210b7221 */ /* 0x000fc60000010000 */
[----:B------:R-:W1:Y:S01]  /*3be0*/  MUFU.EX2 R40, R40 ;  /* 0x0000002800287308 */ /* 0x000e620000000800 */
[----:B--2---:R-:W-:-:S07]  /*3bf0*/  FADD.FTZ R7, R59, R4 ;  /* 0x000000043b077221 */ /* 0x004fce0000010000 */
[----:B------:R-:W2:Y:S01]  /*3c00*/  MUFU.EX2 R63, R63 ;  /* 0x0000003f003f7308 */ /* 0x000ea20000000800 */
[----:B0-----:R-:W-:-:S07]  /*3c10*/  FADD.FTZ R4, R62, R7 ;  /* 0x000000073e047221 */ /* 0x001fce0000010000 */
[----:B------:R-:W0:Y:S01]  /*3c20*/  MUFU.EX2 R36, R36 ;  /* 0x0000002400247308 */ /* 0x000e220000000800 */
[----:B-1----:R-:W-:-:S01]  /*3c30*/  FADD.FTZ R11, R40, R11 ;  /* 0x0000000b280b7221 */ /* 0x002fc20000010000 */
[----:B------:R-:W-:Y:S01]  /*3c40*/  F2FP.SATFINITE.E4M3.F32.PACK_AB_MERGE_C R33, R40, R33, RZ ;  /* 0x000000212821723e */ /* 0x000fe200048070ff */
[----:B------:R-:W-:-:S03]  /*3c50*/  IMAD.MOV.U32 R40, RZ, RZ, R87 ;  /* 0x000000ffff287224 */ /* 0x000fc600078e0057 */
[----:B------:R-:W-:Y:S01]  /*3c60*/  F2FP.SATFINITE.E4M3.F32.PACK_AB_MERGE_C R180, R32, R29, R33 ;  /* 0x0000001d20b4723e */ /* 0x000fe20004807021 */
[----:B------:R-:W-:Y:S01]  /*3c70*/  IMAD.MOV.U32 R33, RZ, RZ, R87 ;  /* 0x000000ffff217224 */ /* 0x000fe200078e0057 */
[----:B------:R-:W1:Y:S01]  /*3c80*/  MUFU.EX2 R66, R66 ;  /* 0x0000004200427308 */ /* 0x000e620000000800 */
[----:B--2---:R-:W-:-:S01]  /*3c90*/  FADD.FTZ R7, R63, R4 ;  /* 0x000000043f077221 */ /* 0x004fc20000010000 */
[----:B------:R-:W-:Y:S01]  /*3ca0*/  F2FP.SATFINITE.E4M3.F32.PACK_AB_MERGE_C R62, R63, R62, RZ ;  /* 0x0000003e3f3e723e */ /* 0x000fe200048070ff */
[--C-:B------:R-:W-:Y:S02]  /*3cb0*/  IMAD.MOV.U32 R63, RZ, RZ, R87.reuse ;  /* 0x000000ffff3f7224 */ /* 0x100fe400078e0057 */
[--C-:B------:R-:W-:Y:S01]  /*3cc0*/  IMAD.MOV.U32 R32, RZ, RZ, R87.reuse ;  /* 0x000000ffff207224 */ /* 0x100fe200078e0057 */
[----:B------:R-:W-:Y:S01]  /*3cd0*/  F2FP.SATFINITE.E4M3.F32.PACK_AB_MERGE_C R181, R59, R58, R62 ;  /* 0x0000003a3bb5723e */ /* 0x000fe2000480703e */
[----:B------:R-:W-:Y:S01]  /*3ce0*/  IMAD.MOV.U32 R62, RZ, RZ, R87 ;  /* 0x000000ffff3e7224 */ /* 0x000fe200078e0057 */
[----:B------:R2:W3:Y:S01]  /*3cf0*/  MUFU.EX2 R37, R79 ;  /* 0x0000004f00257308 */ /* 0x0004e20000000800 */
[----:B0-----:R-:W-:-:S01]  /*3d00*/  FADD.FTZ R4, R36, R11 ;  /* 0x0000000b24047221 */ /* 0x001fc20000010000 */
[----:B------:R-:W-:-:S02]  /*3d10*/  IMAD.MOV.U32 R59, RZ, RZ, R87 ;  /* 0x000000ffff3b7224 */ /* 0x000fc400078e0057 */
[--C-:B------:R-:W-:Y:S02]  /*3d20*/  IMAD.MOV.U32 R58, RZ, RZ, R87.reuse ;  /* 0x000000ffff3a7224 */ /* 0x100fe400078e0057 */
[----:B------:R-:W-:Y:S02]  /*3d30*/  IMAD.MOV.U32 R29, RZ, RZ, R87 ;  /* 0x000000ffff1d7224 */ /* 0x000fe400078e0057 */
[----:B------:R-:W0:Y:S01]  /*3d40*/  MUFU.EX2 R67, R67 ;  /* 0x0000004300437308 */ /* 0x000e220000000800 */
[----:B-1----:R-:W-:-:S01]  /*3d50*/  FADD.FTZ R8, R66, R7 ;  /* 0x0000000742087221 */ /* 0x002fc20000010000 */
[----:B--2---:R-:W-:-:S06]  /*3d60*/  IMAD.MOV.U32 R79, RZ, RZ, R87 ;  /* 0x000000ffff4f7224 */ /* 0x004fcc00078e0057 */
[----:B------:R-:W1:Y:S01]  /*3d70*/  MUFU.EX2 R70, R70 ;  /* 0x0000004600467308 */ /* 0x000e620000000800 */
[----:B---3--:R-:W-:-:S04]  /*3d80*/  FADD.FTZ R4, R37, R4 ;  /* 0x0000000425047221 */ /* 0x008fc80000010000 */
[----:B------:R-:W-:-:S03]  /*3d90*/  FADD.FTZ R7, R49, R4 ;  /* 0x0000000431077221 */ /* 0x000fc60000010000 */
[----:B------:R2:W3:Y:S01]  /*3da0*/  MUFU.EX2 R34, R81 ;  /* 0x0000005100227308 */ /* 0x0004e20000000800 */
[----:B0-----:R-:W-:-:S07]  /*3db0*/  FADD.FTZ R5, R67, R8 ;  /* 0x0000000843057221 */ /* 0x001fce0000010000 */
[----:B------:R-:W0:Y:S01]  /*3dc0*/  MUFU.EX2 R71, R71 ;  /* 0x0000004700477308 */ /* 0x000e220000000800 */
[----:B-1----:R-:W-:-:S01]  /*3dd0*/  FADD.FTZ R4, R70, R5 ;  /* 0x0000000546047221 */ /* 0x002fc20000010000 */
[----:B--2---:R-:W-:-:S06]  /*3de0*/  IMAD.MOV.U32 R81, RZ, RZ, R87 ;  /* 0x000000ffff517224 */ /* 0x004fcc00078e0057 */
[----:B------:R-:W1:Y:S01]  /*3df0*/  MUFU.EX2 R31, R31 ;  /* 0x0000001f001f7308 */ /* 0x000e620000000800 */
[C---:B---3--:R-:W-:Y:S01]  /*3e00*/  F2FP.SATFINITE.E4M3.F32.PACK_AB_MERGE_C R49, R34.reuse, R49, RZ ;  /* 0x000000312231723e */ /* 0x048fe200048070ff */
[----:B------:R-:W-:-:S03]  /*3e10*/  FADD.FTZ R34, R34, R7 ;  /* 0x0000000722227221 */ /* 0x000fc60000010000 */
[----:B------:R-:W-:Y:S01]  /*3e20*/  F2FP.SATFINITE.E4M3.F32.PACK_AB_MERGE_C R182, R37, R36, R49 ;  /* 0x0000002425b6723e */ /* 0x000fe20004807031 */
[--C-:B------:R-:W-:Y:S02]  /*3e30*/  IMAD.MOV.U32 R49, RZ, RZ, R87.reuse ;  /* 0x000000ffff317224 */ /* 0x100fe400078e0057 */
[----:B------:R-:W2:Y:S01]  /*3e40*/  MUFU.EX2 R42, R42 ;  /* 0x0000002a002a7308 */ /* 0x000ea20000000800 */
[C---:B0-----:R-:W-:Y:S01]  /*3e50*/  F2FP.SATFINITE.E4M3.F32.PACK_AB_MERGE_C R70, R71.reuse, R70, RZ ;  /* 0x000000464746723e */ /* 0x041fe200048070ff */
[----:B------:R-:W-:Y:S01]  /*3e60*/  FADD.FTZ R71, R71, R4 ;  /* 0x0000000447477221 */ /* 0x000fe20000010000 */
[--C-:B------:R-:W-:Y:S02]  /*3e70*/  IMAD.MOV.U32 R37, RZ, RZ, R87.reuse ;  /* 0x000000ffff257224 */ /* 0x100fe400078e0057 */
[----:B------:R-:W-:Y:S01]  /*3e80*/  F2FP.SATFINITE.E4M3.F32.PACK_AB_MERGE_C R183, R67, R66, R70 ;  /* 0x0000004243b7723e */ /* 0x000fe20004807046 */
[----:B------:R-:W-:Y:S02]  /*3e90*/  IMAD.MOV.U32 R70, RZ, RZ, R87 ;  /* 0x000000ffff467224 */ /* 0x000fe400078e0057 */
[----:B------:R-:W0:Y:S01]  /*3ea0*/  MUFU.EX2 R43, R43 ;  /* 0x0000002b002b7308 */ /* 0x000e220000000800 */
[----:B-1----:R-:W-:-:S01]  /*3eb0*/  FADD.FTZ R5, R31, R34 ;  /* 0x000000221f057221 */ /* 0x002fc20000010000 */
[----:B------:R-:W-:-:S02]  /*3ec0*/  IMAD.MOV.U32 R67, RZ, RZ, R87 ;  /* 0x000000ffff437224 */ /* 0x000fc400078e0057 */
[----:B------:R-:W-:Y:S02]  /*3ed0*/  IMAD.MOV.U32 R66, RZ, RZ, R87 ;  /* 0x000000ffff427224 */ /* 0x000fe400078e0057 */
[----:B------:R-:W-:Y:S01]  /*3ee0*/  FADD.FTZ R6, R38, R5 ;  /* 0x0000000526067221 */ /* 0x000fe20000010000 */
[----:B------:R-:W-:Y:S01]  /*3ef0*/  IMAD.MOV.U32 R36, RZ, RZ, R87 ;  /* 0x000000ffff247224 */ /* 0x000fe200078e0057 */
[----:B------:R-:W1:Y:S01]  /*3f00*/  MUFU.EX2 R35, R35 ;  /* 0x0000002300237308 */ /* 0x000e620000000800 */
[----:B--2---:R-:W-:-:S01]  /*3f10*/  FADD.FTZ R4, R42, R71 ;  /* 0x000000472a047221 */ /* 0x004fc20000010000 */
[--C-:B------:R-:W-:Y:S02]  /*3f20*/  IMAD.MOV.U32 R71, RZ, RZ, R87.reuse ;  /* 0x000000ffff477224 */ /* 0x100fe400078e0057 */
[----:B------:R-:W-:-:S04]  /*3f30*/  IMAD.MOV.U32 R34, RZ, RZ, R87 ;  /* 0x000000ffff227224 */ /* 0x000fc800078e0057 */
[----:B------:R-:W2:Y:S01]  /*3f40*/  MUFU.EX2 R46, R46 ;  /* 0x0000002e002e7308 */ /* 0x000ea20000000800 */
[----:B0-----:R-:W-:-:S07]  /*3f50*/  FADD.FTZ R7, R43, R4 ;  /* 0x000000042b077221 */ /* 0x001fce0000010000 */
[----:B------:R-:W0:Y:S01]  /*3f60*/  MUFU.EX2 R52, R52 ;  /* 0x0000003400347308 */ /* 0x000e220000000800 */
[----:B-1----:R-:W-:-:S07]  /*3f70*/  FADD.FTZ R9, R35, R6 ;  /* 0x0000000623097221 */ /* 0x002fce0000010000 */
[----:B------:R-:W1:Y:S01]  /*3f80*/  MUFU.EX2 R47, R47 ;  /* 0x0000002f002f7308 */ /* 0x000e620000000800 */
[----:B--2---:R-:W-:-:S07]  /*3f90*/  FADD.FTZ R4, R46, R7 ;  /* 0x000000072e047221 */ /* 0x004fce0000010000 */
[----:B------:R-:W2:Y:S01]  /*3fa0*/  MUFU.EX2 R39, R39 ;  /* 0x0000002700277308 */ /* 0x000ea20000000800 */
[C---:B0-----:R-:W-:Y:S01]  /*3fb0*/  F2FP.SATFINITE.E4M3.F32.PACK_AB_MERGE_C R35, R52.reuse, R35, RZ ;  /* 0x000000233423723e */ /* 0x041fe200048070ff */
[----:B------:R-:W-:-:S03]  /*3fc0*/  FADD.FTZ R52, R52, R9 ;  /* 0x0000000934347221 */ /* 0x000fc60000010000 */
[----:B------:R-:W-:Y:S01]  /*3fd0*/  F2FP.SATFINITE.E4M3.F32.PACK_AB_MERGE_C R184, R38, R31, R35 ;  /* 0x0000001f26b8723e */ /* 0x000fe20004807023 */
[--C-:B------:R-:W-:Y:S02]  /*3fe0*/  IMAD.MOV.U32 R38, RZ, RZ, R87.reuse ;  /* 0x000000ffff267224 */ /* 0x100fe400078e0057 */
[----:B------:R-:W0:Y:S01]  /*3ff0*/  MUFU.EX2 R50, R50 ;  /* 0x0000003200327308 */ /* 0x000e220000000800 */
[C---:B-1----:R-:W-:Y:S01]  /*4000*/  F2FP.SATFINITE.E4M3.F32.PACK_AB_MERGE_C R46, R47.reuse, R46, RZ ;  /* 0x0000002e2f2e723e */ /* 0x042fe200048070ff */
[----:B------:R-:W-:Y:S01]  /*4010*/  FADD.FTZ R47, R47, R4 ;  /* 0x000000042f2f7221 */ /* 0x000fe20000010000 */
[--C-:B------:R-:W-:Y:S02]  /*4020*/  IMAD.MOV.U32 R35, RZ, RZ, R87.reuse ;  /* 0x000000ffff237224 */ /* 0x100fe400078e0057 */
[----:B------:R-:W-:Y:S01]  /*4030*/  F2FP.SATFINITE.E4M3.F32.PACK_AB_MERGE_C R185, R43, R42, R46 ;  /* 0x0000002a2bb9723e */ /* 0x000fe2000480702e */
[----:B------:R-:W-:Y:S02]  /*4040*/  IMAD.MOV.U32 R46, RZ, RZ, R87 ;  /* 0x000000ffff2e7224 */ /* 0x000fe400078e0057 */
[----:B------:R-:W1:Y:S01]  /*4050*/  MUFU.EX2 R44, R44 ;  /* 0x0000002c002c7308 */ /* 0x000e620000000800 */
[----:B--2---:R-:W-:-:S01]  /*4060*/  FADD.FTZ R7, R39, R52 ;  /* 0x0000003427077221 */ /* 0x004fc20000010000 */
[----:B------:R-:W-:-:S02]  /*4070*/  IMAD.MOV.U32 R52, RZ, RZ, R87 ;  /* 0x000000ffff347224 */ /* 0x000fc400078e0057 */
[--C-:B------:R-:W-:Y:S02]  /*4080*/  IMAD.MOV.U32 R43, RZ, RZ, R87.reuse ;  /* 0x000000ffff2b7224 */ /* 0x100fe400078e0057 */
[----:B------:R-:W-:Y:S02]  /*4090*/  IMAD.MOV.U32 R42, RZ, RZ, R87 ;  /* 0x000000ffff2a7224 */ /* 0x000fe400078e0057 */
[----:B------:R-:W2:Y:S01]  /*40a0*/  MUFU.EX2 R51, R51 ;  /* 0x0000003300337308 */ /* 0x000ea20000000800 */
[----:B0-----:R-:W-:-:S01]  /*40b0*/  FADD.FTZ R4, R50, R47 ;  /* 0x0000002f32047221 */ /* 0x001fc20000010000 */
[--C-:B------:R-:W-:Y:S02]  /*40c0*/  IMAD.MOV.U32 R47, RZ, RZ, R87.reuse ;  /* 0x000000ffff2f7224 */ /* 0x100fe400078e0057 */
[----:B------:R-:W-:-:S04]  /*40d0*/  IMAD.MOV.U32 R31, RZ, RZ, R87 ;  /* 0x000000ffff1f7224 */ /* 0x000fc800078e0057 */
        /* <DEDUP_REMOVED lines=9> */
[C---:B--2---:R-:W-:Y:S01]  /*4170*/  F2FP.SATFINITE.E4M3.F32.PACK_AB_MERGE_C R41, R48.reuse, R41, RZ ;  /* 0x000000293029723e */ /* 0x044fe200048070ff */
        /* <DEDUP_REMOVED lines=12> */
[--C-:B------:R-:W-:Y:S02]  /*4240*/  IMAD.MOV.U32 R50, RZ, RZ, R87.reuse ;  /* 0x000000ffff327224 */ /* 0x100fe400078e0057 */
[----:B------:R-:W-:Y:S02]  /*4250*/  IMAD.MOV.U32 R48, RZ, RZ, R87 ;  /* 0x000000ffff307224 */ /* 0x000fe400078e0057 */
        /* <DEDUP_REMOVED lines=10> */
[----:B------:R2:W3:Y:S01]  /*4300*/  MUFU.EX2 R5, R74 ;  /* 0x0000004a00057308 */ /* 0x0004e20000000800 */
[----:B0-----:R-:W-:-:S07]  /*4310*/  FADD.FTZ R6, R30, R7 ;  /* 0x000000071e067221 */ /* 0x001fce0000010000 */
[----:B------:R-:W0:Y:S01]  /*4320*/  MUFU.EX2 R57, R57 ;  /* 0x0000003900397308 */ /* 0x000e220000000800 */
[C---:B-1----:R-:W-:Y:S01]  /*4330*/  F2FP.SATFINITE.E4M3.F32.PACK_AB_MERGE_C R53, R60.reuse, R53, RZ ;  /* 0x000000353c35723e */ /* 0x042fe200048070ff */
[----:B------:R-:W-:Y:S01]  /*4340*/  FADD.FTZ R60, R60, R9 ;  /* 0x000000093c3c7221 */ /* 0x000fe20000010000 */
[----:B--2---:R-:W-:Y:S02]  /*4350*/  IMAD.MOV.U32 R74, RZ, RZ, R87 ;  /* 0x000000ffff4a7224 */ /* 0x004fe400078e0057 */
[----:B------:R-:W-:Y:S01]  /*4360*/  F2FP.SATFINITE.E4M3.F32.PACK_AB_MERGE_C R188, R56, R45, R53 ;  /* 0x0000002d38bc723e */ /* 0x000fe20004807035 */
[----:B------:R-:W-:Y:S02]  /*4370*/  IMAD.MOV.U32 R56, RZ, RZ, R87 ;  /* 0x000000ffff387224 */ /* 0x000fe400078e0057 */
[----:B------:R-:W1:Y:S01]  /*4380*/  MUFU.EX2 R75, R75 ;  /* 0x0000004b004b7308 */ /* 0x000e620000000800 */
[----:B---3--:R-:W-:-:S01]  /*4390*/  FADD.FTZ R6, R5, R6 ;  /* 0x0000000605067221 */ /* 0x008fc20000010000 */
[----:B------:R-:W-:Y:S01]  /*43a0*/  F2FP.SATFINITE.E4M3.F32.PACK_AB_MERGE_C R30, R5, R30, RZ ;  /* 0x0000001e051e723e */ /* 0x000fe200048070ff */
[----:B------:R-:W-:-:S02]  /*43b0*/  IMAD.MOV.U32 R53, RZ, RZ, R87 ;  /* 0x000000ffff357224 */ /* 0x000fc400078e0057 */
[--C-:B------:R-:W-:Y:S01]  /*43c0*/  IMAD.MOV.U32 R45, RZ, RZ, R87.reuse ;  /* 0x000000ffff2d7224 */ /* 0x100fe200078e0057 */
[----:B------:R-:W-:Y:S01]  /*43d0*/  F2FP.SATFINITE.E4M3.F32.PACK_AB_MERGE_C R189, R27, R26, R30 ;  /* 0x0000001a1bbd723e */ /* 0x000fe2000480701e */
[----:B------:R-:W-:Y:S01]  /*43e0*/  IMAD.MOV.U32 R30, RZ, RZ, R87 ;  /* 0x000000ffff1e7224 */ /* 0x000fe200078e0057 */
[----:B------:R-:W2:Y:S01]  /*43f0*/  MUFU.EX2 R64, R64 ;  /* 0x0000004000407308 */ /* 0x000ea20000000800 */
[----:B0-----:R-:W-:-:S01]  /*4400*/  FADD.FTZ R5, R57, R60 ;  /* 0x0000003c39057221 */ /* 0x001fc20000010000 */
[--C-:B------:R-:W-:Y:S02]  /*4410*/  IMAD.MOV.U32 R60, RZ, RZ, R87.reuse ;  /* 0x000000ffff3c7224 */ /* 0x100fe400078e0057 */
[--C-:B------:R-:W-:Y:S02]  /*4420*/  IMAD.MOV.U32 R27, RZ, RZ, R87.reuse ;  /* 0x000000ffff1b7224 */ /* 0x100fe400078e0057 */
[----:B------:R-:W-:Y:S02]  /*4430*/  IMAD.MOV.U32 R26, RZ, RZ, R87 ;  /* 0x000000ffff1a7224 */ /* 0x000fe400078e0057 */
[----:B------:R-:W0:Y:S01]  /*4440*/  MUFU.EX2 R76, R76 ;  /* 0x0000004c004c7308 */ /* 0x000e220000000800 */
[----:B-1----:R-:W-:-:S07]  /*4450*/  FADD.FTZ R7, R75, R6 ;  /* 0x000000064b077221 */ /* 0x002fce0000010000 */
[----:B------:R-:W-:Y:S01]  /*4460*/  MUFU.EX2 R77, R77 ;  /* 0x0000004d004d7308 */ /* 0x000fe20000000800 */
[----:B--2---:R-:W-:-:S07]  /*4470*/  FADD.FTZ R6, R64, R5 ;  /* 0x0000000540067221 */ /* 0x004fce0000010000 */
[----:B------:R1:W2:Y:S01]  /*4480*/  MUFU.EX2 R4, R69 ;  /* 0x0000004500047308 */ /* 0x0002a20000000800 */
[----:B0-----:R-:W-:-:S07]  /*4490*/  FADD.FTZ R8, R76, R7 ;  /* 0x000000074c087221 */ /* 0x001fce0000010000 */
[----:B------:R-:W0:Y:S01]  /*44a0*/  MUFU.EX2 R61, R61 ;  /* 0x0000003d003d7308 */ /* 0x000e220000000800 */
[----:B-1----:R-:W-:-:S07]  /*44b0*/  IMAD.MOV.U32 R69, RZ, RZ, R87 ;  /* 0x000000ffff457224 */ /* 0x002fce00078e0057 */
[----:B------:R-:W1:Y:S01]  /*44c0*/  MUFU.EX2 R68, R68 ;  /* 0x0000004400447308 */ /* 0x000e620000000800 */
[----:B--2---:R-:W-:Y:S01]  /*44d0*/  F2FP.SATFINITE.E4M3.F32.PACK_AB_MERGE_C R9, R4, R77, RZ ;  /* 0x0000004d0409723e */ /* 0x004fe200048070ff */
[----:B------:R-:W-:-:S03]  /*44e0*/  FADD.FTZ R77, R77, R8 ;  /* 0x000000084d4d7221 */ /* 0x000fc60000010000 */
[----:B------:R-:W-:Y:S01]  /*44f0*/  F2FP.SATFINITE.E4M3.F32.PACK_AB_MERGE_C R191, R76, R75, R9 ;  /* 0x0000004b4cbf723e */ /* 0x000fe20004807009 */
[----:B------:R-:W-:-:S01]  /*4500*/  FADD.FTZ R4, R4, R77 ;  /* 0x0000004d04047221 */ /* 0x000fc20000010000 */
[----:B------:R-:W-:Y:S02]  /*4510*/  IMAD.MOV.U32 R77, RZ, RZ, R87 ;  /* 0x000000ffff4d7224 */ /* 0x000fe400078e0057 */
[----:B0-----:R-:W-:-:S01]  /*4520*/  FADD.FTZ R5, R61, R6 ;  /* 0x000000063d057221 */ /* 0x001fc20000010000 */
[--C-:B------:R-:W-:Y:S02]  /*4530*/  IMAD.MOV.U32 R76, RZ, RZ, R87.reuse ;  /* 0x000000ffff4c7224 */ /* 0x100fe400078e0057 */
[----:B------:R-:W-:Y:S01]  /*4540*/  IMAD.MOV.U32 R75, RZ, RZ, R87 ;  /* 0x000000ffff4b7224 */ /* 0x000fe200078e0057 */
[C---:B-1----:R-:W-:Y:S01]  /*4550*/  F2FP.SATFINITE.E4M3.F32.PACK_AB_MERGE_C R7, R68.reuse, R61, RZ ;  /* 0x0000003d4407723e */ /* 0x042fe200048070ff */
[----:B------:R-:W-:-:S01]  /*4560*/  FADD.FTZ R5, R68, R5 ;  /* 0x0000000544057221 */ /* 0x000fc20000010000 */
[----:B------:R-:W-:-:S02]  /*4570*/  IMAD.MOV.U32 R68, RZ, RZ, R87 ;  /* 0x000000ffff447224 */ /* 0x000fc400078e0057 */
[----:B------:R-:W-:Y:S01]  /*4580*/  F2FP.SATFINITE.E4M3.F32.PACK_AB_MERGE_C R190, R64, R57, R7 ;  /* 0x0000003940be723e */ /* 0x000fe20004807007 */
[--C-:B------:R-:W-:Y:S02]  /*4590*/  IMAD.MOV.U32 R64, RZ, RZ, R87.reuse ;  /* 0x000000ffff407224 */ /* 0x100fe400078e0057 */
[--C-:B------:R-:W-:Y:S02]  /*45a0*/  IMAD.MOV.U32 R61, RZ, RZ, R87.reuse ;  /* 0x000000ffff3d7224 */ /* 0x100fe400078e0057 */
[----:B------:R-:W-:Y:S01]  /*45b0*/  IMAD.MOV.U32 R57, RZ, RZ, R87 ;  /* 0x000000ffff397224 */ /* 0x000fe200078e0057 */
[----:B------:R-:W-:Y:S06]  /*45c0*/  @!P1 BRA `(.L_x_15) ;  /* 0x0000002c00b49947 */ /* 0x000fec0003800000 */
[----:B------:R-:W-:Y:S01]  /*45d0*/  IMAD.MOV.U32 R6, RZ, RZ, R3 ;  /* 0x000000ffff067224 */ /* 0x000fe200078e0003 */
[----:B------:R-:W-:Y:S01]  /*45e0*/  CS2R R86, SRZ ;  /* 0x0000000000567805 */ /* 0x000fe2000001ff00 */
[----:B------:R-:W-:Y:S01]  /*45f0*/  IMAD.MOV.U32 R7, RZ, RZ, R0 ;  /* 0x000000ffff077224 */ /* 0x000fe200078e0000 */
[----:B------:R-:W-:Y:S02]  /*4600*/  CS2R R84, SRZ ;  /* 0x0000000000547805 */ /* 0x000fe4000001ff00 */
[----:B------:R-:W-:Y:S02]  /*4610*/  CS2R R82, SRZ ;  /* 0x0000000000527805 */ /* 0x000fe4000001ff00 */
[----:B------:R-:W-:Y:S02]  /*4620*/  CS2R R80, SRZ ;  /* 0x0000000000507805 */ /* 0x000fe4000001ff00 */
[----:B------:R-:W-:Y:S02]  /*4630*/  CS2R R78, SRZ ;  /* 0x00000000004e7805 */ /* 0x000fe4000001ff00 */
[----:B------:R-:W-:-:S02]  /*4640*/  CS2R R76, SRZ ;  /* 0x00000000004c7805 */ /* 0x000fc4000001ff00 */
[----:B------:R-:W-:Y:S02]  /*4650*/  CS2R R74, SRZ ;  /* 0x00000000004a7805 */ /* 0x000fe4000001ff00 */
        /* <DEDUP_REMOVED lines=24> */
[----:B------:R-:W-:Y:S01]  /*47e0*/  CS2R R24, SRZ ;  /* 0x0000000000187805 */ /* 0x000fe2000001ff00 */
[----:B------:R-:W-:Y:S01]  /*47f0*/  UIADD3 UR50, UR50, -0x2, URZ ;  /* 0xfffffffe32327890 */ /* 0x000fe2000fffe03f */
[----:B------:R-:W-:Y:S01]  /*4800*/  UMOV UR53, UR44 ;  /* 0x0000002c00357c82 */ /* 0x000fe20008000000 */
[----:B------:R-:W-:-:S10]  /*4810*/  UMOV UR51, UR52 ;  /* 0x0000003400337c82 */ /* 0x000fd40008000000 */
.L_x_25:
[----:B------:R-:W-:Y:S01]  /*4820*/  ISETP.NE.AND P2, PT, RZ, UR37, PT ;  /* 0x00000025ff007c0c */ /* 0x000fe2000bf45270 */
[----:B------:R-:W-:-:S04]  /*4830*/  UISETP.NE.AND UP0, UPT, UR51, 0x1, UPT ;  /* 0x000000013300788c */ /* 0x000fc8000bf05270 */
[----:B------:R-:W-:-:S04]  /*4840*/  USEL UR44, URZ, 0x1, UP0 ;  /* 0x000000013f2c7887 */ /* 0x000fc80008000000 */
[----:B------:R-:W-:-:S04]  /*4850*/  ULOP3.LUT UR44, UR53, UR44, URZ, 0x3c, !UPT ;  /* 0x0000002c352c7292 */ /* 0x000fc8000f8e3c3f */
[----:B------:R-:W-:Y:S08]  /*4860*/  @P2 BRA `(.L_x_16) ;  /* 0x0000000000382947 */ /* 0x000ff00003800000 */
[----:B------:R-:W-:Y:S05]  /*4870*/  @!P0 BRA `(.L_x_17) ;  /* 0x0000000000048947 */ /* 0x000fea0003800000 */
[----:B------:R-:W-:Y:S01]  /*4880*/  BPT.TRAP 0x1 ;  /* 0x000000040000795c */ /* 0x000fe20000300000 */
.L_x_17:
[----:B------:R-:W-:Y:S01]  /*4890*/  UIADD3 UR6, UR51, 0x1, URZ ;  /* 0x0000000133067890 */ /* 0x000fe2000fffe03f */
[----:B------:R-:W-:-:S03]  /*48a0*/  IMAD.U32 R0, RZ, RZ, UR44 ;  /* 0x0000002cff007e24 */ /* 0x000fc6000f8e00ff */
[----:B------:R-:W-:Y:S02]  /*48b0*/  UISETP.NE.AND UP0, UPT, UR6, 0x2, UPT ;  /* 0x000000020600788c */ /* 0x000fe4000bf05270 */
[----:B------:R-:W-:Y:S02]  /*48c0*/  SHF.L.U32 R0, R0, 0x1f, RZ ;  /* 0x0000001f00007819 */ /* 0x000fe400000006ff */
[----:B------:R-:W-:-:S04]  /*48d0*/  USEL UR6, UR6, URZ, UP0 ;  /* 0x0000003f06067287 */ /* 0x000fc80008000000 */
[----:B------:R-:W-:-:S09]  /*48e0*/  ULEA UR6, UR6, UR39, 0x3 ;  /* 0x0000002706067291 */ /* 0x000fd2000f8e183f */
[----:B------:R0:W1:Y:S01]  /*48f0*/  SYNCS.PHASECHK.TRANS64.TRYWAIT P1, [UR6+0x29830], R0 ;  /* 0x02983000ff0075a7 */ /* 0x0000620008020146 */
[----:B------:R-:W-:Y:S05]  /*4900*/  @!P0 BRA `(.L_x_18) ;  /* 0x0000000000048947 */ /* 0x000fea0003800000 */
[----:B------:R-:W-:Y:S01]  /*4910*/  BPT.TRAP 0x1 ;  /* 0x000000040000795c */ /* 0x000fe20000300000 */
.L_x_18:
[----:B-1----:R-:W-:Y:S05]  /*4920*/  @P1 BRA `(.L_x_16) ;  /* 0x0000000000081947 */ /* 0x002fea0003800000 */
[----:B------:R-:W1:Y:S02]  /*4930*/  SYNCS.PHASECHK.TRANS64.TRYWAIT P1, [UR6+0x29830], R0 ;  /* 0x02983000ff0075a7 */ /* 0x000e640008020146 */
[----:B-1----:R-:W-:Y:S05]  /*4940*/  @!P1 BRA `(.L_x_19) ;  /* 0x0000008400d89947 */ /* 0x002fea0003800000 */
.L_x_16:
[----:B01----:R-:W-:Y:S01]  /*4950*/  VIADD R0, R22, 0x8 ;  /* 0x0000000816007836 */ /* 0x003fe20000000000 */
[----:B------:R-:W-:Y:S01]  /*4960*/  UIADD3 UR52, UR51, 0x1, URZ ;  /* 0x0000000133347890 */ /* 0x000fe2000fffe03f */
[----:B------:R-:W-:Y:S01]  /*4970*/  UMOV UR27, 0x80000020 ;  /* 0x80000020001b7882 */ /* 0x000fe20000000000 */
[----:B------:R-:W-:Y:S02]  /*4980*/  UMOV UR28, UR24 ;  /* 0x00000018001c7c82 */ /* 0x000fe40008000000 */
[----:B------:R0:W-:Y:S01]  /*4990*/  BAR.SYNC.DEFER_BLOCKING R0, 0x100 ;  /* 0x000400000000751d */ /* 0x0001e20000010000 */
[----:B------:R-:W-:-:S04]  /*49a0*/  UISETP.NE.AND UP0, UPT, UR52, 0x2, UPT ;  /* 0x000000023400788c */ /* 0x000fc8000bf05270 */
[----:B------:R-:W-:Y:S01]  /*49b0*/  USEL UR52, UR52, URZ, UP0 ;  /* 0x0000003f34347287 */ /* 0x000fe20008000000 */
[----:B------:R-:W-:Y:S01]  /*49c0*/  UMOV UR29, UR25 ;  /* 0x00000019001d7c82 */ /* 0x000fe20008000000 */
[----:B------:R-:W-:Y:S02]  /*49d0*/  UMOV UR31, 0x80000020 ;  /* 0x80000020001f7882 */ /* 0x000fe40000000000 */
[----:B------:R-:W-:Y:S01]  /*49e0*/  UIMAD UR54, UR52, 0x780, UR47 ;  /* 0x00000780343678a4 */ /* 0x000fe2000f8e022f */
[----:B------:R-:W-:Y:S01]  /*49f0*/  UMOV UR32, UR24 ;  /* 0x0000001800207c82 */ /* 0x000fe20008000000 */
[----:B------:R-:W-:Y:S02]  /*4a00*/  UMOV UR33, UR25 ;  /* 0x0000001900217c82 */ /* 0x000fe40008000000 */
[----:B------:R-:W-:Y:S02]  /*4a10*/  UIADD3 UR30, UR54, 0x80, URZ ;  /* 0x00000080361e7890 */ /* 0x000fe4000fffe03f */
[----:B------:R-:W-:-:S02]  /*4a20*/  UIADD3 UR34, UR54, 0x100, URZ ;  /* 0x0000010036227890 */ /* 0x000fc4000fffe03f */
[----:B------:R-:W-:Y:S01]  /*4a30*/  UMOV UR26, UR54 ;  /* 0x00000036001a7c82 */ /* 0x000fe20008000000 */
[----:B------:R-:W-:Y:S01]  /*4a40*/  UMOV UR35, 0x80000020 ;  /* 0x8000002000237882 */ /* 0x000fe20000000000 */
[----:B------:R-:W-:Y:S01]  /*4a50*/  UIADD3 UR6, UR54, 0x200, URZ ;  /* 0x0000020036067890 */ /* 0x000fe2000fffe03f */
[----:B------:R-:W-:Y:S01]  /*4a60*/  UMOV UR7, 0x80000020 ;  /* 0x8000002000077882 */ /* 0x000fe20000000000 */
[----:B------:R-:W-:Y:S01]  /*4a70*/  UIADD3 UR10, UR54, 0x202, URZ ;  /* 0x00000202360a7890 */ /* 0x000fe2000fffe03f */
[----:B------:R-:W-:Y:S01]  /*4a80*/  WARPGROUP.ARRIVE ;  /* 0x00000000000079c5 */ /* 0x000fe20000000000 */
[----:B------:R-:W-:Y:S01]  /*4a90*/  UMOV UR11, 0x80000020 ;  /* 0x80000020000b7882 */ /* 0x000fe20000000000 */
[----:B------:R-:W-:Y:S01]  /*4aa0*/  UIADD3 UR14, UR54, 0x282, URZ ;  /* 0x00000282360e7890 */ /* 0x000fe2000fffe03f */
[----:B------:R-:W-:Y:S01]  /*4ab0*/  UMOV UR15, 0x80000020 ;  /* 0x80000020000f7882 */ /* 0x000fe20000000000 */
[----:B------:R-:W-:Y:S02]  /*4ac0*/  UIADD3 UR18, UR54, 0x500, URZ ;  /* 0x0000050036127890 */ /* 0x000fe4000fffe03f */
[----:B------:R-:W-:Y:S01]  /*4ad0*/  QGMMA.64x32x32.F32.E4M3.E4M3 R152, gdesc[UR24], RZ, !UPT, gsb0 ;  /* 0x00600000189879f3 */ /* 0x000fe2000c0008ff */
[----:B------:R-:W-:Y:S01]  /*4ae0*/  UIADD3 UR26, UR54, 0x180, URZ ;  /* 0x00000180361a7890 */ /* 0x000fe2000fffe03f */
[----:B------:R-:W-:Y:S01]  /*4af0*/  UMOV UR27, 0x80000020 ;  /* 0x80000020001b7882 */ /* 0x000fe20000000000 */
[----:B------:R-:W-:Y:S01]  /*4b00*/  UMOV UR19, 0x80000020 ;  /* 0x8000002000137882 */ /* 0x000fe20000000000 */
[----:B------:R-:W-:Y:S01]  /*4b10*/  UIADD3 UR22, UR54, 0x502, URZ ;  /* 0x0000050236167890 */ /* 0x000fe2000fffe03f */
[----:B------:R-:W-:Y:S01]  /*4b20*/  UMOV UR23, 0x80000020 ;  /* 0x8000002000177882 */ /* 0x000fe20000000000 */
[----:B------:R-:W-:-:S02]  /*4b30*/  WARPGROUP.DEPBAR.LE gsb0, 0x0 ;  /* 0x00008000000079c5 */ /* 0x000fc40000010000 */
[----:B------:R-:W-:-:S06]  /*4b40*/  WARPGROUP.ARRIVE ;  /* 0x00000000000079c5 */ /* 0x000fcc0000000000 */
[----:B------:R-:W-:Y:S01]  /*4b50*/  QGMMA.64x32x32.F32.E4M3.E4M3 R136, gdesc[UR28], RZ, !UPT, gsb0 ;  /* 0x006000001c8879f3 */ /* 0x000fe2000c0008ff */
[----:B------:R-:W-:Y:S01]  /*4b60*/  UIADD3 UR30, UR54, 0x82, URZ ;  /* 0x00000082361e7890 */ /* 0x000fe2000fffe03f */
[----:B------:R-:W-:Y:S01]  /*4b70*/  UMOV UR28, UR4 ;  /* 0x00000004001c7c82 */ /* 0x000fe20008000000 */
[----:B------:R-:W-:Y:S01]  /*4b80*/  UMOV UR29, UR5 ;  /* 0x00000005001d7c82 */ /* 0x000fe20008000000 */
[----:B------:R-:W-:Y:S01]  /*4b90*/  UMOV UR31, 0x80000020 ;  /* 0x80000020001f7882 */ /* 0x000fe20000000000 */
[----:B------:R-:W-:Y:S02]  /*4ba0*/  WARPGROUP.DEPBAR.LE gsb0, 0x0 ;  /* 0x00008000000079c5 */ /* 0x000fe40000010000 */
        /* <DEDUP_REMOVED lines=9> */
[----:B------:R-:W-:Y:S01]  /*4c40*/  UMOV UR26, UR6 ;  /* 0x00000006001a7c82 */ /* 0x000fe20008000000 */
[----:B------:R-:W-:Y:S01]  /*4c50*/  UMOV UR27, 0x80000020 ;  /* 0x80000020001b7882 */ /* 0x000fe20000000000 */
[----:B------:R-:W-:Y:S01]  /*4c60*/  UIADD3 UR6, UR54, 0x2, URZ ;  /* 0x0000000236067890 */ /* 0x000fe2000fffe03f */
        /* <DEDUP_REMOVED lines=12> */
[----:B------:R-:W-:Y:S01]  /*4d30*/  UMOV UR28, UR8 ;  /* 0x00000008001c7c82 */ /* 0x000fe20008000000 */
[----:B------:R-:W-:Y:S01]  /*4d40*/  UMOV UR29, UR9 ;  /* 0x00000009001d7c82 */ /* 0x000fe20008000000 */
        /* <DEDUP_REMOVED lines=106> */
[----:B------:R-:W-:Y:S01]  /*53f0*/  UIADD3 UR54, UR54, 0x702, URZ ;  /* 0x0000070236367890 */ /* 0x000fe2000fffe03f */
[----:B------:R-:W-:Y:S02]  /*5400*/  WARPGROUP.DEPBAR.LE gsb0, 0x0 ;  /* 0x00008000000079c5 */ /* 0x000fe40000010000 */
[----:B------:R-:W-:-:S06]  /*5410*/  WARPGROUP.ARRIVE ;  /* 0x00000000000079c5 */ /* 0x000fcc0000000000 */
[----:B------:R-:W-:Y:S03]  /*5420*/  QGMMA.64x32x32.F32.E4M3.E4M3 R136, gdesc[UR28], R136, gsb0 ;  /* 0x006000001c8879f3 */ /* 0x000fe60008000888 */
[----:B------:R-:W-:Y:S02]  /*5430*/  WARPGROUP.DEPBAR.LE gsb0, 0x0 ;  /* 0x00008000000079c5 */ /* 0x000fe40000010000 */
[----:B------:R-:W-:-:S06]  /*5440*/  WARPGROUP.ARRIVE ;  /* 0x00000000000079c5 */ /* 0x000fcc0000000000 */
[----:B------:R-:W-:Y:S03]  /*5450*/  QGMMA.64x32x32.F32.E4M3.E4M3 R120, gdesc[UR32], R120, gsb0 ;  /* 0x00600000207879f3 */ /* 0x000fe60008000878 */
        /* <DEDUP_REMOVED lines=9> */
[----:B0-----:R-:W-:Y:S05]  /*54f0*/  @P2 BRA `(.L_x_20) ;  /* 0x00000000002c2947 */ /* 0x001fea0003800000 */
[----:B------:R-:W-:Y:S05]  /*5500*/  @!P0 BRA `(.L_x_21) ;  /* 0x0000000000048947 */ /* 0x000fea0003800000 */
[----:B------:R-:W-:Y:S01]  /*5510*/  BPT.TRAP 0x1 ;  /* 0x000000040000795c */ /* 0x000fe20000300000 */
.L_x_21:
[----:B------:R-:W-:Y:S01]  /*5520*/  ULEA UR6, UR51, UR39, 0x3 ;  /* 0x0000002733067291 */ /* 0x000fe2000f8e183f */
[----:B------:R-:W-:-:S05]  /*5530*/  IMAD.U32 R0, RZ, RZ, UR53 ;  /* 0x00000035ff007e24 */ /* 0x000fca000f8e00ff */
[----:B------:R-:W-:-:S04]  /*5540*/  SHF.L.U32 R0, R0, 0x1f, RZ ;  /* 0x0000001f00007819 */ /* 0x000fc800000006ff */
[----:B------:R0:W1:Y:S01]  /*5550*/  SYNCS.PHASECHK.TRANS64.TRYWAIT P1, [UR6+0x29850], R0 ;  /* 0x02985000ff0075a7 */ /* 0x0000620008020146 */
[----:B------:R-:W-:Y:S05]  /*5560*/  @!P0 BRA `(.L_x_22) ;  /* 0x0000000000048947 */ /* 0x000fea0003800000 */
[----:B------:R-:W-:Y:S01]  /*5570*/  BPT.TRAP 0x1 ;  /* 0x000000040000795c */ /* 0x000fe20000300000 */
.L_x_22:
[----:B-1----:R-:W-:Y:S05]  /*5580*/  @P1 BRA `(.L_x_20) ;  /* 0x0000000000081947 */ /* 0x002fea0003800000 */
[----:B------:R-:W1:Y:S02]  /*5590*/  SYNCS.PHASECHK.TRANS64.TRYWAIT P1, [UR6+0x29850], R0 ;  /* 0x02985000ff0075a7 */ /* 0x000e640008020146 */
[----:B-1----:R-:W-:Y:S05]  /*55a0*/  @!P1 BRA `(.L_x_23) ;  /* 0x0000007800d89947 */ /* 0x002fea0003800000 */
.L_x_20:
[----:B------:R-:W-:Y:S01]  /*55b0*/  UIADD3 UR6, UR39, 0x400, URZ ;  /* 0x0000040027067890 */ /* 0x000fe2000fffe03f */
[----:B------:R-:W-:Y:S01]  /*55c0*/  WARPGROUP.ARRIVE ;  /* 0x00000000000079c5 */ /* 0x000fe20000000000 */
[----:B------:R-:W-:Y:S01]  /*55d0*/  UMOV UR7, 0xc0000010 ;  /* 0xc000001000077882 */ /* 0x000fe20000000000 */
[----:B01----:R-:W-:Y:S01]  /*55e0*/  FMNMX.FTZ R0, R152, R7, !PT ;  /* 0x0000000798007209 */ /* 0x003fe20007810000 */
[----:B------:R-:W-:Y:S01]  /*55f0*/  USHF.R.U32.HI UR6, URZ, 0x4, UR6 ;  /* 0x000000043f067899 */ /* 0x000fe20008011606 */
[----:B------:R-:W-:Y:S02]  /*5600*/  IMAD.U32 R193, RZ, RZ, UR40 ;  /* 0x00000028ffc17e24 */ /* 0x000fe4000f8e00ff */
[----:B------:R-:W0:Y:S01]  /*5610*/  S2R R194, SR_TID.X ;  /* 0x0000000000c27919 */ /* 0x000e220000002100 */
[----:B------:R-:W-:Y:S01]  /*5620*/  FMNMX.FTZ R3, R153, R0, !PT ;  /* 0x0000000099037209 */ /* 0x000fe20007810000 */
[----:B------:R-:W-:Y:S01]  /*5630*/  ULOP3.LUT UR6, UR6, 0x3fff, URZ, 0xc0, !UPT ;  /* 0x00003fff06067892 */ /* 0x000fe2000f8ec03f */
[----:B------:R-:W-:-:S02]  /*5640*/  FMNMX.FTZ R0, R154, R6, !PT ;  /* 0x000000069a007209 */ /* 0x000fc40007810000 */
[----:B------:R-:W-:Y:S01]  /*5650*/  FMNMX.FTZ R8, R156, R3, !PT ;  /* 0x000000039c087209 */ /* 0x000fe20007810000 */
[----:B------:R-:W-:Y:S01]  /*5660*/  ULOP3.LUT UR6, UR6, 0x10000, URZ, 0xfc, !UPT ;  /* 0x0001000006067892 */ /* 0x000fe2000f8efc3f */
[----:B------:R-:W-:Y:S02]  /*5670*/  FMNMX.FTZ R3, R155, R0, !PT ;  /* 0x000000009b037209 */ /* 0x000fe40007810000 */
[----:B------:R-:W-:Y:S01]  /*5680*/  FMNMX.FTZ R9, R157, R8, !PT ;  /* 0x000000089d097209 */ /* 0x000fe20007810000 */
[----:B------:R-:W-:Y:S01]  /*5690*/  UIMAD UR10, UR51, 0x500, UR6 ;  /* 0x00000500330a78a4 */ /* 0x000fe2000f8e0206 */
[----:B------:R-:W-:Y:S02]  /*56a0*/  FMNMX.FTZ R0, R158, R3, !PT ;  /* 0x000000039e007209 */ /* 0x000fe40007810000 */
[----:B------:R-:W-:Y:S02]  /*56b0*/  FMNMX.FTZ R8, R160, R9, !PT ;  /* 0x00000009a0087209 */ /* 0x000fe40007810000 */
[----:B------:R-:W-:-:S02]  /*56c0*/  FMNMX.FTZ R3, R159, R0, !PT ;  /* 0x000000009f037209 */ /* 0x000fc40007810000 */
[----:B------:R-:W-:Y:S01]  /*56d0*/  UMOV UR6, UR10 ;  /* 0x0000000a00067c82 */ /* 0x000fe20008000000 */
[----:B------:R-:W-:Y:S01]  /*56e0*/  FMNMX.FTZ R9, R161, R8, !PT ;  /* 0x00000008a1097209 */ /* 0x000fe20007810000 */
[----:B------:R-:W-:Y:S01]  /*56f0*/  QGMMA.64x128x32.F32.E4M3.E4M3 R24, R172, gdesc[UR4], R24, gsb0 ;  /* 0x01e00004ac187df3 */ /* 0x000fe20008000818 */
[----:B------:R-:W-:Y:S01]  /*5700*/  UIADD3 UR6, UR10, 0x100, URZ ;  /* 0x000001000a067890 */ /* 0x000fe2000fffe03f */
[----:B------:R-:W-:Y:S01]  /*5710*/  FMNMX.FTZ R0, R162, R3, !PT ;  /* 0x00000003a2007209 */ /* 0x000fe20007810000 */
[----:B------:R-:W-:Y:S01]  /*5720*/  UMOV UR7, 0xc0000010 ;  /* 0xc000001000077882 */ /* 0x000fe20000000000 */
[----:B------:R-:W-:Y:S02]  /*5730*/  FMNMX.FTZ R8, R164, R9, !PT ;  /* 0x00000009a4087209 */ /* 0x000fe40007810000 */
[----:B------:R-:W-:Y:S02]  /*5740*/  FMNMX.FTZ R3, R163, R0, !PT ;  /* 0x00000000a3037209 */ /* 0x000fe40007810000 */
[----:B------:R-:W-:-:S02]  /*5750*/  FMNMX.FTZ R9, R165, R8, !PT ;  /* 0x00000008a5097209 */ /* 0x000fc40007810000 */
[----:B------:R-:W-:Y:S02]  /*5760*/  FMNMX.FTZ R0, R166, R3, !PT ;  /* 0x00000003a6007209 */ /* 0x000fe40007810000 */
[----:B------:R-:W-:Y:S02]  /*5770*/  FMNMX.FTZ R8, R136, R9, !PT ;  /* 0x0000000988087209 */ /* 0x000fe40007810000 */
[----:B------:R-:W-:Y:S02]  /*5780*/  FMNMX.FTZ R3, R167, R0, !PT ;  /* 0x00000000a7037209 */ /* 0x000fe40007810000 */
        /* <DEDUP_REMOVED lines=62> */
[----:B0-----:R-:W-:Y:S01]  /*5b70*/  LOP3.LUT P1, RZ, R194, 0x7f, RZ, 0xc0, !PT ;  /* 0x0000007fc2ff7812 */ /* 0x001fe2000782c0ff */
[----:B------:R-:W0:Y:S01]  /*5b80*/  SHFL.BFLY PT, R3, R8, 0x2, 0x1f ;  /* 0x0c401f0008037f89 */ /* 0x000e2200000e0000 */
[----:B------:R-:W-:-:S02]  /*5b90*/  WARPGROUP.DEPBAR.LE gsb0, 0x0 ;  /* 0x00008000000079c5 */ /* 0x000fc40000010000 */
[----:B------:R-:W-:Y:S01]  /*5ba0*/  WARPGROUP.ARRIVE ;  /* 0x00000000000079c5 */ /* 0x000fe20000000000 */
[----:B------:R-:W-:-:S05]  /*5bb0*/  FMNMX.FTZ R9, R103, R0, !PT ;  /* 0x0000000067097209 */ /* 0x000fca0007810000 */
[----:B------:R-:W-:Y:S01]  /*5bc0*/  QGMMA.64x128x32.F32.E4M3.E4M3 R24, R176, gdesc[UR4], R24, gsb0 ;  /* 0x01e00004b0187df3 */ /* 0x000fe20008000818 */
[----:B------:R-:W-:Y:S01]  /*5bd0*/  UIADD3 UR6, UR10, 0x200, URZ ;  /* 0x000002000a067890 */ /* 0x000fe2000fffe03f */
[----:B------:R-:W1:Y:S01]  /*5be0*/  SHFL.BFLY PT, R0, R9, 0x2, 0x1f ;  /* 0x0c401f0009007f89 */ /* 0x000e6200000e0000 */
[----:B------:R-:W-:Y:S01]  /*5bf0*/  UMOV UR7, 0xc0000010 ;  /* 0xc000001000077882 */ /* 0x000fe20000000000 */
[----:B0-----:R-:W-:-:S05]  /*5c00*/  FMNMX.FTZ R10, R8, R3, !PT ;  /* 0x00000003080a7209 */ /* 0x001fca0007810000 */
[----:B------:R-:W0:Y:S01]  /*5c10*/  SHFL.BFLY PT, R3, R10, 0x1, 0x1f ;  /* 0x0c201f000a037f89 */ /* 0x000e2200000e0000 */
[----:B-1----:R-:W-:-:S05]  /*5c20*/  FMNMX.FTZ R11, R9, R0, !PT ;  /* 0x00000000090b7209 */ /* 0x002fca0007810000 */
[----:B------:R-:W1:Y:S01]  /*5c30*/  SHFL.BFLY PT, R12, R11, 0x1, 0x1f ;  /* 0x0c201f000b0c7f89 */ /* 0x000e6200000e0000 */
[----:B0-----:R-:W-:-:S05]  /*5c40*/  FMNMX.FTZ R0, R10, R3, !PT ;  /* 0x000000030a007209 */ /* 0x001fca0007810000 */
[C---:B------:R-:W-:Y:S01]  /*5c50*/  FFMA.FTZ R193, R0.reuse, R193, -8 ;  /* 0xc100000000c17423 */ /* 0x040fe200000100c1 */
[----:B------:R-:W-:-:S03]  /*5c60*/  FADD.FTZ R7, -R0, R7 ;  /* 0x0000000700077221 */ /* 0x000fc60000010100 */
[--C-:B------:R-:W-:Y:S01]  /*5c70*/  FFMA.FTZ R20, R136, UR40, -R193.reuse ;  /* 0x0000002888147c23 */ /* 0x100fe200080108c1 */
[----:B------:R-:W-:-:S01]  /*5c80*/  FFMA.FTZ R136, R140, UR40, -R193 ;  /* 0x000000288c887c23 */ /* 0x000fc200080108c1 */
[--C-:B------:R-:W-:Y:S01]  /*5c90*/  FFMA.FTZ R140, R144, UR40, -R193.reuse ;  /* 0x00000028908c7c23 */ /* 0x100fe200080108c1 */
[----:B-1----:R-:W-:Y:S01]  /*5ca0*/  FMNMX.FTZ R3, R11, R12, !PT ;  /* 0x0000000c0b037209 */ /* 0x002fe20007810000 */
[--C-:B------:R-:W-:Y:S01]  /*5cb0*/  FFMA.FTZ R21, R137, UR40, -R193.reuse ;  /* 0x0000002889157c23 */ /* 0x100fe200080108c1 */
[----:B------:R-:W-:-:S01]  /*5cc0*/  FFMA.FTZ R144, R148, UR40, -R193 ;  /* 0x0000002894907c23 */ /* 0x000fc200080108c1 */
[--C-:B------:R-:W-:Y:S01]  /*5cd0*/  FFMA.FTZ R137, R141, UR40, -R193.reuse ;  /* 0x000000288d897c23 */ /* 0x100fe200080108c1 */
[----:B------:R-:W-:Y:S02]  /*5ce0*/  IMAD.U32 R148, RZ, RZ, UR40 ;  /* 0x00000028ff947e24 */ /* 0x000fe4000f8e00ff */
[--C-:B------:R-:W-:Y:S01]  /*5cf0*/  FFMA.FTZ R141, R145, UR40, -R193.reuse ;  /* 0x00000028918d7c23 */ /* 0x100fe200080108c1 */
[----:B------:R-:W-:-:S01]  /*5d00*/  FFMA.FTZ R145, R149, UR40, -R193 ;  /* 0x0000002895917c23 */ /* 0x000fc200080108c1 */
[----:B------:R-:W-:Y:S01]  /*5d10*/  FMUL.FTZ R8, R7, UR40 ;  /* 0x0000002807087c20 */ /* 0x000fe20008410000 */
[----:B------:R-:W-:-:S01]  /*5d20*/  FFMA.FTZ R149, R101, UR40, -R193 ;  /* 0x0000002865957c23 */ /* 0x000fc200080108c1 */
[C---:B------:R-:W-:Y:S01]  /*5d30*/  FADD.FTZ R7, -R3.reuse, R6 ;  /* 0x0000000603077221 */ /* 0x040fe20000010100 */
[----:B------:R-:W-:-:S01]  /*5d40*/  FFMA.FTZ R101, R3, R148, -8 ;  /* 0xc100000003657423 */ /* 0x000fc20000010094 */
[--C-:B------:R-:W-:Y:S01]  /*5d50*/  FFMA.FTZ R9, R152, UR40, -R193.reuse ;  /* 0x0000002898097c23 */ /* 0x100fe200080108c1 */
[----:B------:R-:W-:-:S01]  /*5d60*/  FFMA.FTZ R153, R153, UR40, -R193 ;  /* 0x0000002899997c23 */ /* 0x000fc200080108c1 */
[----:B------:R-:W-:Y:S01]  /*5d70*/  FMUL.FTZ R7, R7, UR40 ;  /* 0x0000002807077c20 */ /* 0x000fe20008410000 */
[----:B------:R-:W-:-:S01]  /*5d80*/  FFMA.FTZ R148, R154, UR40, -R101 ;  /* 0x000000289a947c23 */ /* 0x000fc20008010865 */
[----:B------:R-:W-:Y:S01]  /*5d90*/  MUFU.EX2 R6, R8 ;  /* 0x0000000800067308 */ /* 0x000fe20000000800 */
[----:B------:R-:W-:-:S01]  /*5da0*/  FFMA.FTZ R10, R156, UR40, -R193 ;  /* 0x000000289c0a7c23 */ /* 0x000fc200080108c1 */
[----:B------:R-:W-:Y:S01]  /*5db0*/  FFMA.FTZ R152, R158, UR40, -R101 ;  /* 0x000000289e987c23 */ /* 0x000fe20008010865 */
[----:B------:R-:W-:-:S01]  /*5dc0*/  FFMA.FTZ R11, R157, UR40, -R193 ;  /* 0x000000289d0b7c23 */ /* 0x000fc200080108c1 */
[----:B------:R-:W-:Y:S01]  /*5dd0*/  FFMA.FTZ R12, R160, UR40, -R193 ;  /* 0x00000028a00c7c23 */ /* 0x000fe200080108c1 */
[----:B------:R-:W-:-:S01]  /*5de0*/  FFMA.FTZ R154, R162, UR40, -R101 ;  /* 0x00000028a29a7c23 */ /* 0x000fc20008010865 */
[----:B------:R-:W-:Y:S01]  /*5df0*/  FFMA.FTZ R13, R161, UR40, -R193 ;  /* 0x00000028a10d7c23 */ /* 0x000fe200080108c1 */
[----:B------:R-:W-:-:S01]  /*5e00*/  FFMA.FTZ R157, R163, UR40, -R101 ;  /* 0x00000028a39d7c23 */ /* 0x000fc20008010865 */
[----:B------:R0:W-:Y:S01]  /*5e10*/  MUFU.EX2 R8, R153 ;  /* 0x0000009900087308 */ /* 0x0001e20000000800 */
[----:B------:R-:W-:-:S01]  /*5e20*/  FFMA.FTZ R14, R164, UR40, -R193 ;  /* 0x00000028a40e7c23 */ /* 0x000fc200080108c1 */
[----:B------:R-:W-:Y:S01]  /*5e30*/  FFMA.FTZ R156, R166, UR40, -R101 ;  /* 0x00000028a69c7c23 */ /* 0x000fe20008010865 */
[----:B------:R-:W-:-:S01]  /*5e40*/  FFMA.FTZ R15, R165, UR40, -R193 ;  /* 0x00000028a50f7c23 */ /* 0x000fc200080108c1 */
[--C-:B------:R-:W-:Y:S01]  /*5e50*/  FFMA.FTZ R138, R138, UR40, -R101.reuse ;  /* 0x000000288a8a7c23 */ /* 0x100fe20008010865 */
[----:B------:R-:W-:-:S01]  /*5e60*/  FFMA.FTZ R139, R139, UR40, -R101 ;  /* 0x000000288b8b7c23 */ /* 0x000fc20008010865 */
[--C-:B------:R-:W-:Y:S01]  /*5e70*/  FFMA.FTZ R142, R142, UR40, -R101.reuse ;  /* 0x000000288e8e7c23 */ /* 0x100fe20008010865 */
[----:B------:R-:W-:-:S01]  /*5e80*/  FFMA.FTZ R143, R143, UR40, -R101 ;  /* 0x000000288f8f7c23 */ /* 0x000fc20008010865 */
[----:B------:R-:W1:Y:S01]  /*5e90*/  MUFU.EX2 R9, R9 ;  /* 0x0000000900097308 */ /* 0x000e620000000800 */
[----:B0-----:R-:W-:-:S01]  /*5ea0*/  FFMA.FTZ R153, R155, UR40, -R101 ;  /* 0x000000289b997c23 */ /* 0x001fc20008010865 */
        /* <DEDUP_REMOVED lines=14> */
[----:B------:R-:W0:Y:S01]  /*5f90*/  MUFU.EX2 R148, R148 ;  /* 0x0000009400947308 */ /* 0x000e220000000800 */
[----:B-1----:R-:W-:-:S01]  /*5fa0*/  FFMA.FTZ R5, R6, R5, R9 ;  /* 0x0000000506057223 */ /* 0x002fc20000010009 */
[----:B------:R-:W-:Y:S01]  /*5fb0*/  FFMA.FTZ R127, R127, UR40, -R101 ;  /* 0x000000287f7f7c23 */ /* 0x000fe20008010865 */
[----:B------:R-:W-:-:S01]  /*5fc0*/  FFMA.FTZ R128, R128, UR40, -R193 ;  /* 0x0000002880807c23 */ /* 0x000fc200080108c1 */
[----:B------:R-:W-:Y:S01]  /*5fd0*/  FFMA.FTZ R130, R130, UR40, -R101 ;  /* 0x0000002882827c23 */ /* 0x000fe20008010865 */
[----:B------:R-:W-:-:S01]  /*5fe0*/  FADD.FTZ R5, R8, R5 ;  /* 0x0000000508057221 */ /* 0x000fc20000010000 */
[----:B------:R-:W-:Y:S01]  /*5ff0*/  FFMA.FTZ R129, R129, UR40, -R193 ;  /* 0x0000002881817c23 */ /* 0x000fe200080108c1 */
[----:B------:R-:W-:-:S01]  /*6000*/  FFMA.FTZ R131, R131, UR40, -R101 ;  /* 0x0000002883837c23 */ /* 0x000fc20008010865 */
[----:B------:R-:W1:Y:S01]  /*6010*/  MUFU.EX2 R153, R153 ;  /* 0x0000009900997308 */ /* 0x000e620000000800 */
[----:B------:R-:W-:-:S01]  /*6020*/  FFMA.FTZ R132, R132, UR40, -R193 ;  /* 0x0000002884847c23 */ /* 0x000fc200080108c1 */
[----:B------:R-:W-:Y:S01]  /*6030*/  FFMA.FTZ R134, R134, UR40, -R101 ;  /* 0x0000002886867c23 */ /* 0x000fe20008010865 */
[----:B------:R-:W-:-:S01]  /*6040*/  FFMA.FTZ R133, R133, UR40, -R193 ;  /* 0x0000002885857c23 */ /* 0x000fc200080108c1 */
[----:B------:R-:W-:Y:S01]  /*6050*/  FFMA.FTZ R135, R135, UR40, -R101 ;  /* 0x0000002887877c23 */ /* 0x000fe20008010865 */
[----:B------:R-:W-:-:S01]  /*6060*/  FFMA.FTZ R104, R104, UR40, -R193 ;  /* 0x0000002868687c23 */ /* 0x000fc200080108c1 */
[----:B------:R-:W-:Y:S01]  /*6070*/  FFMA.FTZ R106, R106, UR40, -R101 ;  /* 0x000000286a6a7c23 */ /* 0x000fe20008010865 */
[----:B------:R-:W-:-:S01]  /*6080*/  FFMA.FTZ R105, R105, UR40, -R193 ;  /* 0x0000002869697c23 */ /* 0x000fc200080108c1 */
[----:B------:R-:W2:Y:S01]  /*6090*/  MUFU.EX2 R10, R10 ;  /* 0x0000000a000a7308 */ /* 0x000ea20000000800 */
[----:B0-----:R-:W-:-:S01]  /*60a0*/  FFMA.FTZ R4, R7, R4, R148 ;  /* 0x0000000407047223 */ /* 0x001fc20000010094 */
[----:B------:R-:W-:Y:S01]  /*60b0*/  FFMA.FTZ R107, R107, UR40, -R101 ;  /* 0x000000286b6b7c23 */ /* 0x000fe20008010865 */
[----:B------:R-:W-:-:S01]  /*60c0*/  FFMA.FTZ R108, R108, UR40, -R193 ;  /* 0x000000286c6c7c23 */ /* 0x000fc200080108c1 */
[----:B------:R-:W-:Y:S01]  /*60d0*/  FFMA.FTZ R110, R110, UR40, -R101 ;  /* 0x000000286e6e7c23 */ /* 0x000fe20008010865 */
[----:B------:R-:W-:-:S01]  /*60e0*/  FFMA.FTZ R109, R109, UR40, -R193 ;  /* 0x000000286d6d7c23 */ /* 0x000fc200080108c1 */
[----:B------:R-:W-:Y:S01]  /*60f0*/  FFMA.FTZ R111, R111, UR40, -R101 ;  /* 0x000000286f6f7c23 */ /* 0x000fe20008010865 */
[----:B------:R-:W-:-:S01]  /*6100*/  FFMA.FTZ R112, R112, UR40, -R193 ;  /* 0x0000002870707c23 */ /* 0x000fc200080108c1 */
[----:B------:R-:W0:Y:S01]  /*6110*/  MUFU.EX2 R152, R152 ;  /* 0x0000009800987308 */ /* 0x000e220000000800 */
[----:B-1----:R-:W-:-:S01]  /*6120*/  FADD.FTZ R161, R153, R4 ;  /* 0x0000000499a17221 */ /* 0x002fc20000010000 */
[----:B------:R-:W-:Y:S01]  /*6130*/  FFMA.FTZ R114, R114, UR40, -R101 ;  /* 0x0000002872727c23 */ /* 0x000fe20008010865 */
[----:B------:R-:W-:-:S01]  /*6140*/  FFMA.FTZ R113, R113, UR40, -R193 ;  /* 0x0000002871717c23 */ /* 0x000fc200080108c1 */
[----:B------:R-:W-:Y:S01]  /*6150*/  FFMA.FTZ R115, R115, UR40, -R101 ;  /* 0x0000002873737c23 */ /* 0x000fe20008010865 */
[----:B------:R-:W-:-:S01]  /*6160*/  FFMA.FTZ R116, R116, UR40, -R193 ;  /* 0x0000002874747c23 */ /* 0x000fc200080108c1 */
[----:B------:R-:W-:Y:S01]  /*6170*/  FFMA.FTZ R118, R118, UR40, -R101 ;  /* 0x0000002876767c23 */ /* 0x000fe20008010865 */
[----:B------:R-:W-:-:S01]  /*6180*/  FFMA.FTZ R117, R117, UR40, -R193 ;  /* 0x0000002875757c23 */ /* 0x000fc200080108c1 */
[----:B------:R-:W1:Y:S01]  /*6190*/  MUFU.EX2 R11, R11 ;  /* 0x0000000b000b7308 */ /* 0x000e620000000800 */
[----:B--2---:R-:W-:-:S01]  /*61a0*/  FADD.FTZ R4, R10, R5 ;  /* 0x000000050a047221 */ /* 0x004fc20000010000 */
[----:B------:R-:W-:Y:S01]  /*61b0*/  FFMA.FTZ R119, R119, UR40, -R101 ;  /* 0x0000002877777c23 */ /* 0x000fe20008010865 */
[----:B------:R-:W-:-:S01]  /*61c0*/  FFMA.FTZ R88, R88, UR40, -R193 ;  /* 0x0000002858587c23 */ /* 0x000fc200080108c1 */
[--C-:B------:R-:W-:Y:S01]  /*61d0*/  FFMA.FTZ R90, R90, UR40, -R101.reuse ;  /* 0x000000285a5a7c23 */ /* 0x100fe20008010865 */
[----:B------:R-:W-:-:S01]  /*61e0*/  FFMA.FTZ R94, R94, UR40, -R101 ;  /* 0x000000285e5e7c23 */ /* 0x000fc20008010865 */
[----:B------:R-:W-:Y:S01]  /*61f0*/  FFMA.FTZ R89, R89, UR40, -R193 ;  /* 0x0000002859597c23 */ /* 0x000fe200080108c1 */
[----:B------:R-:W-:-:S02]  /*6200*/  WARPGROUP.DEPBAR.LE gsb0, 0x0 ;  /* 0x00008000000079c5 */ /* 0x000fc40000010000 */
[----:B------:R-:W-:Y:S01]  /*6210*/  WARPGROUP.ARRIVE ;  /* 0x00000000000079c5 */ /* 0x000fe20000000000 */
[----:B------:R-:W2:Y:S01]  /*6220*/  MUFU.EX2 R155, R155 ;  /* 0x0000009b009b7308 */ /* 0x000ea20000000800 */
[----:B0-----:R-:W-:-:S01]  /*6230*/  FADD.FTZ R158, R152, R161 ;  /* 0x000000a1989e7221 */ /* 0x001fc20000010000 */
[----:B------:R-:W-:Y:S01]  /*6240*/  FFMA.FTZ R91, R91, UR40, -R101 ;  /* 0x000000285b5b7c23 */ /* 0x000fe20008010865 */
[----:B------:R-:W-:-:S01]  /*6250*/  FFMA.FTZ R92, R92, UR40, -R193 ;  /* 0x000000285c5c7c23 */ /* 0x000fc200080108c1 */
[----:B------:R-:W-:Y:S01]  /*6260*/  FFMA.FTZ R93, R93, UR40, -R193 ;  /* 0x000000285d5d7c23 */ /* 0x000fe200080108c1 */
[----:B------:R-:W-:Y:S01]  /*6270*/  QGMMA.64x128x32.F32.E4M3.E4M3 R24, R180, gdesc[UR4], R24, gsb0 ;  /* 0x01e00004b4187df3 */ /* 0x000fe20008000818 */
[----:B------:R-:W-:Y:S01]  /*6280*/  UIADD3 UR6, UR10, 0x300, URZ ;  /* 0x000003000a067890 */ /* 0x000fe2000fffe03f */
[----:B-1----:R-:W-:Y:S01]  /*6290*/  FADD.FTZ R5, R11, R4 ;  /* 0x000000040b057221 */ /* 0x002fe20000010000 */
[----:B------:R-:W-:Y:S01]  /*62a0*/  UMOV UR7, 0xc0000010 ;  /* 0xc000001000077882 */ /* 0x000fe20000000000 */
[----:B------:R-:W0:Y:S01]  /*62b0*/  MUFU.EX2 R12, R12 ;  /* 0x0000000c000c7308 */ /* 0x000e220000000800 */
[----:B------:R-:W-:-:S01]  /*62c0*/  FFMA.FTZ R95, R95, UR40, -R101 ;  /* 0x000000285f5f7c23 */ /* 0x000fc20008010865 */
        /* <DEDUP_REMOVED lines=8> */
[----:B------:R-:W-:-:S06]  /*6350*/  FFMA.FTZ R101, R103, UR40, -R101 ;  /* 0x0000002867657c23 */ /* 0x000fcc0008010865 */
        /* <DEDUP_REMOVED lines=31> */
[----:B0-----:R-:W-:-:S01]  /*6550*/  FADD.FTZ R161, R143, R158 ;  /* 0x0000009e8fa17221 */ /* 0x001fc20000010000 */
[----:B------:R-:W-:Y:S02]  /*6560*/  WARPGROUP.DEPBAR.LE gsb0, 0x0 ;  /* 0x00008000000079c5 */ /* 0x000fe40000010000 */
[----:B------:R-:W-:-:S04]  /*6570*/  WARPGROUP.ARRIVE ;  /* 0x00000000000079c5 */ /* 0x000fc80000000000 */
[----:B------:R-:W0:Y:S01]  /*6580*/  MUFU.EX2 R141, R141 ;  /* 0x0000008d008d7308 */ /* 0x000e220000000800 */
[----:B-1----:R-:W-:-:S01]  /*6590*/  FADD.FTZ R4, R140, R5 ;  /* 0x000000058c047221 */ /* 0x002fc20000010000 */
[----:B------:R-:W-:Y:S01]  /*65a0*/  QGMMA.64x128x32.F32.E4M3.E4M3 R24, R184, gdesc[UR4], R24, gsb0 ;  /* 0x01e00004b8187df3 */ /* 0x000fe20008000818 */
[----:B------:R-:W-:Y:S01]  /*65b0*/  UIADD3 UR6, UR10, 0x400, URZ ;  /* 0x000004000a067890 */ /* 0x000fe2000fffe03f */
[----:B------:R-:W-:-:S04]  /*65c0*/  UMOV UR7, 0xc0000010 ;  /* 0xc000001000077882 */ /* 0x000fc80000000000 */
        /* <DEDUP_REMOVED lines=39> */
[----:B--2---:R-:W-:-:S05]  /*6840*/  FADD.FTZ R161, R131, R158 ;  /* 0x0000009e83a17221 */ /* 0x004fca0000010000 */
[----:B------:R-:W1:Y:S08]  /*6850*/  MUFU.EX2 R134, R134 ;  /* 0x0000008600867308 */ /* 0x000e700000000800 */
        /* <DEDUP_REMOVED lines=20> */
[----:B------:R-:W-:Y:S01]  /*69a0*/  MUFU.EX2 R112, R112 ;  /* 0x0000007000707308 */ /* 0x000fe20000000800 */
[----:B-1----:R-:W-:-:S01]  /*69b0*/  FADD.FTZ R5, R109, R4 ;  /* 0x000000046d057221 */ /* 0x002fc20000010000 */
[----:B------:R-:W-:-:S06]  /*69c0*/  IADD3 R4, -R22, 0xb, RZ ;  /* 0x0000000b16047810 */ /* 0x000fcc0007ffe1ff */
[----:B------:R-:W0:Y:S01]  /*69d0*/  MUFU.EX2 R114, R114 ;  /* 0x0000007200727308 */ /* 0x000e220000000800 */
[----:B--2---:R-:W-:-:S07]  /*69e0*/  FADD.FTZ R161, R111, R158 ;  /* 0x0000009e6fa17221 */ /* 0x004fce0000010000 */
[----:B------:R-:W-:Y:S08]  /*69f0*/  MUFU.EX2 R113, R113 ;  /* 0x0000007100717308 */ /* 0x000ff00000000800 */
[----:B------:R-:W1:Y:S01]  /*6a00*/  MUFU.EX2 R115, R115 ;  /* 0x0000007300737308 */ /* 0x000e620000000800 */
[----:B0-----:R-:W-:-:S07]  /*6a10*/  FADD.FTZ R158, R114, R161 ;  /* 0x000000a1729e7221 */ /* 0x001fce0000010000 */
[----:B------:R-:W-:Y:S08]  /*6a20*/  MUFU.EX2 R116, R116 ;  /* 0x0000007400747308 */ /* 0x000ff00000000800 */
[----:B------:R-:W0:Y:S01]  /*6a30*/  MUFU.EX2 R118, R118 ;  /* 0x0000007600767308 */ /* 0x000e220000000800 */
[----:B-1----:R-:W-:-:S07]  /*6a40*/  FADD.FTZ R161, R115, R158 ;  /* 0x0000009e73a17221 */ /* 0x002fce0000010000 */
[----:B------:R-:W1:Y:S01]  /*6a50*/  MUFU.EX2 R117, R117 ;  /* 0x0000007500757308 */ /* 0x000e620000000800 */
[----:B------:R-:W-:-:S07]  /*6a60*/  WARPGROUP.DEPBAR.LE gsb0, 0x0 ;  /* 0x00008000000079c5 */ /* 0x000fce0000010000 */
[----:B------:R-:W-:Y:S01]  /*6a70*/  MUFU.EX2 R119, R119 ;  /* 0x0000007700777308 */ /* 0x000fe20000000800 */
[----:B0-----:R-:W-:-:S01]  /*6a80*/  FADD.FTZ R158, R118, R161 ;  /* 0x000000a1769e7221 */ /* 0x001fc20000010000 */
[----:B------:R-:W-:-:S06]  /*6a90*/  IMAD.U32 R161, RZ, RZ, UR52 ;  /* 0x00000034ffa17e24 */ /* 0x000fcc000f8e00ff */
[----:B------:R-:W0:Y:S08]  /*6aa0*/  MUFU.EX2 R88, R88 ;  /* 0x0000005800587308 */ /* 0x000e300000000800 */
[----:B------:R2:W-:Y:S08]  /*6ab0*/  MUFU.EX2 R163, R94 ;  /* 0x0000005e00a37308 */ /* 0x0005f00000000800 */
[----:B------:R-:W-:Y:S01]  /*6ac0*/  MUFU.EX2 R90, R90 ;  /* 0x0000005a005a7308 */ /* 0x000fe20000000800 */
[----:B--2---:R-:W-:-:S04]  /*6ad0*/  FADD.FTZ R94, R112, R5 ;  /* 0x00000005705e7221 */ /* 0x004fc80000010000 */
[----:B------:R-:W-:-:S03]  /*6ae0*/  FADD.FTZ R5, R113, R94 ;  /* 0x0000005e71057221 */ /* 0x000fc60000010000 */
[----:B------:R-:W2:Y:S01]  /*6af0*/  MUFU.EX2 R89, R89 ;  /* 0x0000005900597308 */ /* 0x000ea20000000800 */
[----:B------:R-:W-:-:S04]  /*6b00*/  FADD.FTZ R94, R116, R5 ;  /* 0x00000005745e7221 */ /* 0x000fc80000010000 */
[----:B-1----:R-:W-:-:S03]  /*6b10*/  FADD.FTZ R5, R117, R94 ;  /* 0x0000005e75057221 */ /* 0x002fc60000010000 */
[----:B------:R-:W-:Y:S01]  /*6b20*/  MUFU.EX2 R91, R91 ;  /* 0x0000005b005b7308 */ /* 0x000fe20000000800 */
[----:B0-----:R-:W-:-:S07]  /*6b30*/  FADD.FTZ R94, R88, R5 ;  /* 0x00000005585e7221 */ /* 0x001fce0000010000 */
[----:B------:R-:W0:Y:S01]  /*6b40*/  MUFU.EX2 R92, R92 ;  /* 0x0000005c005c7308 */ /* 0x000e220000000800 */
[----:B--2---:R-:W-:-:S07]  /*6b50*/  FADD.FTZ R5, R89, R94 ;  /* 0x0000005e59057221 */ /* 0x004fce0000010000 */
[----:B------:R-:W1:Y:S08]  /*6b60*/  MUFU.EX2 R93, R93 ;  /* 0x0000005d005d7308 */ /* 0x000e700000000800 */
[----:B------:R2:W-:Y:S01]  /*6b70*/  MUFU.EX2 R160, R95 ;  /* 0x0000005f00a07308 */ /* 0x0005e20000000800 */
[----:B0-----:R-:W-:-:S07]  /*6b80*/  FADD.FTZ R94, R92, R5 ;  /* 0x000000055c5e7221 */ /* 0x001fce0000010000 */
[----:B------:R-:W0:Y:S01]  /*6b90*/  MUFU.EX2 R96, R96 ;  /* 0x0000006000607308 */ /* 0x000e220000000800 */
[----:B--2---:R-:W-:-:S01]  /*6ba0*/  FADD.FTZ R95, R119, R158 ;  /* 0x0000009e775f7221 */ /* 0x004fc20000010000 */
[----:B------:R-:W-:Y:S01]  /*6bb0*/  @!P1 LEA R158, R161, UR39, 0x3 ;  /* 0x00000027a19e9c11 */ /* 0x000fe2000f8e18ff */
[----:B------:R2:W-:Y:S06]  /*6bc0*/  BAR.ARV R4, 0x100 ;  /* 0x000400040000751d */ /* 0x0005ec0000002000 */
[----:B------:R3:W4:Y:S01]  /*6bd0*/  MUFU.EX2 R191, R98 ;  /* 0x0000006200bf7308 */ /* 0x0007220000000800 */
[----:B-1----:R-:W-:-:S01]  /*6be0*/  FADD.FTZ R5, R93, R94 ;  /* 0x0000005e5d057221 */ /* 0x002fc20000010000 */
[----:B--2---:R-:W-:-:S05]  /*6bf0*/  @!P1 VIADD R4, R158, 0x29840 ;  /* 0x000298409e049836 */ /* 0x004fca0000000000 */
[----:B------:R-:W-:Y:S01]  /*6c00*/  @!P1 PRMT R4, RZ, 0x654, R4 ;  /* 0x00000654ff049816 */ /* 0x000fe20000000004 */
[----:B------:R-:W1:Y:S01]  /*6c10*/  MUFU.EX2 R97, R97 ;  /* 0x0000006100617308 */ /* 0x000e620000000800 */
[----:B---3--:R-:W-:-:S02]  /*6c20*/  FADD.FTZ R98, R90, R95 ;  /* 0x0000005f5a627221 */ /* 0x008fc40000010000 */
[----:B------:R0:W-:Y:S02]  /*6c30*/  @!P1 SYNCS.ARRIVE.TRANS64.RED.A1T0 RZ, [R4+URZ], RZ ;  /* 0x000000ff04ff99a7 */ /* 0x0001e4000810043f */
[----:B------:R-:W-:-:S03]  /*6c40*/  FADD.FTZ R98, R91, R98 ;  /* 0x000000625b627221 */ /* 0x000fc60000010000 */
[----:B------:R-:W2:Y:S01]  /*6c50*/  MUFU.EX2 R162, R99 ;  /* 0x0000006300a27308 */ /* 0x000ea20000000800 */
[----:B------:R-:W-:-:S01]  /*6c60*/  FADD.FTZ R98, R163, R98 ;  /* 0x00000062a3627221 */ /* 0x000fc20000010000 */
[----:B0-----:R-:W-:-:S03]  /*6c70*/  FADD.FTZ R4, R96, R5 ;  /* 0x0000000560047221 */ /* 0x001fc60000010000 */
[----:B------:R-:W-:-:S03]  /*6c80*/  FADD.FTZ R98, R160, R98 ;  /* 0x00000062a0627221 */ /* 0x000fc60000010000 */
[----:B------:R-:W0:Y:S01]  /*6c90*/  MUFU.EX2 R100, R100 ;  /* 0x0000006400647308 */ /* 0x000e220000000800 */
[----:B----4-:R-:W-:-:S01]  /*6ca0*/  FADD.FTZ R98, R191, R98 ;  /* 0x00000062bf627221 */ /* 0x010fc20000010000 */
[----:B-1----:R-:W-:-:S06]  /*6cb0*/  FADD.FTZ R5, R97, R4 ;  /* 0x0000000461057221 */ /* 0x002fcc0000010000 */
[----:B------:R-:W1:Y:S01]  /*6cc0*/  MUFU.EX2 R95, R102 ;  /* 0x00000066005f7308 */ /* 0x000e620000000800 */
[----:B--2---:R-:W-:-:S07]  /*6cd0*/  FADD.FTZ R98, R162, R98 ;  /* 0x00000062a2627221 */ /* 0x004fce0000010000 */
[----:B------:R-:W2:Y:S01]  /*6ce0*/  MUFU.EX2 R149, R149 ;  /* 0x0000009500957308 */ /* 0x000ea20000000800 */
[----:B0-----:R-:W-:-:S07]  /*6cf0*/  FADD.FTZ R4, R100, R5 ;  /* 0x0000000564047221 */ /* 0x001fce0000010000 */
[----:B------:R-:W0:Y:S01]  /*6d00*/  MUFU.EX2 R101, R101 ;  /* 0x0000006500657308 */ /* 0x000e220000000800 */
[----:B-1----:R-:W-:-:S01]  /*6d10*/  FADD.FTZ R98, R95, R98 ;  /* 0x000000625f627221 */ /* 0x002fc20000010000 */
[----:B--2---:R-:W-:-:S03]  /*6d20*/  FADD.FTZ R5, R149, R4 ;  /* 0x0000000495057221 */ /* 0x004fc60000010000 */
[----:B0-----:R-:W-:Y:S01]  /*6d30*/  FADD.FTZ R4, R101, R98 ;  /* 0x0000006265047221 */ /* 0x001fe20000010000 */
[----:B------:R-:W-:Y:S06]  /*6d40*/  @!P0 BRA `(.L_x_24) ;  /* 0x0000000000048947 */ /* 0x000fec0003800000 */
[----:B------:R-:W-:Y:S01]  /*6d50*/  BPT.TRAP 0x1 ;  /* 0x000000040000795c */ /* 0x000fe20000300000 */
.L_x_24:
[----:B------:R-:W-:Y:S01]  /*6d60*/  ULEA UR6, UR51, UR39, 0x3 ;  /* 0x0000002733067291 */ /* 0x000fe2000f8e183f */
[----:B------:R-:W-:Y:S01]  /*6d70*/  ISETP.LT.AND P1, PT, RZ, UR50, PT ;  /* 0x00000032ff007c0c */ /* 0x000fe2000bf21270 */
[----:B------:R-:W-:Y:S01]  /*6d80*/  UIADD3 UR7, UR50, -0x1, URZ ;  /* 0xffffffff32077890 */ /* 0x000fe2000fffe03f */
[----:B------:R-:W-:Y:S01]  /*6d90*/  F2FP.SATFINITE.E4M3.F32.PACK_AB_MERGE_C R10, R11, R10, RZ ;  /* 0x0000000a0b0a723e */ /* 0x000fe200048070ff */
[----:B------:R-:W-:Y:S01]  /*6da0*/  UIADD3 UR6, UR6, 0x29860, URZ ;  /* 0x0002986006067890 */ /* 0x000fe2000fffe03f */
[----:B------:R-:W-:Y:S01]  /*6db0*/  F2FP.SATFINITE.E4M3.F32.PACK_AB_MERGE_C R14, R15, R14, RZ ;  /* 0x0000000e0f0e723e */ /* 0x000fe200048070ff */
[----:B------:R-:W-:Y:S01]  /*6dc0*/  UMOV UR53, UR44 ;  /* 0x0000002c00357c82 */ /* 0x000fe20008000000 */
[----:B------:R-:W-:Y:S01]  /*6dd0*/  F2FP.SATFINITE.E4M3.F32.PACK_AB_MERGE_C R152, R155, R152, RZ ;  /* 0x000000989b98723e */ /* 0x000fe200048070ff */
[----:B------:R-:W-:Y:S01]  /*6de0*/  UPRMT UR6, UR36, 0x654, UR6 ;  /* 0x0000065424067896 */ /* 0x000fe20008000006 */
[----:B------:R-:W-:Y:S01]  /*6df0*/  F2FP.SATFINITE.E4M3.F32.PACK_AB_MERGE_C R156, R159, R156, RZ ;  /* 0x0000009c9f9c723e */ /* 0x000fe200048070ff */
[----:B------:R-:W-:Y:S01]  /*6e00*/  UMOV UR50, UR7 ;  /* 0x0000000700327c82 */ /* 0x000fe20008000000 */
[----:B------:R-:W-:Y:S01]  /*6e10*/  F2FP.SATFINITE.E4M3.F32.PACK_AB_MERGE_C R136, R137, R136, RZ ;  /* 0x000000888988723e */ /* 0x000fe200048070ff */
[----:B------:R-:W-:Y:S01]  /*6e20*/  UMOV UR51, UR52 ;  /* 0x0000003400337c82 */ /* 0x000fe20008000000 */
[----:B------:R-:W-:Y:S01]  /*6e30*/  F2FP.SATFINITE.E4M3.F32.PACK_AB_MERGE_C R142, R143, R142, RZ ;  /* 0x0000008e8f8e723e */ /* 0x000fe200048070ff */
[----:B------:R-:W-:Y:S01]  /*6e40*/  FMUL.FTZ R24, R24, R6 ;  /* 0x0000000618187220 */ /* 0x000fe20000410000 */
[----:B------:R-:W-:Y:S01]  /*6e50*/  F2FP.SATFINITE.E4M3.F32.PACK_AB_MERGE_C R144, R145, R144, RZ ;  /* 0x000000909190723e */ /* 0x000fe200048070ff */
[----:B------:R-:W-:Y:S01]  /*6e60*/  FMUL.FTZ R25, R25, R6 ;  /* 0x0000000619197220 */ /* 0x000fe20000410000 */
[----:B------:R-:W-:Y:S01]  /*6e70*/  F2FP.SATFINITE.E4M3.F32.PACK_AB_MERGE_C R150, R151, R150, RZ ;  /* 0x000000969796723e */ /* 0x000fe200048070ff */
[----:B------:R-:W-:Y:S01]  /*6e80*/  SYNCS.ARRIVE.TRANS64.RED.A1T0 RZ, [UR6], RZ ;  /* 0x000000ffffff79a7 */ /* 0x000fe20008100406 */
[----:B------:R-:W-:Y:S01]  /*6e90*/  F2FP.SATFINITE.E4M3.F32.PACK_AB_MERGE_C R124, R125, R124, RZ ;  /* 0x0000007c7d7c723e */ /* 0x000fe200048070ff */
[----:B------:R-:W-:Y:S01]  /*6ea0*/  FMUL.FTZ R28, R28, R6 ;  /* 0x000000061c1c7220 */ /* 0x000fe20000410000 */
        /* <DEDUP_REMOVED lines=15> */
[-C--:B------:R-:W-:Y:S01]  /*6fa0*/  FMUL.FTZ R44, R44, R6.reuse ;  /* 0x000000062c2c7220 */ /* 0x080fe20000410000 */
[----:B------:R-:W-:Y:S01]  /*6fb0*/  F2FP.SATFINITE.E4M3.F32.PACK_AB_MERGE_C R11, R160, R163, RZ ;  /* 0x000000a3a00b723e */ /* 0x000fe200048070ff */
[----:B------:R-:W-:Y:S01]  /*6fc0*/  FMUL.FTZ R45, R45, R6 ;  /* 0x000000062d2d7220 */ /* 0x000fe20000410000 */
[----:B------:R-:W-:Y:S01]  /*6fd0*/  F2FP.SATFINITE.E4M3.F32.PACK_AB_MERGE_C R100, R149, R100, RZ ;  /* 0x000000649564723e */ /* 0x000fe200048070ff */
[-C--:B------:R-:W-:Y:S01]  /*6fe0*/  FMUL.FTZ R48, R48, R6.reuse ;  /* 0x0000000630307220 */ /* 0x080fe20000410000 */
[----:B------:R-:W-:Y:S01]  /*6ff0*/  F2FP.SATFINITE.E4M3.F32.PACK_AB_MERGE_C R15, R101, R95, RZ ;  /* 0x0000005f650f723e */ /* 0x000fe200048070ff */
[-C--:B------:R-:W-:Y:S01]  /*7000*/  FMUL.FTZ R49, R49, R6.reuse ;  /* 0x0000000631317220 */ /* 0x080fe20000410000 */
        /* <DEDUP_REMOVED lines=17> */
[----:B------:R-:W-:Y:S01]  /*7120*/  FMUL.FTZ R85, R85, R6 ;  /* 0x0000000655557220 */ /* 0x000fe20000410000 */
        /* <DEDUP_REMOVED lines=32> */
[----:B------:R-:W-:Y:S01]  /*7330*/  F2FP.SATFINITE.E4M3.F32.PACK_AB_MERGE_C R172, R8, R9, R10 ;  /* 0x0000000908ac723e */ /* 0x000fe2000480700a */
[----:B------:R-:W-:Y:S01]  /*7340*/  IMAD.MOV.U32 R6, RZ, RZ, R3 ;  /* 0x000000ffff067224 */ /* 0x000fe200078e0003 */
[----:B------:R-:W-:Y:S01]  /*7350*/  F2FP.SATFINITE.E4M3.F32.PACK_AB_MERGE_C R173, R153, R148, R152 ;  /* 0x0000009499ad723e */ /* 0x000fe20004807098 */
[----:B------:R-:W-:Y:S01]  /*7360*/  IMAD.MOV.U32 R7, RZ, RZ, R0 ;  /* 0x000000ffff077224 */ /* 0x000fe200078e0000 */
[----:B------:R-:W-:-:S02]  /*7370*/  F2FP.SATFINITE.E4M3.F32.PACK_AB_MERGE_C R174, R13, R12, R14 ;  /* 0x0000000c0dae723e */ /* 0x000fc4000480700e */
[----:B------:R-:W-:Y:S02]  /*7380*/  F2FP.SATFINITE.E4M3.F32.PACK_AB_MERGE_C R175, R157, R154, R156 ;  /* 0x0000009a9daf723e */ /* 0x000fe4000480709c */
[----:B------:R-:W-:Y:S02]  /*7390*/  F2FP.SATFINITE.E4M3.F32.PACK_AB_MERGE_C R176, R21, R20, R136 ;  /* 0x0000001415b0723e */ /* 0x000fe40004807088 */
[----:B------:R-:W-:Y:S02]  /*73a0*/  F2FP.SATFINITE.E4M3.F32.PACK_AB_MERGE_C R177, R139, R138, R142 ;  /* 0x0000008a8bb1723e */ /* 0x000fe4000480708e */
[----:B------:R-:W-:Y:S02]  /*73b0*/  F2FP.SATFINITE.E4M3.F32.PACK_AB_MERGE_C R178, R141, R140, R144 ;  /* 0x0000008c8db2723e */ /* 0x000fe40004807090 */
[----:B------:R-:W-:Y:S02]  /*73c0*/  F2FP.SATFINITE.E4M3.F32.PACK_AB_MERGE_C R179, R147, R146, R150 ;  /* 0x0000009293b3723e */ /* 0x000fe40004807096 */
        /* <DEDUP_REMOVED lines=11> */
[----:B------:R-:W-:Y:S01]  /*7480*/  F2FP.SATFINITE.E4M3.F32.PACK_AB_MERGE_C R191, R162, R191, R15 ;  /* 0x000000bfa2bf723e */ /* 0x000fe2000480700f */
[----:B------:R-:W-:Y:S06]  /*7490*/  @P1 BRA `(.L_x_25) ;  /* 0xffffffd000e01947 */ /* 0x000fec000383ffff */
.L_x_15:
[----:B------:R-:W-:Y:S06]  /*74a0*/  BAR.ARV 0x8, 0x180 ;  /* 0x0206000000007b1d */ /* 0x000fec0000002000 */
[----:B------:R-:W-:Y:S05]  /*74b0*/  @!P0 BRA `(.L_x_26) ;  /* 0x0000000000048947 */ /* 0x000fea0003800000 */
[----:B------:R-:W-:Y:S01]  /*74c0*/  BPT.TRAP 0x1 ;  /* 0x000000040000795c */ /* 0x000fe20000300000 */
.L_x_26:
[----:B------:R-:W-:Y:S01]  /*74d0*/  ULEA UR4, UR52, UR39, 0x3 ;  /* 0x0000002734047291 */ /* 0x000fe2000f8e183f */
[----:B------:R-:W-:-:S05]  /*74e0*/  IMAD.U32 R6, RZ, RZ, UR44 ;  /* 0x0000002cff067e24 */ /* 0x000fca000f8e00ff */
[----:B------:R-:W-:-:S04]  /*74f0*/  SHF.L.U32 R6, R6, 0x1f, RZ ;  /* 0x0000001f06067819 */ /* 0x000fc800000006ff */
[----:B------:R0:W1:Y:S01]  /*7500*/  SYNCS.PHASECHK.TRANS64.TRYWAIT P1, [UR4+0x29850], R6 ;  /* 0x02985006ff0075a7 */ /* 0x0000620008020144 */
[----:B------:R-:W-:Y:S05]  /*7510*/  @!P0 BRA `(.L_x_27) ;  /* 0x0000000000048947 */ /* 0x000fea0003800000 */
[----:B------:R-:W-:Y:S01]  /*7520*/  BPT.TRAP 0x1 ;  /* 0x000000040000795c */ /* 0x000fe20000300000 */
.L_x_27:
[----:B-1----:R-:W-:Y:S05]  /*7530*/  @P1 BRA `(.L_x_28) ;  /* 0x0000000000081947 */ /* 0x002fea0003800000 */
[----:B------:R-:W1:Y:S02]  /*7540*/  SYNCS.PHASECHK.TRANS64.TRYWAIT P1, [UR4+0x29850], R6 ;  /* 0x02985006ff0075a7 */ /* 0x000e640008020144 */
[----:B-1----:R-:W-:Y:S05]  /*7550*/  @!P1 BRA `(.L_x_29) ;  /* 0x0000005c00049947 */ /* 0x002fea0003800000 */
.L_x_28:
[----:B------:R-:W-:Y:S01]  /*7560*/  UIADD3 UR5, UR39, 0x400, URZ ;  /* 0x0000040027057890 */ /* 0x000fe2000fffe03f */
[----:B------:R-:W-:Y:S01]  /*7570*/  WARPGROUP.ARRIVE ;  /* 0x00000000000079c5 */ /* 0x000fe20000000000 */
[----:B------:R-:W-:Y:S01]  /*7580*/  UMOV UR7, 0xc0000010 ;  /* 0xc000001000077882 */ /* 0x000fe20000000000 */
[----:B------:R-:W-:Y:S01]  /*7590*/  IMAD.MOV.U32 R8, RZ, RZ, 0x3f800000 ;  /* 0x3f800000ff087424 */ /* 0x000fe200078e00ff */
[----:B------:R-:W-:-:S04]  /*75a0*/  USHF.R.U32.HI UR5, URZ, 0x4, UR5 ;  /* 0x000000043f057899 */ /* 0x000fc80008011605 */
[----:B------:R-:W-:-:S04]  /*75b0*/  ULOP3.LUT UR5, UR5, 0x3fff, URZ, 0xc0, !UPT ;  /* 0x00003fff05057892 */ /* 0x000fc8000f8ec03f */
[----:B------:R-:W-:-:S04]  /*75c0*/  ULOP3.LUT UR5, UR5, 0x10000, URZ, 0xfc, !UPT ;  /* 0x0001000005057892 */ /* 0x000fc8000f8efc3f */
[----:B------:R-:W-:-:S07]  /*75d0*/  UIMAD UR5, UR52, 0x500, UR5 ;  /* 0x00000500340578a4 */ /* 0x000fce000f8e0205 */
[----:B------:R-:W-:Y:S02]  /*75e0*/  UMOV UR6, UR5 ;  /* 0x0000000500067c82 */ /* 0x000fe40008000000 */
[----:B------:R-:W-:Y:S01]  /*75f0*/  QGMMA.64x128x32.F32.E4M3.E4M3 R24, R172, gdesc[UR4], R24, gsb0 ;  /* 0x01e00004ac187df3 */ /* 0x000fe20008000818 */
[----:B------:R-:W-:Y:S01]  /*7600*/  UIADD3 UR6, UR5, 0x100, URZ ;  /* 0x0000010005067890 */ /* 0x000fe2000fffe03f */
[----:B------:R-:W-:Y:S01]  /*7610*/  UMOV UR7, 0xc0000010 ;  /* 0xc000001000077882 */ /* 0x000fe20000000000 */
[----:B------:R-:W-:Y:S02]  /*7620*/  WARPGROUP.DEPBAR.LE gsb0, 0x0 ;  /* 0x00008000000079c5 */ /* 0x000fe40000010000 */
[----:B------:R-:W-:-:S07]  /*7630*/  WARPGROUP.ARRIVE ;  /* 0x00000000000079c5 */ /* 0x000fce0000000000 */
[----:B------:R-:W-:Y:S01]  /*7640*/  QGMMA.64x128x32.F32.E4M3.E4M3 R24, R176, gdesc[UR4], R24, gsb0 ;  /* 0x01e00004b0187df3 */ /* 0x000fe20008000818 */
[----:B------:R-:W-:Y:S02]  /*7650*/  ULDC.64 UR6, c[0x0][0x9a0] ;  /* 0x0002680000067ab9 */ /* 0x000fe40000000a00 */
[----:B------:R-:W-:-:S04]  /*7660*/  UISETP.NE.U32.AND UP0, UPT, UR6, URZ, UPT ;  /* 0x0000003f0600728c */ /* 0x000fc8000bf05070 */
[----:B------:R-:W-:-:S06]  /*7670*/  UISETP.NE.AND.EX UP0, UPT, UR7, URZ, UPT, UP0 ;  /* 0x0000003f0700728c */ /* 0x000fcc000bf05300 */
[----:B------:R-:W-:-:S05]  /*7680*/  PLOP3.LUT P1, PT, PT, PT, UP0, 0x80, 0x0 ;  /* 0x000000000000781c */ /* 0x000fca0003f2f008 */
[----:B------:R-:W-:Y:S01]  /*7690*/  @UP0 USHF.R.S32.HI UR10, URZ, 0x1f, UR42 ;  /* 0x0000001f3f0a0899 */ /* 0x000fe2000801142a */
[----:B------:R-:W-:Y:S01]  /*76a0*/  @UP0 ULDC.64 UR12, c[0x0][0x9c8] ;  /* 0x00027200000c0ab9 */ /* 0x000fe20000000a00 */
[----:B------:R-:W-:Y:S02]  /*76b0*/  @UP0 UIADD3 UR8, -UR42, URZ, URZ ;  /* 0x0000003f2a080290 */ /* 0x000fe4000fffe13f */
[----:B------:R-:W-:Y:S01]  /*76c0*/  @UP0 UIMAD UR10, UR10, UR12, URZ ;  /* 0x0000000c0a0a02a4 */ /* 0x000fe2000f8e023f */
[----:B------:R-:W-:Y:S02]  /*76d0*/  @UP0 ULDC UR9, c[0x0][0xc44] ;  /* 0x0003110000090ab9 */ /* 0x000fe40000000800 */
[----:B------:R-:W-:Y:S02]  /*76e0*/  @UP0 UIMAD UR11, UR9, UR8, UR43 ;  /* 0x00000008090b02a4 */ /* 0x000fe4000f8e022b */
[----:B------:R-:W-:Y:S02]  /*76f0*/  @UP0 UIMAD.WIDE.U32 UR8, UR42, UR12, URZ ;  /* 0x0000000c2a0802a5 */ /* 0x000fe4000f8e003f */
[----:B------:R-:W-:-:S02]  /*7700*/  @UP0 UIMAD UR10, UR42, UR13, UR10 ;  /* 0x0000000d2a0a02a4 */ /* 0x000fc4000f8e020a */
[----:B------:R-:W-:Y:S02]  /*7710*/  @UP0 USHF.R.S32.HI UR14, URZ, 0x1f, UR11 ;  /* 0x0000001f3f0e0899 */ /* 0x000fe4000801140b */
[----:B------:R-:W-:Y:S01]  /*7720*/  @UP0 UIADD3 UR9, UR9, UR10, URZ ;  /* 0x0000000a09090290 */ /* 0x000fe2000fffe03f */
[----:B------:R-:W-:Y:S02]  /*7730*/  @UP0 ULDC.64 UR12, c[0x0][0x9d0] ;  /* 0x00027400000c0ab9 */ /* 0x000fe40000000a00 */
[----:B------:R-:W-:Y:S02]  /*7740*/  @UP0 UIMAD UR10, UR14, UR12, URZ ;  /* 0x0000000c0e0a02a4 */ /* 0x000fe4000f8e023f */
[----:B------:R-:W-:Y:S02]  /*7750*/  @UP0 UIMAD.WIDE.U32 UR8, UR11, UR12, UR8 ;  /* 0x0000000c0b0802a5 */ /* 0x000fe4000f8e0008 */
[----:B------:R-:W-:Y:S02]  /*7760*/  @UP0 UIMAD UR10, UR11, UR13, UR10 ;  /* 0x0000000d0b0a02a4 */ /* 0x000fe4000f8e020a */
[----:B------:R-:W-:-:S02]  /*7770*/  @UP0 ULEA UR6, UP1, UR8, UR6, 0x2 ;  /* 0x0000000608060291 */ /* 0x000fc4000f82103f */
[----:B------:R-:W-:-:S04]  /*7780*/  @UP0 UIADD3 UR9, UR9, UR10, URZ ;  /* 0x0000000a09090290 */ /* 0x000fc8000fffe03f */
[----:B01----:R-:W-:Y:S01]  /*7790*/  IMAD.U32 R6, RZ, RZ, UR6 ;  /* 0x00000006ff067e24 */ /* 0x003fe2000f8e00ff */
[----:B------:R-:W-:Y:S02]  /*77a0*/  @UP0 ULEA.HI.X UR7, UR8, UR7, UR9, 0x2, UP1 ;  /* 0x0000000708070291 */ /* 0x000fe400088f1409 */
[----:B------:R-:W-:-:S04]  /*77b0*/  UIADD3 UR6, UR5, 0x200, URZ ;  /* 0x0000020005067890 */ /* 0x000fc8000fffe03f */
[----:B------:R-:W-:Y:S01]  /*77c0*/  IMAD.U32 R7, RZ, RZ, UR7 ;  /* 0x00000007ff077e24 */ /* 0x000fe2000f8e00ff */
[----:B------:R-:W-:-:S04]  /*77d0*/  UMOV UR7, 0xc0000010 ;  /* 0xc000001000077882 */ /* 0x000fc80000000000 */
[----:B------:R0:W2:Y:S01]  /*77e0*/  @P1 LDG.E R8, desc[UR48][R6.64] ;  /* 0x0000003006081981 */ /* 0x0000a2000c1e1900 */
[----:B------:R-:W-:Y:S02]  /*77f0*/  WARPGROUP.DEPBAR.LE gsb0, 0x0 ;  /* 0x00008000000079c5 */ /* 0x000fe40000010000 */
[----:B------:R-:W-:-:S06]  /*7800*/  WARPGROUP.ARRIVE ;  /* 0x00000000000079c5 */ /* 0x000fcc0000000000 */
[----:B------:R-:W-:Y:S01]  /*7810*/  QGMMA.64x128x32.F32.E4M3.E4M3 R24, R180, gdesc[UR4], R24, gsb0 ;  /* 0x01e00004b4187df3 */ /* 0x000fe20008000818 */
[----:B------:R-:W-:Y:S01]  /*7820*/  UIADD3 UR6, UR5, 0x300, URZ ;  /* 0x0000030005067890 */ /* 0x000fe2000fffe03f */
[----:B------:R-:W-:Y:S01]  /*7830*/  UMOV UR7, 0xc0000010 ;  /* 0xc000001000077882 */ /* 0x000fe20000000000 */
[----:B------:R-:W1:Y:S04]  /*7840*/  SHFL.BFLY PT, R10, R5, 0x2, 0x1f ;  /* 0x0c401f00050a7f89 */ /* 0x000e6800000e0000 */
[----:B------:R-:W3:Y:S01]  /*7850*/  SHFL.BFLY PT, R9, R4, 0x2, 0x1f ;  /* 0x0c401f0004097f89 */ /* 0x000ee200000e0000 */
[----:B------:R-:W-:Y:S02]  /*7860*/  WARPGROUP.DEPBAR.LE gsb0, 0x0 ;  /* 0x00008000000079c5 */ /* 0x000fe40000010000 */
[----:B------:R-:W-:-:S06]  /*7870*/  WARPGROUP.ARRIVE ;  /* 0x00000000000079c5 */ /* 0x000fcc0000000000 */
[----:B------:R-:W-:Y:S01]  /*7880*/  QGMMA.64x128x32.F32.E4M3.E4M3 R24, R184, gdesc[UR4], R24, gsb0 ;  /* 0x01e00004b8187df3 */ /* 0x000fe20008000818 */
[----:B------:R-:W-:Y:S01]  /*7890*/  UIADD3 UR6, UR5, 0x400, URZ ;  /* 0x0000040005067890 */ /* 0x000fe2000fffe03f */
[----:B------:R-:W-:Y:S01]  /*78a0*/  UMOV UR7, 0xc0000010 ;  /* 0xc000001000077882 */ /* 0x000fe20000000000 */
[----:B-1----:R-:W-:-:S01]  /*78b0*/  FADD.FTZ R10, R10, R5 ;  /* 0x000000050a0a7221 */ /* 0x002fc20000010000 */
[----:B---3--:R-:W-:-:S04]  /*78c0*/  FADD.FTZ R9, R9, R4 ;  /* 0x0000000409097221 */ /* 0x008fc80000010000 */
[----:B0-----:R-:W0:Y:S04]  /*78d0*/  SHFL.BFLY PT, R7, R10, 0x1, 0x1f ;  /* 0x0c201f000a077f89 */ /* 0x001e2800000e0000 */
[----:B------:R-:W1:Y:S01]  /*78e0*/  SHFL.BFLY PT, R6, R9, 0x1, 0x1f ;  /* 0x0c201f0009067f89 */ /* 0x000e6200000e0000 */
[----:B0-----:R-:W-:-:S01]  /*78f0*/  FADD.FTZ R12, R10, R7 ;  /* 0x000000070a0c7221 */ /* 0x001fc20000010000 */
[----:B-1----:R-:W-:-:S04]  /*7900*/  FADD.FTZ R13, R9, R6 ;  /* 0x00000006090d7221 */ /* 0x002fc80000010000 */
[C---:B------:R-:W-:Y:S01]  /*7910*/  FSETP.NE.FTZ.AND P1, PT, R12.reuse, RZ, PT ;  /* 0x000000ff0c00720b */ /* 0x040fe20003f35000 */
[----:B------:R-:W-:Y:S01]  /*7920*/  FMUL.FTZ R14, R12, 0.00390625 ;  /* 0x3b8000000c0e7820 */ /* 0x000fe20000410000 */
[----:B------:R-:W-:Y:S01]  /*7930*/  FMUL.FTZ R15, R13, 0.00390625 ;  /* 0x3b8000000d0f7820 */ /* 0x000fe20000410000 */
[----:B------:R-:W-:-:S03]  /*7940*/  IMAD.MOV.U32 R7, RZ, RZ, RZ ;  /* 0x000000ffff077224 */ /* 0x000fc600078e00ff */
[----:B------:R-:W-:Y:S02]  /*7950*/  FSETP.NE.FTZ.AND P2, PT, R14, RZ, PT ;  /* 0x000000ff0e00720b */ /* 0x000fe40003f55000 */
[----:B------:R-:W-:-:S05]  /*7960*/  FSETP.NE.FTZ.AND P3, PT, R15, RZ, PT ;  /* 0x000000ff0f00720b */ /* 0x000fca0003f75000 */
[----:B------:R-:W-:Y:S01]  /*7970*/  @P1 MUFU.RCP R7, R12 ;  /* 0x0000000c00071308 */ /* 0x000fe20000001000 */
[----:B------:R-:W-:Y:S01]  /*7980*/  FSETP.NE.FTZ.AND P1, PT, R13, RZ, PT ;  /* 0x000000ff0d00720b */ /* 0x000fe20003f35000 */
[----:B------:R-:W-:Y:S01]  /*7990*/  IMAD.MOV.U32 R11, RZ, RZ, RZ ;  /* 0x000000ffff0b7224 */ /* 0x000fe200078e00ff */
[----:B------:R-:W-:Y:S02]  /*79a0*/  WARPGROUP.DEPBAR.LE gsb0, 0x0 ;  /* 0x00008000000079c5 */ /* 0x000fe40000010000 */
[----:B------:R-:W-:-:S06]  /*79b0*/  WARPGROUP.ARRIVE ;  /* 0x00000000000079c5 */ /* 0x000fcc0000000000 */
[----:B------:R-:W-:Y:S01]  /*79c0*/  QGMMA.64x128x32.F32.E4M3.E4M3 R24, R188, gdesc[UR4], R24, gsb0 ;  /* 0x01e00004bc187df3 */ /* 0x000fe20008000818 */
[----:B------:R-:W0:Y:S08]  /*79d0*/  @P2 MUFU.LG2 R6, R14 ;  /* 0x0000000e00062308 */ /* 0x000e300000000c00 */
[----:B------:R-:W1:Y:S08]  /*79e0*/  @P3 MUFU.LG2 R10, R15 ;  /* 0x0000000f000a3308 */ /* 0x000e700000000c00 */
[----:B------:R-:W3:Y:S01]  /*79f0*/  @P1 MUFU.RCP R11, R13 ;  /* 0x0000000d000b1308 */ /* 0x000ee20000001000 */
[----:B------:R-:W-:-:S02]  /*7a00*/  IMAD.U32 R9, RZ, RZ, UR40 ;  /* 0x00000028ff097e24 */ /* 0x000fc4000f8e00ff */
[----:B------:R-:W-:Y:S02]  /*7a10*/  IMAD.U32 R21, RZ, RZ, UR40 ;  /* 0x00000028ff157e24 */ /* 0x000fe4000f8e00ff */
[----:B0-----:R-:W-:Y:S01]  /*7a20*/  @P2 FMUL.FTZ R6, R6, 0.69314718246459960938 ;  /* 0x3f31721806062820 */ /* 0x001fe20000410000 */
[----:B------:R-:W-:Y:S01]  /*7a30*/  @P2 FMUL.FTZ R9, R9, 0.69314718246459960938 ;  /* 0x3f31721809092820 */ /* 0x000fe20000410000 */
[----:B------:R-:W-:Y:S01]  /*7a40*/  @P3 FMUL.FTZ R21, R21, 0.69314718246459960938 ;  /* 0x3f31721815153820 */ /* 0x000fe20000410000 */
[----:B-1----:R-:W-:Y:S01]  /*7a50*/  @P3 FMUL.FTZ R10, R10, 0.69314718246459960938 ;  /* 0x3f3172180a0a3820 */ /* 0x002fe20000410000 */
[----:B------:R-:W-:Y:S02]  /*7a60*/  IMAD.MOV.U32 R5, RZ, RZ, -0x800000 ;  /* 0xff800000ff057424 */ /* 0x000fe400078e00ff */
[----:B------:R-:W-:Y:S01]  /*7a70*/  @P2 FFMA.FTZ R5, R9, R0, R6 ;  /* 0x0000000009052223 */ /* 0x000fe20000010006 */
[----:B------:R-:W-:Y:S02]  /*7a80*/  IMAD.MOV.U32 R4, RZ, RZ, -0x800000 ;  /* 0xff800000ff047424 */ /* 0x000fe400078e00ff */
[----:B------:R-:W-:Y:S01]  /*7a90*/  @P3 FFMA.FTZ R4, R21, R3, R10 ;  /* 0x0000000315043223 */ /* 0x000fe2000001000a */
[-C--:B--2---:R-:W-:Y:S01]  /*7aa0*/  FMUL.FTZ R12, R7, R8.reuse ;  /* 0x00000008070c7220 */ /* 0x084fe20000410000 */
[----:B---3--:R-:W-:Y:S01]  /*7ab0*/  FMUL.FTZ R88, R11, R8 ;  /* 0x000000080b587220 */ /* 0x008fe20000410000 */
[----:B------:R-:W-:-:S02]  /*7ac0*/  WARPGROUP.DEPBAR.LE gsb0, 0x0 ;  /* 0x00008000000079c5 */ /* 0x000fc40000010000 */
[----:B------:R-:W-:Y:S05]  /*7ad0*/  @!P0 BRA `(.L_x_30) ;  /* 0x0000000000048947 */ /* 0x000fea0003800000 */
[----:B------:R-:W-:Y:S01]  /*7ae0*/  BPT.TRAP 0x1 ;  /* 0x000000040000795c */ /* 0x000fe20000300000 */
.L_x_30:
[----:B------:R-:W0:Y:S01]  /*7af0*/  S2R R89, SR_TID.X ;  /* 0x0000000000597919 */ /* 0x000e220000002100 */
[----:B------:R-:W-:Y:S01]  /*7b00*/  ULDC.64 UR6, c[0x4][0x40] ;  /* 0x0100100000067ab9 */ /* 0x000fe20000000a00 */
[----:B------:R-:W1:Y:S01]  /*7b10*/  S2UR UR5, SR_SWINHI ;  /* 0x00000000000579c3 */ /* 0x000e620000002f00 */
        /* <DEDUP_REMOVED lines=9> */
[----:B------:R-:W-:Y:S01]  /*7bb0*/  FMUL.FTZ R20, R34, R88 ;  /* 0x0000005822147220 */ /* 0x000fe20000410000 */
[----:B------:R-:W-:Y:S01]  /*7bc0*/  ULDC.64 UR8, c[0x0][0xb90] ;  /* 0x0002e40000087ab9 */ /* 0x000fe20000000a00 */
[----:B------:R-:W-:Y:S01]  /*7bd0*/  USHF.R.S32.HI UR14, URZ, 0x1f, UR42 ;  /* 0x0000001f3f0e7899 */ /* 0x000fe2000801142a */
[----:B------:R-:W-:Y:S01]  /*7be0*/  ULDC.64 UR10, c[0x0][0xb98] ;  /* 0x0002e600000a7ab9 */ /* 0x000fe20000000a00 */
[----:B0-----:R-:W-:-:S05]  /*7bf0*/  IMAD.SHL.U32 R0, R89, 0x4, RZ ;  /* 0x0000000459007824 */ /* 0x001fca00078e00ff */
[----:B------:R-:W-:-:S04]  /*7c00*/  LOP3.LUT R0, R0, 0xc, RZ, 0xc0, !PT ;  /* 0x0000000c00007812 */ /* 0x000fc800078ec0ff */
[----:B------:R-:W-:-:S05]  /*7c10*/  IADD3 R6, P0, R0, UR6, RZ ;  /* 0x0000000600067c10 */ /* 0x000fca000ff1e0ff */
[----:B------:R-:W-:-:S05]  /*7c20*/  IMAD.X R7, RZ, RZ, UR7, P0 ;  /* 0x00000007ff077e24 */ /* 0x000fca00080e06ff */
[----:B------:R0:W2:Y:S01]  /*7c30*/  LDG.E.CONSTANT R0, desc[UR48][R6.64] ;  /* 0x0000003006007981 */ /* 0x0000a2000c1e9900 */
        /* <DEDUP_REMOVED lines=9> */
[-C--:B0-----:R-:W-:Y:S01]  /*7cd0*/  FMUL.FTZ R6, R30, R88.reuse ;  /* 0x000000581e067220 */ /* 0x081fe20000410000 */
[----:B------:R-:W-:Y:S01]  /*7ce0*/  FMUL.FTZ R7, R26, R88 ;  /* 0x000000581a077220 */ /* 0x000fe20000410000 */
[-C--:B------:R-:W-:Y:S01]  /*7cf0*/  FMUL.FTZ R48, R61, R12.reuse ;  /* 0x0000000c3d307220 */ /* 0x080fe20000410000 */
[-C--:B------:R-:W-:Y:S01]  /*7d00*/  FMUL.FTZ R49, R57, R12.reuse ;  /* 0x0000000c39317220 */ /* 0x080fe20000410000 */
[-C--:B------:R-:W-:Y:S01]  /*7d10*/  FMUL.FTZ R36, R52, R12.reuse ;  /* 0x0000000c34247220 */ /* 0x080fe20000410000 */
[-C--:B------:R-:W-:Y:S01]  /*7d20*/  FMUL.FTZ R40, R53, R12.reuse ;  /* 0x0000000c35287220 */ /* 0x080fe20000410000 */
[----:B------:R-:W-:Y:S01]  /*7d30*/  F2FP.BF16.F32.PACK_AB R6, R6, R7 ;  /* 0x000000070606723e */ /* 0x000fe200000010ff */
[-C--:B------:R-:W-:Y:S01]  /*7d40*/  FMUL.FTZ R52, R68, R12.reuse ;  /* 0x0000000c44347220 */ /* 0x080fe20000410000 */
[----:B------:R-:W-:Y:S01]  /*7d50*/  LOP3.LUT P0, R7, R89, 0x3, RZ, 0xc0, !PT ;  /* 0x0000000359077812 */ /* 0x000fe2000780c0ff */
        /* <DEDUP_REMOVED lines=12> */
[----:B------:R-:W-:Y:S01]  /*7e20*/  F2FP.BF16.F32.PACK_AB R44, R44, R45 ;  /* 0x0000002d2c2c723e */ /* 0x000fe200000010ff */
[-C--:B------:R-:W-:Y:S01]  /*7e30*/  FMUL.FTZ R25, R39, R88.reuse ;  /* 0x0000005827197220 */ /* 0x080fe20000410000 */
[----:B------:R-:W-:Y:S01]  /*7e40*/  F2FP.BF16.F32.PACK_AB R49, R48, R49 ;  /* 0x000000313031723e */ /* 0x000fe200000010ff */
[-C--:B------:R-:W-:Y:S01]  /*7e50*/  FMUL.FTZ R26, R35, R88.reuse ;  /* 0x00000058231a7220 */ /* 0x080fe20000410000 */
[----:B------:R-:W-:Y:S01]  /*7e60*/  ISETP.EQ.OR P0, PT, R7, 0x3, !P0 ;  /* 0x000000030700780c */ /* 0x000fe20004702670 */
[-C--:B------:R-:W-:Y:S01]  /*7e70*/  FMUL.FTZ R27, R46, R88.reuse ;  /* 0x000000582e1b7220 */ /* 0x080fe20000410000 */
[-C--:B------:R-:W-:Y:S01]  /*7e80*/  FMUL.FTZ R30, R42, R88.reuse ;  /* 0x000000582a1e7220 */ /* 0x080fe20000410000 */
[-C--:B------:R-:W-:Y:S01]  /*7e90*/  FMUL.FTZ R34, R43, R88.reuse ;  /* 0x000000582b227220 */ /* 0x080fe20000410000 */
[-C--:B------:R-:W-:Y:S01]  /*7ea0*/  FMUL.FTZ R38, R50, R88.reuse ;  /* 0x0000005832267220 */ /* 0x080fe20000410000 */
[----:B------:R-:W-:Y:S01]  /*7eb0*/  F2FP.BF16.F32.PACK_AB R52, R52, R53 ;  /* 0x000000353434723e */ /* 0x000fe200000010ff */
[-C--:B------:R-:W-:Y:S01]  /*7ec0*/  FMUL.FTZ R43, R62, R88.reuse ;  /* 0x000000583e2b7220 */ /* 0x080fe20000410000 */
[----:B------:R-:W-:Y:S01]  /*7ed0*/  F2FP.BF16.F32.PACK_AB R57, R56, R57 ;  /* 0x000000393839723e */ /* 0x000fe200000010ff */
[-C--:B------:R-:W-:Y:S01]  /*7ee0*/  FMUL.FTZ R50, R59, R88.reuse ;  /* 0x000000583b327220 */ /* 0x080fe20000410000 */
[----:B------:R-:W-:Y:S01]  /*7ef0*/  F2FP.BF16.F32.PACK_AB R60, R60, R61 ;  /* 0x0000003d3c3c723e */ /* 0x000fe200000010ff */
[-C--:B------:R-:W-:Y:S01]  /*7f00*/  FMUL.FTZ R59, R78, R88.reuse ;  /* 0x000000584e3b7220 */ /* 0x080fe20000410000 */
[-C--:B------:R-:W-:Y:S01]  /*7f10*/  FMUL.FTZ R62, R74, R88.reuse ;  /* 0x000000584a3e7220 */ /* 0x080fe20000410000 */
[----:B------:R-:W-:Y:S01]  /*7f20*/  F2FP.BF16.F32.PACK_AB R65, R64, R65 ;  /* 0x000000414041723e */ /* 0x000fe200000010ff */
[----:B------:R-:W-:Y:S01]  /*7f30*/  UMOV UR6, UR39 ;  /* 0x0000002700067c82 */ /* 0x000fe20008000000 */
[----:B-1----:R-:W-:Y:S01]  /*7f40*/  UMOV UR7, UR5 ;  /* 0x0000000500077c82 */ /* 0x002fe20008000000 */
[----:B------:R-:W-:Y:S01]  /*7f50*/  SEL R61, R44, R49, P0 ;  /* 0x000000312c3d7207 */ /* 0x000fe20000000000 */
[----:B------:R-:W-:Y:S01]  /*7f60*/  FMUL.FTZ R31, R47, R88 ;  /* 0x000000582f1f7220 */ /* 0x000fe20000410000 */
[----:B------:R-:W-:Y:S01]  /*7f70*/  F2FP.BF16.F32.PACK_AB R3, R3, R8 ;  /* 0x000000080303723e */ /* 0x000fe200000010ff */
[----:B------:R-:W-:Y:S01]  /*7f80*/  FMUL.FTZ R39, R55, R88 ;  /* 0x0000005837277220 */ /* 0x000fe20000410000 */
[----:B------:R-:W-:Y:S01]  /*7f90*/  SEL R44, R49, R44, P0 ;  /* 0x0000002c312c7207 */ /* 0x000fe20000000000 */
[----:B------:R-:W-:Y:S01]  /*7fa0*/  FMUL.FTZ R42, R51, R88 ;  /* 0x00000058332a7220 */ /* 0x000fe20000410000 */
[----:B------:R-:W-:Y:S01]  /*7fb0*/  F2FP.BF16.F32.PACK_AB R11, R11, R12 ;  /* 0x0000000c0b0b723e */ /* 0x000fe200000010ff */
[----:B------:R-:W-:Y:S01]  /*7fc0*/  FMUL.FTZ R46, R58, R88 ;  /* 0x000000583a2e7220 */ /* 0x000fe20000410000 */
[----:B------:R-:W-:Y:S01]  /*7fd0*/  F2FP.BF16.F32.PACK_AB R8, R25, R26 ;  /* 0x0000001a1908723e */ /* 0x000fe200000010ff */
[----:B------:R-:W-:Y:S01]  /*7fe0*/  IMAD.U32 R26, RZ, RZ, UR6 ;  /* 0x00000006ff1a7e24 */ /* 0x000fe2000f8e00ff */
[----:B------:R-:W-:Y:S01]  /*7ff0*/  F2FP.BF16.F32.PACK_AB R30, R27, R30 ;  /* 0x0000001e1b1e723e */ /* 0x000fe200000010ff */
[----:B------:R-:W-:Y:S01]  /*8000*/  IMAD.U32 R27, RZ, RZ, UR7 ;  /* 0x00000007ff1b7e24 */ /* 0x000fe2000f8e00ff */
[----:B------:R-:W-:Y:S01]  /*8010*/  SEL R49, R52, R57, P0 ;  /* 0x0000003934317207 */ /* 0x000fe20000000000 */
[----:B------:R-:W-:Y:S01]  /*8020*/  FMUL.FTZ R51, R70, R88 ;  /* 0x0000005846337220 */ /* 0x000fe20000410000 */
[----:B------:R-:W-:Y:S01]  /*8030*/  SEL R52, R57, R52, P0 ;  /* 0x0000003439347207 */ /* 0x000fe20000000000 */
[-C--:B------:R-:W-:Y:S01]  /*8040*/  FMUL.FTZ R55, R71, R88.reuse ;  /* 0x0000005847377220 */ /* 0x080fe20000410000 */
[-C--:B------:R-:W-:Y:S01]  /*8050*/  FMUL.FTZ R58, R67, R88.reuse ;  /* 0x00000058433a7220 */ /* 0x080fe20000410000 */
[----:B------:R-:W-:Y:S01]  /*8060*/  SEL R57, R60, R65, P0 ;  /* 0x000000413c397207 */ /* 0x000fe20000000000 */
[-C--:B------:R-:W-:Y:S01]  /*8070*/  FMUL.FTZ R67, R86, R88.reuse ;  /* 0x0000005856437220 */ /* 0x080fe20000410000 */
[-C--:B------:R-:W-:Y:S01]  /*8080*/  FMUL.FTZ R70, R82, R88.reuse ;  /* 0x0000005852467220 */ /* 0x080fe20000410000 */
[-C--:B------:R-:W-:Y:S01]  /*8090*/  FMUL.FTZ R71, R87, R88.reuse ;  /* 0x0000005857477220 */ /* 0x080fe20000410000 */
[----:B------:R-:W-:Y:S01]  /*80a0*/  FMUL.FTZ R74, R83, R88 ;  /* 0x00000058534a7220 */ /* 0x000fe20000410000 */
[----:B------:R-:W-:Y:S01]  /*80b0*/  F2FP.BF16.F32.PACK_AB R59, R59, R62 ;  /* 0x0000003e3b3b723e */ /* 0x000fe200000010ff */
[----:B------:R-:W-:Y:S01]  /*80c0*/  FMUL.FTZ R35, R54, R88 ;  /* 0x0000005836237220 */ /* 0x000fe20000410000 */
[----:B------:R-:W-:Y:S01]  /*80d0*/  SEL R60, R65, R60, P0 ;  /* 0x0000003c413c7207 */ /* 0x000fe20000000000 */
[----:B------:R-:W-:Y:S01]  /*80e0*/  FMUL.FTZ R54, R66, R88 ;  /* 0x0000005842367220 */ /* 0x000fe20000410000 */
[----:B------:R-:W-:Y:S01]  /*80f0*/  SEL R65, R6, R11, P0 ;  /* 0x0000000b06417207 */ /* 0x000fe20000000000 */
[----:B------:R-:W0:Y:S01]  /*8100*/  LDC R89, c[0x0][0xc38] ;  /* 0x00030e00ff597b82 */ /* 0x000e220000000800 */
[----:B------:R-:W-:Y:S01]  /*8110*/  SEL R62, R11, R6, P0 ;  /* 0x000000060b3e7207 */ /* 0x000fe20000000000 */
[----:B------:R-:W-:Y:S01]  /*8120*/  IMAD.WIDE R6, R170, 0x2, R26 ;  /* 0x00000002aa067825 */ /* 0x000fe200078e021a */
[----:B------:R-:W-:-:S03]  /*8130*/  F2FP.BF16.F32.PACK_AB R31, R31, R34 ;  /* 0x000000221f1f723e */ /* 0x000fc600000010ff */
[----:B------:R-:W-:Y:S01]  /*8140*/  FMUL.FTZ R47, R63, R88 ;  /* 0x000000583f2f7220 */ /* 0x000fe20000410000 */
[----:B------:R-:W-:Y:S01]  /*8150*/  F2FP.BF16.F32.PACK_AB R67, R67, R70 ;  /* 0x000000464343723e */ /* 0x000fe200000010ff */
[----:B------:R-:W-:Y:S01]  /*8160*/  FMUL.FTZ R66, R75, R88 ;  /* 0x000000584b427220 */ /* 0x000fe20000410000 */
[----:B------:R-:W-:Y:S01]  /*8170*/  F2FP.BF16.F32.PACK_AB R74, R71, R74 ;  /* 0x0000004a474a723e */ /* 0x000fe200000010ff */
[----:B------:R-:W-:Y:S01]  /*8180*/  FMUL.FTZ R63, R79, R88 ;  /* 0x000000584f3f7220 */ /* 0x000fe20000410000 */
[----:B------:R-:W-:Y:S01]  /*8190*/  F2FP.BF16.F32.PACK_AB R10, R9, R10 ;  /* 0x0000000a090a723e */ /* 0x000fe200000010ff */
[----:B------:R-:W-:Y:S01]  /*81a0*/  UIADD3 UR5, -UR42, URZ, URZ ;  /* 0x0000003f2a057290 */ /* 0x000fe2000fffe13f */
[----:B------:R-:W-:Y:S01]  /*81b0*/  SEL R71, R30, R31, P0 ;  /* 0x0000001f1e477207 */ /* 0x000fe20000000000 */
[----:B------:R-:W-:Y:S01]  /*81c0*/  ULDC UR6, c[0x0][0xc44] ;  /* 0x0003110000067ab9 */ /* 0x000fe20000000800 */
[----:B------:R-:W-:Y:S01]  /*81d0*/  SEL R70, R31, R30, P0 ;  /* 0x0000001e1f467207 */ /* 0x000fe20000000000 */
[----:B------:R-:W-:Y:S01]  /*81e0*/  UIMAD UR13, UR6, UR5, UR43 ;  /* 0x00000005060d72a4 */ /* 0x000fe2000f8e022b */
[----:B------:R-:W-:Y:S01]  /*81f0*/  F2FP.BF16.F32.PACK_AB R15, R15, R20 ;  /* 0x000000140f0f723e */ /* 0x000fe200000010ff */
[----:B------:R-:W-:Y:S01]  /*8200*/  UIADD3 UR4, UR4, 0x29860, URZ ;  /* 0x0002986004047890 */ /* 0x000fe2000fffe03f */
[----:B------:R-:W-:Y:S01]  /*8210*/  IADD3 R31, P6, R6, 0x4060, RZ ;  /* 0x00004060061f7810 */ /* 0x000fe20007fde0ff */
[----:B------:R-:W-:Y:S01]  /*8220*/  USHF.R.S32.HI UR12, URZ, 0x1f, UR13 ;  /* 0x0000001f3f0c7899 */ /* 0x000fe2000801140d */
[----:B------:R-:W-:Y:S01]  /*8230*/  F2FP.BF16.F32.PACK_AB R43, R43, R46 ;  /* 0x0000002e2b2b723e */ /* 0x000fe200000010ff */
[----:B------:R-:W-:Y:S01]  /*8240*/  UPRMT UR4, UR36, 0x654, UR4 ;  /* 0x0000065424047896 */ /* 0x000fe20008000004 */
[----:B------:R-:W-:Y:S01]  /*8250*/  F2FP.BF16.F32.PACK_AB R68, R68, R69 ;  /* 0x000000454444723e */ /* 0x000fe200000010ff */
[----:B------:R-:W-:Y:S01]  /*8260*/  UIMAD UR5, UR12, UR8, URZ ;  /* 0x000000080c0572a4 */ /* 0x000fe2000f8e023f */
[----:B------:R-:W-:Y:S01]  /*8270*/  SEL R45, R3, R10, P0 ;  /* 0x0000000a032d7207 */ /* 0x000fe20000000000 */
[----:B------:R-:W-:Y:S01]  /*8280*/  UIMAD.WIDE.U32 UR6, UR13, UR8, URZ ;  /* 0x000000080d0672a5 */ /* 0x000fe2000f8e003f */
[----:B------:R-:W-:Y:S01]  /*8290*/  SEL R46, R10, R3, P0 ;  /* 0x000000030a2e7207 */ /* 0x000fe20000000000 */
[----:B------:R-:W-:Y:S01]  /*82a0*/  IMAD R3, R18, 0x40, R2 ;  /* 0x0000004012037824 */ /* 0x000fe200078e0202 */
[----:B------:R-:W-:Y:S01]  /*82b0*/  SEL R69, R15, R8, P0 ;  /* 0x000000080f457207 */ /* 0x000fe20000000000 */
[----:B------:R-:W-:Y:S01]  /*82c0*/  UIMAD UR5, UR13, UR9, UR5 ;  /* 0x000000090d0572a4 */ /* 0x000fe2000f8e0205 */
[----:B------:R-:W-:Y:S01]  /*82d0*/  SEL R64, R8, R15, P0 ;  /* 0x0000000f08407207 */ /* 0x000fe20000000000 */
[----:B------:R-:W-:Y:S01]  /*82e0*/  IMAD.WIDE R26, R3, 0x2, R26 ;  /* 0x00000002031a7825 */ /* 0x000fe200078e021a */
[----:B------:R-:W-:Y:S01]  /*82f0*/  LOP3.LUT R30, R31, 0x380, RZ, 0xc0, !PT ;  /* 0x000003801f1e7812 */ /* 0x000fe200078ec0ff */
[----:B------:R-:W-:Y:S01]  /*8300*/  UIMAD UR8, UR14, UR10, URZ ;  /* 0x0000000a0e0872a4 */ /* 0x000fe2000f8e023f */
[----:B------:R-:W-:Y:S01]  /*8310*/  IADD3 R8, P2, R6, 0x20, RZ ;  /* 0x0000002006087810 */ /* 0x000fe20007f5e0ff */
[----:B------:R-:W-:Y:S01]  /*8320*/  SYNCS.ARRIVE.TRANS64.RED.A1T0 RZ, [UR4], RZ ;  /* 0x000000ffffff79a7 */ /* 0x000fe20008100404 */
[----:B------:R-:W-:Y:S01]  /*8330*/  SHF.R.U64 R30, R30, 0x3, RZ ;  /* 0x000000031e1e7819 */ /* 0x000fe200000012ff */
[----:B------:R-:W-:Y:S01]  /*8340*/  UIADD3 UR7, UR7, UR5, URZ ;  /* 0x0000000507077290 */ /* 0x000fe2000fffe03f */
[----:B------:R-:W-:Y:S01]  /*8350*/  LOP3.LUT R3, R8, 0x380, RZ, 0xc0, !PT ;  /* 0x0000038008037812 */ /* 0x000fe200078ec0ff */
[----:B------:R-:W-:Y:S01]  /*8360*/  UIMAD UR8, UR42, UR11, UR8 ;  /* 0x0000000b2a0872a4 */ /* 0x000fe2000f8e0208 */
[----:B------:R-:W-:Y:S01]  /*8370*/  LOP3.LUT R30, R30, R31, RZ, 0x3c, !PT ;  /* 0x0000001f1e1e7212 */ /* 0x000fe200078e3cff */
[----:B------:R-:W-:Y:S01]  /*8380*/  IMAD.X R31, RZ, RZ, R7, P6 ;  /* 0x000000ffff1f7224 */ /* 0x000fe200030e0607 */
[----:B------:R-:W-:Y:S01]  /*8390*/  SHF.R.U64 R3, R3, 0x3, RZ ;  /* 0x0000000303037819 */ /* 0x000fe200000012ff */
[----:B------:R-:W-:Y:S01]  /*83a0*/  UIMAD.WIDE.U32 UR6, UR42, UR10, UR6 ;  /* 0x0000000a2a0672a5 */ /* 0x000fe2000f8e0006 */
[----:B------:R-:W-:Y:S01]  /*83b0*/  IADD3 R10, P6, R6, 0x40, RZ ;  /* 0x00000040060a7810 */ /* 0x000fe20007fde0ff */
[----:B------:R-:W-:Y:S01]  /*83c0*/  ULDC.64 UR4, c[0x0][0xb50] ;  /* 0x0002d40000047ab9 */ /* 0x000fe20000000a00 */
[----:B------:R-:W-:-:S02]  /*83d0*/  F2FP.BF16.F32.PACK_AB R41, R40, R41 ;  /* 0x000000292829723e */ /* 0x000fc400000010ff */
[----:B------:R-:W-:Y:S02]  /*83e0*/  LOP3.LUT R40, R3, R8, RZ, 0x3c, !PT ;  /* 0x0000000803287212 */ /* 0x000fe400078e3cff */
[----:B------:R-:W-:Y:S02]  /*83f0*/  LOP3.LUT R3, R10, 0x380, RZ, 0xc0, !PT ;  /* 0x000003800a037812 */ /* 0x000fe400078ec0ff */
[----:B------:R-:W-:Y:S01]  /*8400*/  F2FP.BF16.F32.PACK_AB R28, R28, R29 ;  /* 0x0000001d1c1c723e */ /* 0x000fe200000010ff */
[----:B------:R-:W-:Y:S01]  /*8410*/  IMAD.X R29, RZ, RZ, R7, P6 ;  /* 0x000000ffff1d7224 */ /* 0x000fe200030e0607 */
[----:B------:R-:W-:Y:S02]  /*8420*/  F2FP.BF16.F32.PACK_AB R33, R32, R33 ;  /* 0x000000212021723e */ /* 0x000fe400000010ff */
[----:B------:R-:W-:Y:S02]  /*8430*/  SHF.R.U64 R3, R3, 0x3, RZ ;  /* 0x0000000303037819 */ /* 0x000fe400000012ff */
[----:B------:R-:W-:-:S02]  /*8440*/  F2FP.BF16.F32.PACK_AB R51, R51, R54 ;  /* 0x000000363333723e */ /* 0x000fc400000010ff */
[----:B------:R-:W-:Y:S02]  /*8450*/  SEL R53, R28, R33, P0 ;  /* 0x000000211c357207 */ /* 0x000fe40000000000 */
[----:B------:R-:W-:Y:S02]  /*8460*/  SEL R54, R33, R28, P0 ;  /* 0x0000001c21367207 */ /* 0x000fe40000000000 */
[----:B------:R-:W-:Y:S02]  /*8470*/  LOP3.LUT R28, R3, R10, RZ, 0x3c, !PT ;  /* 0x0000000a031c7212 */ /* 0x000fe400078e3cff */
[----:B------:R-:W1:Y:S01]  /*8480*/  LDC R3, c[0x0][0xbe8] ;  /* 0x0002fa00ff037b82 */ /* 0x000e620000000800 */
[----:B------:R-:W-:Y:S02]  /*8490*/  F2FP.BF16.F32.PACK_AB R36, R36, R37 ;  /* 0x000000252424723e */ /* 0x000fe400000010ff */
[----:B------:R-:W-:Y:S02]  /*84a0*/  F2FP.BF16.F32.PACK_AB R58, R55, R58 ;  /* 0x0000003a373a723e */ /* 0x000fe400000010ff */
[----:B------:R-:W-:-:S02]  /*84b0*/  SEL R55, R36, R41, P0 ;  /* 0x0000002924377207 */ /* 0x000fc40000000000 */
[----:B------:R-:W-:Y:S01]  /*84c0*/  SEL R56, R41, R36, P0 ;  /* 0x0000002429387207 */ /* 0x000fe20000000000 */
[----:B------:R-:W-:Y:S01]  /*84d0*/  IMAD.X R41, RZ, RZ, R7, P2 ;  /* 0x000000ffff297224 */ /* 0x000fe200010e0607 */
[----:B------:R-:W-:Y:S02]  /*84e0*/  F2FP.BF16.F32.PACK_AB R24, R21, R24 ;  /* 0x000000181518723e */ /* 0x000fe400000010ff */
[----:B------:R-:W-:Y:S02]  /*84f0*/  IADD3 R21, P2, R26, 0x2000, RZ ;  /* 0x000020001a157810 */ /* 0x000fe40007f5e0ff */
[----:B------:R-:W-:Y:S02]  /*8500*/  F2FP.BF16.F32.PACK_AB R50, R47, R50 ;  /* 0x000000322f32723e */ /* 0x000fe400000010ff */
[----:B------:R-:W-:Y:S02]  /*8510*/  LOP3.LUT R20, R21, 0x380, RZ, 0xc0, !PT ;  /* 0x0000038015147812 */ /* 0x000fe400078ec0ff */
[----:B------:R-:W-:Y:S01]  /*8520*/  MOV R81, R30 ;  /* 0x0000001e00517202 */ /* 0x000fe20000000f00 */
[----:B------:R-:W-:Y:S01]  /*8530*/  IMAD R30, RZ, RZ, -UR43 ;  /* 0x8000002bff1e7e24 */ /* 0x000fe2000f8e02ff */
[----:B------:R-:W-:-:S02]  /*8540*/  SHF.R.U64 R20, R20, 0x3, RZ ;  /* 0x0000000314147819 */ /* 0x000fc400000012ff */
[----:B------:R-:W-:Y:S01]  /*8550*/  SEL R75, R43, R50, P0 ;  /* 0x000000322b4b7207 */ /* 0x000fe20000000000 */
[----:B0-----:R-:W-:Y:S01]  /*8560*/  IMAD R89, R89, R30, UR41 ;  /* 0x0000002959597e24 */ /* 0x001fe2000f8e021e */
[----:B------:R-:W-:Y:S01]  /*8570*/  LOP3.LUT R20, R20, R21, RZ, 0x3c, !PT ;  /* 0x0000001514147212 */ /* 0x000fe200078e3cff */
[----:B------:R-:W-:Y:S01]  /*8580*/  IMAD.X R21, RZ, RZ, R27, P2 ;  /* 0x000000ffff157224 */ /* 0x000fe200010e061b */
[----:B-1----:R-:W-:Y:S02]  /*8590*/  ISETP.NE.AND P2, PT, R3, 0x1, PT ;  /* 0x000000010300780c */ /* 0x002fe40003f45270 */
[----:B------:R-:W-:Y:S02]  /*85a0*/  SEL R50, R50, R43, P0 ;  /* 0x0000002b32327207 */ /* 0x000fe40000000000 */
[----:B------:R-:W-:Y:S02]  /*85b0*/  F2FP.BF16.F32.PACK_AB R13, R13, R14 ;  /* 0x0000000e0d0d723e */ /* 0x000fe400000010ff */
[----:B------:R-:W-:-:S02]  /*85c0*/  LOP3.LUT R43, R6, 0x380, RZ, 0xc0, !PT ;  /* 0x00000380062b7812 */ /* 0x000fc400078ec0ff */
[----:B------:R-:W-:Y:S02]  /*85d0*/  F2FP.BF16.F32.PACK_AB R73, R72, R73 ;  /* 0x000000494849723e */ /* 0x000fe400000010ff */
[----:B------:R-:W-:Y:S02]  /*85e0*/  IADD3 R14, P5, R6, 0x4040, RZ ;  /* 0x00004040060e7810 */ /* 0x000fe40007fbe0ff */
[----:B------:R-:W-:Y:S01]  /*85f0*/  F2FP.BF16.F32.PACK_AB R35, R35, R38 ;  /* 0x000000262323723e */ /* 0x000fe200000010ff */
[----:B------:R-:W0:Y:S01]  /*8600*/  @P2 LDC R31, c[0x0][0xbec] ;  /* 0x0002fb00ff1f2b82 */ /* 0x000e220000000800 */
[----:B------:R-:W-:Y:S01]  /*8610*/  F2FP.BF16.F32.PACK_AB R42, R39, R42 ;  /* 0x0000002a272a723e */ /* 0x000fe200000010ff */
[----:B------:R-:W-:Y:S01]  /*8620*/  IMAD.X R33, RZ, RZ, R7, P5 ;  /* 0x000000ffff217224 */ /* 0x000fe200028e0607 */
[----:B------:R-:W-:Y:S02]  /*8630*/  F2FP.BF16.F32.PACK_AB R66, R63, R66 ;  /* 0x000000423f42723e */ /* 0x000fe400000010ff */
[----:B------:R-:W-:-:S02]  /*8640*/  SEL R47, R13, R24, P0 ;  /* 0x000000180d2f7207 */ /* 0x000fc40000000000 */
[----:B------:R-:W-:Y:S01]  /*8650*/  SEL R48, R24, R13, P0 ;  /* 0x0000000d18307207 */ /* 0x000fe20000000000 */
[----:B------:R-:W1:Y:S01]  /*8660*/  @P2 LDC R30, c[0x0][0xbf0] ;  /* 0x0002fc00ff1e2b82 */ /* 0x000e620000000800 */
[----:B------:R-:W-:Y:S02]  /*8670*/  SHF.R.U64 R43, R43, 0x3, RZ ;  /* 0x000000032b2b7819 */ /* 0x000fe400000012ff */
[----:B------:R-:W-:Y:S02]  /*8680*/  SEL R63, R68, R73, P0 ;  /* 0x00000049443f7207 */ /* 0x000fe40000000000 */
[----:B------:R-:W-:Y:S02]  /*8690*/  IADD3 R11, P3, R6, 0x4000, RZ ;  /* 0x00004000060b7810 */ /* 0x000fe40007f7e0ff */
[----:B------:R-:W-:Y:S02]  /*86a0*/  LOP3.LUT R13, R14, 0x380, RZ, 0xc0, !PT ;  /* 0x000003800e0d7812 */ /* 0x000fe400078ec0ff */
[----:B------:R-:W-:Y:S01]  /*86b0*/  SEL R68, R73, R68, P0 ;  /* 0x0000004449447207 */ /* 0x000fe20000000000 */
[----:B------:R-:W-:Y:S01]  /*86c0*/  IMAD.X R37, RZ, RZ, R7, P3 ;  /* 0x000000ffff257224 */ /* 0x000fe200018e0607 */
[----:B------:R-:W-:-:S02]  /*86d0*/  SEL R73, R35, R42, P0 ;  /* 0x0000002a23497207 */ /* 0x000fc40000000000 */
[----:B------:R-:W-:Y:S02]  /*86e0*/  SEL R72, R42, R35, P0 ;  /* 0x000000232a487207 */ /* 0x000fe40000000000 */
[C---:B------:R-:W-:Y:S02]  /*86f0*/  IADD3 R12, P4, R6.reuse, 0x4020, RZ ;  /* 0x00004020060c7810 */ /* 0x040fe40007f9e0ff */
[----:B------:R-:W-:Y:S02]  /*8700*/  IADD3 R9, P1, R6, 0x60, RZ ;  /* 0x0000006006097810 */ /* 0x000fe40007f3e0ff */
[----:B------:R-:W-:Y:S01]  /*8710*/  LOP3.LUT R42, R43, R6, RZ, 0x3c, !PT ;  /* 0x000000062b2a7212 */ /* 0x000fe200078e3cff */
[--C-:B------:R-:W-:Y:S01]  /*8720*/  IMAD.X R35, RZ, RZ, R7.reuse, P4 ;  /* 0x000000ffff237224 */ /* 0x100fe200020e0607 */
[----:B------:R-:W-:Y:S01]  /*8730*/  LOP3.LUT R6, R11, 0x380, RZ, 0xc0, !PT ;  /* 0x000003800b067812 */ /* 0x000fe200078ec0ff */
[--C-:B------:R-:W-:Y:S01]  /*8740*/  IMAD.X R39, RZ, RZ, R7.reuse, P1 ;  /* 0x000000ffff277224 */ /* 0x100fe200008e0607 */
[----:B------:R-:W-:Y:S01]  /*8750*/  SHF.R.U64 R13, R13, 0x3, RZ ;  /* 0x000000030d0d7819 */ /* 0x000fe200000012ff */
[----:B------:R-:W-:Y:S01]  /*8760*/  IMAD.MOV.U32 R43, RZ, RZ, R7 ;  /* 0x000000ffff2b7224 */ /* 0x000fe200078e0007 */
[----:B------:R-:W-:-:S02]  /*8770*/  IADD3 R25, P6, R26, 0x1000, RZ ;  /* 0x000010001a197810 */ /* 0x000fc40007fde0ff */
[----:B------:R-:W-:Y:S02]  /*8780*/  SHF.R.U64 R6, R6, 0x3, RZ ;  /* 0x0000000306067819 */ /* 0x000fe400000012ff */
[----:B------:R-:W-:Y:S02]  /*8790*/  LOP3.LUT R32, R13, R14, RZ, 0x3c, !PT ;  /* 0x0000000e0d207212 */ /* 0x000fe400078e3cff */
[----:B------:R-:W-:Y:S02]  /*87a0*/  LOP3.LUT R24, R25, 0x380, RZ, 0xc0, !PT ;  /* 0x0000038019187812 */ /* 0x000fe400078ec0ff */
[----:B------:R-:W-:Y:S02]  /*87b0*/  LOP3.LUT R36, R6, R11, RZ, 0x3c, !PT ;  /* 0x0000000b06247212 */ /* 0x000fe400078e3cff */
[----:B------:R-:W-:Y:S02]  /*87c0*/  SHF.R.U64 R24, R24, 0x3, RZ ;  /* 0x0000000318187819 */ /* 0x000fe400000012ff */
[----:B------:R-:W-:Y:S01]  /*87d0*/  MOV R82, R32 ;  /* 0x0000002000527202 */ /* 0x000fe20000000f00 */
[----:B------:R-:W-:Y:S01]  /*87e0*/  IMAD R32, R89, 0x80, R169 ;  /* 0x0000008059207824 */ /* 0x000fe200078e02a9 */
[----:B------:R-:W-:-:S02]  /*87f0*/  SEL R77, R51, R58, P0 ;  /* 0x0000003a334d7207 */ /* 0x000fc40000000000 */
[----:B------:R-:W-:Y:S02]  /*8800*/  LOP3.LUT R6, R9, 0x380, RZ, 0xc0, !PT ;  /* 0x0000038009067812 */ /* 0x000fe400078ec0ff */
[----:B------:R-:W-:Y:S02]  /*8810*/  SEL R58, R58, R51, P0 ;  /* 0x000000333a3a7207 */ /* 0x000fe40000000000 */
[----:B------:R-:W-:Y:S02]  /*8820*/  SEL R51, R59, R66, P0 ;  /* 0x000000423b337207 */ /* 0x000fe40000000000 */
[----:B------:R-:W-:Y:S02]  /*8830*/  SEL R66, R66, R59, P0 ;  /* 0x0000003b42427207 */ /* 0x000fe40000000000 */
[----:B------:R-:W-:Y:S01]  /*8840*/  LOP3.LUT R24, R24, R25, RZ, 0x3c, !PT ;  /* 0x0000001918187212 */ /* 0x000fe200078e3cff */
[----:B------:R-:W-:Y:S01]  /*8850*/  IMAD.X R25, RZ, RZ, R27, P6 ;  /* 0x000000ffff197224 */ /* 0x000fe200030e061b */
[----:B------:R-:W-:Y:S01]  /*8860*/  MOV R86, R28 ;  /* 0x0000001c00567202 */ /* 0x000fe20000000f00 */
[----:B0-----:R-:W-:Y:S01]  /*8870*/  @P2 IMAD.HI.U32 R29, R32, R31, RZ ;  /* 0x0000001f201d2227 */ /* 0x001fe200078e00ff */
[----:B------:R-:W-:-:S02]  /*8880*/  SEL R59, R67, R74, P0 ;  /* 0x0000004a433b7207 */ /* 0x000fc40000000000 */
[----:B------:R-:W-:Y:S01]  /*8890*/  SEL R80, R74, R67, P0 ;  /* 0x000000434a507207 */ /* 0x000fe20000000000 */
[----:B------:R-:W-:Y:S01]  /*88a0*/  IMAD.MOV.U32 R28, RZ, RZ, R32 ;  /* 0x000000ffff1c7224 */ /* 0x000fe200078e0020 */
[----:B------:R-:W-:Y:S02]  /*88b0*/  SHF.R.U64 R6, R6, 0x3, RZ ;  /* 0x0000000306067819 */ /* 0x000fe400000012ff */
[----:B------:R-:W-:Y:S02]  /*88c0*/  IADD3 R67, P6, R26, 0x7000, RZ ;  /* 0x000070001a437810 */ /* 0x000fe40007fde0ff */
[----:B------:R-:W-:Y:S02]  /*88d0*/  LOP3.LUT R7, R12, 0x380, RZ, 0xc0, !PT ;  /* 0x000003800c077812 */ /* 0x000fe400078ec0ff */
[----:B------:R-:W-:Y:S02]  /*88e0*/  IADD3 R15, P1, R26, 0x3000, RZ ;  /* 0x000030001a0f7810 */ /* 0x000fe40007f3e0ff */
[----:B------:R-:W-:-:S02]  /*88f0*/  LOP3.LUT R38, R6, R9, RZ, 0x3c, !PT ;  /* 0x0000000906267212 */ /* 0x000fc400078e3cff */
[----:B------:R-:W-:Y:S02]  /*8900*/  LOP3.LUT R6, R67, 0x380, RZ, 0xc0, !PT ;  /* 0x0000038043067812 */ /* 0x000fe400078ec0ff */
[----:B-1----:R-:W-:Y:S02]  /*8910*/  @P2 SHF.R.U32.HI R28, RZ, R30, R29 ;  /* 0x0000001eff1c2219 */ /* 0x002fe4000001161d */
[----:B------:R-:W-:Y:S02]  /*8920*/  SHF.R.U64 R7, R7, 0x3, RZ ;  /* 0x0000000307077819 */ /* 0x000fe400000012ff */
[----:B------:R-:W-:Y:S01]  /*8930*/  LOP3.LUT R14, R15, 0x380, RZ, 0xc0, !PT ;  /* 0x000003800f0e7812 */ /* 0x000fe200078ec0ff */
[----:B------:R-:W-:Y:S01]  /*8940*/  IMAD.MOV R30, RZ, RZ, -R28 ;  /* 0x000000ffff1e7224 */ /* 0x000fe200078e0a1c */
[----:B------:R-:W-:Y:S02]  /*8950*/  SHF.R.U64 R6, R6, 0x3, RZ ;  /* 0x0000000306067819 */ /* 0x000fe400000012ff */
[----:B------:R-:W-:-:S02]  /*8960*/  LOP3.LUT R34, R7, R12, RZ, 0x3c, !PT ;  /* 0x0000000c07227212 */ /* 0x000fc400078e3cff */
[----:B------:R-:W-:Y:S02]  /*8970*/  SHF.R.U64 R14, R14, 0x3, RZ ;  /* 0x000000030e0e7819 */ /* 0x000fe400000012ff */
[----:B------:R-:W-:Y:S02]  /*8980*/  LOP3.LUT R6, R6, R67, RZ, 0x3c, !PT ;  /* 0x0000004306067212 */ /* 0x000fe400078e3cff */
[----:B------:R-:W-:Y:S02]  /*8990*/  MOV R88, R42 ;  /* 0x0000002a00587202 */ /* 0x000fe40000000f00 */
[----:B------:R-:W-:Y:S01]  /*89a0*/  MOV R84, R36 ;  /* 0x0000002400547202 */ /* 0x000fe20000000f00 */
[----:B------:R-:W-:Y:S01]  /*89b0*/  IMAD R37, R3, R30, R32 ;  /* 0x0000001e03257224 */ /* 0x000fe200078e0220 */
[----:B------:R-:W-:Y:S01]  /*89c0*/  LOP3.LUT R14, R14, R15, RZ, 0x3c, !PT ;  /* 0x0000000f0e0e7212 */ /* 0x000fe200078e3cff */
[----:B------:R-:W-:Y:S01]  /*89d0*/  IMAD.X R15, RZ, RZ, R27, P1 ;  /* 0x000000ffff0f7224 */ /* 0x000fe200008e061b */
[----:B------:R-:W-:Y:S01]  /*89e0*/  MOV R83, R34 ;  /* 0x0000002200537202 */ /* 0x000fe20000000f00 */
[----:B------:R-:W-:Y:S01]  /*89f0*/  IMAD.U32 R34, RZ, RZ, UR8 ;  /* 0x00000008ff227e24 */ /* 0x000fe2000f8e00ff */
[----:B------:R-:W-:Y:S01]  /*8a00*/  MOV R87, R40 ;  /* 0x0000002800577202 */ /* 0x000fe20000000f00 */
[----:B------:R-:W-:Y:S01]  /*8a10*/  ULDC.64 UR8, c[0x0][0xae8] ;  /* 0x0002ba0000087ab9 */ /* 0x000fe20000000a00 */
[----:B------:R-:W-:-:S02]  /*8a20*/  SHF.R.S32.HI R29, RZ, 0x1f, R28 ;  /* 0x0000001fff1d7819 */ /* 0x000fc4000001141c */
[----:B------:R-:W-:Y:S02]  /*8a30*/  IADD3 R40, P1, R28, UR6, RZ ;  /* 0x000000061c287c10 */ /* 0x000fe4000ff3e0ff */
[C---:B------:R-:W-:Y:S02]  /*8a40*/  IADD3 R11, P4, R26.reuse, 0x5000, RZ ;  /* 0x000050001a0b7810 */ /* 0x040fe40007f9e0ff */
[----:B------:R-:W-:Y:S02]  /*8a50*/  SHF.R.S32.HI R36, RZ, 0x1f, R37 ;  /* 0x0000001fff247819 */ /* 0x000fe40000011425 */
[----:B------:R-:W-:Y:S01]  /*8a60*/  IADD3.X R41, R29, UR7, R34, P1, !PT ;  /* 0x000000071d297c10 */ /* 0x000fe20008ffe422 */
[----:B------:R-:W-:Y:S01]  /*8a70*/  ULDC.64 UR6, c[0x0][0xb88] ;  /* 0x0002e20000067ab9 */ /* 0x000fe20000000a00 */
[----:B------:R-:W-:Y:S01]  /*8a80*/  IADD3 R13, P3, R26, 0x4000, RZ ;  /* 0x000040001a0d7810 */ /* 0x000fe20007f7e0ff */
[----:B------:R-:W-:Y:S01]  /*8a90*/  IMAD R36, R36, UR6, RZ ;  /* 0x0000000624247c24 */ /* 0x000fe2000f8e02ff */
[----:B------:R-:W-:Y:S01]  /*8aa0*/  LOP3.LUT R10, R11, 0x380, RZ, 0xc0, !PT ;  /* 0x000003800b0a7812 */ /* 0x000fe200078ec0ff */
[----:B------:R-:W-:Y:S01]  /*8ab0*/  IMAD.WIDE.U32 R40, R37, UR6, R40 ;  /* 0x0000000625287c25 */ /* 0x000fe2000f8e0028 */
[----:B------:R-:W-:Y:S01]  /*8ac0*/  LOP3.LUT R12, R13, 0x380, RZ, 0xc0, !PT ;  /* 0x000003800d0c7812 */ /* 0x000fe200078ec0ff */
[----:B------:R-:W-:Y:S01]  /*8ad0*/  ULDC UR6, c[0x0][0xa88] ;  /* 0x0002a20000067ab9 */ /* 0x000fe20000000800 */
[----:B------:R-:W-:-:S02]  /*8ae0*/  SHF.R.U64 R10, R10, 0x3, RZ ;  /* 0x000000030a0a7819 */ /* 0x000fc400000012ff */
[----:B------:R-:W-:Y:S02]  /*8af0*/  SHF.R.U64 R12, R12, 0x3, RZ ;  /* 0x000000030c0c7819 */ /* 0x000fe400000012ff */
[----:B--2---:R-:W-:Y:S01]  /*8b00*/  LOP3.LUT R33, R0, 0x2, RZ, 0x3c, !PT ;  /* 0x0000000200217812 */ /* 0x004fe200078e3cff */
[----:B------:R-:W-:Y:S01]  /*8b10*/  SHFL.IDX PT, R45, R45, R0, 0x1c1f ;  /* 0x001c1f002d2d7589 */ /* 0x000fe200000e0000 */
[----:B------:R-:W-:Y:S01]  /*8b20*/  LOP3.LUT R10, R10, R11, RZ, 0x3c, !PT ;  /* 0x0000000b0a0a7212 */ /* 0x000fe200078e3cff */
[--C-:B------:R-:W-:Y:S01]  /*8b30*/  IMAD.X R11, RZ, RZ, R27.reuse, P4 ;  /* 0x000000ffff0b7224 */ /* 0x100fe200020e061b */
[----:B------:R-:W-:Y:S01]  /*8b40*/  MOV R85, R38 ;  /* 0x0000002600557202 */ /* 0x000fe20000000f00 */
[----:B------:R-:W-:Y:S01]  /*8b50*/  SHFL.IDX PT, R65, R65, R0, 0x1c1f ;  /* 0x001c1f0041417589 */ /* 0x000fe200000e0000 */
[----:B------:R-:W-:Y:S02]  /*8b60*/  LOP3.LUT P1, RZ, R19, 0x3, RZ, 0xc0, !PT ;  /* 0x0000000313ff7812 */ /* 0x000fe4000782c0ff */
[----:B------:R-:W-:Y:S01]  /*8b70*/  LOP3.LUT R12, R12, R13, RZ, 0x3c, !PT ;  /* 0x0000000d0c0c7212 */ /* 0x000fe200078e3cff */
[----:B------:R-:W0:Y:S01]  /*8b80*/  SHFL.IDX PT, R46, R46, R33, 0x1c1f ;  /* 0x001c1f212e2e7589 */ /* 0x000e2200000e0000 */
[----:B------:R-:W-:Y:S01]  /*8b90*/  IMAD.X R13, RZ, RZ, R27, P3 ;  /* 0x000000ffff0d7224 */ /* 0x000fe200018e061b */
[----:B------:R-:W-:-:S02]  /*8ba0*/  IADD3 R9, P5, R26, 0x6000, RZ ;  /* 0x000060001a097810 */ /* 0x000fc40007fbe0ff */
[----:B------:R-:W1:Y:S01]  /*8bb0*/  SHFL.IDX PT, R62, R62, R33, 0x1c1f ;  /* 0x001c1f213e3e7589 */ /* 0x000e6200000e0000 */
[----:B------:R-:W-:Y:S02]  /*8bc0*/  LOP3.LUT R7, R26, 0x380, RZ, 0xc0, !PT ;  /* 0x000003801a077812 */ /* 0x000fe400078ec0ff */
[----:B------:R-:W-:Y:S01]  /*8bd0*/  LOP3.LUT R8, R9, 0x380, RZ, 0xc0, !PT ;  /* 0x0000038009087812 */ /* 0x000fe200078ec0ff */
[----:B------:R-:W-:Y:S01]  /*8be0*/  SHFL.IDX PT, R47, R47, R0, 0x1c1f ;  /* 0x001c1f002f2f7589 */ /* 0x000fe200000e0000 */
[----:B------:R-:W-:Y:S02]  /*8bf0*/  SHF.R.U64 R7, R7, 0x3, RZ ;  /* 0x0000000307077819 */ /* 0x000fe400000012ff */
[----:B------:R-:W-:Y:S01]  /*8c00*/  SHF.R.U64 R8, R8, 0x3, RZ ;  /* 0x0000000308087819 */ /* 0x000fe200000012ff */
[----:B------:R-:W-:Y:S01]  /*8c10*/  SHFL.IDX PT, R69, R69, R0, 0x1c1f ;  /* 0x001c1f0045457589 */ /* 0x000fe200000e0000 */
[----:B------:R-:W-:Y:S01]  /*8c20*/  LOP3.LUT R26, R7, R26, RZ, 0x3c, !PT ;  /* 0x0000001a071a7212 */ /* 0x000fe200078e3cff */
[--C-:B------:R-:W-:Y:S01]  /*8c30*/  IMAD.X R7, RZ, RZ, R27.reuse, P6 ;  /* 0x000000ffff077224 */ /* 0x100fe200030e061b */
[----:B------:R-:W-:Y:S01]  /*8c40*/  LOP3.LUT R8, R8, R9, RZ, 0x3c, !PT ;  /* 0x0000000908087212 */ /* 0x000fe200078e3cff */
[----:B------:R-:W2:Y:S01]  /*8c50*/  SHFL.IDX PT, R48, R48, R33, 0x1c1f ;  /* 0x001c1f2130307589 */ /* 0x000ea200000e0000 */
[----:B------:R-:W-:-:S03]  /*8c60*/  IMAD.X R9, RZ, RZ, R27, P5 ;  /* 0x000000ffff097224 */ /* 0x000fc600028e061b */
[----:B------:R-:W3:Y:S04]  /*8c70*/  SHFL.IDX PT, R64, R64, R33, 0x1c1f ;  /* 0x001c1f2140407589 */ /* 0x000ee800000e0000 */
[----:B------:R-:W-:Y:S01]  /*8c80*/  SHFL.IDX PT, R53, R53, R0, 0x1c1f ;  /* 0x001c1f0035357589 */ /* 0x000fe200000e0000 */
[----:B0-----:R-:W-:Y:S02]  /*8c90*/  SEL R28, R45, R46, P0 ;  /* 0x0000002e2d1c7207 */ /* 0x001fe40000000000 */
[----:B------:R-:W-:Y:S01]  /*8ca0*/  SEL R30, R46, R45, P0 ;  /* 0x0000002d2e1e7207 */ /* 0x000fe20000000000 */
[----:B------:R-:W-:Y:S01]  /*8cb0*/  SHFL.IDX PT, R71, R71, R0, 0x1c1f ;  /* 0x001c1f0047477589 */ /* 0x000fe200000e0000 */
[----:B-1----:R-:W-:Y:S01]  /*8cc0*/  SEL R29, R65, R62, P0 ;  /* 0x0000003e411d7207 */ /* 0x002fe20000000000 */
[----:B------:R-:W-:Y:S01]  /*8cd0*/  IMAD R45, R37, UR7, R36 ;  /* 0x00000007252d7c24 */ /* 0x000fe2000f8e0224 */
[----:B------:R-:W-:Y:S01]  /*8ce0*/  SEL R31, R62, R65, P0 ;  /* 0x000000413e1f7207 */ /* 0x000fe20000000000 */
[----:B------:R-:W-:Y:S06]  /*8cf0*/  BAR.SYNC.DEFER_BLOCKING 0x1, 0x100 ;  /* 0x0044000000007b1d */ /* 0x000fec0000010000 */
[----:B------:R-:W0:Y:S01]  /*8d00*/  SHFL.IDX PT, R54, R54, R33, 0x1c1f ;  /* 0x001c1f2136367589 */ /* 0x000e2200000e0000 */
[----:B--2---:R-:W-:-:S02]  /*8d10*/  SEL R32, R47, R48, P0 ;  /* 0x000000302f207207 */ /* 0x004fc40000000000 */
[----:B------:R-:W-:Y:S01]  /*8d20*/  SEL R34, R48, R47, P0 ;  /* 0x0000002f30227207 */ /* 0x000fe20000000000 */
[----:B------:R-:W1:Y:S01]  /*8d30*/  SHFL.IDX PT, R70, R70, R33, 0x1c1f ;  /* 0x001c1f2146467589 */ /* 0x000e6200000e0000 */
[----:B---3--:R-:W-:Y:S01]  /*8d40*/  SEL R35, R64, R69, P0 ;  /* 0x0000004540237207 */ /* 0x008fe20000000000 */
[----:B------:R-:W-:Y:S02]  /*8d50*/  IMAD R47, R89, 0x80, R168 ;  /* 0x00000080592f7824 */ /* 0x000fe400078e02a8 */
[----:B------:R-:W-:Y:S04]  /*8d60*/  SHFL.IDX PT, R55, R55, R0, 0x1c1f ;  /* 0x001c1f0037377589 */ /* 0x000fe800000e0000 */
[----:B------:R-:W-:Y:S04]  /*8d70*/  SHFL.IDX PT, R56, R56, R33, 0x1c1f ;  /* 0x001c1f2138387589 */ /* 0x000fe800000e0000 */
[----:B------:R-:W-:Y:S04]  /*8d80*/  SHFL.IDX PT, R61, R61, R0, 0x1c1f ;  /* 0x001c1f003d3d7589 */ /* 0x000fe800000e0000 */
[----:B------:R-:W-:Y:S04]  /*8d90*/  SHFL.IDX PT, R49, R49, R0, 0x1c1f ;  /* 0x001c1f0031317589 */ /* 0x000fe800000e0000 */
[----:B------:R-:W-:Y:S01]  /*8da0*/  SHFL.IDX PT, R57, R57, R0, 0x1c1f ;  /* 0x001c1f0039397589 */ /* 0x000fe200000e0000 */
[----:B0-----:R-:W-:-:S02]  /*8db0*/  SEL R36, R53, R54, P0 ;  /* 0x0000003635247207 */ /* 0x001fc40000000000 */
[----:B------:R-:W-:Y:S01]  /*8dc0*/  SEL R38, R54, R53, P0 ;  /* 0x0000003536267207 */ /* 0x000fe20000000000 */
[----:B------:R-:W-:Y:S01]  /*8dd0*/  SHFL.IDX PT, R42, R63, R0, 0x1c1f ;  /* 0x001c1f003f2a7589 */ /* 0x000fe200000e0000 */
[----:B-1----:R-:W-:Y:S02]  /*8de0*/  SEL R37, R71, R70, P0 ;  /* 0x0000004647257207 */ /* 0x002fe40000000000 */
[----:B------:R-:W-:Y:S01]  /*8df0*/  SEL R39, R70, R71, P0 ;  /* 0x0000004746277207 */ /* 0x000fe20000000000 */
[----:B------:R-:W-:Y:S04]  /*8e00*/  SHFL.IDX PT, R73, R73, R0, 0x1c1f ;  /* 0x001c1f0049497589 */ /* 0x000fe800000e0000 */
[----:B------:R-:W-:Y:S04]  /*8e10*/  SHFL.IDX PT, R75, R75, R0, 0x1c1f ;  /* 0x001c1f004b4b7589 */ /* 0x000fe800000e0000 */
[----:B------:R-:W-:Y:S04]  /*8e20*/  SHFL.IDX PT, R77, R77, R0, 0x1c1f ;  /* 0x001c1f004d4d7589 */ /* 0x000fe800000e0000 */
[----:B------:R-:W-:Y:S04]  /*8e30*/  SHFL.IDX PT, R67, R51, R0, 0x1c1f ;  /* 0x001c1f0033437589 */ /* 0x000fe800000e0000 */
[----:B------:R-:W-:Y:S04]  /*8e40*/  SHFL.IDX PT, R79, R59, R0, 0x1c1f ;  /* 0x001c1f003b4f7589 */ /* 0x000fe800000e0000 */
[----:B------:R-:W0:Y:S04]  /*8e50*/  SHFL.IDX PT, R52, R52, R33, 0x1c1f ;  /* 0x001c1f2134347589 */ /* 0x000e2800000e0000 */
[----:B------:R-:W-:Y:S04]  /*8e60*/  SHFL.IDX PT, R72, R72, R33, 0x1c1f ;  /* 0x001c1f2148487589 */ /* 0x000fe800000e0000 */
[----:B------:R-:W1:Y:S04]  /*8e70*/  SHFL.IDX PT, R44, R44, R33, 0x1c1f ;  /* 0x001c1f212c2c7589 */ /* 0x000e6800000e0000 */
[----:B------:R-:W-:Y:S04]  /*8e80*/  SHFL.IDX PT, R0, R60, R33, 0x1c1f ;  /* 0x001c1f213c007589 */ /* 0x000fe800000e0000 */
[----:B------:R-:W2:Y:S04]  /*8e90*/  SHFL.IDX PT, R74, R50, R33, 0x1c1f ;  /* 0x001c1f21324a7589 */ /* 0x000ea800000e0000 */
[----:B------:R0:W3:Y:S04]  /*8ea0*/  SHFL.IDX PT, R76, R58, R33, 0x1c1f ;  /* 0x001c1f213a4c7589 */ /* 0x0000e800000e0000 */
[----:B------:R-:W4:Y:S04]  /*8eb0*/  SHFL.IDX PT, R78, R66, R33, 0x1c1f ;  /* 0x001c1f21424e7589 */ /* 0x000f2800000e0000 */
[----:B------:R2:W4:Y:S01]  /*8ec0*/  SHFL.IDX PT, R43, R68, R33, 0x1c1f ;  /* 0x001c1f21442b7589 */ /* 0x00052200000e0000 */
[----:B0-----:R-:W-:-:S03]  /*8ed0*/  SEL R58, R52, R49, P0 ;  /* 0x00000031343a7207 */ /* 0x001fc60000000000 */
[----:B------:R0:W4:Y:S01]  /*8ee0*/  SHFL.IDX PT, R80, R80, R33, 0x1c1f ;  /* 0x001c1f2150507589 */ /* 0x00012200000e0000 */
[----:B-1----:R-:W-:Y:S02]  /*8ef0*/  SEL R48, R61, R44, P0 ;  /* 0x0000002c3d307207 */ /* 0x002fe40000000000 */
[----:B------:R-:W-:Y:S01]  /*8f00*/  SEL R50, R44, R61, P0 ;  /* 0x0000003d2c327207 */ /* 0x000fe20000000000 */
[----:B------:R1:W-:Y:S01]  /*8f10*/  STSM.16.M88.4 [R88], R28 ;  /* 0x0000001c58007844 */ /* 0x0003e20000000200 */
[----:B--2---:R-:W-:Y:S01]  /*8f20*/  IMAD R68, R3, UR6, RZ ;  /* 0x0000000603447c24 */ /* 0x004fe2000f8e02ff */
[----:B------:R-:W-:Y:S02]  /*8f30*/  SEL R51, R74, R75, P0 ;  /* 0x0000004b4a337207 */ /* 0x000fe40000000000 */
[----:B0-----:R-:W-:Y:S02]  /*8f40*/  SEL R33, R69, R64, P0 ;  /* 0x0000004045217207 */ /* 0x001fe40000000000 */
[----:B------:R-:W-:-:S02]  /*8f50*/  ISETP.GE.OR P3, PT, R47, R68, P1 ;  /* 0x000000442f00720c */ /* 0x000fc40000f66670 */
[----:B---3--:R-:W-:Y:S01]  /*8f60*/  SEL R59, R76, R77, P0 ;  /* 0x0000004d4c3b7207 */ /* 0x008fe20000000000 */
[----:B------:R0:W-:Y:S04]  /*8f70*/  STSM.16.M88.4 [R87], R32 ;  /* 0x0000002057007844 */ /* 0x0001e80000000200 */
[----:B------:R2:W-:Y:S01]  /*8f80*/  STSM.16.M88.4 [R86], R36 ;  /* 0x0000002456007844 */ /* 0x0005e20000000200 */
[----:B-1----:R-:W-:Y:S01]  /*8f90*/  VIADD R29, R47, 0x8 ;  /* 0x000000082f1d7836 */ /* 0x002fe20000000000 */
[----:B------:R-:W-:Y:S01]  /*8fa0*/  SEL R28, R55, R56, P0 ;  /* 0x00000038371c7207 */ /* 0x000fe20000000000 */
[----:B------:R-:W-:Y:S01]  /*8fb0*/  IMAD.IADD R31, R41, 0x1, R45 ;  /* 0x00000001291f7824 */ /* 0x000fe200078e022d */
[----:B------:R-:W-:Y:S02]  /*8fc0*/  SEL R30, R56, R55, P0 ;  /* 0x00000037381e7207 */ /* 0x000fe40000000000 */
[----:B------:R-:W-:-:S02]  /*8fd0*/  ISETP.GE.OR P1, PT, R29, R68, P1 ;  /* 0x000000441d00720c */ /* 0x000fc40000f26670 */
[----:B------:R-:W-:Y:S02]  /*8fe0*/  SEL R56, R49, R52, P0 ;  /* 0x0000003431387207 */ /* 0x000fe40000000000 */
[----:B------:R-:W-:Y:S02]  /*8ff0*/  SEL R29, R73, R72, P0 ;  /* 0x00000048491d7207 */ /* 0x000fe40000000000 */
[C---:B0-----:R-:W-:Y:S02]  /*9000*/  LEA R32, P4, R40.reuse, UR4, 0x2 ;  /* 0x0000000428207c11 */ /* 0x041fe4000f8810ff */
[----:B------:R-:W-:Y:S02]  /*9010*/  SEL R49, R75, R74, P0 ;  /* 0x0000004a4b317207 */ /* 0x000fe40000000000 */
[----:B------:R-:W-:Y:S01]  /*9020*/  LEA.HI.X R40, R40, UR5, R31, 0x2, P4 ;  /* 0x0000000528287c11 */ /* 0x000fe2000a0f141f */
[----:B------:R-:W-:Y:S01]  /*9030*/  SHFL.IDX PT, R60, R32, RZ, 0x1c1f ;  /* 0x001c1fff203c7589 */ /* 0x000fe200000e0000 */
[----:B------:R-:W-:-:S02]  /*9040*/  SEL R31, R72, R73, P0 ;  /* 0x00000049481f7207 */ /* 0x000fc40000000000 */
[----:B--2---:R-:W-:Y:S01]  /*9050*/  SEL R36, R57, R0, P0 ;  /* 0x0000000039247207 */ /* 0x004fe20000000000 */
[----:B------:R-:W0:Y:S01]  /*9060*/  SHFL.IDX PT, R61, R40, RZ, 0x1c1f ;  /* 0x001c1fff283d7589 */ /* 0x000e2200000e0000 */
[----:B------:R-:W-:Y:S02]  /*9070*/  SEL R38, R0, R57, P0 ;  /* 0x0000003900267207 */ /* 0x000fe40000000000 */
[----:B------:R-:W-:Y:S01]  /*9080*/  SEL R57, R77, R76, P0 ;  /* 0x0000004c4d397207 */ /* 0x000fe20000000000 */
[----:B------:R-:W-:Y:S01]  /*9090*/  STSM.16.M88.4 [R85], R28 ;  /* 0x0000001c55007844 */ /* 0x000fe20000000200 */
[----:B----4-:R-:W-:Y:S02]  /*90a0*/  SEL R37, R67, R78, P0 ;  /* 0x0000004e43257207 */ /* 0x010fe40000000000 */
[----:B------:R-:W-:Y:S01]  /*90b0*/  SEL R39, R78, R67, P0 ;  /* 0x000000434e277207 */ /* 0x000fe20000000000 */
[----:B------:R-:W-:Y:S01]  /*90c0*/  STSM.16.M88.4 [R84], R48 ;  /* 0x0000003054007844 */ /* 0x000fe20000000200 */
[----:B------:R-:W-:-:S02]  /*90d0*/  SEL R64, R42, R43, P0 ;  /* 0x0000002b2a407207 */ /* 0x000fc40000000000 */
[----:B------:R-:W-:Y:S01]  /*90e0*/  SEL R66, R43, R42, P0 ;  /* 0x0000002a2b427207 */ /* 0x000fe20000000000 */
[----:B------:R-:W-:Y:S01]  /*90f0*/  STSM.16.M88.4 [R83], R56 ;  /* 0x0000003853007844 */ /* 0x000fe20000000200 */
[----:B------:R-:W-:Y:S02]  /*9100*/  SEL R65, R79, R80, P0 ;  /* 0x000000504f417207 */ /* 0x000fe40000000000 */
[----:B------:R-:W-:Y:S01]  /*9110*/  SEL R67, R80, R79, P0 ;  /* 0x0000004f50437207 */ /* 0x000fe20000000000 */
[----:B------:R-:W-:Y:S04]  /*9120*/  STSM.16.M88.4 [R82], R36 ;  /* 0x0000002452007844 */ /* 0x000fe80000000200 */
[----:B------:R1:W-:Y:S01]  /*9130*/  STSM.16.M88.4 [R81], R64 ;  /* 0x0000004051007844 */ /* 0x0003e20000000200 */
[----:B------:R-:W-:Y:S06]  /*9140*/  BAR.SYNC.DEFER_BLOCKING 0x1, 0x100 ;  /* 0x0044000000007b1d */ /* 0x000fec0000010000 */
[----:B------:R-:W-:Y:S04]  /*9150*/  SHFL.IDX PT, R62, R32, 0x1, 0x1c1f ;  /* 0x003c1f00203e7f89 */ /* 0x000fe800000e0000 */
[----:B------:R-:W2:Y:S01]  /*9160*/  SHFL.IDX PT, R63, R40, 0x1, 0x1c1f ;  /* 0x003c1f00283f7f89 */ /* 0x000ea200000e0000 */
[----:B-1----:R-:W1:Y:S03]  /*9170*/  @P2 LDC R65, c[0x0][0xbec] ;  /* 0x0002fb00ff412b82 */ /* 0x002e660000000800 */
[----:B0-----:R0:W-:Y:S01]  /*9180*/  @!P3 ST.E desc[UR48][R60.64], R5 ;  /* 0x000000053c00b985 */ /* 0x0011e2000c101930 */
[----:B------:R-:W-:-:S04]  /*9190*/  IMAD R0, R17, 0x20, R18 ;  /* 0x0000002011007824 */ /* 0x000fc800078e0212 */
[----:B0-----:R-:W0:Y:S01]  /*91a0*/  @P2 LDC R5, c[0x0][0xbf0] ;  /* 0x0002fc00ff052b82 */ /* 0x001e220000000800 */
[----:B--2---:R2:W-:Y:S01]  /*91b0*/  @!P1 ST.E desc[UR48][R62.64], R4 ;  /* 0x000000043e009985 */ /* 0x0045e2000c101930 */
[----:B------:R-:W-:-:S03]  /*91c0*/  UIMAD UR6, UR12, UR8, URZ ;  /* 0x000000080c0672a4 */ /* 0x000fc6000f8e023f */
[----:B------:R3:W5:Y:S01]  /*91d0*/  LD.E.128 R48, desc[UR48][R8.64] ;  /* 0x0000003008307980 */ /* 0x000762000c101d00 */
[----:B------:R-:W-:Y:S02]  /*91e0*/  UIMAD.WIDE.U32 UR4, UR13, UR8, URZ ;  /* 0x000000080d0472a5 */ /* 0x000fe4000f8e003f */
[----:B------:R-:W-:Y:S01]  /*91f0*/  UIMAD UR6, UR13, UR9, UR6 ;  /* 0x000000090d0672a4 */ /* 0x000fe2000f8e0206 */
[----:B------:R4:W5:Y:S02]  /*9200*/  LD.E.128 R36, desc[UR48][R6.64] ;  /* 0x0000003006247980 */ /* 0x000964000c101d00 */
[----:B------:R-:W-:Y:S02]  /*9210*/  ULDC.64 UR8, c[0x0][0xaf0] ;  /* 0x0002bc0000087ab9 */ /* 0x000fe40000000a00 */
[----:B------:R-:W5:Y:S01]  /*9220*/  LD.E.128 R44, desc[UR48][R26.64] ;  /* 0x000000301a2c7980 */ /* 0x000f62000c101d00 */
[----:B---3--:R-:W-:Y:S01]  /*9230*/  IMAD R8, R89, 0x80, R0 ;  /* 0x0000008059087824 */ /* 0x008fe200078e0200 */
[----:B------:R-:W-:-:S02]  /*9240*/  UIMAD UR7, UR14, UR8, URZ ;  /* 0x000000080e0772a4 */ /* 0x000fc4000f8e023f */
[----:B------:R-:W5:Y:S01]  /*9250*/  LD.E.128 R40, desc[UR48][R24.64] ;  /* 0x0000003018287980 */ /* 0x000f62000c101d00 */
[----:B-1----:R-:W-:Y:S01]  /*9260*/  @P2 IMAD.HI.U32 R0, R8, R65, RZ ;  /* 0x0000004108002227 */ /* 0x002fe200078e00ff */
[----:B------:R-:W-:Y:S02]  /*9270*/  UIADD3 UR5, UR5, UR6, URZ ;  /* 0x0000000605057290 */ /* 0x000fe4000fffe03f */
[----:B------:R-:W5:Y:S01]  /*9280*/  LD.E.128 R32, desc[UR48][R20.64] ;  /* 0x0000003014207980 */ /* 0x000f62000c101d00 */
[----:B------:R-:W-:Y:S01]  /*9290*/  UIMAD UR7, UR42, UR9, UR7 ;  /* 0x000000092a0772a4 */ /* 0x000fe2000f8e0207 */
[----:B----4-:R-:W-:Y:S01]  /*92a0*/  IMAD.MOV.U32 R7, RZ, RZ, R8 ;  /* 0x000000ffff077224 */ /* 0x010fe200078e0008 */
[----:B0-----:R-:W-:Y:S01]  /*92b0*/  @P2 SHF.R.U32.HI R7, RZ, R5, R0 ;  /* 0x00000005ff072219 */ /* 0x001fe20000011600 */
[----:B------:R-:W-:Y:S01]  /*92c0*/  UIMAD.WIDE.U32 UR42, UR42, UR8, UR4 ;  /* 0x000000082a2a72a5 */ /* 0x000fe2000f8e0004 */
[----:B------:R-:W5:Y:S02]  /*92d0*/  LD.E.128 R28, desc[UR48][R14.64] ;  /* 0x000000300e1c7980 */ /* 0x000f64000c101d00 */
[--C-:B------:R-:W-:Y:S01]  /*92e0*/  SHF.R.S32.HI R0, RZ, 0x1f, R7.reuse ;  /* 0x0000001fff007819 */ /* 0x100fe20000011407 */
[----:B------:R-:W-:Y:S01]  /*92f0*/  UIADD3 UR4, UR43, UR7, URZ ;  /* 0x000000072b047290 */ /* 0x000fe2000fffe03f */
[----:B------:R-:W-:Y:S01]  /*9300*/  IMAD.MOV R6, RZ, RZ, -R7 ;  /* 0x000000ffff067224 */ /* 0x000fe200078e0a07 */
[----:B------:R-:W5:Y:S01]  /*9310*/  LD.E.128 R52, desc[UR48][R12.64] ;  /* 0x000000300c347980 */ /* 0x000f62000c101d00 */
[----:B------:R-:W-:Y:S01]  /*9320*/  ULDC.64 UR6, c[0x0][0xae0] ;  /* 0x0002b80000067ab9 */ /* 0x000fe20000000a00 */
[----:B------:R-:W-:-:S02]  /*9330*/  IMAD.U32 R5, RZ, RZ, UR43 ;  /* 0x0000002bff057e24 */ /* 0x000fc4000f8e00ff */
[----:B------:R-:W-:Y:S01]  /*9340*/  IMAD R0, R0, UR6, RZ ;  /* 0x0000000600007c24 */ /* 0x000fe2000f8e02ff */
[----:B------:R0:W5:Y:S01]  /*9350*/  LD.E.128 R56, desc[UR48][R10.64] ;  /* 0x000000300a387980 */ /* 0x000162000c101d00 */
[----:B------:R-:W-:Y:S02]  /*9360*/  IMAD R3, R3, R6, R8 ;  /* 0x0000000603037224 */ /* 0x000fe400078e0208 */
[----:B--2---:R-:W-:Y:S01]  /*9370*/  IMAD.U32 R4, RZ, RZ, UR42 ;  /* 0x0000002aff047e24 */ /* 0x004fe2000f8e00ff */
[----:B------:R-:W-:Y:S01]  /*9380*/  @!PT LDS RZ, [RZ] ;  /* 0x00000000fffff984 */ /* 0x000fe20000000800 */
[----:B------:R-:W-:Y:S01]  /*9390*/  @!PT LDS RZ, [RZ] ;  /* 0x00000000fffff984 */ /* 0x000fe20000000800 */
[----:B------:R-:W-:Y:S01]  /*93a0*/  @!PT LDS RZ, [RZ] ;  /* 0x00000000fffff984 */ /* 0x000fe20000000800 */
[----:B------:R-:W-:Y:S01]  /*93b0*/  @!PT LDS RZ, [RZ] ;  /* 0x00000000fffff984 */ /* 0x000fe20000000800 */
[----:B------:R1:W-:Y:S06]  /*93c0*/  MEMBAR.ALL.CTA ;  /* 0x0000000000007992 */ /* 0x0003ec0000008000 */
[----:B-1----:R-:W1:Y:S01]  /*93d0*/  FENCE.VIEW.ASYNC.S ;  /* 0x00000000000073c6 */ /* 0x002e620000000000 */
[----:B------:R-:W-:-:S02]  /*93e0*/  IMAD.U32 R5, RZ, RZ, UR4 ;  /* 0x00000004ff057e24 */ /* 0x000fc4000f8e00ff */
[C---:B------:R-:W-:Y:S01]  /*93f0*/  IMAD R9, R7.reuse, UR7, R0 ;  /* 0x0000000707097c24 */ /* 0x040fe2000f8e0200 */
[----:B------:R-:W-:Y:S01]  /*9400*/  SHF.R.S32.HI R0, RZ, 0x1f, R3 ;  /* 0x0000001fff007819 */ /* 0x000fe20000011403 */
[----:B------:R-:W-:Y:S01]  /*9410*/  IMAD.WIDE.U32 R4, R7, UR6, R4 ;  /* 0x0000000607047c25 */ /* 0x000fe2000f8e0004 */
[----:B------:R-:W-:-:S03]  /*9420*/  ULDC.64 UR6, c[0x0][0xad8] ;  /* 0x0002b60000067ab9 */ /* 0x000fc60000000a00 */
[----:B------:R-:W-:Y:S02]  /*9430*/  IMAD.IADD R5, R5, 0x1, R9 ;  /* 0x0000000105057824 */ /* 0x000fe400078e0209 */
[----:B------:R-:W-:Y:S02]  /*9440*/  IMAD R0, R0, UR6, RZ ;  /* 0x0000000600007c24 */ /* 0x000fe4000f8e02ff */
[----:B------:R-:W-:Y:S01]  /*9450*/  IMAD R89, R89, 0x80, R18 ;  /* 0x0000008059597824 */ /* 0x000fe200078e0212 */
[----:B------:R-:W-:Y:S01]  /*9460*/  UIADD3 UR39, UR39, 0x29820, URZ ;  /* 0x0002982027277890 */ /* 0x000fe2000fffe03f */
[C---:B------:R-:W-:Y:S02]  /*9470*/  IMAD R9, R3.reuse, UR7, R0 ;  /* 0x0000000703097c24 */ /* 0x040fe4000f8e0200 */
[----:B------:R-:W-:Y:S01]  /*9480*/  IMAD.WIDE.U32 R4, R3, UR6, R4 ;  /* 0x0000000603047c25 */ /* 0x000fe2000f8e0004 */
[----:B------:R-:W-:Y:S01]  /*9490*/  UIADD3 UR52, UR52, 0x1, URZ ;  /* 0x0000000134347890 */ /* 0x000fe2000fffe03f */
[----:B------:R-:W-:Y:S01]  /*94a0*/  ISETP.GE.AND P1, PT, R89, R68, PT ;  /* 0x000000445900720c */ /* 0x000fe20003f26270 */
[----:B------:R-:W-:Y:S01]  /*94b0*/  ULDC.64 UR6, c[0x0][0xa80] ;  /* 0x0002a00000067ab9 */ /* 0x000fe20000000a00 */
[----:B------:R-:W-:Y:S01]  /*94c0*/  IMAD.IADD R5, R5, 0x1, R9 ;  /* 0x0000000105057824 */ /* 0x000fe200078e0209 */
[----:B------:R-:W-:Y:S01]  /*94d0*/  UPRMT UR39, URZ, 0x654, UR39 ;  /* 0x000006543f277896 */ /* 0x000fe20008000027 */
[----:B------:R-:W-:Y:S01]  /*94e0*/  LEA R0, P2, R4, UR6, 0x1 ;  /* 0x0000000604007c11 */ /* 0x000fe2000f8408ff */
[----:B------:R-:W-:-:S03]  /*94f0*/  UISETP.NE.AND UP0, UPT, UR52, 0x2, UPT ;  /* 0x000000023400788c */ /* 0x000fc6000bf05270 */
[----:B0-----:R-:W-:Y:S01]  /*9500*/  LEA.HI.X R10, R4, UR7, R5, 0x1, P2 ;  /* 0x00000007040a7c11 */ /* 0x001fe200090f0c05 */
[----:B------:R-:W-:Y:S01]  /*9510*/  USEL UR5, URZ, 0x1, UP0 ;  /* 0x000000013f057887 */ /* 0x000fe20008000000 */
[C---:B------:R-:W-:Y:S01]  /*9520*/  VIADD R7, R89.reuse, 0x20 ;  /* 0x0000002059077836 */ /* 0x040fe20000000000 */
[----:B------:R-:W-:Y:S01]  /*9530*/  ULDC UR4, c[0x0][0xc] ;  /* 0x0000030000047ab9 */ /* 0x000fe20000000800 */
[----:B------:R-:W-:Y:S01]  /*9540*/  VIADD R3, R89, 0x40 ;  /* 0x0000004059037836 */ /* 0x000fe20000000000 */
[----:B------:R-:W-:Y:S01]  /*9550*/  UIADD3 UR41, UR4, UR41, URZ ;  /* 0x0000002904297290 */ /* 0x000fe2000fffe03f */
[----:B-1----:R0:W1:Y:S01]  /*9560*/  SHFL.IDX PT, R8, R0, RZ, 0x181f ;  /* 0x00181fff00087589 */ /* 0x00206200000e0000 */
[----:B------:R-:W-:Y:S01]  /*9570*/  USEL UR52, UR52, URZ, UP0 ;  /* 0x0000003f34347287 */ /* 0x000fe20008000000 */
[----:B------:R-:W-:Y:S01]  /*9580*/  SYNCS.ARRIVE.TRANS64.RED.A1T0 RZ, [UR39], RZ ;  /* 0x000000ffffff79a7 */ /* 0x000fe20008100427 */
[----:B------:R-:W-:Y:S01]  /*9590*/  ULOP3.LUT UR44, UR44, UR5, URZ, 0x3c, !UPT ;  /* 0x000000052c2c7292 */ /* 0x000fe2000f8e3c3f */
[----:B------:R0:W2:Y:S01]  /*95a0*/  SHFL.IDX PT, R9, R10, RZ, 0x181f ;  /* 0x00181fff0a097589 */ /* 0x0000a200000e0000 */
[----:B------:R-:W-:Y:S01]  /*95b0*/  BSSY B0, `(.L_x_31) ;  /* 0x000000c000007945 */ /* 0x000fe20003800000 */
[----:B------:R-:W-:-:S02]  /*95c0*/  ISETP.GE.AND P3, PT, R7, R68, PT ;  /* 0x000000440700720c */ /* 0x000fc40003f66270 */
[----:B------:R-:W-:Y:S01]  /*95d0*/  ISETP.GE.AND P0, PT, R3, R68, PT ;  /* 0x000000440300720c */ /* 0x000fe20003f06270 */
[----:B------:R-:W-:-:S12]  /*95e0*/  @P1 BRA `(.L_x_32) ;  /* 0x0000000000201947 */ /* 0x000fd80003800000 */
[----:B------:R-:W-:Y:S02]  /*95f0*/  ULDC UR4, c[0x0][0xac8] ;  /* 0x0002b20000047ab9 */ /* 0x000fe40000000800 */
[----:B------:R-:W-:Y:S02]  /*9600*/  ISETP.GE.AND P2, PT, R16, UR4, PT ;  /* 0x0000000410007c0c */ /* 0x000fe4000bf46270 */
[----:B------:R-:W-:-:S11]  /*9610*/  ISETP.GE.AND P1, PT, R2, UR4, PT ;  /* 0x0000000402007c0c */ /* 0x000fd6000bf26270 */
[----:B-1----:R-:W-:Y:S02]  /*9620*/  @!P2 LEA R6, P4, R16, R8, 0x1 ;  /* 0x000000081006a211 */ /* 0x002fe400078808ff */
[----:B--2---:R-:W-:Y:S02]  /*9630*/  @!P1 IMAD.WIDE R4, R2, 0x2, R8 ;  /* 0x0000000202049825 */ /* 0x004fe400078e0208 */
[----:B------:R-:W-:-:S03]  /*9640*/  @!P2 LEA.HI.X R7, R16, R9, R192, 0x1, P4 ;  /* 0x000000091007a211 */ /* 0x000fc600020f0cc0 */
[----:B-----5:R3:W-:Y:S04]  /*9650*/  @!P1 ST.E.128 desc[UR48][R4.64], R44 ;  /* 0x0000002c04009985 */ /* 0x0207e8000c101d30 */
[----:B------:R3:W-:Y:S02]  /*9660*/  @!P2 ST.E.128 desc[UR48][R6.64], R52 ;  /* 0x000000340600a985 */ /* 0x0007e4000c101d30 */
.L_x_32:
[----:B------:R-:W-:Y:S05]  /*9670*/  BSYNC B0 ;  /* 0x0000000000007941 */ /* 0x000fea0003800000 */
.L_x_31:
[----:B--2---:R2:W4:Y:S01]  /*9680*/  SHFL.IDX PT, R9, R10, 0x1, 0x181f ;  /* 0x00381f000a097f89 */ /* 0x00452200000e0000 */
[----:B------:R-:W-:Y:S03]  /*9690*/  BSSY B0, `(.L_x_33) ;  /* 0x000000b000007945 */ /* 0x000fe60003800000 */
[----:B-1----:R2:W1:Y:S01]  /*96a0*/  SHFL.IDX PT, R8, R0, 0x1, 0x181f ;  /* 0x00381f0000087f89 */ /* 0x00246200000e0000 */
[----:B------:R-:W-:Y:S05]  /*96b0*/  @P3 BRA `(.L_x_34) ;  /* 0x0000000000203947 */ /* 0x000fea0003800000 */
[----:B------:R-:W-:Y:S02]  /*96c0*/  ULDC UR4, c[0x0][0xac8] ;  /* 0x0002b20000047ab9 */ /* 0x000fe40000000800 */
[----:B------:R-:W-:Y:S02]  /*96d0*/  ISETP.GE.AND P3, PT, R16, UR4, PT ;  /* 0x0000000410007c0c */ /* 0x000fe4000bf66270 */
[----:B------:R-:W-:-:S11]  /*96e0*/  ISETP.GE.AND P2, PT, R2, UR4, PT ;  /* 0x0000000402007c0c */ /* 0x000fd6000bf46270 */
[----:B-1-3--:R-:W-:Y:S02]  /*96f0*/  @!P3 LEA R6, P1, R16, R8, 0x1 ;  /* 0x000000081006b211 */ /* 0x00afe400078208ff */
[----:B----4-:R-:W-:Y:S02]  /*9700*/  @!P2 IMAD.WIDE R4, R2, 0x2, R8 ;  /* 0x000000020204a825 */ /* 0x010fe400078e0208 */
[----:B------:R-:W-:-:S03]  /*9710*/  @!P3 LEA.HI.X R7, R16, R9, R192, 0x1, P1 ;  /* 0x000000091007b211 */ /* 0x000fc600008f0cc0 */
[----:B-----5:R1:W-:Y:S04]  /*9720*/  @!P2 ST.E.128 desc[UR48][R4.64], R40 ;  /* 0x000000280400a985 */ /* 0x0203e8000c101d30 */
[----:B------:R1:W-:Y:S02]  /*9730*/  @!P3 ST.E.128 desc[UR48][R6.64], R56 ;  /* 0x000000380600b985 */ /* 0x0003e4000c101d30 */
.L_x_34:
[----:B------:R-:W-:Y:S05]  /*9740*/  BSYNC B0 ;  /* 0x0000000000007941 */ /* 0x000fea0003800000 */
.L_x_33:
[----:B----4-:R4:W0:Y:S01]  /*9750*/  SHFL.IDX PT, R9, R10, 0x2, 0x181f ;  /* 0x00581f000a097f89 */ /* 0x01082200000e0000 */
[----:B------:R-:W-:Y:S03]  /*9760*/  BSSY B0, `(.L_x_35) ;  /* 0x000000b000007945 */ /* 0x000fe60003800000 */
[----:B-1----:R4:W1:Y:S01]  /*9770*/  SHFL.IDX PT, R8, R0, 0x2, 0x181f ;  /* 0x00581f0000087f89 */ /* 0x00286200000e0000 */
[----:B------:R-:W-:Y:S05]  /*9780*/  @P0 BRA `(.L_x_36) ;  /* 0x0000000000200947 */ /* 0x000fea0003800000 */
[----:B------:R-:W-:Y:S02]  /*9790*/  ULDC UR4, c[0x0][0xac8] ;  /* 0x0002b20000047ab9 */ /* 0x000fe40000000800 */
[----:B------:R-:W-:Y:S02]  /*97a0*/  ISETP.GE.AND P2, PT, R16, UR4, PT ;  /* 0x0000000410007c0c */ /* 0x000fe4000bf46270 */
[----:B------:R-:W-:-:S11]  /*97b0*/  ISETP.GE.AND P1, PT, R2, UR4, PT ;  /* 0x0000000402007c0c */ /* 0x000fd6000bf26270 */
[----:B-1-3--:R-:W-:Y:S02]  /*97c0*/  @!P2 LEA R6, P0, R16, R8, 0x1 ;  /* 0x000000081006a211 */ /* 0x00afe400078008ff */
[----:B0-----:R-:W-:Y:S02]  /*97d0*/  @!P1 IMAD.WIDE R4, R2, 0x2, R8 ;  /* 0x0000000202049825 */ /* 0x001fe400078e0208 */
[----:B------:R-:W-:-:S03]  /*97e0*/  @!P2 LEA.HI.X R7, R16, R9, R192, 0x1, P0 ;  /* 0x000000091007a211 */ /* 0x000fc600000f0cc0 */
[----:B-----5:R0:W-:Y:S04]  /*97f0*/  @!P1 ST.E.128 desc[UR48][R4.64], R32 ;  /* 0x0000002004009985 */ /* 0x0201e8000c101d30 */
[----:B------:R0:W-:Y:S02]  /*9800*/  @!P2 ST.E.128 desc[UR48][R6.64], R48 ;  /* 0x000000300600a985 */ /* 0x0001e4000c101d30 */
.L_x_36:
[----:B------:R-:W-:Y:S05]  /*9810*/  BSYNC B0 ;  /* 0x0000000000007941 */ /* 0x000fea0003800000 */
.L_x_35:
[----:B------:R-:W-:Y:S01]  /*9820*/  VIADD R3, R89, 0x60 ;  /* 0x0000006059037836 */ /* 0x000fe20000000000 */
[----:B0-----:R0:W0:Y:S01]  /*9830*/  SHFL.IDX PT, R9, R10, 0x3, 0x181f ;  /* 0x00781f000a097f89 */ /* 0x00102200000e0000 */
[----:B------:R-:W-:Y:S01]  /*9840*/  UIADD3 UR45, UR45, 0x1, URZ ;  /* 0x000000012d2d7890 */ /* 0x000fe2000fffe03f */
[----:B------:R-:W-:Y:S02]  /*9850*/  BSSY B0, `(.L_x_37) ;  /* 0x000000c000007945 */ /* 0x000fe40003800000 */
[----:B------:R-:W-:Y:S01]  /*9860*/  ISETP.GE.AND P0, PT, R3, R68, PT ;  /* 0x000000440300720c */ /* 0x000fe20003f06270 */
[----:B-1----:R1:W0:-:S12]  /*9870*/  SHFL.IDX PT, R8, R0, 0x3, 0x181f ;  /* 0x00781f0000087f89 */ /* 0x00221800000e0000 */
[----:B-1----:R-:W-:Y:S05]  /*9880*/  @P0 BRA `(.L_x_38) ;  /* 0x0000000000200947 */ /* 0x002fea0003800000 */
[----:B------:R-:W-:Y:S02]  /*9890*/  ULDC UR4, c[0x0][0xac8] ;  /* 0x0002b20000047ab9 */ /* 0x000fe40000000800 */
[----:B------:R-:W-:Y:S02]  /*98a0*/  ISETP.GE.AND P2, PT, R16, UR4, PT ;  /* 0x0000000410007c0c */ /* 0x000fe4000bf46270 */
[----:B------:R-:W-:-:S11]  /*98b0*/  ISETP.GE.AND P1, PT, R2, UR4, PT ;  /* 0x0000000402007c0c */ /* 0x000fd6000bf26270 */
[----:B0--3--:R-:W-:Y:S02]  /*98c0*/  @!P2 LEA R6, P0, R16, R8, 0x1 ;  /* 0x000000081006a211 */ /* 0x009fe400078008ff */
[----:B------:R-:W-:Y:S02]  /*98d0*/  @!P1 IMAD.WIDE R4, R2, 0x2, R8 ;  /* 0x0000000202049825 */ /* 0x000fe400078e0208 */
[----:B------:R-:W-:-:S03]  /*98e0*/  @!P2 LEA.HI.X R7, R16, R9, R192, 0x1, P0 ;  /* 0x000000091007a211 */ /* 0x000fc600000f0cc0 */
[----:B-----5:R1:W-:Y:S04]  /*98f0*/  @!P1 ST.E.128 desc[UR48][R4.64], R28 ;  /* 0x0000001c04009985 */ /* 0x0203e8000c101d30 */
[----:B------:R1:W-:Y:S02]  /*9900*/  @!P2 ST.E.128 desc[UR48][R6.64], R36 ;  /* 0x000000240600a985 */ /* 0x0003e4000c101d30 */
.L_x_38:
[----:B------:R-:W-:Y:S05]  /*9910*/  BSYNC B0 ;  /* 0x0000000000007941 */ /* 0x000fea0003800000 */
.L_x_37:
[----:B--2-4-:R-:W2:Y:S02]  /*9920*/  LDC R0, c[0x0][0xc34] ;  /* 0x00030d00ff007b82 */ /* 0x014ea40000000800 */
[----:B--2---:R-:W-:-:S13]  /*9930*/  ISETP.LE.AND P0, PT, R0, UR41, PT ;  /* 0x0000002900007c0c */ /* 0x004fda000bf03270 */
[----:B------:R-:W-:Y:S05]  /*9940*/  @!P0 BRA `(.L_x_39) ;  /* 0xffffff7400148947 */ /* 0x000fea000383ffff */
[----:B------:R-:W-:Y:S05]  /*9950*/  EXIT ;  /* 0x000000000000794d */ /* 0x000fea0003800000 */
.L_x_7:
[----:B------:R-:W-:-:S08]  /*9960*/  NOP ;  /* 0x0000000000007918 */ /* 0x000fd00000000000 */
[----:B------:R-:W0:-:S00]  /*9970*/  USETMAXREG.DEALLOC.CTAPOOL 0x18 ;  /* 0x00000018000079c8 */ /* 0x000e0000080e0500 */
[----:B------:R-:W1:Y:S01]  /*9980*/  S2UR UR50, SR_CTAID.X ;  /* 0x00000000003279c3 */ /* 0x000e620000002500 */
[----:B0-----:R-:W-:Y:S01]  /*9990*/  IMAD.MOV.U32 R0, RZ, RZ, 0x1 ;  /* 0x00000001ff007424 */ /* 0x001fe200078e00ff */
[----:B------:R-:W-:Y:S01]  /*99a0*/  UMOV UR46, 0x1 ;  /* 0x00000001002e7882 */ /* 0x000fe20000000000 */
[----:B------:R-:W-:-:S03]  /*99b0*/  IMAD.MOV.U32 R17, RZ, RZ, RZ ;  /* 0x000000ffff117224 */ /* 0x000fc600078e00ff */
[----:B------:R0:W-:Y:S02]  /*99c0*/  STL [R1], R0 ;  /* 0x0000000001007387 */ /* 0x0001e40000100800 */
[----:B------:R-:W1:Y:S02]  /*99d0*/  LDC R2, c[0x0][0xc34] ;  /* 0x00030d00ff027b82 */ /* 0x000e640000000800 */
[----:B-1----:R-:W-:-:S13]  /*99e0*/  ISETP.LE.AND P0, PT, R2, UR50, PT ;  /* 0x0000003202007c0c */ /* 0x002fda000bf03270 */
[----:B0-----:R-:W-:Y:S05]  /*99f0*/  @P0 BRA `(.L_x_40) ;  /* 0x0000003000a00947 */ /* 0x001fea0003800000 */
[----:B------:R-:W0:Y:S01]  /*9a00*/  S2R R11, SR_TID.X ;  /* 0x00000000000b7919 */ /* 0x000e220000002100 */
[----:B------:R-:W1:Y:S01]  /*9a10*/  S2UR UR4, SR_CgaCtaId ;  /* 0x00000000000479c3 */ /* 0x000e620000008800 */
[----:B------:R-:W-:Y:S01]  /*9a20*/  UMOV UR41, 0x400 ;  /* 0x0000040000297882 */ /* 0x000fe20000000000 */
[----:B------:R-:W-:Y:S01]  /*9a30*/  IMAD.MOV.U32 R17, RZ, RZ, RZ ;  /* 0x000000ffff117224 */ /* 0x000fe200078e00ff */
[----:B------:R-:W-:Y:S01]  /*9a40*/  ULDC.64 UR52, c[0x0][0x198] ;  /* 0x0000660000347ab9 */ /* 0x000fe20000000a00 */
[----:B------:R-:W-:Y:S02]  /*9a50*/  ULOP3.LUT UR42, UR38, 0x1, URZ, 0xfc, !UPT ;  /* 0x00000001262a7892 */ /* 0x000fe4000f8efc3f */
[----:B------:R-:W-:Y:S01]  /*9a60*/  ULOP3.LUT UR47, UR38, 0x2, URZ, 0xfc, !UPT ;  /* 0x00000002262f7892 */ /* 0x000fe2000f8efc3f */
[----:B------:R-:W-:Y:S01]  /*9a70*/  ULDC UR43, c[0x0][0xc] ;  /* 0x00000300002b7ab9 */ /* 0x000fe20000000800 */
[----:B------:R-:W-:Y:S01]  /*9a80*/  UMOV UR46, URZ ;  /* 0x0000003f002e7c82 */ /* 0x000fe20008000000 */
[----:B-1----:R-:W-:Y:S01]  /*9a90*/  ULEA UR41, UR4, UR41, 0x18 ;  /* 0x0000002904297291 */ /* 0x002fe2000f8ec03f */
[C---:B0-----:R-:W-:Y:S01]  /*9aa0*/  IMAD.SHL.U32 R4, R11.reuse, 0x80, RZ ;  /* 0x000000800b047824 */ /* 0x041fe200078e00ff */
[C---:B------:R-:W-:Y:S01]  /*9ab0*/  LOP3.LUT R10, R11.reuse, 0x7f, RZ, 0xc0, !PT ;  /* 0x0000007f0b0a7812 */ /* 0x040fe200078ec0ff */
[C---:B------:R-:W-:Y:S01]  /*9ac0*/  IMAD.SHL.U32 R2, R11.reuse, 0x10, RZ ;  /* 0x000000100b027824 */ /* 0x040fe200078e00ff */
[C---:B------:R-:W-:Y:S01]  /*9ad0*/  LOP3.LUT P0, RZ, R11.reuse, 0x4, RZ, 0xc0, !PT ;  /* 0x000000040bff7812 */ /* 0x040fe2000780c0ff */
[----:B------:R-:W-:Y:S01]  /*9ae0*/  IMAD.SHL.U32 R9, R11, 0x4, RZ ;  /* 0x000000040b097824 */ /* 0x000fe200078e00ff */
[----:B------:R-:W-:-:S02]  /*9af0*/  SHF.R.U32.HI R0, RZ, 0x5, R10 ;  /* 0x00000005ff007819 */ /* 0x000fc4000001160a */
[----:B------:R-:W-:-:S03]  /*9b00*/  LOP3.LUT R3, R4, 0x380, RZ, 0xc0, !PT ;  /* 0x0000038004037812 */ /* 0x000fc600078ec0ff */
[C---:B------:R-:W-:Y:S02]  /*9b10*/  IMAD.SHL.U32 R7, R0.reuse, 0x200, RZ ;  /* 0x0000020000077824 */ /* 0x040fe400078e00ff */
[----:B------:R-:W-:Y:S01]  /*9b20*/  IMAD R5, R0, 0x10, R3 ;  /* 0x0000001000057824 */ /* 0x000fe200078e0203 */
[----:B------:R-:W-:Y:S01]  /*9b30*/  LOP3.LUT R0, R2, 0x1b0, RZ, 0xc0, !PT ;  /* 0x000001b002007812 */ /* 0x000fe200078ec0ff */
[----:B------:R-:W-:-:S03]  /*9b40*/  IMAD.SHL.U32 R3, R11, 0x2, RZ ;  /* 0x000000020b037824 */ /* 0x000fc600078e00ff */
[--C-:B------:R-:W-:Y:S02]  /*9b50*/  LOP3.LUT R5, R5, 0x70, R2.reuse, 0x78, !PT ;  /* 0x0000007005057812 */ /* 0x100fe400078e7802 */
[----:B------:R-:W-:Y:S02]  /*9b60*/  LOP3.LUT R0, R0, 0x30, R3, 0x78, !PT ;  /* 0x0000003000007812 */ /* 0x000fe400078e7803 */
[----:B------:R-:W-:Y:S02]  /*9b70*/  LOP3.LUT R3, R7, 0x40, R2, 0xf8, !PT ;  /* 0x0000004007037812 */ /* 0x000fe400078ef802 */
[----:B------:R-:W-:Y:S02]  /*9b80*/  LOP3.LUT R5, R5, 0xc00, R4, 0xf8, !PT ;  /* 0x00000c0005057812 */ /* 0x000fe400078ef804 */
[----:B------:R-:W-:Y:S01]  /*9b90*/  LOP3.LUT R0, R3, R0, RZ, 0xfc, !PT ;  /* 0x0000000003007212 */ /* 0x000fe200078efcff */
[----:B------:R-:W-:Y:S01]  /*9ba0*/  IMAD.SHL.U32 R3, R11, 0x20, RZ ;  /* 0x000000200b037824 */ /* 0x000fe200078e00ff */
[----:B------:R-:W-:Y:S01]  /*9bb0*/  LOP3.LUT R2, R2, 0x30, RZ, 0xc0, !PT ;  /* 0x0000003002027812 */ /* 0x000fe200078ec0ff */
[----:B------:R0:W-:Y:S02]  /*9bc0*/  STL [R1+0x14], R5 ;  /* 0x0000140501007387 */ /* 0x0001e40000100800 */
[----:B------:R-:W-:Y:S01]  /*9bd0*/  VIADD R0, R0, UR41 ;  /* 0x0000002900007c36 */ /* 0x000fe20008000000 */
[----:B------:R-:W-:-:S02]  /*9be0*/  LOP3.LUT R6, R3, 0x80, RZ, 0xc0, !PT ;  /* 0x0000008003067812 */ /* 0x000fc400078ec0ff */
[----:B------:R-:W-:Y:S02]  /*9bf0*/  LOP3.LUT R8, R7, 0x60, R3, 0xf8, !PT ;  /* 0x0000006007087812 */ /* 0x000fe400078ef803 */
[----:B------:R-:W-:Y:S02]  /*9c00*/  LOP3.LUT R6, R6, 0x10, R11, 0xf8, !PT ;  /* 0x0000001006067812 */ /* 0x000fe400078ef80b */
[----:B------:R-:W-:Y:S02]  /*9c10*/  LOP3.LUT R7, R8, 0x100, R3, 0xf8, !PT ;  /* 0x0000010008077812 */ /* 0x000fe400078ef803 */
[----:B------:R-:W-:Y:S02]  /*9c20*/  LOP3.LUT R6, R6, 0x10, R9, 0x78, !PT ;  /* 0x0000001006067812 */ /* 0x000fe400078e7809 */
[----:B0-----:R-:W-:Y:S02]  /*9c30*/  SHF.R.U32.HI R5, RZ, 0x2, R10 ;  /* 0x00000002ff057819 */ /* 0x001fe4000001160a */
[----:B------:R-:W-:-:S02]  /*9c40*/  LOP3.LUT R4, R7, R6, RZ, 0xfc, !PT ;  /* 0x0000000607047212 */ /* 0x000fc400078efcff */
[----:B------:R-:W-:Y:S02]  /*9c50*/  LOP3.LUT R3, R5, 0x60, R3, 0xf8, !PT ;  /* 0x0000006005037812 */ /* 0x000fe400078ef803 */
[----:B------:R-:W-:Y:S01]  /*9c60*/  LOP3.LUT R3, R2, 0x40, RZ, 0xfc, !PT ;  /* 0x0000004002037812 */ /* 0x000fe200078efcff */
[----:B------:R0:W-:Y:S02]  /*9c70*/  STL [R1+0x10], R4 ;  /* 0x0000100401007387 */ /* 0x0001e40000100800 */
[----:B0-----:R-:W-:-:S05]  /*9c80*/  IMAD.MOV.U32 R4, RZ, RZ, 0x40 ;  /* 0x00000040ff047424 */ /* 0x001fca00078e00ff */
[----:B------:R-:W-:-:S05]  /*9c90*/  SEL R4, R4, 0xffffffc0, !P0 ;  /* 0xffffffc004047807 */ /* 0x000fca0004000000 */
[----:B------:R0:W-:Y:S04]  /*9ca0*/  STL [R1+0x18], R4 ;  /* 0x0000180401007387 */ /* 0x0001e80000100800 */
[----:B------:R1:W-:Y:S01]  /*9cb0*/  STL [R1+0x1c], R0 ;  /* 0x00001c0001007387 */ /* 0x0003e20000100800 */
[----:B0-----:R-:W-:Y:S01]  /*9cc0*/  IMAD.MOV.U32 R4, RZ, RZ, 0x1 ;  /* 0x00000001ff047424 */ /* 0x001fe200078e00ff */
[----:B-1----:R-:W-:-:S04]  /*9cd0*/  LOP3.LUT R0, R2, 0x80, RZ, 0xfc, !PT ;  /* 0x0000008002007812 */ /* 0x002fc800078efcff */
[----:B------:R0:W-:Y:S03]  /*9ce0*/  STL [R1], R4 ;  /* 0x0000000401007387 */ /* 0x0001e60000100800 */
.L_x_87:
[----:B------:R-:W-:Y:S01]  /*9cf0*/  ULDC UR4, c[0x0][0xc38] ;  /* 0x00030e0000047ab9 */ /* 0x000fe20000000800 */
[----:B------:R-:W-:Y:S01]  /*9d00*/  ULDC UR8, c[0x0][0xc44] ;  /* 0x0003110000087ab9 */ /* 0x000fe20000000800 */
[----:B------:R-:W-:Y:S02]  /*9d10*/  UISETP.NE.AND UP2, UPT, UR4, 0x1, UPT ;  /* 0x000000010400788c */ /* 0x000fe4000bf45270 */
[----:B------:R-:W-:Y:S01]  /*9d20*/  UISETP.NE.AND UP1, UPT, UR8, 0x1, UPT ;  /* 0x000000010800788c */ /* 0x000fe2000bf25270 */
[----:B------:R-:W-:Y:S01]  /*9d30*/  ULDC.64 UR4, c[0x0][0x418] ;  /* 0x0001060000047ab9 */ /* 0x000fe20000000a00 */
[----:B------:R-:W-:Y:S01]  /*9d40*/  ULDC UR6, c[0x0][0x424] ;  /* 0x0001090000067ab9 */ /* 0x000fe20000000800 */
[----:B------:R-:W-:Y:S02]  /*9d50*/  UISETP.NE.U32.AND UP0, UPT, UR4, URZ, UPT ;  /* 0x0000003f0400728c */ /* 0x000fe4000bf05070 */
[----:B------:R-:W-:Y:S02]  /*9d60*/  UIADD3 UR9, UR41, 0x1a400, URZ ;  /* 0x0001a40029097890 */ /* 0x000fe4000fffe03f */
[----:B------:R-:W-:-:S02]  /*9d70*/  UISETP.NE.AND.EX UP0, UPT, UR5, URZ, UPT, UP0 ;  /* 0x0000003f0500728c */ /* 0x000fc4000bf05300 */
[----:B------:R-:W-:Y:S01]  /*9d80*/  @UP2 ULDC UR4, c[0x0][0xc3c] ;  /* 0x00030f0000042ab9 */ /* 0x000fe20000000800 */
[----:B------:R-:W-:Y:S01]  /*9d90*/  ULDC UR40, c[0x0][0x2f0] ;  /* 0x0000bc0000287ab9 */ /* 0x000fe20000000800 */
[----:B------:R-:W-:Y:S02]  /*9da0*/  UIMAD.WIDE.U32 UR4, UR50, UR4, URZ ;  /* 0x00000004320472a5 */ /* 0x000fe4000f8e003f */
[----:B------:R-:W-:Y:S01]  /*9db0*/  USEL UR6, UR6, 0x1, UP0 ;  /* 0x0000000106067887 */ /* 0x000fe20008000000 */
[----:B------:R-:W-:Y:S01]  /*9dc0*/  @UP2 ULDC UR7, c[0x0][0xc40] ;  /* 0x0003100000072ab9 */ /* 0x000fe20000000800 */
[----:B------:R-:W-:Y:S01]  /*9dd0*/  ULOP3.LUT UP0, URZ, UR9, 0x1bf, URZ, 0xc0, !UPT ;  /* 0x000001bf093f7892 */ /* 0x000fe2000f80c03f */
[----:B------:R-:W-:Y:S01]  /*9de0*/  UMOV UR45, UR50 ;  /* 0x00000032002d7c82 */ /* 0x000fe20008000000 */
[----:B------:R-:W-:Y:S02]  /*9df0*/  UIMAD UR40, UR6, UR40, URZ ;  /* 0x00000028062872a4 */ /* 0x000fe4000f8e023f */
[----:B------:R-:W-:-:S02]  /*9e00*/  @UP2 USHF.R.U32.HI UR45, URZ, UR7, UR5 ;  /* 0x000000073f2d2299 */ /* 0x000fc40008011605 */
[----:B------:R-:W-:Y:S01]  /*9e10*/  PLOP3.LUT P0, PT, PT, PT, UP0, 0x80, 0x0 ;  /* 0x000000000000781c */ /* 0x000fe20003f0f008 */
[----:B------:R-:W-:Y:S01]  /*9e20*/  @UP1 ULDC.64 UR10, c[0x0][0xc48] ;  /* 0x00031200000a1ab9 */ /* 0x000fe20000000a00 */
[----:B------:R-:W-:Y:S02]  /*9e30*/  UIADD3 UR6, UR40, 0x9f, URZ ;  /* 0x0000009f28067890 */ /* 0x000fe4000fffe03f */
[----:B------:R-:W-:Y:S02]  /*9e40*/  UIMAD.WIDE.U32 UR4, UR45, UR10, URZ ;  /* 0x0000000a2d0472a5 */ /* 0x000fe4000f8e003f */
[----:B------:R-:W-:Y:S01]  /*9e50*/  UMOV UR44, UR45 ;  /* 0x0000002d002c7c82 */ /* 0x000fe20008000000 */
[----:B------:R-:W-:Y:S02]  /*9e60*/  UIMAD.WIDE UR6, UR6, 0x66666667, URZ ;  /* 0x66666667060678a5 */ /* 0x000fe4000f8e023f */
[----:B------:R-:W-:Y:S02]  /*9e70*/  @UP1 USHF.R.U32.HI UR44, URZ, UR11, UR5 ;  /* 0x0000000b3f2c1299 */ /* 0x000fe40008011605 */
[----:B------:R-:W-:-:S02]  /*9e80*/  USHF.R.U32.HI UR39, URZ, 0x1f, UR7 ;  /* 0x0000001f3f277899 */ /* 0x000fc40008011607 */
[----:B------:R-:W-:Y:S02]  /*9e90*/  UIADD3 UR36, -UR44, URZ, URZ ;  /* 0x0000003f2c247290 */ /* 0x000fe4000fffe13f */
[----:B------:R-:W-:Y:S02]  /*9ea0*/  ULEA.HI.SX32 UR39, UR7, UR39, 0x1a ;  /* 0x0000002707277291 */ /* 0x000fe4000f8fd23f */
[----:B------:R-:W-:Y:S01]  /*9eb0*/  UIMAD UR36, UR8, UR36, UR45 ;  /* 0x00000024082472a4 */ /* 0x000fe2000f8e022d */
[----:B-1----:R-:W-:Y:S11]  /*9ec0*/  @!P0 BRA `(.L_x_41) ;  /* 0x0000000000408947 */ /* 0x002ff60003800000 */
[----:B------:R-:W-:Y:S01]  /*9ed0*/  MOV R2, 0x0 ;  /* 0x0000000000027802 */ /* 0x000fe20000000f00 */
[----:B------:R-:W-:Y:S01]  /*9ee0*/  ULDC.64 UR6, c[0x4][0xa0] ;  /* 0x0100280000067ab9 */ /* 0x000fe20000000a00 */
[----:B------:R-:W-:Y:S01]  /*9ef0*/  ULDC.64 UR8, c[0x4][0xa8] ;  /* 0x01002a0000087ab9 */ /* 0x000fe20000000a00 */
[----:B------:R-:W-:Y:S01]  /*9f00*/  ULDC.64 UR4, c[0x4][0x8] ;  /* 0x0100020000047ab9 */ /* 0x000fe20000000a00 */
[----:B0-----:R-:W-:Y:S02]  /*9f10*/  IMAD.U32 R4, RZ, RZ, UR6 ;  /* 0x00000006ff047e24 */ /* 0x001fe4000f8e00ff */
[----:B------:R-:W0:Y:S01]  /*9f20*/  LDC.64 R2, c[0x4][R2] ;  /* 0x0100000002027b82 */ /* 0x000e220000000a00 */
[----:B------:R-:W-:Y:S02]  /*9f30*/  IMAD.U32 R5, RZ, RZ, UR7 ;  /* 0x00000007ff057e24 */ /* 0x000fe4000f8e00ff */
[----:B------:R-:W-:Y:S02]  /*9f40*/  IMAD.U32 R6, RZ, RZ, UR8 ;  /* 0x00000008ff067e24 */ /* 0x000fe4000f8e00ff */
[----:B------:R-:W-:-:S02]  /*9f50*/  IMAD.U32 R7, RZ, RZ, UR9 ;  /* 0x00000009ff077e24 */ /* 0x000fc4000f8e00ff */
[----:B------:R-:W-:Y:S02]  /*9f60*/  IMAD.U32 R10, RZ, RZ, UR4 ;  /* 0x00000004ff0a7e24 */ /* 0x000fe4000f8e00ff */
[----:B------:R-:W-:Y:S02]  /*9f70*/  IMAD.U32 R11, RZ, RZ, UR5 ;  /* 0x00000005ff0b7e24 */ /* 0x000fe4000f8e00ff */
[----:B------:R-:W-:Y:S02]  /*9f80*/  IMAD.MOV.U32 R8, RZ, RZ, 0x70 ;  /* 0x00000070ff087424 */ /* 0x000fe400078e00ff */
[----:B------:R-:W-:Y:S02]  /*9f90*/  IMAD.MOV.U32 R12, RZ, RZ, 0x1 ;  /* 0x00000001ff0c7424 */ /* 0x000fe400078e00ff */
[----:B------:R-:W-:-:S07]  /*9fa0*/  IMAD.MOV.U32 R13, RZ, RZ, RZ ;  /* 0x000000ffff0d7224 */ /* 0x000fce00078e00ff */
[----:B------:R-:W-:-:S07]  /*9fb0*/  LEPC R20, `(.L_x_41) ;  /* 0x000000001014794e */ /* 0x000fce0000000000 */
[----:B0-----:R-:W-:Y:S05]  /*9fc0*/  CALL.ABS.NOINC R2 ;  /* 0x0000000002007343 */ /* 0x001fea0003c00000 */
.L_x_41:
[----:B------:R-:W-:-:S06]  /*9fd0*/  UIADD3 UR4, UR41, 0xa400, URZ ;  /* 0x0000a40029047890 */ /* 0x000fcc000fffe03f */
[----:B------:R-:W-:-:S05]  /*9fe0*/  IMAD.U32 R16, RZ, RZ, UR4 ;  /* 0x00000004ff107e24 */ /* 0x000fca000f8e00ff */
[----:B------:R-:W-:-:S13]  /*9ff0*/  LOP3.LUT P0, RZ, R16, 0x3ff, RZ, 0xc0, !PT ;  /* 0x000003ff10ff7812 */ /* 0x000fda000780c0ff */
[----:B------:R-:W-:Y:S05]  /*a000*/  @!P0 BRA `(.L_x_42) ;  /* 0x0000000000408947 */ /* 0x000fea0003800000 */
        /* <DEDUP_REMOVED lines=16> */
.L_x_42:
[----:B------:R-:W-:-:S04]  /*a110*/  UIADD3 UR4, UR41, 0x400, URZ ;  /* 0x0000040029047890 */ /* 0x000fc8000fffe03f */
[----:B------:R-:W-:-:S06]  /*a120*/  ULOP3.LUT UP0, URZ, UR4, 0x9f, URZ, 0xc0, !UPT ;  /* 0x0000009f043f7892 */ /* 0x000fcc000f80c03f */
[----:B------:R-:W-:-:S13]  /*a130*/  PLOP3.LUT P0, PT, PT, PT, UP0, 0x80, 0x0 ;  /* 0x000000000000781c */ /* 0x000fda0003f0f008 */
        /* <DEDUP_REMOVED lines=17> */
.L_x_43:
        /* <DEDUP_REMOVED lines=18> */
.L_x_44:
[----:B------:R-:W-:Y:S01]  /*a370*/  ULDC.64 UR4, c[0x0][0x9f8] ;  /* 0x00027e0000047ab9 */ /* 0x000fe20000000a00 */
[----:B------:R-:W2:Y:S01]  /*a380*/  LDL.LU R18, [R1+0x4] ;  /* 0x0000040001127983 */ /* 0x000ea20000300800 */
[----:B------:R-:W-:Y:S01]  /*a390*/  UISETP.NE.U32.AND UP0, UPT, UR4, URZ, UPT ;  /* 0x0000003f0400728c */ /* 0x000fe2000bf05070 */
[----:B------:R-:W-:-:S03]  /*a3a0*/  IMAD.U32 R8, RZ, RZ, UR44 ;  /* 0x0000002cff087e24 */ /* 0x000fc6000f8e00ff */
[----:B------:R-:W-:-:S06]  /*a3b0*/  UISETP.NE.AND.EX UP0, UPT, UR5, URZ, UPT, UP0 ;  /* 0x0000003f0500728c */ /* 0x000fcc000bf05300 */
[----:B------:R-:W-:-:S05]  /*a3c0*/  PLOP3.LUT P0, PT, PT, PT, UP0, 0x80, 0x0 ;  /* 0x000000000000781c */ /* 0x000fca0003f0f008 */
[----:B------:R-:W-:Y:S02]  /*a3d0*/  @UP0 ULDC.64 UR4, c[0x0][0x9f8] ;  /* 0x00027e0000040ab9 */ /* 0x000fe40000000a00 */
[----:B------:R-:W-:-:S06]  /*a3e0*/  @UP0 UIMAD.WIDE UR4, UR44, 0x4, UR4 ;  /* 0x000000042c0408a5 */ /* 0x000fcc000f8e0204 */
[----:B------:R-:W-:Y:S02]  /*a3f0*/  IMAD.U32 R2, RZ, RZ, UR4 ;  /* 0x00000004ff027e24 */ /* 0x000fe4000f8e00ff */
[----:B------:R-:W-:-:S05]  /*a400*/  IMAD.U32 R3, RZ, RZ, UR5 ;  /* 0x00000005ff037e24 */ /* 0x000fca000f8e00ff */
[----:B------:R1:W3:Y:S01]  /*a410*/  @P0 LDG.E R8, desc[UR48][R2.64] ;  /* 0x0000003002080981 */ /* 0x0002e2000c1e1900 */
[----:B------:R-:W-:Y:S01]  /*a420*/  UMOV UR4, 0xffffffff ;  /* 0xffffffff00047882 */ /* 0x000fe20000000000 */
[----:B------:R-:W4:Y:S01]  /*a430*/  S2R R19, SR_TID.X ;  /* 0x0000000000137919 */ /* 0x000f220000002100 */
[----:B-1----:R-:W1:Y:S02]  /*a440*/  LDC.64 R2, c[0x0][0x418] ;  /* 0x00010600ff027b82 */ /* 0x002e640000000a00 */
[----:B-1----:R-:W-:Y:S02]  /*a450*/  ISETP.NE.U32.AND P0, PT, R2, RZ, PT ;  /* 0x000000ff0200720c */ /* 0x002fe40003f05070 */
[----:B----4-:R-:W-:Y:S02]  /*a460*/  SHF.R.U32.HI R19, RZ, 0x5, R19 ;  /* 0x00000005ff137819 */ /* 0x010fe40000011613 */
[----:B------:R-:W-:Y:S02]  /*a470*/  ISETP.NE.AND.EX P1, PT, R3, RZ, PT, P0 ;  /* 0x000000ff0300720c */ /* 0x000fe40003f25300 */
[----:B------:R-:W-:-:S02]  /*a480*/  LOP3.LUT R19, R19, 0x3, RZ, 0xc0, !PT ;  /* 0x0000000313137812 */ /* 0x000fc400078ec0ff */
[----:B--2---:R-:W-:-:S09]  /*a490*/  LOP3.LUT R18, R18, 0xfffffffe, RZ, 0xc0, !PT ;  /* 0xfffffffe12127812 */ /* 0x004fd200078ec0ff */
[----:B------:R-:W-:Y:S02]  /*a4a0*/  @P1 LOP3.LUT R18, R18, 0x1, RZ, 0xfc, !PT ;  /* 0x0000000112121812 */ /* 0x000fe400078efcff */
[----:B---3--:R-:W-:Y:S01]  /*a4b0*/  SHF.R.S32.HI R9, RZ, 0x1f, R8 ;  /* 0x0000001fff097819 */ /* 0x008fe20000011408 */
[----:B------:R1:W-:Y:S01]  /*a4c0*/  STL [R1+0x8], R8 ;  /* 0x0000080801007387 */ /* 0x0003e20000100800 */
[----:B------:R-:W-:-:S03]  /*a4d0*/  SEL R16, R8, RZ, !P1 ;  /* 0x000000ff08107207 */ /* 0x000fc60004800000 */
[----:B------:R1:W-:Y:S04]  /*a4e0*/  STL [R1+0xc], R9 ;  /* 0x00000c0901007387 */ /* 0x0003e80000100800 */
[----:B------:R1:W-:Y:S01]  /*a4f0*/  STL [R1+0x4], R18 ;  /* 0x0000041201007387 */ /* 0x0003e20000100800 */
[----:B------:R-:W-:Y:S05]  /*a500*/  BRA.DIV UR4, `(.L_x_45) ;  /* 0x0000002e04307947 */ /* 0x000fea000b800000 */
[----:B------:R2:W3:Y:S02]  /*a510*/  SHFL.IDX PT, R14, R19, RZ, 0x1f ;  /* 0x00001fff130e7589 */ /* 0x0004e400000e0000 */
.L_x_103:
[----:B------:R-:W-:Y:S01]  /*a520*/  PLOP3.LUT P2, PT, PT, PT, PT, 0x8, 0x0 ;  /* 0x000000000000781c */ /* 0x000fe20003f4e170 */
[----:B------:R-:W-:Y:S01]  /*a530*/  IMAD.MOV.U32 R0, RZ, RZ, R18 ;  /* 0x000000ffff007224 */ /* 0x000fe200078e0012 */
[----:B---3--:R-:W-:-:S04]  /*a540*/  ISETP.NE.AND P0, PT, R14, RZ, PT ;  /* 0x000000ff0e00720c */ /* 0x008fc80003f05270 */
[----:B------:R-:W-:-:S07]  /*a550*/  LOP3.LUT R0, R0, 0xfffffffd, RZ, 0xc0, !PT ;  /* 0xfffffffd00007812 */ /* 0x000fce00078ec0ff */
[----:B------:R-:W-:-:S05]  /*a560*/  @P2 LOP3.LUT R0, R0, 0x2, RZ, 0xfc, !PT ;  /* 0x0000000200002812 */ /* 0x000fca00078efcff */
[----:B------:R3:W-:Y:S01]  /*a570*/  STL [R1+0x4], R0 ;  /* 0x0000040001007387 */ /* 0x0007e20000100800 */
[----:B------:R-:W-:Y:S05]  /*a580*/  @P0 BRA `(.L_x_46) ;  /* 0x00000004008c0947 */ /* 0x000fea0003800000 */
[----:B------:R-:W-:-:S06]  /*a590*/  UIADD3 UR4, UR39, -0x1, URZ ;  /* 0xffffffff27047890 */ /* 0x000fcc000fffe03f */
[----:B---3--:R-:W-:Y:S01]  /*a5a0*/  IMAD.U32 R0, RZ, RZ, UR4 ;  /* 0x00000004ff007e24 */ /* 0x008fe2000f8e00ff */
[----:B------:R-:W-:-:S03]  /*a5b0*/  UMOV UR4, 0xffffffff ;  /* 0xffffffff00047882 */ /* 0x000fc60000000000 */
[----:B------:R-:W-:Y:S05]  /*a5c0*/  BRA.DIV UR4, `(.L_x_47) ;  /* 0x0000002e04207947 */ /* 0x000fea000b800000 */
[----:B------:R-:W-:-:S13]  /*a5d0*/  ELECT P6, URZ, PT ;  /* 0x00000000003f782f */ /* 0x000fda00038c0000 */
.L_x_106:
[----:B------:R-:W-:Y:S05]  /*a5e0*/  @!P6 BRA `(.L_x_46) ;  /* 0x000000040074e947 */ /* 0x000fea0003800000 */
[----:B------:R-:W-:Y:S01]  /*a5f0*/  IMAD.MOV.U32 R16, RZ, RZ, R8 ;  /* 0x000000ffff107224 */ /* 0x000fe200078e0008 */
[----:B------:R-:W-:Y:S06]  /*a600*/  @!P1 BRA `(.L_x_48) ;  /* 0x0000000000449947 */ /* 0x000fec0003800000 */
[----:B------:R-:W3:Y:S01]  /*a610*/  LDC R7, c[0x0][0x43c] ;  /* 0x00010f00ff077b82 */ /* 0x000ee20000000800 */
[----:B------:R-:W-:Y:S01]  /*a620*/  ULDC.64 UR4, c[0x0][0x428] ;  /* 0x00010a0000047ab9 */ /* 0x000fe20000000a00 */
[----:B---3--:R-:W-:-:S13]  /*a630*/  ISETP.NE.AND P0, PT, R7, 0x1, PT ;  /* 0x000000010700780c */ /* 0x008fda0003f05270 */
[----:B0-----:R-:W0:Y:S02]  /*a640*/  @P0 LDC.64 R4, c[0x0][0x440] ;  /* 0x00011000ff040b82 */ /* 0x001e240000000a00 */
[----:B0-----:R-:W-:-:S04]  /*a650*/  @P0 IMAD.HI.U32 R6, R0, R4, RZ ;  /* 0x0000000400060227 */ /* 0x001fc800078e00ff */
[----:B------:R-:W-:Y:S01]  /*a660*/  IMAD.MOV.U32 R4, RZ, RZ, R0 ;  /* 0x000000ffff047224 */ /* 0x000fe200078e0000 */
[----:B------:R-:W-:Y:S01]  /*a670*/  @P0 SHF.R.U32.HI R4, RZ, R5, R6 ;  /* 0x00000005ff040219 */ /* 0x000fe20000011606 */
[----:B------:R-:W-:-:S04]  /*a680*/  IMAD R6, R9, UR4, RZ ;  /* 0x0000000409067c24 */ /* 0x000fc8000f8e02ff */
[----:B------:R-:W-:Y:S02]  /*a690*/  IMAD.MOV R5, RZ, RZ, -R4 ;  /* 0x000000ffff057224 */ /* 0x000fe400078e0a04 */
[----:B------:R-:W-:Y:S02]  /*a6a0*/  IMAD R6, R8, UR5, R6 ;  /* 0x0000000508067c24 */ /* 0x000fe4000f8e0206 */
[----:B------:R-:W-:Y:S01]  /*a6b0*/  IMAD R0, R7, R5, R0 ;  /* 0x0000000507007224 */ /* 0x000fe200078e0200 */
[----:B------:R-:W-:-:S03]  /*a6c0*/  SHF.R.S32.HI R5, RZ, 0x1f, R4 ;  /* 0x0000001fff057819 */ /* 0x000fc60000011404 */
[----:B------:R-:W-:-:S04]  /*a6d0*/  IMAD.WIDE.U32 R4, R8, UR4, R4 ;  /* 0x0000000408047c25 */ /* 0x000fc8000f8e0004 */
[----:B------:R-:W-:Y:S01]  /*a6e0*/  IMAD.IADD R6, R5, 0x1, R6 ;  /* 0x0000000105067824 */ /* 0x000fe200078e0206 */
[----:B------:R-:W-:-:S04]  /*a6f0*/  LEA R2, P0, R4, R2, 0x2 ;  /* 0x0000000204027211 */ /* 0x000fc800078010ff */
[----:B------:R-:W-:-:S05]  /*a700*/  LEA.HI.X R3, R4, R3, R6, 0x2, P0 ;  /* 0x0000000304037211 */ /* 0x000fca00000f1406 */
[----:B------:R3:W5:Y:S04]  /*a710*/  LDG.E R16, desc[UR48][R2.64] ;  /* 0x0000003002107981 */ /* 0x000768000c1e1900 */
.L_x_48:
[----:B---3--:R-:W3:Y:S01]  /*a720*/  LDL R3, [R1] ;  /* 0x0000000001037983 */ /* 0x008ee20000100800 */
[----:B------:R-:W0:Y:S02]  /*a730*/  S2R R2, SR_TID.X ;  /* 0x0000000000027919 */ /* 0x000e240000002100 */
[----:B0-----:R-:W-:Y:S02]  /*a740*/  LOP3.LUT R4, R2, 0x7f, RZ, 0xc0, !PT ;  /* 0x0000007f02047812 */ /* 0x001fe400078ec0ff */
[----:B------:R-:W-:Y:S02]  /*a750*/  LEA R2, R17, UR41, 0x3 ;  /* 0x0000002911027c11 */ /* 0x000fe4000f8e18ff */
[----:B------:R-:W-:Y:S02]  /*a760*/  ISETP.NE.AND P1, PT, R4, RZ, PT ;  /* 0x000000ff0400720c */ /* 0x000fe40003f25270 */
[----:B---3--:R-:W-:-:S04]  /*a770*/  SHF.L.U32 R3, R3, 0x1f, RZ ;  /* 0x0000001f03037819 */ /* 0x008fc800000006ff */
[----:B------:R-:W0:Y:S02]  /*a780*/  SYNCS.PHASECHK.TRANS64.TRYWAIT P0, [R2+URZ+0x29880], R3 ;  /* 0x02988003020075a7 */ /* 0x000e24000800017f */
[----:B0-----:R-:W-:Y:S05]  /*a790*/  @!P0 BRA `(.L_x_49) ;  /* 0x0000002800cc8947 */ /* 0x001fea0003800000 */
.L_x_107:
[----:B------:R-:W-:Y:S05]  /*a7a0*/  @P1 BRA `(.L_x_50) ;  /* 0x00000000001c1947 */ /* 0x000fea0003800000 */
[----:B------:R-:W3:Y:S02]  /*a7b0*/  S2R R4, SR_TID.X ;  /* 0x0000000000047919 */ /* 0x000ee40000002100 */
[----:B---3--:R-:W-:Y:S01]  /*a7c0*/  LOP3.LUT R5, R4, 0x1f, RZ, 0xc0, !PT ;  /* 0x0000001f04057812 */ /* 0x008fe200078ec0ff */
[----:B------:R-:W-:-:S03]  /*a7d0*/  IMAD.MOV.U32 R4, RZ, RZ, 0x5000 ;  /* 0x00005000ff047424 */ /* 0x000fc600078e00ff */
[----:B------:R-:W-:Y:S01]  /*a7e0*/  ISETP.NE.AND P0, PT, R5, RZ, PT ;  /* 0x000000ff0500720c */ /* 0x000fe20003f05270 */
[----:B------:R3:W-:-:S12]  /*a7f0*/  SYNCS.ARRIVE.TRANS64 RZ, [R2+URZ+0x29870], R4 ;  /* 0x0298700402ff79a7 */ /* 0x0007d8000800003f */
[----:B---3--:R-:W-:Y:S05]  /*a800*/  @!P0 BRA `(.L_x_50) ;  /* 0x0000000000048947 */ /* 0x008fea0003800000 */
[----:B------:R-:W-:Y:S01]  /*a810*/  BPT.TRAP 0x1 ;  /* 0x000000040000795c */ /* 0x000fe20000300000 */
.L_x_50:
[----:B------:R-:W-:Y:S01]  /*a820*/  R2UR UR32, R17 ;  /* 0x00000000112072ca */ /* 0x000fe200000e0000 */
[----:B------:R-:W-:Y:S01]  /*a830*/  IMAD R0, R0, 0xa0, RZ ;  /* 0x000000a000007824 */ /* 0x000fe200078e02ff */
[----:B------:R-:W-:Y:S01]  /*a840*/  R2UR UR33, R2 ;  /* 0x00000000022172ca */ /* 0x000fe200000e0000 */
[----:B------:R-:W-:Y:S01]  /*a850*/  UIADD3 UR4, UP0, UR52, 0x470, URZ ;  /* 0x0000047034047890 */ /* 0x000fe2000ff1e03f */
[----:B-----5:R-:W-:Y:S01]  /*a860*/  R2UR UR37, R16 ;  /* 0x00000000102572ca */ /* 0x020fe200000e0000 */
[----:B------:R-:W-:Y:S01]  /*a870*/  UMOV UR6, 0x0 ;  /* 0x0000000000067882 */ /* 0x000fe20000000000 */
[----:B------:R-:W-:Y:S01]  /*a880*/  R2UR UR35, R0 ;  /* 0x00000000002372ca */ /* 0x000fe200000e0000 */
[----:B------:R-:W-:Y:S01]  /*a890*/  UIADD3.X UR5, URZ, UR53, URZ, UP0, !UPT ;  /* 0x000000353f057290 */ /* 0x000fe200087fe43f */
[----:B------:R-:W-:Y:S01]  /*a8a0*/  UMOV UR7, 0x14f00000 ;  /* 0x14f0000000077882 */ /* 0x000fe20000000000 */
[----:B------:R-:W-:-:S04]  /*a8b0*/  UMOV UR34, URZ ;  /* 0x0000003f00227c82 */ /* 0x000fc80008000000 */
[----:B------:R-:W-:Y:S02]  /*a8c0*/  UIMAD UR32, UR32, 0x5000, UR41 ;  /* 0x00005000202078a4 */ /* 0x000fe4000f8e0229 */
[----:B------:R-:W-:Y:S02]  /*a8d0*/  UIADD3 UR33, UR33, 0x29870, URZ ;  /* 0x0002987021217890 */ /* 0x000fe4000fffe03f */
[----:B------:R-:W-:-:S09]  /*a8e0*/  UIADD3 UR32, UR32, 0xa400, URZ ;  /* 0x0000a40020207890 */ /* 0x000fd2000fffe03f */
[----:B------:R3:W-:Y:S01]  /*a8f0*/  UTMALDG.4D [UR32], [UR4], desc[UR6] ;  /* 0x00000620040075b4 */ /* 0x0007e20008019000 */
[----:B------:R-:W4:Y:S02]  /*a900*/  SYNCS.PHASECHK.TRANS64.TRYWAIT P0, [R2+URZ+0x29840], R3 ;  /* 0x02984003020075a7 */ /* 0x000f24000800017f */
[----:B---34-:R-:W-:Y:S05]  /*a910*/  @!P0 BRA `(.L_x_51) ;  /* 0x0000002800808947 */ /* 0x018fea0003800000 */
.L_x_108:
[----:B------:R-:W-:Y:S05]  /*a920*/  @P1 BRA `(.L_x_52) ;  /* 0x00000000001c1947 */ /* 0x000fea0003800000 */
[----:B------:R-:W4:Y:S01]  /*a930*/  S2R R4, SR_TID.X ;  /* 0x0000000000047919 */ /* 0x000f220000002100 */
[----:B0--3--:R-:W-:-:S04]  /*a940*/  IMAD.MOV.U32 R3, RZ, RZ, 0x7800 ;  /* 0x00007800ff037424 */ /* 0x009fc800078e00ff */
[----:B------:R0:W-:Y:S01]  /*a950*/  SYNCS.ARRIVE.TRANS64 RZ, [R2+URZ+0x29830], R3 ;  /* 0x0298300302ff79a7 */ /* 0x0001e2000800003f */
[----:B----4-:R-:W-:-:S04]  /*a960*/  LOP3.LUT R4, R4, 0x1f, RZ, 0xc0, !PT ;  /* 0x0000001f04047812 */ /* 0x010fc800078ec0ff */
[----:B------:R-:W-:-:S13]  /*a970*/  ISETP.NE.AND P0, PT, R4, RZ, PT ;  /* 0x000000ff0400720c */ /* 0x000fda0003f05270 */
[----:B0-----:R-:W-:Y:S05]  /*a980*/  @!P0 BRA `(.L_x_52) ;  /* 0x0000000000048947 */ /* 0x001fea0003800000 */
[----:B------:R-:W-:Y:S01]  /*a990*/  BPT.TRAP 0x1 ;  /* 0x000000040000795c */ /* 0x000fe20000300000 */
.L_x_52:
[----:B0--3--:R-:W3:Y:S01]  /*a9a0*/  LDL.LU R3, [R1+0x4] ;  /* 0x0000040001037983 */ /* 0x009ee20000300800 */
[----:B------:R-:W-:Y:S01]  /*a9b0*/  R2UR UR8, R17 ;  /* 0x00000000110872ca */ /* 0x000fe200000e0000 */
[----:B------:R-:W-:Y:S01]  /*a9c0*/  UIADD3 UR4, UP0, UR52, 0x370, URZ ;  /* 0x0000037034047890 */ /* 0x000fe2000ff1e03f */
[----:B------:R-:W-:Y:S01]  /*a9d0*/  R2UR UR25, R2 ;  /* 0x00000000021972ca */ /* 0x000fe200000e0000 */
[----:B------:R-:W-:Y:S01]  /*a9e0*/  UMOV UR6, 0x0 ;  /* 0x0000000000067882 */ /* 0x000fe20000000000 */
[----:B------:R-:W-:Y:S01]  /*a9f0*/  PLOP3.LUT P0, PT, PT, PT, PT, 0x80, 0x0 ;  /* 0x000000000000781c */ /* 0x000fe20003f0f070 */
[----:B------:R-:W-:Y:S01]  /*aa00*/  UIADD3.X UR5, URZ, UR53, URZ, UP0, !UPT ;  /* 0x000000353f057290 */ /* 0x000fe200087fe43f */
[----:B------:R-:W-:Y:S01]  /*aa10*/  R2UR UR27, R0 ;  /* 0x00000000001b72ca */ /* 0x000fe200000e0000 */
[----:B------:R-:W-:Y:S01]  /*aa20*/  UMOV UR7, 0x14f00000 ;  /* 0x14f0000000077882 */ /* 0x000fe20000000000 */
[----:B------:R-:W-:Y:S01]  /*aa30*/  R2UR UR29, R16 ;  /* 0x00000000101d72ca */ /* 0x000fe200000e0000 */
[----:B------:R-:W-:Y:S01]  /*aa40*/  UMOV UR26, URZ ;  /* 0x0000003f001a7c82 */ /* 0x000fe20008000000 */
[----:B------:R-:W-:Y:S01]  /*aa50*/  UMOV UR28, UR36 ;  /* 0x00000024001c7c82 */ /* 0x000fe20008000000 */
[----:B------:R-:W-:Y:S01]  /*aa60*/  UMOV UR18, 0x40 ;  /* 0x0000004000127882 */ /* 0x000fe20000000000 */
[----:B------:R-:W-:Y:S01]  /*aa70*/  UMOV UR20, UR36 ;  /* 0x0000002400147c82 */ /* 0x000fe20008000000 */
[----:B------:R-:W-:-:S02]  /*aa80*/  UIMAD UR8, UR8, 0x7800, UR41 ;  /* 0x00007800080878a4 */ /* 0x000fc4000f8e0229 */
[----:B------:R-:W-:Y:S02]  /*aa90*/  UIADD3 UR25, UR25, 0x29830, URZ ;  /* 0x0002983019197890 */ /* 0x000fe4000fffe03f */
[----:B------:R-:W-:Y:S02]  /*aaa0*/  UIADD3 UR24, UR8, 0x1a400, URZ ;  /* 0x0001a40008187890 */ /* 0x000fe4000fffe03f */
[----:B------:R-:W-:Y:S02]  /*aab0*/  UIADD3 UR16, UR8, 0x1cc00, URZ ;  /* 0x0001cc0008107890 */ /* 0x000fe4000fffe03f */
[----:B------:R-:W-:Y:S01]  /*aac0*/  UIADD3 UR8, UR8, 0x1f400, URZ ;  /* 0x0001f40008087890 */ /* 0x000fe2000fffe03f */
[----:B------:R-:W-:Y:S01]  /*aad0*/  UMOV UR19, UR27 ;  /* 0x0000001b00137c82 */ /* 0x000fe20008000000 */
[----:B------:R-:W-:Y:S01]  /*aae0*/  UMOV UR21, UR29 ;  /* 0x0000001d00157c82 */ /* 0x000fe20008000000 */
[----:B------:R-:W-:Y:S01]  /*aaf0*/  UMOV UR17, UR25 ;  /* 0x0000001900117c82 */ /* 0x000fe20008000000 */
[----:B------:R-:W-:Y:S01]  /*ab00*/  UMOV UR10, 0x80 ;  /* 0x00000080000a7882 */ /* 0x000fe20000000000 */
[----:B------:R-:W-:Y:S01]  /*ab10*/  UMOV UR12, UR36 ;  /* 0x00000024000c7c82 */ /* 0x000fe20008000000 */
[----:B------:R-:W-:Y:S01]  /*ab20*/  UMOV UR11, UR27 ;  /* 0x0000001b000b7c82 */ /* 0x000fe20008000000 */
[----:B------:R-:W-:Y:S01]  /*ab30*/  UMOV UR13, UR29 ;  /* 0x0000001d000d7c82 */ /* 0x000fe20008000000 */
[----:B------:R4:W-:Y:S01]  /*ab40*/  UTMALDG.4D [UR24], [UR4], desc[UR6] ;  /* 0x00000618040075b4 */ /* 0x0009e20008019000 */
[----:B------:R-:W-:Y:S01]  /*ab50*/  UMOV UR9, UR25 ;  /* 0x0000001900097c82 */ /* 0x000fe20008000000 */
[----:B------:R4:W-:Y:S01]  /*ab60*/  UTMALDG.4D [UR16], [UR4], desc[UR6] ;  /* 0x00000610040075b4 */ /* 0x0009e20008019000 */
[----:B------:R4:W-:Y:S01]  /*ab70*/  UTMALDG.4D [UR8], [UR4], desc[UR6] ;  /* 0x00000608040075b4 */ /* 0x0009e20008019000 */
[----:B---3--:R-:W-:-:S04]  /*ab80*/  LOP3.LUT R3, R3, 0xfffffffd, RZ, 0xc0, !PT ;  /* 0xfffffffd03037812 */ /* 0x008fc800078ec0ff */
[----:B------:R-:W-:-:S05]  /*ab90*/  @P0 LOP3.LUT R3, R3, 0x2, RZ, 0xfc, !PT ;  /* 0x0000000203030812 */ /* 0x000fca00078efcff */
[----:B------:R4:W-:Y:S01]  /*aba0*/  STL [R1+0x4], R3 ;  /* 0x0000040301007387 */ /* 0x0009e20000100800 */
[----:B------:R-:W-:Y:S01]  /*abb0*/  NOP ;  /* 0x0000000000007918 */ /* 0x000fe20000000000 */
.L_x_46:
[----:B------:R-:W-:Y:S05]  /*abc0*/  WARPSYNC.ALL ;  /* 0x0000000000007948 */ /* 0x000fea0003800000 */
[----:B----4-:R-:W-:Y:S01]  /*abd0*/  UIADD3 UR4, UR41, 0x14400, URZ ;  /* 0x0001440029047890 */ /* 0x010fe2000fffe03f */
[----:B------:R-:W-:Y:S03]  /*abe0*/  BAR.SYNC.DEFER_BLOCKING 0x8, 0x180 ;  /* 0x0206000000007b1d */ /* 0x000fe60000010000 */
        /* <DEDUP_REMOVED lines=14> */
[----:B-1----:R-:W-:Y:S02]  /*acd0*/  IMAD.MOV.U32 R8, RZ, RZ, 0x70 ;  /* 0x00000070ff087424 */ /* 0x002fe400078e00ff */
[----:B------:R-:W-:Y:S02]  /*ace0*/  IMAD.MOV.U32 R12, RZ, RZ, 0x1 ;  /* 0x00000001ff0c7424 */ /* 0x000fe400078e00ff */
[----:B------:R-:W-:-:S07]  /*acf0*/  IMAD.MOV.U32 R13, RZ, RZ, RZ ;  /* 0x000000ffff0d7224 */ /* 0x000fce00078e00ff */
[----:B------:R-:W-:-:S07]  /*ad00*/  LEPC R20, `(.L_x_53) ;  /* 0x000000001014794e */ /* 0x000fce0000000000 */
[----:B0-23--:R-:W-:Y:S05]  /*ad10*/  CALL.ABS.NOINC R2 ;  /* 0x0000000002007343 */ /* 0x00dfea0003c00000 */
.L_x_53:
[----:B-1----:R1:W5:Y:S01]  /*ad20*/  LDL R8, [R1+0x1c] ;  /* 0x00001c0001087983 */ /* 0x0023620000100800 */
[----:B------:R-:W4:Y:S01]  /*ad30*/  LDC R7, c[0x0][0x448] ;  /* 0x00011200ff077b82 */ /* 0x000f220000000800 */
[----:B---3--:R-:W-:Y:S01]  /*ad40*/  IMAD R0, RZ, RZ, -UR45 ;  /* 0x8000002dff007e24 */ /* 0x008fe2000f8e02ff */
[----:B------:R-:W3:Y:S01]  /*ad50*/  S2R R2, SR_TID.X ;  /* 0x0000000000027919 */ /* 0x000ee20000002100 */
[----:B------:R-:W2:Y:S05]  /*ad60*/  S2R R18, SR_TID.X ;  /* 0x0000000000127919 */ /* 0x000eaa0000002100 */
[----:B------:R-:W0:Y:S01]  /*ad70*/  LDC R3, c[0x0][0xc38] ;  /* 0x00030e00ff037b82 */ /* 0x000e220000000800 */
[----:B------:R-:W-:Y:S01]  /*ad80*/  USHF.R.S32.HI UR4, URZ, 0x1f, UR36 ;  /* 0x0000001f3f047899 */ /* 0x000fe20008011424 */
[----:B------:R-:W-:Y:S01]  /*ad90*/  ULDC.64 UR8, c[0x0][0x2d8] ;  /* 0x0000b60000087ab9 */ /* 0x000fe20000000a00 */
[----:B----4-:R-:W-:Y:S01]  /*ada0*/  ISETP.NE.AND P0, PT, R7, 0x1, PT ;  /* 0x000000010700780c */ /* 0x010fe20003f05270 */
[----:B0-----:R-:W-:Y:S01]  /*adb0*/  IMAD R0, R3, R0, UR50 ;  /* 0x0000003203007e24 */ /* 0x001fe2000f8e0200 */
[----:B---3--:R-:W-:-:S03]  /*adc0*/  LOP3.LUT R2, R2, 0x7f, RZ, 0xc0, !PT ;  /* 0x0000007f02027812 */ /* 0x008fc600078ec0ff */
[----:B------:R-:W-:-:S08]  /*add0*/  IMAD.SHL.U32 R0, R0, 0x80, RZ ;  /* 0x0000008000007824 */ /* 0x000fd000078e00ff */
[----:B------:R-:W0:Y:S01]  /*ade0*/  @P0 LDC R4, c[0x0][0x44c] ;  /* 0x00011300ff040b82 */ /* 0x000e220000000800 */
[----:B------:R-:W-:Y:S01]  /*adf0*/  SHF.R.U32.HI R2, RZ, 0x2, R2 ;  /* 0x00000002ff027819 */ /* 0x000fe20000011602 */
[----:B--2---:R-:W-:-:S05]  /*ae00*/  IMAD.SHL.U32 R18, R18, 0x20, RZ ;  /* 0x0000002012127824 */ /* 0x004fca00078e00ff */
[----:B------:R-:W-:Y:S02]  /*ae10*/  LOP3.LUT R18, R2, 0x60, R18, 0xf8, !PT ;  /* 0x0000006002127812 */ /* 0x000fe400078ef812 */
[----:B------:R-:W2:Y:S02]  /*ae20*/  @P0 LDC R2, c[0x0][0x450] ;  /* 0x00011400ff020b82 */ /* 0x000ea40000000800 */
[----:B------:R-:W-:-:S05]  /*ae30*/  LOP3.LUT R3, R18, R0, RZ, 0xfc, !PT ;  /* 0x0000000012037212 */ /* 0x000fca00078efcff */
[----:B------:R-:W-:Y:S02]  /*ae40*/  IMAD.MOV.U32 R6, RZ, RZ, R3 ;  /* 0x000000ffff067224 */ /* 0x000fe400078e0003 */
[----:B0-----:R-:W-:-:S05]  /*ae50*/  @P0 IMAD.HI.U32 R4, R3, R4, RZ ;  /* 0x0000000403040227 */ /* 0x001fca00078e00ff */
[----:B--2---:R-:W-:-:S05]  /*ae60*/  @P0 SHF.R.U32.HI R6, RZ, R2, R4 ;  /* 0x00000002ff060219 */ /* 0x004fca0000011604 */
[----:B------:R-:W-:Y:S01]  /*ae70*/  IMAD.MOV R4, RZ, RZ, -R6 ;  /* 0x000000ffff047224 */ /* 0x000fe200078e0a06 */
[----:B------:R-:W0:Y:S03]  /*ae80*/  S2R R19, SR_TID.X ;  /* 0x0000000000137919 */ /* 0x000e260000002100 */
[----:B------:R-:W-:Y:S02]  /*ae90*/  IMAD R4, R7, R4, R3 ;  /* 0x0000000407047224 */ /* 0x000fe400078e0203 */
[----:B------:R-:W2:Y:S01]  /*aea0*/  LDC.64 R2, c[0x0][0x2d0] ;  /* 0x0000b400ff027b82 */ /* 0x000ea20000000a00 */
[----:B------:R-:W3:Y:S01]  /*aeb0*/  S2R R18, SR_TID.X ;  /* 0x0000000000127919 */ /* 0x000ee20000002100 */
[----:B------:R-:W-:Y:S02]  /*aec0*/  UIMAD UR6, UR4, UR8, URZ ;  /* 0x00000008040672a4 */ /* 0x000fe4000f8e023f */
[----:B------:R-:W-:-:S02]  /*aed0*/  UIMAD.WIDE.U32 UR4, UR36, UR8, URZ ;  /* 0x00000008240472a5 */ /* 0x000fc4000f8e003f */
[----:B------:R-:W-:Y:S02]  /*aee0*/  UIMAD UR6, UR36, UR9, UR6 ;  /* 0x00000009240672a4 */ /* 0x000fe4000f8e0206 */
[----:B------:R-:W-:Y:S01]  /*aef0*/  USHF.R.S32.HI UR7, URZ, 0x1f, UR44 ;  /* 0x0000001f3f077899 */ /* 0x000fe2000801142c */
[----:B------:R-:W-:Y:S01]  /*af00*/  ULDC.64 UR8, c[0x0][0x2e0] ;  /* 0x0000b80000087ab9 */ /* 0x000fe20000000a00 */
[----:B------:R-:W-:Y:S02]  /*af10*/  UIADD3 UR5, UR5, UR6, URZ ;  /* 0x0000000605057290 */ /* 0x000fe4000fffe03f */
[----:B------:R-:W-:Y:S01]  /*af20*/  UIMAD UR6, UR7, UR8, URZ ;  /* 0x00000008070672a4 */ /* 0x000fe2000f8e023f */
[----:B------:R-:W-:Y:S01]  /*af30*/  SHF.R.S32.HI R5, RZ, 0x1f, R6 ;  /* 0x0000001fff057819 */ /* 0x000fe20000011406 */
[----:B------:R-:W-:Y:S02]  /*af40*/  UIMAD.WIDE.U32 UR4, UR44, UR8, UR4 ;  /* 0x000000082c0472a5 */ /* 0x000fe4000f8e0004 */
[----:B------:R-:W-:-:S04]  /*af50*/  UIMAD UR6, UR44, UR9, UR6 ;  /* 0x000000092c0672a4 */ /* 0x000fc8000f8e0206 */
[----:B------:R-:W-:Y:S01]  /*af60*/  UIADD3 UR5, UR5, UR6, URZ ;  /* 0x0000000605057290 */ /* 0x000fe2000fffe03f */
[-C--:B--2---:R-:W-:Y:S02]  /*af70*/  IMAD R5, R5, R2.reuse, RZ ;  /* 0x0000000205057224 */ /* 0x084fe400078e02ff */
[----:B------:R-:W-:Y:S02]  /*af80*/  ULDC.64 UR6, c[0x0][0x280] ;  /* 0x0000a00000067ab9 */ /* 0x000fe40000000a00 */
[C---:B------:R-:W-:Y:S02]  /*af90*/  IMAD R5, R6.reuse, R3, R5 ;  /* 0x0000000306057224 */ /* 0x040fe400078e0205 */
[----:B------:R-:W-:Y:S01]  /*afa0*/  IMAD.WIDE.U32 R2, R6, R2, UR4 ;  /* 0x0000000406027e25 */ /* 0x000fe2000f8e0002 */
[----:B------:R-:W-:-:S03]  /*afb0*/  ULDC.64 UR4, c[0x0][0x2c8] ;  /* 0x0000b20000047ab9 */ /* 0x000fc60000000a00 */
[----:B0-----:R-:W-:Y:S02]  /*afc0*/  IMAD.SHL.U32 R19, R19, 0x10, RZ ;  /* 0x0000001013137824 */ /* 0x001fe400078e00ff */
[----:B------:R-:W-:Y:S01]  /*afd0*/  IMAD.IADD R3, R3, 0x1, R5 ;  /* 0x0000000103037824 */ /* 0x000fe200078e0205 */
[----:B------:R-:W-:Y:S01]  /*afe0*/  SHF.R.S32.HI R5, RZ, 0x1f, R4 ;  /* 0x0000001fff057819 */ /* 0x000fe20000011404 */
[----:B---3--:R-:W-:Y:S01]  /*aff0*/  IMAD.SHL.U32 R9, R18, 0x10, RZ ;  /* 0x0000001012097824 */ /* 0x008fe200078e00ff */
[----:B------:R-:W-:Y:S01]  /*b000*/  LOP3.LUT R19, R19, 0x30, RZ, 0xc0, !PT ;  /* 0x0000003013137812 */ /* 0x000fe200078ec0ff */
[----:B------:R-:W-:-:S04]  /*b010*/  IMAD.WIDE.U32 R2, R4, UR4, R2 ;  /* 0x0000000404027c25 */ /* 0x000fc8000f8e0002 */
[----:B------:R-:W-:Y:S01]  /*b020*/  IMAD R5, R5, UR4, RZ ;  /* 0x0000000405057c24 */ /* 0x000fe2000f8e02ff */
[----:B------:R-:W-:Y:S01]  /*b030*/  LOP3.LUT R9, R9, 0x30, RZ, 0xc0, !PT ;  /* 0x0000003009097812 */ /* 0x000fe200078ec0ff */
[----:B------:R-:W-:Y:S01]  /*b040*/  ULDC UR4, c[0x0][0x2b8] ;  /* 0x0000ae0000047ab9 */ /* 0x000fe20000000800 */
[C---:B------:R-:W-:Y:S02]  /*b050*/  LOP3.LUT R11, R19.reuse, 0x40, RZ, 0xfc, !PT ;  /* 0x00000040130b7812 */ /* 0x040fe400078efcff */
[----:B------:R-:W-:Y:S01]  /*b060*/  LOP3.LUT R10, R19, 0x80, RZ, 0xfc, !PT ;  /* 0x00000080130a7812 */ /* 0x000fe200078efcff */
[----:B------:R-:W-:Y:S01]  /*b070*/  IMAD R5, R4, UR5, R5 ;  /* 0x0000000504057c24 */ /* 0x000fe2000f8e0205 */
[----:B------:R-:W-:Y:S02]  /*b080*/  IADD3 R6, P3, R2, UR6, RZ ;  /* 0x0000000602067c10 */ /* 0x000fe4000ff7e0ff */
[----:B------:R-:W-:Y:S02]  /*b090*/  ISETP.GE.AND P0, PT, R9, UR4, PT ;  /* 0x0000000409007c0c */ /* 0x000fe4000bf06270 */
[----:B------:R-:W-:-:S02]  /*b0a0*/  ISETP.GE.AND P1, PT, R11, UR4, PT ;  /* 0x000000040b007c0c */ /* 0x000fc4000bf26270 */
[----:B------:R-:W-:Y:S01]  /*b0b0*/  ISETP.GE.AND P2, PT, R10, UR4, PT ;  /* 0x000000040a007c0c */ /* 0x000fe2000bf46270 */
[----:B------:R-:W-:Y:S01]  /*b0c0*/  UMOV UR4, 0xffffffff ;  /* 0xffffffff00047882 */ /* 0x000fe20000000000 */
[----:B------:R-:W-:Y:S02]  /*b0d0*/  LOP3.LUT R18, R18, 0x7f, RZ, 0xc0, !PT ;  /* 0x0000007f12127812 */ /* 0x000fe400078ec0ff */
[----:B------:R-:W-:Y:S02]  /*b0e0*/  IADD3.X R5, R3, UR7, R5, P3, !PT ;  /* 0x0000000703057c10 */ /* 0x000fe40009ffe405 */
[----:B------:R-:W-:Y:S01]  /*b0f0*/  SHF.R.U32.HI R10, RZ, 0x2, R18 ;  /* 0x00000002ff0a7819 */ /* 0x000fe20000011612 */
[----:B-1----:R-:W-:Y:S06]  /*b100*/  BRA.DIV UR4, `(.L_x_54) ;  /* 0x0000002204987947 */ /* 0x002fec000b800000 */
[----:B------:R-:W0:Y:S01]  /*b110*/  SHFL.IDX PT, R3, R6, RZ, 0x1c1f ;  /* 0x001c1fff06037589 */ /* 0x000e2200000e0000 */
[----:B------:R-:W-:Y:S01]  /*b120*/  ULDC UR4, c[0x0][0x288] ;  /* 0x0000a20000047ab9 */ /* 0x000fe20000000800 */
[----:B------:R-:W-:Y:S02]  /*b130*/  IMAD.IADD R0, R10, 0x1, R0 ;  /* 0x000000010a007824 */ /* 0x000fe400078e0200 */
[----:B------:R-:W1:Y:S01]  /*b140*/  SHFL.IDX PT, R2, R5, RZ, 0x1c1f ;  /* 0x001c1fff05027589 */ /* 0x000e6200000e0000 */
[----:B------:R-:W-:-:S05]  /*b150*/  IMAD R4, R7, UR4, RZ ;  /* 0x0000000407047c24 */ /* 0x000fca000f8e02ff */
[----:B------:R-:W-:-:S13]  /*b160*/  ISETP.GE.AND P4, PT, R0, R4, PT ;  /* 0x000000040000720c */ /* 0x000fda0003f86270 */
[----:B0-----:R-:W-:-:S05]  /*b170*/  @!P4 IADD3 R3, P3, R9, R3, RZ ;  /* 0x000000030903c210 */ /* 0x001fca0007f7e0ff */
[----:B-1----:R-:W-:-:S05]  /*b180*/  @!P4 IMAD.X R2, RZ, RZ, R2, P3 ;  /* 0x000000ffff02c224 */ /* 0x002fca00018e0602 */
[----:B------:R-:W-:-:S04]  /*b190*/  @!P4 LOP3.LUT R3, R3, R2, RZ, 0x3c, !PT ;  /* 0x000000020303c212 */ /* 0x000fc800078e3cff */
[----:B------:R-:W-:-:S04]  /*b1a0*/  @!P4 LOP3.LUT R2, R3, R2, RZ, 0x3c, !PT ;  /* 0x000000020302c212 */ /* 0x000fc800078e3cff */
[----:B------:R-:W-:-:S05]  /*b1b0*/  @!P4 LOP3.LUT R3, R3, R2, RZ, 0x3c, !PT ;  /* 0x000000020303c212 */ /* 0x000fca00078e3cff */
[----:B------:R-:W-:Y:S01]  /*b1c0*/  @!PT LDS RZ, [RZ] ;  /* 0x00000000fffff984 */ /* 0x000fe20000000800 */
[----:B-----5:R-:W-:Y:S04]  /*b1d0*/  @!P4 LDGSTS.E.BYPASS.LTC128B.128 [R8+0x14400], desc[UR48][R2.64], !P0 ;  /* 0x144000000208cfae */ /* 0x020fe8000c101d70 */
[----:B------:R-:W-:Y:S04]  /*b1e0*/  @!P4 LDGSTS.E.BYPASS.LTC128B.128 [R8+0x16400], desc[UR48][R2.64+0x40], !P1 ;  /* 0x164000400208cfae */ /* 0x000fe8000c901d70 */
[----:B------:R0:W-:Y:S02]  /*b1f0*/  @!P4 LDGSTS.E.BYPASS.LTC128B.128 [R8+0x18400], desc[UR48][R2.64+0x80], !P2 ;  /* 0x184000800208cfae */ /* 0x0001e4000d101d70 */
[----:B0-----:R-:W-:-:S02]  /*b200*/  VIADD R2, R0, 0x20 ;  /* 0x0000002000027836 */ /* 0x001fc40000000000 */
[----:B------:R-:W0:Y:S03]  /*b210*/  SHFL.IDX PT, R3, R6, 0x1, 0x1c1f ;  /* 0x003c1f0006037f89 */ /* 0x000e2600000e0000 */
[----:B------:R-:W-:Y:S02]  /*b220*/  ISETP.GE.AND P3, PT, R2, R4, PT ;  /* 0x000000040200720c */ /* 0x000fe40003f66270 */
[----:B------:R-:W1:Y:S11]  /*b230*/  SHFL.IDX PT, R2, R5, 0x1, 0x1c1f ;  /* 0x003c1f0005027f89 */ /* 0x000e7600000e0000 */
[----:B0-----:R-:W-:-:S05]  /*b240*/  @!P3 IADD3 R3, P4, R9, R3, RZ ;  /* 0x000000030903b210 */ /* 0x001fca0007f9e0ff */
[----:B-1----:R-:W-:-:S05]  /*b250*/  @!P3 IMAD.X R2, RZ, RZ, R2, P4 ;  /* 0x000000ffff02b224 */ /* 0x002fca00020e0602 */
[----:B------:R-:W-:-:S04]  /*b260*/  @!P3 LOP3.LUT R3, R3, R2, RZ, 0x3c, !PT ;  /* 0x000000020303b212 */ /* 0x000fc800078e3cff */
[----:B------:R-:W-:-:S04]  /*b270*/  @!P3 LOP3.LUT R2, R3, R2, RZ, 0x3c, !PT ;  /* 0x000000020302b212 */ /* 0x000fc800078e3cff */
[----:B------:R-:W-:-:S05]  /*b280*/  @!P3 LOP3.LUT R3, R3, R2, RZ, 0x3c, !PT ;  /* 0x000000020303b212 */ /* 0x000fca00078e3cff */
[----:B------:R-:W-:Y:S04]  /*b290*/  @!P3 LDGSTS.E.BYPASS.LTC128B.128 [R8+0x14c00], desc[UR48][R2.64], !P0 ;  /* 0x14c000000208bfae */ /* 0x000fe8000c101d70 */
[----:B------:R-:W-:Y:S04]  /*b2a0*/  @!P3 LDGSTS.E.BYPASS.LTC128B.128 [R8+0x16c00], desc[UR48][R2.64+0x40], !P1 ;  /* 0x16c000400208bfae */ /* 0x000fe8000c901d70 */
[----:B------:R0:W-:Y:S02]  /*b2b0*/  @!P3 LDGSTS.E.BYPASS.LTC128B.128 [R8+0x18c00], desc[UR48][R2.64+0x80], !P2 ;  /* 0x18c000800208bfae */ /* 0x0001e4000d101d70 */
[----:B0-----:R-:W-:-:S02]  /*b2c0*/  VIADD R2, R0, 0x40 ;  /* 0x0000004000027836 */ /* 0x001fc40000000000 */
[----:B------:R-:W0:Y:S03]  /*b2d0*/  SHFL.IDX PT, R3, R6, 0x2, 0x1c1f ;  /* 0x005c1f0006037f89 */ /* 0x000e2600000e0000 */
[----:B------:R-:W-:Y:S02]  /*b2e0*/  ISETP.GE.AND P3, PT, R2, R4, PT ;  /* 0x000000040200720c */ /* 0x000fe40003f66270 */
[----:B------:R-:W1:Y:S04]  /*b2f0*/  SHFL.IDX PT, R2, R5, 0x2, 0x1c1f ;  /* 0x005c1f0005027f89 */ /* 0x000e6800000e0000 */
[----:B------:R-:W2:Y:S07]  /*b300*/  SHFL.IDX PT, R5, R5, 0x3, 0x1c1f ;  /* 0x007c1f0005057f89 */ /* 0x000eae00000e0000 */
[----:B0-----:R-:W-:-:S05]  /*b310*/  @!P3 IADD3 R3, P4, R9, R3, RZ ;  /* 0x000000030903b210 */ /* 0x001fca0007f9e0ff */
[----:B-1----:R-:W-:-:S05]  /*b320*/  @!P3 IMAD.X R2, RZ, RZ, R2, P4 ;  /* 0x000000ffff02b224 */ /* 0x002fca00020e0602 */
[----:B------:R-:W-:-:S04]  /*b330*/  @!P3 LOP3.LUT R3, R3, R2, RZ, 0x3c, !PT ;  /* 0x000000020303b212 */ /* 0x000fc800078e3cff */
[----:B------:R-:W-:-:S04]  /*b340*/  @!P3 LOP3.LUT R2, R3, R2, RZ, 0x3c, !PT ;  /* 0x000000020302b212 */ /* 0x000fc800078e3cff */
[----:B------:R-:W-:-:S05]  /*b350*/  @!P3 LOP3.LUT R3, R3, R2, RZ, 0x3c, !PT ;  /* 0x000000020303b212 */ /* 0x000fca00078e3cff */
[----:B------:R-:W-:Y:S04]  /*b360*/  @!P3 LDGSTS.E.BYPASS.LTC128B.128 [R8+0x15400], desc[UR48][R2.64], !P0 ;  /* 0x154000000208bfae */ /* 0x000fe8000c101d70 */
[----:B------:R-:W-:Y:S04]  /*b370*/  @!P3 LDGSTS.E.BYPASS.LTC128B.128 [R8+0x17400], desc[UR48][R2.64+0x40], !P1 ;  /* 0x174000400208bfae */ /* 0x000fe8000c901d70 */
[----:B------:R0:W-:Y:S04]  /*b380*/  @!P3 LDGSTS.E.BYPASS.LTC128B.128 [R8+0x19400], desc[UR48][R2.64+0x80], !P2 ;  /* 0x194000800208bfae */ /* 0x0001e8000d101d70 */
[----:B0-2---:R0:W1:Y:S02]  /*b390*/  SHFL.IDX PT, R2, R6, 0x3, 0x1c1f ;  /* 0x007c1f0006027f89 */ /* 0x00506400000e0000 */
.L_x_117:
[----:B------:R-:W-:Y:S01]  /*b3a0*/  VIADD R0, R0, 0x60 ;  /* 0x0000006000007836 */ /* 0x000fe20000000000 */
[----:B------:R-:W-:Y:S04]  /*b3b0*/  BSSY B0, `(.L_x_55) ;  /* 0x000000b000007945 */ /* 0x000fe80003800000 */
[----:B------:R-:W-:-:S13]  /*b3c0*/  ISETP.GE.AND P3, PT, R0, R4, PT ;  /* 0x000000040000720c */ /* 0x000fda0003f66270 */
[----:B------:R-:W-:Y:S05]  /*b3d0*/  @P3 BRA `(.L_x_56) ;  /* 0x0000000000203947 */ /* 0x000fea0003800000 */
[----:B-1----:R-:W-:-:S05]  /*b3e0*/  IADD3 R2, P3, R9, R2, RZ ;  /* 0x0000000209027210 */ /* 0x002fca0007f7e0ff */
[----:B------:R-:W-:-:S05]  /*b3f0*/  IMAD.X R3, RZ, RZ, R5, P3 ;  /* 0x000000ffff037224 */ /* 0x000fca00018e0605 */
[----:B------:R-:W-:Y:S01]  /*b400*/  @!PT LDS RZ, [RZ] ;  /* 0x00000000fffff984 */ /* 0x000fe20000000800 */
[----:B------:R-:W-:Y:S01]  /*b410*/  @!PT LDS RZ, [RZ] ;  /* 0x00000000fffff984 */ /* 0x000fe20000000800 */
[----:B------:R-:W-:Y:S01]  /*b420*/  @!PT LDS RZ, [RZ] ;  /* 0x00000000fffff984 */ /* 0x000fe20000000800 */
[----:B------:R2:W-:Y:S04]  /*b430*/  LDGSTS.E.BYPASS.LTC128B.128 [R8+0x15c00], desc[UR48][R2.64], !P0 ;  /* 0x15c0000002087fae */ /* 0x0005e8000c101d70 */
[----:B------:R2:W-:Y:S04]  /*b440*/  LDGSTS.E.BYPASS.LTC128B.128 [R8+0x17c00], desc[UR48][R2.64+0x40], !P1 ;  /* 0x17c0004002087fae */ /* 0x0005e8000c901d70 */
[----:B------:R2:W-:Y:S02]  /*b450*/  LDGSTS.E.BYPASS.LTC128B.128 [R8+0x19c00], desc[UR48][R2.64+0x80], !P2 ;  /* 0x19c0008002087fae */ /* 0x0005e4000d101d70 */
.L_x_56:
[----:B------:R-:W-:Y:S05]  /*b460*/  BSYNC B0 ;  /* 0x0000000000007941 */ /* 0x000fea0003800000 */
.L_x_55:
[----:B------:R-:W-:Y:S01]  /*b470*/  NOP ;  /* 0x0000000000007918 */ /* 0x000fe20000000000 */
[----:B------:R-:W-:Y:S01]  /*b480*/  SYNCS.ARRIVE.TRANS64.RED.A0T1 RZ, [UR41+0x29800], RZ ;  /* 0x029800ffffff79a7 */ /* 0x000fe20008200429 */
[----:B------:R-:W-:Y:S01]  /*b490*/  ARRIVES.LDGSTSBAR.64.TRANSCNT [UR41+0x29800] ;  /* 0x02980000ff0079b0 */ /* 0x000fe20008000aa9 */
[----:B------:R-:W-:Y:S01]  /*b4a0*/  NOP ;  /* 0x0000000000007918 */ /* 0x000fe20000000000 */
[----:B------:R-:W-:Y:S01]  /*b4b0*/  ULOP3.LUT UR4, UR46, 0x1, URZ, 0xc, !UPT ;  /* 0x000000012e047892 */ /* 0x000fe2000f8e0c3f */
[----:B------:R-:W-:Y:S05]  /*b4c0*/  SYNCS.ARRIVE.TRANS64.A1T0 RZ, [UR41+0x29800], RZ ;  /* 0x029800ffffff79a7 */ /* 0x000fea0008100029 */
[----:B------:R-:W-:-:S05]  /*b4d0*/  IMAD.U32 R0, RZ, RZ, UR4 ;  /* 0x00000004ff007e24 */ /* 0x000fca000f8e00ff */
[----:B------:R-:W-:-:S04]  /*b4e0*/  SHF.L.U32 R0, R0, 0x1f, RZ ;  /* 0x0000001f00007819 */ /* 0x000fc800000006ff */
[----:B------:R-:W3:Y:S02]  /*b4f0*/  SYNCS.PHASECHK.TRANS64.TRYWAIT P0, [UR41+0x29820], R0 ;  /* 0x02982000ff0075a7 */ /* 0x000ee40008000169 */
[----:B---3--:R-:W-:Y:S05]  /*b500*/  @!P0 BRA `(.L_x_57) ;  /* 0x0000002000f88947 */ /* 0x008fea0003800000 */
.L_x_118:
[----:B------:R-:W-:-:S06]  /*b510*/  UISETP.GE.AND UP0, UPT, UR40, 0xa1, UPT ;  /* 0x000000a12800788c */ /* 0x000fcc000bf06270 */
[----:B------:R-:W-:-:S13]  /*b520*/  PLOP3.LUT P0, PT, PT, PT, UP0, 0x80, 0x0 ;  /* 0x000000000000781c */ /* 0x000fda0003f0f008 */
[----:B------:R-:W-:Y:S05]  /*b530*/  @!P0 BRA `(.L_x_58) ;  /* 0x0000000c00f48947 */ /* 0x000fea0003800000 */
[----:B--2---:R2:W5:Y:S01]  /*b540*/  LDL.LU R0, [R1] ;  /* 0x0000000001007983 */ /* 0x0045620000300800 */
[----:B------:R-:W-:Y:S01]  /*b550*/  UIADD3 UR4, UR39, -0x2, URZ ;  /* 0xfffffffe27047890 */ /* 0x000fe2000fffe03f */
[----:B------:R-:W-:-:S05]  /*b560*/  IMAD.MOV.U32 R3, RZ, RZ, R17 ;  /* 0x000000ffff037224 */ /* 0x000fca00078e0011 */
[----:B-1----:R-:W-:-:S07]  /*b570*/  IMAD.U32 R2, RZ, RZ, UR4 ;  /* 0x00000004ff027e24 */ /* 0x002fce000f8e00ff */
.L_x_80:
[----:B------:R-:W3:Y:S01]  /*b580*/  LDL R4, [R1+0x4] ;  /* 0x0000040001047983 */ /* 0x000ee20000100800 */
[----:B------:R-:W-:Y:S01]  /*b590*/  VIADD R17, R3, 0x1 ;  /* 0x0000000103117836 */ /* 0x000fe20000000000 */
[----:B------:R-:W-:Y:S04]  /*b5a0*/  BSSY B0, `(.L_x_59) ;  /* 0x0000089000007945 */ /* 0x000fe80003800000 */
[----:B------:R-:W-:-:S04]  /*b5b0*/  ISETP.NE.AND P0, PT, R17, 0x2, PT ;  /* 0x000000021100780c */ /* 0x000fc80003f05270 */
[----:B------:R-:W-:Y:S02]  /*b5c0*/  SEL R5, RZ, 0x1, P0 ;  /* 0x00000001ff057807 */ /* 0x000fe40000000000 */
[----:B------:R-:W-:Y:S02]  /*b5d0*/  SEL R17, R17, RZ, P0 ;  /* 0x000000ff11117207 */ /* 0x000fe40000000000 */
[----:B0----5:R-:W-:-:S05]  /*b5e0*/  LOP3.LUT R9, R0, R5, RZ, 0x3c, !PT ;  /* 0x0000000500097212 */ /* 0x021fca00078e3cff */
[----:B------:R1:W-:Y:S01]  /*b5f0*/  STL [R1], R9 ;  /* 0x0000000901007387 */ /* 0x0003e20000100800 */
[----:B---3--:R-:W-:-:S13]  /*b600*/  LOP3.LUT P1, RZ, R4, 0x2, RZ, 0xc0, !PT ;  /* 0x0000000204ff7812 */ /* 0x008fda000782c0ff */
[----:B-1----:R-:W-:Y:S05]  /*b610*/  @!P1 BRA `(.L_x_60) ;  /* 0x0000000800049947 */ /* 0x002fea0003800000 */
[----:B------:R-:W-:Y:S01]  /*b620*/  LOP3.LUT P1, RZ, R4, 0x1, RZ, 0xc0, !PT ;  /* 0x0000000104ff7812 */ /* 0x000fe2000782c0ff */
[----:B------:R-:W-:-:S12]  /*b630*/  IMAD.MOV.U32 R8, RZ, RZ, R2 ;  /* 0x000000ffff087224 */ /* 0x000fd800078e0002 */
[----:B------:R-:W-:Y:S05]  /*b640*/  @!P1 BRA `(.L_x_61) ;  /* 0x0000000000509947 */ /* 0x000fea0003800000 */
[----:B------:R-:W3:Y:S01]  /*b650*/  LDL R10, [R1+0xc] ;  /* 0x00000c00010a7983 */ /* 0x000ee20000100800 */
[----:B------:R-:W1:Y:S01]  /*b660*/  LDC R8, c[0x0][0x43c] ;  /* 0x00010f00ff087b82 */ /* 0x000e620000000800 */
[----:B------:R-:W-:Y:S02]  /*b670*/  ULDC.64 UR4, c[0x0][0x428] ;  /* 0x00010a0000047ab9 */ /* 0x000fe40000000a00 */
[----:B------:R-:W4:Y:S01]  /*b680*/  LDL R7, [R1+0x8] ;  /* 0x0000080001077983 */ /* 0x000f220000100800 */
[----:B-1----:R-:W-:-:S13]  /*b690*/  ISETP.NE.AND P0, PT, R8, 0x1, PT ;  /* 0x000000010800780c */ /* 0x002fda0003f05270 */
[----:B------:R-:W0:Y:S02]  /*b6a0*/  @P0 LDC.64 R4, c[0x0][0x440] ;  /* 0x00011000ff040b82 */ /* 0x000e240000000a00 */
[----:B0-----:R-:W-:-:S04]  /*b6b0*/  @P0 IMAD.HI.U32 R6, R2, R4, RZ ;  /* 0x0000000402060227 */ /* 0x001fc800078e00ff */
[----:B------:R-:W-:Y:S01]  /*b6c0*/  IMAD.MOV.U32 R4, RZ, RZ, R2 ;  /* 0x000000ffff047224 */ /* 0x000fe200078e0002 */
[----:B------:R-:W-:-:S05]  /*b6d0*/  @P0 SHF.R.U32.HI R4, RZ, R5, R6 ;  /* 0x00000005ff040219 */ /* 0x000fca0000011606 */
[----:B------:R-:W-:-:S04]  /*b6e0*/  IMAD.MOV R5, RZ, RZ, -R4 ;  /* 0x000000ffff057224 */ /* 0x000fc800078e0a04 */
[----:B------:R-:W-:Y:S01]  /*b6f0*/  IMAD R8, R8, R5, R2 ;  /* 0x0000000508087224 */ /* 0x000fe200078e0202 */
[----:B------:R-:W-:Y:S01]  /*b700*/  SHF.R.S32.HI R5, RZ, 0x1f, R4 ;  /* 0x0000001fff057819 */ /* 0x000fe20000011404 */
[----:B---3--:R-:W-:-:S04]  /*b710*/  IMAD R6, R10, UR4, RZ ;  /* 0x000000040a067c24 */ /* 0x008fc8000f8e02ff */
[C---:B----4-:R-:W-:Y:S02]  /*b720*/  IMAD R6, R7.reuse, UR5, R6 ;  /* 0x0000000507067c24 */ /* 0x050fe4000f8e0206 */
[----:B------:R-:W-:Y:S01]  /*b730*/  IMAD.WIDE.U32 R4, R7, UR4, R4 ;  /* 0x0000000407047c25 */ /* 0x000fe2000f8e0004 */
[----:B------:R-:W-:-:S03]  /*b740*/  ULDC.64 UR4, c[0x0][0x418] ;  /* 0x0001060000047ab9 */ /* 0x000fc60000000a00 */
[----:B------:R-:W-:Y:S01]  /*b750*/  IMAD.IADD R5, R6, 0x1, R5 ;  /* 0x0000000106057824 */ /* 0x000fe200078e0205 */
[----:B------:R-:W-:-:S04]  /*b760*/  LEA R6, P0, R4, UR4, 0x2 ;  /* 0x0000000404067c11 */ /* 0x000fc8000f8010ff */
[----:B------:R-:W-:-:S05]  /*b770*/  LEA.HI.X R7, R4, UR5, R5, 0x2, P0 ;  /* 0x0000000504077c11 */ /* 0x000fca00080f1405 */
[----:B------:R1:W5:Y:S04]  /*b780*/  LDG.E R16, desc[UR48][R6.64] ;  /* 0x0000003006107981 */ /* 0x000368000c1e1900 */
.L_x_61:
[----:B------:R-:W3:Y:S01]  /*b790*/  S2R R4, SR_TID.X ;  /* 0x0000000000047919 */ /* 0x000ee20000002100 */
[----:B01----:R-:W-:Y:S01]  /*b7a0*/  LEA R6, R17, UR41, 0x3 ;  /* 0x0000002911067c11 */ /* 0x003fe2000f8e18ff */
[----:B------:R-:W-:Y:S01]  /*b7b0*/  BSSY B1, `(.L_x_62) ;  /* 0x0000006000017945 */ /* 0x000fe20003800000 */
[----:B---3--:R-:W-:Y:S02]  /*b7c0*/  LOP3.LUT R5, R4, 0x7f, RZ, 0xc0, !PT ;  /* 0x0000007f04057812 */ /* 0x008fe400078ec0ff */
[----:B------:R-:W-:Y:S02]  /*b7d0*/  SHF.L.U32 R4, R9, 0x1f, RZ ;  /* 0x0000001f09047819 */ /* 0x000fe400000006ff */
[----:B------:R-:W-:Y:S02]  /*b7e0*/  ISETP.NE.AND P1, PT, R5, RZ, PT ;  /* 0x000000ff0500720c */ /* 0x000fe40003f25270 */
[----:B------:R-:W0:Y:S02]  /*b7f0*/  SYNCS.PHASECHK.TRANS64.TRYWAIT P0, [R6+URZ+0x29880], R4 ;  /* 0x02988004060075a7 */ /* 0x000e24000800017f */
[----:B0-----:R-:W-:Y:S09]  /*b800*/  @!P0 BRA `(.L_x_63) ;  /* 0x0000002000508947 */ /* 0x001ff20003800000 */
.L_x_119:
[----:B------:R-:W-:Y:S05]  /*b810*/  BSYNC B1 ;  /* 0x0000000000017941 */ /* 0x000fea0003800000 */
.L_x_62:
[----:B------:R-:W-:Y:S04]  /*b820*/  BSSY B1, `(.L_x_64) ;  /* 0x0000009000017945 */ /* 0x000fe80003800000 */
[----:B------:R-:W-:Y:S05]  /*b830*/  @P1 BRA `(.L_x_65) ;  /* 0x00000000001c1947 */ /* 0x000fea0003800000 */
[----:B------:R-:W1:Y:S02]  /*b840*/  S2R R5, SR_TID.X ;  /* 0x0000000000057919 */ /* 0x000e640000002100 */
[----:B-1----:R-:W-:Y:S01]  /*b850*/  LOP3.LUT R7, R5, 0x1f, RZ, 0xc0, !PT ;  /* 0x0000001f05077812 */ /* 0x002fe200078ec0ff */
[----:B------:R-:W-:-:S03]  /*b860*/  IMAD.MOV.U32 R5, RZ, RZ, 0x5000 ;  /* 0x00005000ff057424 */ /* 0x000fc600078e00ff */
[----:B------:R-:W-:Y:S01]  /*b870*/  ISETP.NE.AND P0, PT, R7, RZ, PT ;  /* 0x000000ff0700720c */ /* 0x000fe20003f05270 */
[----:B------:R1:W-:-:S12]  /*b880*/  SYNCS.ARRIVE.TRANS64 RZ, [R6+URZ+0x29870], R5 ;  /* 0x0298700506ff79a7 */ /* 0x0003d8000800003f */
[----:B-1----:R-:W-:Y:S05]  /*b890*/  @!P0 BRA `(.L_x_65) ;  /* 0x0000000000048947 */ /* 0x002fea0003800000 */
[----:B------:R-:W-:Y:S01]  /*b8a0*/  BPT.TRAP 0x1 ;  /* 0x000000040000795c */ /* 0x000fe20000300000 */
.L_x_65:
[----:B------:R-:W-:Y:S05]  /*b8b0*/  BSYNC B1 ;  /* 0x0000000000017941 */ /* 0x000fea0003800000 */
.L_x_64:
[----:B------:R-:W-:Y:S01]  /*b8c0*/  IMAD.MOV.U32 R10, RZ, RZ, RZ ;  /* 0x000000ffff0a7224 */ /* 0x000fe200078e00ff */
[----:B------:R-:W-:Y:S01]  /*b8d0*/  UIADD3 UR4, UP0, UR52, 0x470, URZ ;  /* 0x0000047034047890 */ /* 0x000fe2000ff1e03f */
[----:B------:R-:W-:Y:S01]  /*b8e0*/  IMAD.U32 R7, RZ, RZ, UR41 ;  /* 0x00000029ff077e24 */ /* 0x000fe2000f8e00ff */
[----:B------:R-:W-:Y:S01]  /*b8f0*/  PLOP3.LUT P0, PT, PT, PT, PT, 0x80, 0x0 ;  /* 0x000000000000781c */ /* 0x000fe20003f0f070 */
[----:B------:R-:W-:Y:S01]  /*b900*/  IMAD R8, R8, 0xa0, RZ ;  /* 0x000000a008087824 */ /* 0x000fe200078e02ff */
[----:B------:R-:W-:Y:S01]  /*b910*/  R2UR UR10, R10 ;  /* 0x000000000a0a72ca */ /* 0x000fe200000e0000 */
[----:B------:R-:W-:Y:S01]  /*b920*/  IMAD R5, R17, 0x5000, R7 ;  /* 0x0000500011057824 */ /* 0x000fe200078e0207 */
[----:B------:R-:W-:Y:S01]  /*b930*/  UIADD3.X UR5, URZ, UR53, URZ, UP0, !UPT ;  /* 0x000000353f057290 */ /* 0x000fe200087fe43f */
[----:B------:R-:W-:Y:S01]  /*b940*/  VIADD R9, R6, 0x29870 ;  /* 0x0002987006097836 */ /* 0x000fe20000000000 */
[----:B------:R-:W-:Y:S01]  /*b950*/  UMOV UR6, 0x0 ;  /* 0x0000000000067882 */ /* 0x000fe20000000000 */
[----:B------:R-:W-:Y:S01]  /*b960*/  VIADD R5, R5, 0xa400 ;  /* 0x0000a40005057836 */ /* 0x000fe20000000000 */
[----:B------:R-:W-:-:S09]  /*b970*/  UMOV UR7, 0x14f00000 ;  /* 0x14f0000000077882 */ /* 0x000fd20000000000 */
.L_x_66:
[----:B------:R-:W-:-:S13]  /*b980*/  @P0 ELECT P2, URZ, PT ;  /* 0x00000000003f082f */ /* 0x000fda0003840000 */
[----:B-----5:R-:W-:Y:S01]  /*b990*/  @P2 R2UR UR13, R16 ;  /* 0x00000000100d22ca */ /* 0x020fe200000e0000 */
[----:B------:R-:W-:Y:S01]  /*b9a0*/  UMOV UR12, UR36 ;  /* 0x00000024000c7c82 */ /* 0x000fe20008000000 */
[----:B------:R-:W-:Y:S02]  /*b9b0*/  @P2 R2UR UR11, R8 ;  /* 0x00000000080b22ca */ /* 0x000fe400000e0000 */
[----:B------:R-:W-:Y:S02]  /*b9c0*/  @P2 R2UR UR9, R9 ;  /* 0x00000000090922ca */ /* 0x000fe400000e0000 */
[----:B------:R-:W-:Y:S02]  /*b9d0*/  @P2 R2UR UR8, R5 ;  /* 0x00000000050822ca */ /* 0x000fe400000e0000 */
[----:B------:R-:W-:Y:S02]  /*b9e0*/  @P2 PLOP3.LUT P0, PT, P2, PT, PT, 0x8, 0x0 ;  /* 0x000000000000281c */ /* 0x000fe4000170e170 */
[----:B------:R-:W-:-:S09]  /*b9f0*/  PLOP3.LUT P2, PT, PT, PT, PT, 0x8, 0x0 ;  /* 0x000000000000781c */ /* 0x000fd20003f4e170 */
[----:B------:R1:W-:Y:S02]  /*ba00*/  UTMALDG.4D [UR8], [UR4], desc[UR6] ;  /* 0x00000608040075b4 */ /* 0x0003e40008019000 */
[----:B-1----:R-:W-:Y:S05]  /*ba10*/  @P0 BRA.U.ANY `(.L_x_66) ;  /* 0xfffffffd00d80947 */ /* 0x002fea000393ffff */
[----:B------:R-:W1:Y:S01]  /*ba20*/  SYNCS.PHASECHK.TRANS64.TRYWAIT P0, [R6+URZ+0x29840], R4 ;  /* 0x02984004060075a7 */ /* 0x000e62000800017f */
[----:B------:R-:W-:Y:S04]  /*ba30*/  BSSY B1, `(.L_x_67) ;  /* 0x0000002000017945 */ /* 0x000fe80003800000 */
[----:B-1----:R-:W-:Y:S05]  /*ba40*/  @!P0 BRA `(.L_x_68) ;  /* 0x0000001c00d48947 */ /* 0x002fea0003800000 */
.L_x_120:
[----:B------:R-:W-:Y:S05]  /*ba50*/  BSYNC B1 ;  /* 0x0000000000017941 */ /* 0x000fea0003800000 */
.L_x_67:
[----:B------:R-:W-:Y:S01]  /*ba60*/  BSSY B1, `(.L_x_69) ;  /* 0x000000b000017945 */ /* 0x000fe20003800000 */
[----:B01----:R-:W-:Y:S02]  /*ba70*/  IMAD.MOV.U32 R4, RZ, RZ, 0x0 ;  /* 0x00000000ff047424 */ /* 0x003fe400078e00ff */
[----:B------:R-:W-:Y:S01]  /*ba80*/  IMAD.MOV.U32 R5, RZ, RZ, 0x14f00000 ;  /* 0x14f00000ff057424 */ /* 0x000fe200078e00ff */
[----:B------:R-:W-:Y:S06]  /*ba90*/  @P1 BRA `(.L_x_70) ;  /* 0x00000000001c1947 */ /* 0x000fec0003800000 */
[----:B------:R-:W0:Y:S02]  /*baa0*/  S2R R9, SR_TID.X ;  /* 0x0000000000097919 */ /* 0x000e240000002100 */
[----:B0-----:R-:W-:Y:S01]  /*bab0*/  LOP3.LUT R11, R9, 0x1f, RZ, 0xc0, !PT ;  /* 0x0000001f090b7812 */ /* 0x001fe200078ec0ff */
[----:B------:R-:W-:-:S03]  /*bac0*/  IMAD.MOV.U32 R9, RZ, RZ, 0x7800 ;  /* 0x00007800ff097424 */ /* 0x000fc600078e00ff */
[----:B------:R-:W-:Y:S01]  /*bad0*/  ISETP.NE.AND P0, PT, R11, RZ, PT ;  /* 0x000000ff0b00720c */ /* 0x000fe20003f05270 */
[----:B------:R0:W-:-:S12]  /*bae0*/  SYNCS.ARRIVE.TRANS64 RZ, [R6+URZ+0x29830], R9 ;  /* 0x0298300906ff79a7 */ /* 0x0001d8000800003f */
[----:B0-----:R-:W-:Y:S05]  /*baf0*/  @!P0 BRA `(.L_x_70) ;  /* 0x0000000000048947 */ /* 0x001fea0003800000 */
[----:B------:R-:W-:Y:S01]  /*bb00*/  BPT.TRAP 0x1 ;  /* 0x000000040000795c */ /* 0x000fe20000300000 */
.L_x_70:
[----:B------:R-:W-:Y:S05]  /*bb10*/  BSYNC B1 ;  /* 0x0000000000017941 */ /* 0x000fea0003800000 */
.L_x_69:
[----:B------:R-:W-:Y:S01]  /*bb20*/  R2UR UR10, R10 ;  /* 0x000000000a0a72ca */ /* 0x000fe200000e0000 */
[----:B------:R-:W-:Y:S01]  /*bb30*/  IMAD R7, R17, 0x7800, R7 ;  /* 0x0000780011077824 */ /* 0x000fe200078e0207 */
[----:B------:R-:W-:Y:S01]  /*bb40*/  R2UR UR6, R4 ;  /* 0x00000000040672ca */ /* 0x000fe200000e0000 */
[----:B------:R-:W-:Y:S01]  /*bb50*/  UIADD3 UR4, UP0, UR52, 0x370, URZ ;  /* 0x0000037034047890 */ /* 0x000fe2000ff1e03f */
[----:B------:R-:W-:Y:S01]  /*bb60*/  R2UR UR7, R5 ;  /* 0x00000000050772ca */ /* 0x000fe200000e0000 */
[----:B------:R-:W-:Y:S01]  /*bb70*/  VIADD R6, R6, 0x29830 ;  /* 0x0002983006067836 */ /* 0x000fe20000000000 */
[----:B------:R-:W-:Y:S01]  /*bb80*/  PLOP3.LUT P0, PT, PT, PT, PT, 0x80, 0x0 ;  /* 0x000000000000781c */ /* 0x000fe20003f0f070 */
[----:B------:R-:W-:Y:S01]  /*bb90*/  VIADD R9, R7, 0x1a400 ;  /* 0x0001a40007097836 */ /* 0x000fe20000000000 */
[----:B------:R-:W-:-:S12]  /*bba0*/  UIADD3.X UR5, URZ, UR53, URZ, UP0, !UPT ;  /* 0x000000353f057290 */ /* 0x000fd800087fe43f */
.L_x_71:
[----:B------:R-:W-:-:S13]  /*bbb0*/  @P0 ELECT P1, URZ, PT ;  /* 0x00000000003f082f */ /* 0x000fda0003820000 */
[----:B------:R-:W-:Y:S01]  /*bbc0*/  @P1 R2UR UR13, R16 ;  /* 0x00000000100d12ca */ /* 0x000fe200000e0000 */
[----:B------:R-:W-:Y:S01]  /*bbd0*/  UMOV UR12, UR36 ;  /* 0x00000024000c7c82 */ /* 0x000fe20008000000 */
[----:B------:R-:W-:Y:S02]  /*bbe0*/  @P1 R2UR UR11, R8 ;  /* 0x00000000080b12ca */ /* 0x000fe400000e0000 */
[----:B------:R-:W-:Y:S02]  /*bbf0*/  @P1 R2UR UR9, R6 ;  /* 0x00000000060912ca */ /* 0x000fe400000e0000 */
[----:B------:R-:W-:Y:S02]  /*bc00*/  @P1 R2UR UR8, R9 ;  /* 0x00000000090812ca */ /* 0x000fe400000e0000 */
[----:B------:R-:W-:Y:S02]  /*bc10*/  @P1 PLOP3.LUT P0, PT, P1, PT, PT, 0x8, 0x0 ;  /* 0x000000000000181c */ /* 0x000fe40000f0e170 */
[----:B------:R-:W-:-:S09]  /*bc20*/  PLOP3.LUT P1, PT, PT, PT, PT, 0x8, 0x0 ;  /* 0x000000000000781c */ /* 0x000fd20003f2e170 */
[----:B------:R0:W-:Y:S02]  /*bc30*/  UTMALDG.4D [UR8], [UR4], desc[UR6] ;  /* 0x00000608040075b4 */ /* 0x0001e40008019000 */
[----:B0-----:R-:W-:Y:S05]  /*bc40*/  @P0 BRA.U.ANY `(.L_x_71) ;  /* 0xfffffffd00d80947 */ /* 0x001fea000393ffff */
[----:B------:R-:W-:Y:S01]  /*bc50*/  R2UR UR6, R4 ;  /* 0x00000000040672ca */ /* 0x000fe200000e0000 */
[----:B------:R-:W-:Y:S01]  /*bc60*/  VIADD R9, R7, 0x1cc00 ;  /* 0x0001cc0007097836 */ /* 0x000fe20000000000 */
[----:B------:R-:W-:Y:S01]  /*bc70*/  R2UR UR7, R5 ;  /* 0x00000000050772ca */ /* 0x000fe200000e0000 */
[----:B------:R-:W-:Y:S01]  /*bc80*/  UMOV UR10, 0x40 ;  /* 0x00000040000a7882 */ /* 0x000fe20000000000 */
[----:B------:R-:W-:-:S13]  /*bc90*/  PLOP3.LUT P0, PT, PT, PT, PT, 0x80, 0x0 ;  /* 0x000000000000781c */ /* 0x000fda0003f0f070 */
.L_x_72:
        /* <DEDUP_REMOVED lines=15> */
.L_x_73:
        /* <DEDUP_REMOVED lines=10> */
.L_x_60:
[----:B------:R-:W-:Y:S05]  /*be30*/  BSYNC B0 ;  /* 0x0000000000007941 */ /* 0x000fea0003800000 */
.L_x_59:
[----:B------:R-:W-:-:S06]  /*be40*/  UISETP.NE.AND UP0, UPT, UR42, 0x3, UPT ;  /* 0x000000032a00788c */ /* 0x000fcc000bf05270 */
[----:B------:R-:W-:-:S13]  /*be50*/  PLOP3.LUT P0, PT, PT, PT, UP0, 0x80, 0x0 ;  /* 0x000000000000781c */ /* 0x000fda0003f0f008 */
[----:B------:R-:W-:Y:S05]  /*be60*/  @!P0 BRA `(.L_x_74) ;  /* 0x0000000000048947 */ /* 0x000fea0003800000 */
[----:B------:R-:W-:Y:S01]  /*be70*/  BPT.TRAP 0x1 ;  /* 0x000000040000795c */ /* 0x000fe20000300000 */
.L_x_74:
[----:B------:R-:W-:Y:S01]  /*be80*/  IMAD.U32 R4, RZ, RZ, UR47 ;  /* 0x0000002fff047e24 */ /* 0x000fe2000f8e00ff */
[----:B------:R-:W-:Y:S01]  /*be90*/  LEA R18, R3, UR41, 0x3 ;  /* 0x0000002903127c11 */ /* 0x000fe2000f8e18ff */
[----:B------:R-:W-:Y:S03]  /*bea0*/  BSSY B0, `(.L_x_75) ;  /* 0x0000006000007945 */ /* 0x000fe60003800000 */
[----:B------:R-:W-:Y:S02]  /*beb0*/  ISETP.NE.AND P1, PT, R4, 0x3, PT ;  /* 0x000000030400780c */ /* 0x000fe40003f25270 */
[----:B------:R-:W-:-:S04]  /*bec0*/  LOP3.LUT R4, R0, 0x1, RZ, 0x3c, !PT ;  /* 0x0000000100047812 */ /* 0x000fc800078e3cff */
[----:B------:R-:W-:-:S04]  /*bed0*/  SHF.L.U32 R4, R4, 0x1f, RZ ;  /* 0x0000001f04047819 */ /* 0x000fc800000006ff */
[----:B------:R-:W1:Y:S02]  /*bee0*/  SYNCS.PHASECHK.TRANS64.TRYWAIT P0, [R18+URZ+0x29870], R4 ;  /* 0x02987004120075a7 */ /* 0x000e64000800017f */
[----:B-1----:R-:W-:Y:S05]  /*bef0*/  @!P0 BRA `(.L_x_76) ;  /* 0x0000001800bc8947 */ /* 0x002fea0003800000 */
.L_x_121:
[----:B------:R-:W-:Y:S05]  /*bf00*/  BSYNC B0 ;  /* 0x0000000000007941 */ /* 0x000fea0003800000 */
.L_x_75:
[----:B------:R-:W-:Y:S05]  /*bf10*/  @!P1 BRA `(.L_x_77) ;  /* 0x0000000000049947 */ /* 0x000fea0003800000 */
[----:B------:R-:W-:Y:S01]  /*bf20*/  BPT.TRAP 0x1 ;  /* 0x000000040000795c */ /* 0x000fe20000300000 */
.L_x_77:
[----:B------:R-:W-:Y:S01]  /*bf30*/  SHF.L.U32 R0, R0, 0x1f, RZ ;  /* 0x0000001f00007819 */ /* 0x000fe200000006ff */
[----:B------:R-:W-:-:S03]  /*bf40*/  IMAD R12, R3, 0x5000, RZ ;  /* 0x00005000030c7824 */ /* 0x000fc600078e02ff */
[----:B------:R-:W3:Y:S02]  /*bf50*/  SYNCS.PHASECHK.TRANS64.TRYWAIT P0, [R18+URZ+0x29860], R0 ;  /* 0x02986000120075a7 */ /* 0x000ee4000800017f */
[----:B---3--:R-:W-:Y:S05]  /*bf60*/  @!P0 BRA `(.L_x_78) ;  /* 0x0000001800b48947 */ /* 0x008fea0003800000 */
.L_x_122:
[----:B------:R-:W3:Y:S04]  /*bf70*/  LDL R3, [R1+0x14] ;  /* 0x0000140001037983 */ /* 0x000ee80000100800 */
[----:B0-----:R-:W4:Y:S04]  /*bf80*/  LDL R6, [R1+0x18] ;  /* 0x0000180001067983 */ /* 0x001f280000100800 */
[----:B------:R-:W5:Y:S01]  /*bf90*/  LDL R13, [R1+0x10] ;  /* 0x00001000010d7983 */ /* 0x000f620000100800 */
[----:B------:R-:W-:Y:S05]  /*bfa0*/  WARPSYNC.ALL ;  /* 0x0000000000007948 */ /* 0x000fea0003800000 */
[----:B---3--:R-:W-:-:S05]  /*bfb0*/  LOP3.LUT R0, R12, R3, RZ, 0xfc, !PT ;  /* 0x000000030c007212 */ /* 0x008fca00078efcff */
[----:B------:R-:W1:Y:S01]  /*bfc0*/  LDSM.16.MT88.4 R8, [R0+UR41+0xa400] ;  /* 0x00a400290008783b */ /* 0x000e620008004200 */
[----:B------:R-:W-:Y:S01]  /*bfd0*/  VIADD R3, R0, UR41 ;  /* 0x0000002900037c36 */ /* 0x000fe20008000000 */
[----:B-----5:R-:W-:-:S03]  /*bfe0*/  LOP3.LUT R19, R12, R13, RZ, 0xfc, !PT ;  /* 0x0000000d0c137212 */ /* 0x020fc600078efcff */
[----:B----4-:R-:W-:Y:S02]  /*bff0*/  IMAD.IADD R3, R6, 0x1, R3 ;  /* 0x0000000106037824 */ /* 0x010fe400078e0203 */
[----:B------:R-:W-:Y:S01]  /*c000*/  VIADD R19, R19, UR41 ;  /* 0x0000002913137c36 */ /* 0x000fe20008000000 */
[C-C-:B-1----:R-:W-:Y:S02]  /*c010*/  PRMT R4, R8.reuse, 0x6420, R9.reuse ;  /* 0x0000642008047816 */ /* 0x142fe40000000009 */
[----:B------:R-:W-:Y:S02]  /*c020*/  PRMT R5, R8, 0x7531, R9 ;  /* 0x0000753108057816 */ /* 0x000fe40000000009 */
[C-C-:B------:R-:W-:Y:S02]  /*c030*/  PRMT R6, R10.reuse, 0x6420, R11.reuse ;  /* 0x000064200a067816 */ /* 0x140fe4000000000b */
[----:B------:R-:W-:Y:S02]  /*c040*/  PRMT R7, R10, 0x7531, R11 ;  /* 0x000075310a077816 */ /* 0x000fe4000000000b */
[----:B------:R-:W0:Y:S04]  /*c050*/  LDSM.16.MT88.4 R8, [R3+0xa400] ;  /* 0x00a400000308783b */ /* 0x000e280000004200 */
[----:B------:R-:W-:Y:S01]  /*c060*/  STSM.16.M88.4 [R19+0x400], R4 ;  /* 0x0004000413007844 */ /* 0x000fe20000000200 */
[----:B0-----:R-:W-:-:S02]  /*c070*/  PRMT R12, R8, 0x6420, R9 ;  /* 0x00006420080c7816 */ /* 0x001fc40000000009 */
[----:B------:R-:W-:Y:S02]  /*c080*/  PRMT R13, R8, 0x7531, R9 ;  /* 0x00007531080d7816 */ /* 0x000fe40000000009 */
[C-C-:B------:R-:W-:Y:S02]  /*c090*/  PRMT R14, R10.reuse, 0x6420, R11.reuse ;  /* 0x000064200a0e7816 */ /* 0x140fe4000000000b */
[----:B------:R-:W-:-:S05]  /*c0a0*/  PRMT R15, R10, 0x7531, R11 ;  /* 0x000075310a0f7816 */ /* 0x000fca000000000b */
[----:B------:R-:W-:Y:S04]  /*c0b0*/  STSM.16.M88.4 [R19+0xc00], R12 ;  /* 0x000c000c13007844 */ /* 0x000fe80000000200 */
[----:B------:R-:W0:Y:S02]  /*c0c0*/  LDSM.16.MT88.4 R8, [R0+UR41+0xb400] ;  /* 0x00b400290008783b */ /* 0x000e240008004200 */
[C-C-:B0-----:R-:W-:Y:S02]  /*c0d0*/  PRMT R4, R8.reuse, 0x6420, R9.reuse ;  /* 0x0000642008047816 */ /* 0x141fe40000000009 */
[----:B------:R-:W-:Y:S02]  /*c0e0*/  PRMT R5, R8, 0x7531, R9 ;  /* 0x0000753108057816 */ /* 0x000fe40000000009 */
[----:B------:R-:W-:-:S02]  /*c0f0*/  PRMT R6, R10, 0x6420, R11 ;  /* 0x000064200a067816 */ /* 0x000fc4000000000b */
[----:B------:R-:W-:Y:S02]  /*c100*/  PRMT R7, R10, 0x7531, R11 ;  /* 0x000075310a077816 */ /* 0x000fe4000000000b */
[----:B------:R-:W0:Y:S04]  /*c110*/  LDSM.16.MT88.4 R8, [R3+0xb400] ;  /* 0x00b400000308783b */ /* 0x000e280000004200 */
[----:B------:R-:W-:Y:S01]  /*c120*/  STSM.16.M88.4 [R19+0x1400], R4 ;  /* 0x0014000413007844 */ /* 0x000fe20000000200 */
[C-C-:B0-----:R-:W-:Y:S02]  /*c130*/  PRMT R12, R8.reuse, 0x6420, R9.reuse ;  /* 0x00006420080c7816 */ /* 0x141fe40000000009 */
[----:B------:R-:W-:Y:S02]  /*c140*/  PRMT R13, R8, 0x7531, R9 ;  /* 0x00007531080d7816 */ /* 0x000fe40000000009 */
[----:B------:R-:W-:-:S02]  /*c150*/  PRMT R14, R10, 0x6420, R11 ;  /* 0x000064200a0e7816 */ /* 0x000fc4000000000b */
        /* <DEDUP_REMOVED lines=20> */
[----:B------:R0:W-:Y:S02]  /*c2a0*/  STSM.16.M88.4 [R19+0x3400], R4 ;  /* 0x0034000413007844 */ /* 0x0001e40000000200 */
[C-C-:B0-----:R-:W-:Y:S02]  /*c2b0*/  PRMT R4, R8.reuse, 0x6420, R9.reuse ;  /* 0x0000642008047816 */ /* 0x141fe40000000009 */
[----:B------:R-:W-:-:S02]  /*c2c0*/  PRMT R5, R8, 0x7531, R9 ;  /* 0x0000753108057816 */ /* 0x000fc40000000009 */
[C-C-:B------:R-:W-:Y:S02]  /*c2d0*/  PRMT R6, R10.reuse, 0x6420, R11.reuse ;  /* 0x000064200a067816 */ /* 0x140fe4000000000b */
[----:B------:R-:W-:-:S05]  /*c2e0*/  PRMT R7, R10, 0x7531, R11 ;  /* 0x000075310a077816 */ /* 0x000fca000000000b */
[----:B------:R-:W-:Y:S04]  /*c2f0*/  STSM.16.M88.4 [R19+0x3c00], R4 ;  /* 0x003c000413007844 */ /* 0x000fe80000000200 */
[----:B------:R-:W0:Y:S04]  /*c300*/  LDSM.16.MT88.4 R12, [R0+UR41+0xe400] ;  /* 0x00e40029000c783b */ /* 0x000e280008004200 */
[----:B------:R-:W1:Y:S01]  /*c310*/  LDSM.16.MT88.4 R4, [R3+0xe400] ;  /* 0x00e400000304783b */ /* 0x000e620000004200 */
[C-C-:B0-----:R-:W-:Y:S02]  /*c320*/  PRMT R8, R12.reuse, 0x6420, R13.reuse ;  /* 0x000064200c087816 */ /* 0x141fe4000000000d */
[----:B------:R-:W-:-:S02]  /*c330*/  PRMT R9, R12, 0x7531, R13 ;  /* 0x000075310c097816 */ /* 0x000fc4000000000d */
[C-C-:B------:R-:W-:Y:S02]  /*c340*/  PRMT R10, R14.reuse, 0x6420, R15.reuse ;  /* 0x000064200e0a7816 */ /* 0x140fe4000000000f */
[----:B------:R-:W-:-:S05]  /*c350*/  PRMT R11, R14, 0x7531, R15 ;  /* 0x000075310e0b7816 */ /* 0x000fca000000000f */
[----:B------:R1:W-:Y:S02]  /*c360*/  STSM.16.M88.4 [R19+0x4400], R8 ;  /* 0x0044000813007844 */ /* 0x0003e40000000200 */
[C-C-:B-1----:R-:W-:Y:S02]  /*c370*/  PRMT R8, R4.reuse, 0x6420, R5.reuse ;  /* 0x0000642004087816 */ /* 0x142fe40000000005 */
[----:B------:R-:W-:Y:S02]  /*c380*/  PRMT R9, R4, 0x7531, R5 ;  /* 0x0000753104097816 */ /* 0x000fe40000000005 */
[C-C-:B------:R-:W-:Y:S02]  /*c390*/  PRMT R10, R6.reuse, 0x6420, R7.reuse ;  /* 0x00006420060a7816 */ /* 0x140fe40000000007 */
[----:B------:R-:W-:-:S05]  /*c3a0*/  PRMT R11, R6, 0x7531, R7 ;  /* 0x00007531060b7816 */ /* 0x000fca0000000007 */
[----:B------:R0:W-:Y:S01]  /*c3b0*/  STSM.16.M88.4 [R19+0x4c00], R8 ;  /* 0x004c000813007844 */ /* 0x0001e20000000200 */
[----:B------:R-:W-:Y:S01]  /*c3c0*/  @!PT LDS RZ, [RZ] ;  /* 0x00000000fffff984 */ /* 0x000fe20000000800 */
[----:B------:R-:W-:Y:S01]  /*c3d0*/  @!PT LDS RZ, [RZ] ;  /* 0x00000000fffff984 */ /* 0x000fe20000000800 */
[----:B------:R-:W-:Y:S01]  /*c3e0*/  @!PT LDS RZ, [RZ] ;  /* 0x00000000fffff984 */ /* 0x000fe20000000800 */
[----:B------:R-:W-:Y:S01]  /*c3f0*/  @!PT LDS RZ, [RZ] ;  /* 0x00000000fffff984 */ /* 0x000fe20000000800 */
[----:B------:R1:W-:Y:S06]  /*c400*/  MEMBAR.ALL.CTA ;  /* 0x0000000000007992 */ /* 0x0003ec0000008000 */
[----:B-1----:R-:W1:Y:S01]  /*c410*/  FENCE.VIEW.ASYNC.S ;  /* 0x00000000000073c6 */ /* 0x002e620000000000 */
[----:B------:R-:W-:Y:S05]  /*c420*/  @!P1 BRA `(.L_x_79) ;  /* 0x0000000000049947 */ /* 0x000fea0003800000 */
[----:B------:R-:W-:Y:S01]  /*c430*/  BPT.TRAP 0x1 ;  /* 0x000000040000795c */ /* 0x000fe20000300000 */
.L_x_79:
[----:B------:R-:W3:Y:S01]  /*c440*/  S2R R0, SR_TID.X ;  /* 0x0000000000007919 */ /* 0x000ee20000002100 */
[----:B-1----:R1:W-:Y:S01]  /*c450*/  SYNCS.ARRIVE.TRANS64.A1T0 RZ, [R18+URZ+0x29850], RZ ;  /* 0x029850ff12ff79a7 */ /* 0x0023e2000810003f */
[----:B---3--:R-:W-:Y:S01]  /*c460*/  LOP3.LUT R0, R0, 0x7f, RZ, 0xc0, !PT ;  /* 0x0000007f00007812 */ /* 0x008fe200078ec0ff */
[----:B------:R-:W-:Y:S03]  /*c470*/  BAR.SYNC.DEFER_BLOCKING 0x2, 0x80 ;  /* 0x0082000000007b1d */ /* 0x000fe60000010000 */
[----:B------:R-:W-:-:S03]  /*c480*/  ISETP.NE.AND P0, PT, R0, RZ, PT ;  /* 0x000000ff0000720c */ /* 0x000fc60003f05270 */
[----:B------:R3:W5:Y:S10]  /*c490*/  LDL R0, [R1] ;  /* 0x0000000001007983 */ /* 0x0007740000100800 */
[----:B-1----:R-:W-:-:S05]  /*c4a0*/  @!P0 VIADD R18, R18, 0x29880 ;  /* 0x0002988012128836 */ /* 0x002fca0000000000 */
[----:B------:R-:W-:-:S04]  /*c4b0*/  @!P0 PRMT R18, RZ, 0x654, R18 ;  /* 0x00000654ff128816 */ /* 0x000fc80000000012 */
[----:B------:R3:W-:Y:S01]  /*c4c0*/  @!P0 SYNCS.ARRIVE.TRANS64.RED.A1T0 RZ, [R18+URZ], RZ ;  /* 0x000000ff12ff89a7 */ /* 0x0007e2000810043f */
[C---:B------:R-:W-:Y:S01]  /*c4d0*/  ISETP.GT.AND P0, PT, R2.reuse, RZ, PT ;  /* 0x000000ff0200720c */ /* 0x040fe20003f04270 */
[----:B------:R-:W-:Y:S02]  /*c4e0*/  VIADD R2, R2, 0xffffffff ;  /* 0xffffffff02027836 */ /* 0x000fe40000000000 */
[----:B------:R-:W-:-:S10]  /*c4f0*/  IMAD.MOV.U32 R3, RZ, RZ, R17 ;  /* 0x000000ffff037224 */ /* 0x000fd400078e0011 */
[----:B---3--:R-:W-:Y:S05]  /*c500*/  @P0 BRA `(.L_x_80) ;  /* 0xfffffff0001c0947 */ /* 0x008fea000383ffff */
.L_x_58:
[----:B------:R-:W-:-:S06]  /*c510*/  UISETP.NE.AND UP0, UPT, UR42, 0x3, UPT ;  /* 0x000000032a00788c */ /* 0x000fcc000bf05270 */
[----:B------:R-:W-:-:S13]  /*c520*/  PLOP3.LUT P0, PT, PT, PT, UP0, 0x80, 0x0 ;  /* 0x000000000000781c */ /* 0x000fda0003f0f008 */
[----:B------:R-:W-:Y:S05]  /*c530*/  @!P0 BRA `(.L_x_81) ;  /* 0x0000000000048947 */ /* 0x000fea0003800000 */
[----:B------:R-:W-:Y:S01]  /*c540*/  BPT.TRAP 0x1 ;  /* 0x000000040000795c */ /* 0x000fe20000300000 */
.L_x_81:
[----:B--2--5:R-:W2:Y:S01]  /*c550*/  LDL R0, [R1] ;  /* 0x0000000001007983 */ /* 0x024ea20000100800 */
[----:B------:R-:W-:Y:S01]  /*c560*/  LEA R16, R17, UR41, 0x3 ;  /* 0x0000002911107c11 */ /* 0x000fe2000f8e18ff */
[----:B------:R-:W-:Y:S01]  /*c570*/  BSSY B0, `(.L_x_82) ;  /* 0x0000007000007945 */ /* 0x000fe20003800000 */
[----:B--2---:R-:W-:Y:S01]  /*c580*/  LOP3.LUT R3, R0, 0x1, RZ, 0x3c, !PT ;  /* 0x0000000100037812 */ /* 0x004fe200078e3cff */
[----:B------:R-:W-:-:S03]  /*c590*/  IMAD.U32 R0, RZ, RZ, UR47 ;  /* 0x0000002fff007e24 */ /* 0x000fc6000f8e00ff */
[----:B------:R-:W-:Y:S02]  /*c5a0*/  SHF.L.U32 R3, R3, 0x1f, RZ ;  /* 0x0000001f03037819 */ /* 0x000fe400000006ff */
[----:B------:R-:W-:Y:S02]  /*c5b0*/  ISETP.NE.AND P1, PT, R0, 0x3, PT ;  /* 0x000000030000780c */ /* 0x000fe40003f25270 */
[----:B------:R-:W2:Y:S02]  /*c5c0*/  SYNCS.PHASECHK.TRANS64.TRYWAIT P0, [R16+URZ+0x29870], R3 ;  /* 0x02987003100075a7 */ /* 0x000ea4000800017f */
[----:B--2---:R-:W-:Y:S09]  /*c5d0*/  @!P0 BRA `(.L_x_83) ;  /* 0x00000014002c8947 */ /* 0x004ff20003800000 */
.L_x_123:
[----:B------:R-:W-:Y:S05]  /*c5e0*/  BSYNC B0 ;  /* 0x0000000000007941 */ /* 0x000fea0003800000 */
.L_x_82:
[----:B------:R-:W-:Y:S05]  /*c5f0*/  @!P1 BRA `(.L_x_84) ;  /* 0x0000000000049947 */ /* 0x000fea0003800000 */
[----:B------:R-:W-:Y:S01]  /*c600*/  BPT.TRAP 0x1 ;  /* 0x000000040000795c */ /* 0x000fe20000300000 */
.L_x_84:
[----:B------:R-:W2:Y:S02]  /*c610*/  LDL R0, [R1] ;  /* 0x0000000001007983 */ /* 0x000ea40000100800 */
[----:B--2---:R-:W-:-:S04]  /*c620*/  SHF.L.U32 R3, R0, 0x1f, RZ ;  /* 0x0000001f00037819 */ /* 0x004fc800000006ff */
[----:B------:R-:W2:Y:S02]  /*c630*/  SYNCS.PHASECHK.TRANS64.TRYWAIT P0, [R16+URZ+0x29860], R3 ;  /* 0x02986003100075a7 */ /* 0x000ea4000800017f */
[----:B--2---:R-:W-:Y:S05]  /*c640*/  @!P0 BRA `(.L_x_85) ;  /* 0x0000001400248947 */ /* 0x004fea0003800000 */
.L_x_124:
[----:B-1----:R-:W3:Y:S04]  /*c650*/  LDL R2, [R1+0x14] ;  /* 0x0000140001027983 */ /* 0x002ee80000100800 */
[----:B0-----:R-:W4:Y:S04]  /*c660*/  LDL R10, [R1+0x18] ;  /* 0x00001800010a7983 */ /* 0x001f280000100800 */
[----:B------:R-:W5:Y:S01]  /*c670*/  LDL R12, [R1+0x10] ;  /* 0x00001000010c7983 */ /* 0x000f620000100800 */
[----:B------:R-:W-:Y:S01]  /*c680*/  IMAD R0, R17, 0x5000, RZ ;  /* 0x0000500011007824 */ /* 0x000fe200078e02ff */
[----:B------:R-:W-:Y:S05]  /*c690*/  WARPSYNC.ALL ;  /* 0x0000000000007948 */ /* 0x000fea0003800000 */
[----:B---3--:R-:W-:-:S05]  /*c6a0*/  LOP3.LUT R2, R0, R2, RZ, 0xfc, !PT ;  /* 0x0000000200027212 */ /* 0x008fca00078efcff */
[----:B------:R-:W0:Y:S01]  /*c6b0*/  LDSM.16.MT88.4 R4, [R2+UR41+0xa400] ;  /* 0x00a400290204783b */ /* 0x000e220008004200 */
[----:B--2---:R-:W-:Y:S01]  /*c6c0*/  VIADD R3, R2, UR41 ;  /* 0x0000002902037c36 */ /* 0x004fe20008000000 */
[----:B-----5:R-:W-:-:S03]  /*c6d0*/  LOP3.LUT R0, R0, R12, RZ, 0xfc, !PT ;  /* 0x0000000c00007212 */ /* 0x020fc600078efcff */
[----:B----4-:R-:W-:Y:S02]  /*c6e0*/  IMAD.IADD R3, R10, 0x1, R3 ;  /* 0x000000010a037824 */ /* 0x010fe400078e0203 */
[----:B------:R-:W-:Y:S01]  /*c6f0*/  VIADD R0, R0, UR41 ;  /* 0x0000002900007c36 */ /* 0x000fe20008000000 */
[C-C-:B0-----:R-:W-:Y:S02]  /*c700*/  PRMT R8, R4.reuse, 0x6420, R5.reuse ;  /* 0x0000642004087816 */ /* 0x141fe40000000005 */
[----:B------:R-:W-:Y:S02]  /*c710*/  PRMT R9, R4, 0x7531, R5 ;  /* 0x0000753104097816 */ /* 0x000fe40000000005 */
[C-C-:B------:R-:W-:Y:S02]  /*c720*/  PRMT R10, R6.reuse, 0x6420, R7.reuse ;  /* 0x00006420060a7816 */ /* 0x140fe40000000007 */
[----:B------:R-:W-:Y:S02]  /*c730*/  PRMT R11, R6, 0x7531, R7 ;  /* 0x00007531060b7816 */ /* 0x000fe40000000007 */
[----:B------:R-:W0:Y:S04]  /*c740*/  LDSM.16.MT88.4 R4, [R3+0xa400] ;  /* 0x00a400000304783b */ /* 0x000e280000004200 */
[----:B------:R0:W-:Y:S02]  /*c750*/  STSM.16.M88.4 [R0+0x400], R8 ;  /* 0x0004000800007844 */ /* 0x0001e40000000200 */
        /* <DEDUP_REMOVED lines=47> */
[----:B------:R1:W-:Y:S01]  /*ca50*/  STSM.16.M88.4 [R0+0x4400], R12 ;  /* 0x0044000c00007844 */ /* 0x0003e20000000200 */
[C-C-:B0-----:R-:W-:Y:S02]  /*ca60*/  PRMT R8, R4.reuse, 0x6420, R5.reuse ;  /* 0x0000642004087816 */ /* 0x141fe40000000005 */
[----:B------:R-:W-:Y:S02]  /*ca70*/  PRMT R9, R4, 0x7531, R5 ;  /* 0x0000753104097816 */ /* 0x000fe40000000005 */
[----:B------:R-:W-:-:S02]  /*ca80*/  PRMT R10, R6, 0x6420, R7 ;  /* 0x00006420060a7816 */ /* 0x000fc40000000007 */
[----:B------:R-:W-:-:S05]  /*ca90*/  PRMT R11, R6, 0x7531, R7 ;  /* 0x00007531060b7816 */ /* 0x000fca0000000007 */
[----:B------:R1:W-:Y:S01]  /*caa0*/  STSM.16.M88.4 [R0+0x4c00], R8 ;  /* 0x004c000800007844 */ /* 0x0003e20000000200 */
[----:B------:R-:W-:Y:S01]  /*cab0*/  @!PT LDS RZ, [RZ] ;  /* 0x00000000fffff984 */ /* 0x000fe20000000800 */
[----:B------:R-:W-:Y:S01]  /*cac0*/  @!PT LDS RZ, [RZ] ;  /* 0x00000000fffff984 */ /* 0x000fe20000000800 */
[----:B------:R-:W-:Y:S01]  /*cad0*/  @!PT LDS RZ, [RZ] ;  /* 0x00000000fffff984 */ /* 0x000fe20000000800 */
[----:B------:R-:W-:Y:S01]  /*cae0*/  @!PT LDS RZ, [RZ] ;  /* 0x00000000fffff984 */ /* 0x000fe20000000800 */
[----:B------:R0:W-:Y:S06]  /*caf0*/  MEMBAR.ALL.CTA ;  /* 0x0000000000007992 */ /* 0x0001ec0000008000 */
[----:B0-----:R-:W0:Y:S01]  /*cb00*/  FENCE.VIEW.ASYNC.S ;  /* 0x00000000000073c6 */ /* 0x001e220000000000 */
[----:B------:R-:W-:Y:S05]  /*cb10*/  @!P1 BRA `(.L_x_86) ;  /* 0x0000000000049947 */ /* 0x000fea0003800000 */
[----:B------:R-:W-:Y:S01]  /*cb20*/  BPT.TRAP 0x1 ;  /* 0x000000040000795c */ /* 0x000fe20000300000 */
.L_x_86:
[----:B------:R-:W2:Y:S01]  /*cb30*/  LDL.LU R3, [R1] ;  /* 0x0000000001037983 */ /* 0x000ea20000300800 */
[----:B0-----:R-:W-:Y:S01]  /*cb40*/  SYNCS.ARRIVE.TRANS64.A1T0 RZ, [R16+URZ+0x29850], RZ ;  /* 0x029850ff10ff79a7 */ /* 0x001fe2000810003f */
[----:B-1----:R-:W0:Y:S01]  /*cb50*/  S2R R0, SR_TID.X ;  /* 0x0000000000007919 */ /* 0x002e220000002100 */
[----:B------:R-:W-:Y:S01]  /*cb60*/  VIADD R17, R17, 0x1 ;  /* 0x0000000111117836 */ /* 0x000fe20000000000 */
[----:B------:R-:W1:Y:S01]  /*cb70*/  LDC R2, c[0x0][0xc34] ;  /* 0x00030d00ff027b82 */ /* 0x000e620000000800 */
[----:B0-----:R-:W-:-:S07]  /*cb80*/  LOP3.LUT R0, R0, 0x7f, RZ, 0xc0, !PT ;  /* 0x0000007f00007812 */ /* 0x001fce00078ec0ff */
[----:B------:R-:W-:Y:S01]  /*cb90*/  BAR.SYNC.DEFER_BLOCKING 0x2, 0x80 ;  /* 0x0082000000007b1d */ /* 0x000fe20000010000 */
[----:B------:R-:W-:-:S13]  /*cba0*/  ISETP.NE.AND P0, PT, R0, RZ, PT ;  /* 0x000000ff0000720c */ /* 0x000fda0003f05270 */
[----:B------:R-:W-:-:S05]  /*cbb0*/  @!P0 VIADD R0, R16, 0x29880 ;  /* 0x0002988010008836 */ /* 0x000fca0000000000 */
[----:B------:R-:W-:-:S04]  /*cbc0*/  @!P0 PRMT R0, RZ, 0x654, R0 ;  /* 0x00000654ff008816 */ /* 0x000fc80000000000 */
[----:B------:R0:W-:Y:S01]  /*cbd0*/  @!P0 SYNCS.ARRIVE.TRANS64.RED.A1T0 RZ, [R0+URZ], RZ ;  /* 0x000000ff00ff89a7 */ /* 0x0001e2000810043f */
[----:B------:R-:W-:-:S04]  /*cbe0*/  ISETP.NE.AND P0, PT, R17, 0x2, PT ;  /* 0x000000021100780c */ /* 0x000fc80003f05270 */
[----:B0-----:R-:W-:Y:S01]  /*cbf0*/  SEL R0, RZ, 0x1, P0 ;  /* 0x00000001ff007807 */ /* 0x001fe20000000000 */
[----:B------:R-:W-:-:S06]  /*cc00*/  UIADD3 UR50, UR43, UR50, URZ ;  /* 0x000000322b327290 */ /* 0x000fcc000fffe03f */
[----:B-1----:R-:W-:Y:S01]  /*cc10*/  ISETP.LE.AND P1, PT, R2, UR50, PT ;  /* 0x0000003202007c0c */ /* 0x002fe2000bf23270 */
[----:B------:R-:W-:Y:S01]  /*cc20*/  UIADD3 UR46, UR46, 0x1, URZ ;  /* 0x000000012e2e7890 */ /* 0x000fe2000fffe03f */
[----:B------:R-:W-:Y:S02]  /*cc30*/  SEL R17, R17, RZ, P0 ;  /* 0x000000ff11117207 */ /* 0x000fe40000000000 */
[----:B--2---:R-:W-:-:S05]  /*cc40*/  LOP3.LUT R3, R3, R0, RZ, 0x3c, !PT ;  /* 0x0000000003037212 */ /* 0x004fca00078e3cff */
[----:B------:R1:W-:Y:S04]  /*cc50*/  STL [R1], R3 ;  /* 0x0000000301007387 */ /* 0x0003e80000100800 */
[----:B------:R-:W-:Y:S05]  /*cc60*/  @!P1 BRA `(.L_x_87) ;  /* 0xffffffd000209947 */ /* 0x000fea000383ffff */
[----:B------:R-:W-:-:S12]  /*cc70*/  ULOP3.LUT UR46, UR46, 0x1, URZ, 0xc, !UPT ;  /* 0x000000012e2e7892 */ /* 0x000fd8000f8e0c3f */
.L_x_40:
[----:B-1----:R-:W0:Y:S01]  /*cc80*/  S2R R3, SR_CgaCtaId ;  /* 0x0000000000037919 */ /* 0x002e220000008800 */
[----:B------:R-:W-:-:S04]  /*cc90*/  MOV R0, 0x400 ;  /* 0x0000040000007802 */ /* 0x000fc80000000f00 */
[----:B0-----:R-:W-:Y:S01]  /*cca0*/  LEA R8, R3, R0, 0x18 ;  /* 0x0000000003087211 */ /* 0x001fe200078ec0ff */
[----:B------:R-:W-:-:S05]  /*ccb0*/  IMAD.U32 R0, RZ, RZ, UR46 ;  /* 0x0000002eff007e24 */ /* 0x000fca000f8e00ff */
[----:B------:R-:W-:-:S04]  /*ccc0*/  SHF.L.U32 R0, R0, 0x1f, RZ ;  /* 0x0000001f00007819 */ /* 0x000fc800000006ff */
[----:B------:R-:W0:Y:S02]  /*ccd0*/  SYNCS.PHASECHK.TRANS64.TRYWAIT P0, [R8+URZ+0x29820], R0 ;  /* 0x02982000080075a7 */ /* 0x000e24000800017f */
[----:B0-----:R-:W-:Y:S05]  /*cce0*/  @!P0 BRA `(.L_x_88) ;  /* 0x0000000c00908947 */ /* 0x001fea0003800000 */
.L_x_125:
[----:B------:R-:W1:Y:S02]  /*ccf0*/  S2R R2, SR_TID.X ;  /* 0x0000000000027919 */ /* 0x000e640000002100 */
[----:B-1----:R-:W-:-:S04]  /*cd00*/  SHF.R.U32.HI R2, RZ, 0x5, R2 ;  /* 0x00000005ff027819 */ /* 0x002fc80000011602 */
[----:B------:R-:W-:-:S05]  /*cd10*/  LOP3.LUT R2, R2, 0x3, RZ, 0xc0, !PT ;  /* 0x0000000302027812 */ /* 0x000fca00078ec0ff */
[----:B0-----:R-:W0:Y:S02]  /*cd20*/  SHFL.IDX PT, R0, R2, RZ, 0x1f ;  /* 0x00001fff02007589 */ /* 0x001e2400000e0000 */
[----:B0-----:R-:W-:-:S13]  /*cd30*/  ISETP.NE.AND P0, PT, R0, RZ, PT ;  /* 0x000000ff0000720c */ /* 0x001fda0003f05270 */
[----:B------:R-:W-:Y:S05]  /*cd40*/  @P0 EXIT ;  /* 0x000000000000094d */ /* 0x000fea0003800000 */
[----:B------:R-:W-:Y:S01]  /*cd50*/  ELECT P0, URZ, PT ;  /* 0x00000000003f782f */ /* 0x000fe20003800000 */
[----:B------:R-:W-:-:S12]  /*cd60*/  BSSY B0, `(.L_x_89) ;  /* 0x0000028000007945 */ /* 0x000fd80003800000 */
[----:B------:R-:W-:Y:S05]  /*cd70*/  @!P0 BRA `(.L_x_90) ;  /* 0x0000000000988947 */ /* 0x000fea0003800000 */
[----:B------:R-:W-:-:S06]  /*cd80*/  ULOP3.LUT UR4, UR38, 0x2, URZ, 0xfc, !UPT ;  /* 0x0000000226047892 */ /* 0x000fcc000f8efc3f */
[----:B------:R-:W-:-:S05]  /*cd90*/  IMAD.U32 R0, RZ, RZ, UR4 ;  /* 0x00000004ff007e24 */ /* 0x000fca000f8e00ff */
[----:B------:R-:W-:-:S13]  /*cda0*/  ISETP.NE.AND P0, PT, R0, 0x3, PT ;  /* 0x000000030000780c */ /* 0x000fda0003f05270 */
[----:B------:R-:W-:Y:S05]  /*cdb0*/  @!P0 BRA `(.L_x_91) ;  /* 0x0000000000048947 */ /* 0x000fea0003800000 */
[----:B------:R-:W-:Y:S01]  /*cdc0*/  BPT.TRAP 0x1 ;  /* 0x000000040000795c */ /* 0x000fe20000300000 */
.L_x_91:
[----:B------:R-:W2:Y:S01]  /*cdd0*/  LDL.LU R6, [R1] ;  /* 0x0000000001067983 */ /* 0x000ea20000300800 */
[----:B------:R-:W-:Y:S02]  /*cde0*/  VIADD R0, R8, 0x29840 ;  /* 0x0002984008007836 */ /* 0x000fe40000000000 */
[C---:B------:R-:W-:Y:S02]  /*cdf0*/  VIADD R2, R17.reuse, 0x1 ;  /* 0x0000000111027836 */ /* 0x040fe40000000000 */
[----:B------:R-:W-:-:S03]  /*ce00*/  IMAD R5, R17, 0x8, R0 ;  /* 0x0000000811057824 */ /* 0x000fc600078e0200 */
[----:B------:R-:W-:-:S04]  /*ce10*/  ISETP.NE.AND P2, PT, R2, 0x2, PT ;  /* 0x000000020200780c */ /* 0x000fc80003f45270 */
[----:B------:R-:W-:Y:S02]  /*ce20*/  SEL R3, RZ, 0x1, P2 ;  /* 0x00000001ff037807 */ /* 0x000fe40001000000 */
[C---:B--2---:R-:W-:Y:S02]  /*ce30*/  SHF.L.U32 R4, R6.reuse, 0x1f, RZ ;  /* 0x0000001f06047819 */ /* 0x044fe400000006ff */
[----:B------:R-:W-:Y:S02]  /*ce40*/  LOP3.LUT R6, R6, R3, RZ, 0x3c, !PT ;  /* 0x0000000306067212 */ /* 0x000fe400078e3cff */
[----:B------:R-:W0:Y:S01]  /*ce50*/  SYNCS.PHASECHK.TRANS64.TRYWAIT P1, [R5+URZ], R4 ;  /* 0x00000004050075a7 */ /* 0x000e22000802017f */
[----:B------:R-:W-:-:S05]  /*ce60*/  SEL R3, R2, RZ, P2 ;  /* 0x000000ff02037207 */ /* 0x000fca0001000000 */
[----:B------:R-:W-:Y:S01]  /*ce70*/  IMAD R7, R3, 0x8, R0 ;  /* 0x0000000803077824 */ /* 0x000fe200078e0200 */
[----:B------:R-:W-:Y:S01]  /*ce80*/  SHF.L.U32 R0, R6, 0x1f, RZ ;  /* 0x0000001f06007819 */ /* 0x000fe200000006ff */
[----:B0-----:R-:W-:Y:S06]  /*ce90*/  @!P1 BRA `(.L_x_92) ;  /* 0x0000000c00389947 */ /* 0x001fec0003800000 */
.L_x_126:
[----:B------:R-:W1:Y:S02]  /*cea0*/  SYNCS.PHASECHK.TRANS64.TRYWAIT P1, [R7+URZ], R0 ;  /* 0x00000000070075a7 */ /* 0x000e64000802017f */
[----:B-1----:R-:W-:Y:S05]  /*ceb0*/  @!P1 BRA `(.L_x_93) ;  /* 0x0000000c00449947 */ /* 0x002fea0003800000 */
.L_x_127:
[----:B------:R-:W-:Y:S05]  /*cec0*/  @!P0 BRA `(.L_x_94) ;  /* 0x0000000000048947 */ /* 0x000fea0003800000 */
[----:B------:R-:W-:Y:S01]  /*ced0*/  BPT.TRAP 0x1 ;  /* 0x000000040000795c */ /* 0x000fe20000300000 */
.L_x_94:
[----:B------:R-:W-:-:S04]  /*cee0*/  IMAD R17, R17, 0x8, R8 ;  /* 0x0000000811117824 */ /* 0x000fc800078e0208 */
[----:B------:R-:W2:Y:S02]  /*cef0*/  SYNCS.PHASECHK.TRANS64.TRYWAIT P1, [R17+URZ+0x29860], R4 ;  /* 0x02986004110075a7 */ /* 0x000ea4000802017f */
[----:B--2---:R-:W-:Y:S05]  /*cf00*/  @!P1 BRA `(.L_x_95) ;  /* 0x0000000c00449947 */ /* 0x004fea0003800000 */
.L_x_128:
[----:B------:R-:W-:Y:S05]  /*cf10*/  @!P0 BRA `(.L_x_96) ;  /* 0x0000000000048947 */ /* 0x000fea0003800000 */
[----:B------:R-:W-:Y:S01]  /*cf20*/  BPT.TRAP 0x1 ;  /* 0x000000040000795c */ /* 0x000fe20000300000 */
.L_x_96:
[----:B------:R-:W-:-:S04]  /*cf30*/  IMAD R3, R3, 0x8, R8 ;  /* 0x0000000803037824 */ /* 0x000fc800078e0208 */
[----:B------:R-:W3:Y:S02]  /*cf40*/  SYNCS.PHASECHK.TRANS64.TRYWAIT P1, [R3+URZ+0x29860], R0 ;  /* 0x02986000030075a7 */ /* 0x000ee4000802017f */
[----:B---3--:R-:W-:Y:S05]  /*cf50*/  @!P1 BRA `(.L_x_97) ;  /* 0x0000000c00449947 */ /* 0x008fea0003800000 */
.L_x_129:
[----:B------:R-:W-:Y:S05]  /*cf60*/  @!P0 BRA `(.L_x_98) ;  /* 0x0000000000048947 */ /* 0x000fea0003800000 */
[----:B------:R-:W-:Y:S01]  /*cf70*/  BPT.TRAP 0x1 ;  /* 0x000000040000795c */ /* 0x000fe20000300000 */
.L_x_98:
[----:B------:R-:W4:Y:S02]  /*cf80*/  SYNCS.PHASECHK.TRANS64.TRYWAIT P0, [R17+URZ+0x29880], R4 ;  /* 0x02988004110075a7 */ /* 0x000f24000800017f */
[----:B----4-:R-:W-:Y:S05]  /*cf90*/  @!P0 BRA `(.L_x_99) ;  /* 0x0000000c00488947 */ /* 0x010fea0003800000 */
.L_x_100:
[----:B------:R0:W0:Y:S02]  /*cfa0*/  SYNCS.PHASECHK.TRANS64.TRYWAIT P0, [R3+URZ+0x29880], R0 ;  /* 0x02988000030075a7 */ /* 0x000024000800017f */
[----:B0-----:R-:W-:Y:S05]  /*cfb0*/  @!P0 NANOSLEEP.SYNCS 0x989680 ;  /* 0x009896800000895d */ /* 0x001fea0003900000 */
[----:B------:R-:W0:Y:S02]  /*cfc0*/  @!P0 SYNCS.PHASECHK.TRANS64 P0, [R3+URZ+0x29880], R0 ;  /* 0x02988000030085a7 */ /* 0x000e24000800007f */
[----:B0-----:R-:W-:Y:S05]  /*cfd0*/  @!P0 BRA `(.L_x_100) ;  /* 0xfffffffc00f08947 */ /* 0x001fea000383ffff */
.L_x_90:
[----:B------:R-:W-:Y:S05]  /*cfe0*/  BSYNC B0 ;  /* 0x0000000000007941 */ /* 0x000fea0003800000 */
.L_x_89:
[----:B------:R-:W-:Y:S05]  /*cff0*/  EXIT ;  /* 0x000000000000794d */ /* 0x000fea0003800000 */
.L_x_10:
[----:B0-----:R-:W-:-:S04]  /*d000*/  IMAD.U32 R3, RZ, RZ, UR39 ;  /* 0x00000027ff037e24 */ /* 0x001fc8000f8e00ff */
[----:B------:R0:W1:Y:S03]  /*d010*/  SYNCS.PHASECHK.TRANS64.TRYWAIT P1, [R3+URZ+0x29800], R0 ;  /* 0x02980000030075a7 */ /* 0x000066000802017f */
[----:B-1----:R-:W-:Y:S05]  /*d020*/  @!P1 NANOSLEEP.SYNCS 0x989680 ;  /* 0x009896800000995d */ /* 0x002fea0003900000 */
[----:B------:R-:W1:Y:S02]  /*d030*/  @!P1 SYNCS.PHASECHK.TRANS64 P1, [R3+URZ+0x29800], R0 ;  /* 0x02980000030095a7 */ /* 0x000e64000802007f */
[----:B-1----:R-:W-:Y:S05]  /*d040*/  @!P1 BRA `(.L_x_10) ;  /* 0xfffffffc00ec9947 */ /* 0x002fea000383ffff */
[----:B------:R-:W-:Y:S05]  /*d050*/  BRA `(.L_x_101) ;  /* 0xffffff4400187947 */ /* 0x000fea000383ffff */
.L_x_14:
[----:B-1----:R1:W2:Y:S02]  /*d060*/  SYNCS.PHASECHK.TRANS64.TRYWAIT P1, [R4+URZ+0x29830], R3 ;  /* 0x02983003040075a7 */ /* 0x0022a4000802017f */
[----:B--2---:R-:W-:Y:S05]  /*d070*/  @!P1 NANOSLEEP.SYNCS 0x989680 ;  /* 0x009896800000995d */ /* 0x004fea0003900000 */
[----:B------:R-:W2:Y:S02]  /*d080*/  @!P1 SYNCS.PHASECHK.TRANS64 P1, [R4+URZ+0x29830], R3 ;  /* 0x02983003040095a7 */ /* 0x000ea4000802007f */
[----:B--2---:R-:W-:Y:S05]  /*d090*/  @!P1 BRA `(.L_x_14) ;  /* 0xfffffffc00f09947 */ /* 0x004fea000383ffff */
[----:B------:R-:W-:Y:S05]  /*d0a0*/  BRA `(.L_x_13) ;  /* 0xffffff4400407947 */ /* 0x000fea000383ffff */
.L_x_19:
[----:B-1----:R-:W-:-:S04]  /*d0b0*/  IMAD.U32 R3, RZ, RZ, UR6 ;  /* 0x00000006ff037e24 */ /* 0x002fc8000f8e00ff */
[----:B------:R1:W2:Y:S03]  /*d0c0*/  SYNCS.PHASECHK.TRANS64.TRYWAIT P1, [R3+URZ+0x29830], R0 ;  /* 0x02983000030075a7 */ /* 0x0002a6000802017f */
[----:B--2---:R-:W-:Y:S05]  /*d0d0*/  @!P1 NANOSLEEP.SYNCS 0x989680 ;  /* 0x009896800000995d */ /* 0x004fea0003900000 */
[----:B------:R-:W2:Y:S02]  /*d0e0*/  @!P1 SYNCS.PHASECHK.TRANS64 P1, [R3+URZ+0x29830], R0 ;  /* 0x02983000030095a7 */ /* 0x000ea4000802007f */
[----:B--2---:R-:W-:Y:S05]  /*d0f0*/  @!P1 BRA `(.L_x_19) ;  /* 0xfffffffc00ec9947 */ /* 0x004fea000383ffff */
[----:B------:R-:W-:Y:S05]  /*d100*/  BRA `(.L_x_16) ;  /* 0xffffff7800107947 */ /* 0x000fea000383ffff */
.L_x_23:
[----:B-1----:R-:W-:-:S04]  /*d110*/  IMAD.U32 R3, RZ, RZ, UR6 ;  /* 0x00000006ff037e24 */ /* 0x002fc8000f8e00ff */
[----:B------:R1:W2:Y:S03]  /*d120*/  SYNCS.PHASECHK.TRANS64.TRYWAIT P1, [R3+URZ+0x29850], R0 ;  /* 0x02985000030075a7 */ /* 0x0002a6000802017f */
[----:B--2---:R-:W-:Y:S05]  /*d130*/  @!P1 NANOSLEEP.SYNCS 0x989680 ;  /* 0x009896800000995d */ /* 0x004fea0003900000 */
[----:B------:R-:W2:Y:S02]  /*d140*/  @!P1 SYNCS.PHASECHK.TRANS64 P1, [R3+URZ+0x29850], R0 ;  /* 0x02985000030095a7 */ /* 0x000ea4000802007f */
[----:B--2---:R-:W-:Y:S05]  /*d150*/  @!P1 BRA `(.L_x_23) ;  /* 0xfffffffc00ec9947 */ /* 0x004fea000383ffff */
[----:B------:R-:W-:Y:S05]  /*d160*/  BRA `(.L_x_20) ;  /* 0xffffff8400107947 */ /* 0x000fea000383ffff */
.L_x_29:
[----:B-1----:R-:W-:-:S04]  /*d170*/  IMAD.U32 R7, RZ, RZ, UR4 ;  /* 0x00000004ff077e24 */ /* 0x002fc8000f8e00ff */
[----:B------:R1:W2:Y:S03]  /*d180*/  SYNCS.PHASECHK.TRANS64.TRYWAIT P1, [R7+URZ+0x29850], R6 ;  /* 0x02985006070075a7 */ /* 0x0002a6000802017f */
[----:B--2---:R-:W-:Y:S05]  /*d190*/  @!P1 NANOSLEEP.SYNCS 0x989680 ;  /* 0x009896800000995d */ /* 0x004fea0003900000 */
[----:B------:R-:W2:Y:S02]  /*d1a0*/  @!P1 SYNCS.PHASECHK.TRANS64 P1, [R7+URZ+0x29850], R6 ;  /* 0x02985006070095a7 */ /* 0x000ea4000802007f */
[----:B--2---:R-:W-:Y:S05]  /*d1b0*/  @!P1 BRA `(.L_x_29) ;  /* 0xfffffffc00ec9947 */ /* 0x004fea000383ffff */
[----:B------:R-:W-:Y:S05]  /*d1c0*/  BRA `(.L_x_28) ;  /* 0xffffffa000e47947 */ /* 0x000fea000383ffff */
.L_x_45:
[----:B------:R-:W-:Y:S02]  /*d1d0*/  IMAD.MOV.U32 R13, RZ, RZ, R19 ;  /* 0x000000ffff0d7224 */ /* 0x000fe400078e0013 */
[----:B------:R-:W-:Y:S02]  /*d1e0*/  IMAD.MOV.U32 R12, RZ, RZ, RZ ;  /* 0x000000ffff0c7224 */ /* 0x000fe400078e00ff */
[----:B------:R-:W-:Y:S02]  /*d1f0*/  IMAD.MOV.U32 R11, RZ, RZ, 0x1f ;  /* 0x0000001fff0b7424 */ /* 0x000fe400078e00ff */
[----:B------:R-:W-:-:S07]  /*d200*/  IMAD.MOV.U32 R15, RZ, RZ, -0x1 ;  /* 0xffffffffff0f7424 */ /* 0x000fce00078e00ff */
[----:B01----:R-:W-:Y:S05]  /*d210*/  WARPSYNC.COLLECTIVE R15, `(.L_x_102) ;  /* 0x000000000f087348 */ /* 0x003fea0003c00000 */
[----:B------:R2:W3:Y:S02]  /*d220*/  SHFL.IDX P6, R14, R13, R12, R11 ;  /* 0x0000000c0d0e7389 */ /* 0x0004e400000c000b */
[----:B0123--:R-:W-:Y:S01]  /*d230*/  ENDCOLLECTIVE ;  /* 0x000000000000791b */ /* 0x00ffe20003800000 */
.L_x_102:
[----:B------:R-:W-:Y:S05]  /*d240*/  BRA `(.L_x_103) ;  /* 0xffffffd000b47947 */ /* 0x000fea000383ffff */
.L_x_47:
[----:B------:R-:W-:Y:S01]  /*d250*/  BSSY B0, `(.L_x_104) ;  /* 0x0000006000007945 */ /* 0x000fe20003800000 */
[----:B------:R-:W-:-:S07]  /*d260*/  IMAD.MOV.U32 R15, RZ, RZ, -0x1 ;  /* 0xffffffffff0f7424 */ /* 0x000fce00078e00ff */
[----:B012---:R-:W-:Y:S05]  /*d270*/  WARPSYNC.COLLECTIVE R15, `(.L_x_105) ;  /* 0x000000000f0c7348 */ /* 0x007fea0003c00000 */
[----:B------:R-:W-:Y:S02]  /*d280*/  ELECT P6, UR62, PT ;  /* 0x00000000003e782f */ /* 0x000fe400038c0000 */
[----:B------:R-:W-:Y:S01]  /*d290*/  MOV R14, UR62 ;  /* 0x0000003e000e7c02 */ /* 0x000fe20008000f00 */
[----:B012---:R-:W-:Y:S10]  /*d2a0*/  ENDCOLLECTIVE ;  /* 0x000000000000791b */ /* 0x007ff40003800000 */
.L_x_105:
[----:B------:R-:W-:Y:S05]  /*d2b0*/  BSYNC B0 ;  /* 0x0000000000007941 */ /* 0x000fea0003800000 */
.L_x_104:
[----:B------:R-:W-:Y:S05]  /*d2c0*/  BRA `(.L_x_106) ;  /* 0xffffffd000c47947 */ /* 0x000fea000383ffff */
.L_x_49:
[----:B0-----:R0:W3:Y:S02]  /*d2d0*/  SYNCS.PHASECHK.TRANS64.TRYWAIT P0, [R2+URZ+0x29880], R3 ;  /* 0x02988003020075a7 */ /* 0x0010e4000800017f */
[----:B---3--:R-:W-:Y:S05]  /*d2e0*/  @!P0 NANOSLEEP.SYNCS 0x989680 ;  /* 0x009896800000895d */ /* 0x008fea0003900000 */
[----:B------:R-:W3:Y:S02]  /*d2f0*/  @!P0 SYNCS.PHASECHK.TRANS64 P0, [R2+URZ+0x29880], R3 ;  /* 0x02988003020085a7 */ /* 0x000ee4000800007f */
[----:B---3--:R-:W-:Y:S05]  /*d300*/  @!P0 BRA `(.L_x_49) ;  /* 0xfffffffc00f08947 */ /* 0x008fea000383ffff */
[----:B------:R-:W-:Y:S05]  /*d310*/  BRA `(.L_x_107) ;  /* 0xffffffd400207947 */ /* 0x000fea000383ffff */
.L_x_51:
[----:B---3--:R3:W4:Y:S02]  /*d320*/  SYNCS.PHASECHK.TRANS64.TRYWAIT P0, [R2+URZ+0x29840], R3 ;  /* 0x02984003020075a7 */ /* 0x008724000800017f */
[----:B----4-:R-:W-:Y:S05]  /*d330*/  @!P0 NANOSLEEP.SYNCS 0x989680 ;  /* 0x009896800000895d */ /* 0x010fea0003900000 */
[----:B------:R-:W4:Y:S02]  /*d340*/  @!P0 SYNCS.PHASECHK.TRANS64 P0, [R2+URZ+0x29840], R3 ;  /* 0x02984003020085a7 */ /* 0x000f24000800007f */
[----:B----4-:R-:W-:Y:S05]  /*d350*/  @!P0 BRA `(.L_x_51) ;  /* 0xfffffffc00f08947 */ /* 0x010fea000383ffff */
[----:B------:R-:W-:Y:S05]  /*d360*/  BRA `(.L_x_108) ;  /* 0xffffffd4006c7947 */ /* 0x000fea000383ffff */
.L_x_54:
[----:B------:R-:W-:Y:S02]  /*d370*/  IMAD.MOV.U32 R13, RZ, RZ, R5 ;  /* 0x000000ffff0d7224 */ /* 0x000fe400078e0005 */
[----:B------:R-:W-:Y:S02]  /*d380*/  IMAD.MOV.U32 R12, RZ, RZ, RZ ;  /* 0x000000ffff0c7224 */ /* 0x000fe400078e00ff */
[----:B------:R-:W-:Y:S02]  /*d390*/  IMAD.MOV.U32 R11, RZ, RZ, 0x1c1f ;  /* 0x00001c1fff0b7424 */ /* 0x000fe400078e00ff */
[----:B------:R-:W-:Y:S02]  /*d3a0*/  IMAD.MOV.U32 R15, RZ, RZ, -0x1 ;  /* 0xffffffffff0f7424 */ /* 0x000fe400078e00ff */
[----:B------:R-:W-:-:S07]  /*d3b0*/  IMAD.IADD R0, R10, 0x1, R0 ;  /* 0x000000010a007824 */ /* 0x000fce00078e0200 */
[----:B-----5:R-:W-:Y:S05]  /*d3c0*/  WARPSYNC.COLLECTIVE R15, `(.L_x_109) ;  /* 0x000000000f087348 */ /* 0x020fea0003c00000 */
[----:B------:R0:W1:Y:S02]  /*d3d0*/  SHFL.IDX P6, R14, R13, R12, R11 ;  /* 0x0000000c0d0e7389 */ /* 0x00006400000c000b */
[----:B01---5:R-:W-:Y:S01]  /*d3e0*/  ENDCOLLECTIVE ;  /* 0x000000000000791b */ /* 0x023fe20003800000 */
.L_x_109:
[----:B------:R-:W-:Y:S02]  /*d3f0*/  IMAD.MOV.U32 R13, RZ, RZ, R6 ;  /* 0x000000ffff0d7224 */ /* 0x000fe400078e0006 */
[----:B------:R-:W-:-:S07]  /*d400*/  IMAD.MOV.U32 R2, RZ, RZ, R14 ;  /* 0x000000ffff027224 */ /* 0x000fce00078e000e */
[----:B------:R-:W-:Y:S05]  /*d410*/  WARPSYNC.COLLECTIVE R15, `(.L_x_110) ;  /* 0x000000000f087348 */ /* 0x000fea0003c00000 */
[----:B------:R0:W1:Y:S02]  /*d420*/  SHFL.IDX P6, R14, R13, R12, R11 ;  /* 0x0000000c0d0e7389 */ /* 0x00006400000c000b */
[----:B01----:R-:W-:Y:S01]  /*d430*/  ENDCOLLECTIVE ;  /* 0x000000000000791b */ /* 0x003fe20003800000 */
.L_x_110:
[----:B------:R-:W-:Y:S02]  /*d440*/  ULDC UR4, c[0x0][0x288] ;  /* 0x0000a20000047ab9 */ /* 0x000fe40000000800 */
[----:B------:R-:W-:Y:S02]  /*d450*/  IMAD R4, R7, UR4, RZ ;  /* 0x0000000407047c24 */ /* 0x000fe4000f8e02ff */
[----:B------:R-:W-:-:S03]  /*d460*/  VIADD R7, R0, 0x20 ;  /* 0x0000002000077836 */ /* 0x000fc60000000000 */
[----:B------:R-:W-:Y:S01]  /*d470*/  ISETP.GE.AND P4, PT, R0, R4, PT ;  /* 0x000000040000720c */ /* 0x000fe20003f86270 */
[----:B------:R-:W-:Y:S02]  /*d480*/  IMAD.MOV.U32 R13, RZ, RZ, R5 ;  /* 0x000000ffff0d7224 */ /* 0x000fe400078e0005 */
[----:B------:R-:W-:Y:S02]  /*d490*/  IMAD.MOV.U32 R12, RZ, RZ, 0x1 ;  /* 0x00000001ff0c7424 */ /* 0x000fe400078e00ff */
[----:B------:R-:W-:-:S08]  /*d4a0*/  IMAD.MOV.U32 R3, RZ, RZ, R14 ;  /* 0x000000ffff037224 */ /* 0x000fd000078e000e */
[----:B------:R-:W-:Y:S05]  /*d4b0*/  WARPSYNC.COLLECTIVE R15, `(.L_x_111) ;  /* 0x000000000f087348 */ /* 0x000fea0003c00000 */
[----:B------:R0:W1:Y:S02]  /*d4c0*/  SHFL.IDX P6, R14, R13, R12, R11 ;  /* 0x0000000c0d0e7389 */ /* 0x00006400000c000b */
[----:B01----:R-:W-:Y:S01]  /*d4d0*/  ENDCOLLECTIVE ;  /* 0x000000000000791b */ /* 0x003fe20003800000 */
.L_x_111:
[----:B------:R-:W-:-:S05]  /*d4e0*/  @!P4 IADD3 R3, P3, R9, R3, RZ ;  /* 0x000000030903c210 */ /* 0x000fca0007f7e0ff */
[----:B------:R-:W-:Y:S01]  /*d4f0*/  @!P4 IMAD.X R2, RZ, RZ, R2, P3 ;  /* 0x000000ffff02c224 */ /* 0x000fe200018e0602 */
[----:B------:R-:W-:-:S04]  /*d500*/  ISETP.GE.AND P3, PT, R7, R4, PT ;  /* 0x000000040700720c */ /* 0x000fc80003f66270 */
[----:B------:R-:W-:Y:S01]  /*d510*/  @!P4 LOP3.LUT R3, R3, R2, RZ, 0x3c, !PT ;  /* 0x000000020303c212 */ /* 0x000fe200078e3cff */
[----:B------:R-:W-:-:S03]  /*d520*/  IMAD.MOV.U32 R13, RZ, RZ, R6 ;  /* 0x000000ffff0d7224 */ /* 0x000fc600078e0006 */
[----:B------:R-:W-:-:S04]  /*d530*/  @!P4 LOP3.LUT R2, R3, R2, RZ, 0x3c, !PT ;  /* 0x000000020302c212 */ /* 0x000fc800078e3cff */
[----:B------:R-:W-:-:S05]  /*d540*/  @!P4 LOP3.LUT R3, R3, R2, RZ, 0x3c, !PT ;  /* 0x000000020303c212 */ /* 0x000fca00078e3cff */
[----:B------:R-:W-:Y:S01]  /*d550*/  @!PT LDS RZ, [RZ] ;  /* 0x00000000fffff984 */ /* 0x000fe20000000800 */
[----:B------:R-:W-:Y:S01]  /*d560*/  @!PT LDS RZ, [RZ] ;  /* 0x00000000fffff984 */ /* 0x000fe20000000800 */
[----:B------:R-:W-:Y:S01]  /*d570*/  @!PT LDS RZ, [RZ] ;  /* 0x00000000fffff984 */ /* 0x000fe20000000800 */
[----:B------:R-:W-:Y:S04]  /*d580*/  @!P4 LDGSTS.E.BYPASS.LTC128B.128 [R8+0x14400], desc[UR48][R2.64], !P0 ;  /* 0x144000000208cfae */ /* 0x000fe8000c101d70 */
[----:B------:R-:W-:Y:S04]  /*d590*/  @!P4 LDGSTS.E.BYPASS.LTC128B.128 [R8+0x16400], desc[UR48][R2.64+0x40], !P1 ;  /* 0x164000400208cfae */ /* 0x000fe8000c901d70 */
[----:B------:R0:W-:Y:S02]  /*d5a0*/  @!P4 LDGSTS.E.BYPASS.LTC128B.128 [R8+0x18400], desc[UR48][R2.64+0x80], !P2 ;  /* 0x184000800208cfae */ /* 0x0001e4000d101d70 */
[----:B0-----:R-:W-:-:S07]  /*d5b0*/  IMAD.MOV.U32 R2, RZ, RZ, R14 ;  /* 0x000000ffff027224 */ /* 0x001fce00078e000e */
[----:B------:R-:W-:Y:S05]  /*d5c0*/  WARPSYNC.COLLECTIVE R15, `(.L_x_112) ;  /* 0x000000000f087348 */ /* 0x000fea0003c00000 */
[----:B------:R0:W1:Y:S02]  /*d5d0*/  SHFL.IDX P6, R14, R13, R12, R11 ;  /* 0x0000000c0d0e7389 */ /* 0x00006400000c000b */
[----:B01----:R-:W-:Y:S01]  /*d5e0*/  ENDCOLLECTIVE ;  /* 0x000000000000791b */ /* 0x003fe20003800000 */
.L_x_112:
[----:B------:R-:W-:Y:S02]  /*d5f0*/  IMAD.MOV.U32 R13, RZ, RZ, R5 ;  /* 0x000000ffff0d7224 */ /* 0x000fe400078e0005 */
[----:B------:R-:W-:Y:S02]  /*d600*/  IMAD.MOV.U32 R12, RZ, RZ, 0x2 ;  /* 0x00000002ff0c7424 */ /* 0x000fe400078e00ff */
[----:B------:R-:W-:-:S07]  /*d610*/  IMAD.MOV.U32 R3, RZ, RZ, R14 ;  /* 0x000000ffff037224 */ /* 0x000fce00078e000e */
[----:B------:R-:W-:Y:S05]  /*d620*/  WARPSYNC.COLLECTIVE R15, `(.L_x_113) ;  /* 0x000000000f087348 */ /* 0x000fea0003c00000 */
[----:B------:R0:W1:Y:S02]  /*d630*/  SHFL.IDX P6, R14, R13, R12, R11 ;  /* 0x0000000c0d0e7389 */ /* 0x00006400000c000b */
[----:B01----:R-:W-:Y:S01]  /*d640*/  ENDCOLLECTIVE ;  /* 0x000000000000791b */ /* 0x003fe20003800000 */
.L_x_113:
[----:B------:R-:W-:-:S05]  /*d650*/  @!P3 IADD3 R3, P4, R9, R3, RZ ;  /* 0x000000030903b210 */ /* 0x000fca0007f9e0ff */
[----:B------:R-:W-:-:S05]  /*d660*/  @!P3 IMAD.X R2, RZ, RZ, R2, P4 ;  /* 0x000000ffff02b224 */ /* 0x000fca00020e0602 */
        /* <DEDUP_REMOVED lines=10> */
[----:B0-----:R-:W-:-:S05]  /*d710*/  VIADD R2, R0, 0x40 ;  /* 0x0000004000027836 */ /* 0x001fca0000000000 */
[----:B------:R-:W-:Y:S01]  /*d720*/  ISETP.GE.AND P3, PT, R2, R4, PT ;  /* 0x000000040200720c */ /* 0x000fe20003f66270 */
[----:B------:R-:W-:-:S12]  /*d730*/  IMAD.MOV.U32 R2, RZ, RZ, R14 ;  /* 0x000000ffff027224 */ /* 0x000fd800078e000e */
[----:B------:R-:W-:Y:S05]  /*d740*/  WARPSYNC.COLLECTIVE R15, `(.L_x_114) ;  /* 0x000000000f087348 */ /* 0x000fea0003c00000 */
[----:B------:R0:W1:Y:S02]  /*d750*/  SHFL.IDX P6, R14, R13, R12, R11 ;  /* 0x0000000c0d0e7389 */ /* 0x00006400000c000b */
[----:B01----:R-:W-:Y:S01]  /*d760*/  ENDCOLLECTIVE ;  /* 0x000000000000791b */ /* 0x003fe20003800000 */
.L_x_114:
[----:B------:R-:W-:Y:S02]  /*d770*/  IMAD.MOV.U32 R13, RZ, RZ, R5 ;  /* 0x000000ffff0d7224 */ /* 0x000fe400078e0005 */
[----:B------:R-:W-:Y:S02]  /*d780*/  IMAD.MOV.U32 R12, RZ, RZ, 0x3 ;  /* 0x00000003ff0c7424 */ /* 0x000fe400078e00ff */
[----:B------:R-:W-:-:S07]  /*d790*/  IMAD.MOV.U32 R3, RZ, RZ, R14 ;  /* 0x000000ffff037224 */ /* 0x000fce00078e000e */
[----:B------:R-:W-:Y:S05]  /*d7a0*/  WARPSYNC.COLLECTIVE R15, `(.L_x_115) ;  /* 0x000000000f087348 */ /* 0x000fea0003c00000 */
[----:B------:R0:W1:Y:S02]  /*d7b0*/  SHFL.IDX P6, R14, R13, R12, R11 ;  /* 0x0000000c0d0e7389 */ /* 0x00006400000c000b */
[----:B01----:R-:W-:Y:S01]  /*d7c0*/  ENDCOLLECTIVE ;  /* 0x000000000000791b */ /* 0x003fe20003800000 */
.L_x_115:
[----:B------:R-:W-:-:S05]  /*d7d0*/  @!P3 IADD3 R3, P4, R9, R3, RZ ;  /* 0x000000030903b210 */ /* 0x000fca0007f9e0ff */
[----:B------:R-:W-:-:S05]  /*d7e0*/  @!P3 IMAD.X R2, RZ, RZ, R2, P4 ;  /* 0x000000ffff02b224 */ /* 0x000fca00020e0602 */
[----:B------:R-:W-:Y:S01]  /*d7f0*/  @!P3 LOP3.LUT R3, R3, R2, RZ, 0x3c, !PT ;  /* 0x000000020303b212 */ /* 0x000fe200078e3cff */
[----:B------:R-:W-:-:S03]  /*d800*/  IMAD.MOV.U32 R13, RZ, RZ, R6 ;  /* 0x000000ffff0d7224 */ /* 0x000fc600078e0006 */
[----:B------:R-:W-:-:S04]  /*d810*/  @!P3 LOP3.LUT R2, R3, R2, RZ, 0x3c, !PT ;  /* 0x000000020302b212 */ /* 0x000fc800078e3cff */
[----:B------:R-:W-:Y:S01]  /*d820*/  @!P3 LOP3.LUT R3, R3, R2, RZ, 0x3c, !PT ;  /* 0x000000020303b212 */ /* 0x000fe200078e3cff */
[----:B------:R-:W-:-:S07]  /*d830*/  IMAD.MOV.U32 R5, RZ, RZ, R14 ;  /* 0x000000ffff057224 */ /* 0x000fce00078e000e */
[----:B------:R-:W-:Y:S05]  /*d840*/  WARPSYNC.COLLECTIVE R15, `(.L_x_116) ;  /* 0x000000000f087348 */ /* 0x000fea0003c00000 */
[----:B------:R0:W1:Y:S02]  /*d850*/  SHFL.IDX P6, R14, R13, R12, R11 ;  /* 0x0000000c0d0e7389 */ /* 0x00006400000c000b */
[----:B01----:R-:W-:Y:S01]  /*d860*/  ENDCOLLECTIVE ;  /* 0x000000000000791b */ /* 0x003fe20003800000 */
.L_x_116:
[----:B------:R-:W-:Y:S01]  /*d870*/  @!PT LDS RZ, [RZ] ;  /* 0x00000000fffff984 */ /* 0x000fe20000000800 */
[----:B------:R-:W-:Y:S01]  /*d880*/  @!PT LDS RZ, [RZ] ;  /* 0x00000000fffff984 */ /* 0x000fe20000000800 */
[----:B------:R-:W-:Y:S01]  /*d890*/  @!PT LDS RZ, [RZ] ;  /* 0x00000000fffff984 */ /* 0x000fe20000000800 */
[----:B------:R-:W-:Y:S04]  /*d8a0*/  @!P3 LDGSTS.E.BYPASS.LTC128B.128 [R8+0x15400], desc[UR48][R2.64], !P0 ;  /* 0x154000000208bfae */ /* 0x000fe8000c101d70 */
[----:B------:R-:W-:Y:S04]  /*d8b0*/  @!P3 LDGSTS.E.BYPASS.LTC128B.128 [R8+0x17400], desc[UR48][R2.64+0x40], !P1 ;  /* 0x174000400208bfae */ /* 0x000fe8000c901d70 */
[----:B------:R0:W-:Y:S02]  /*d8c0*/  @!P3 LDGSTS.E.BYPASS.LTC128B.128 [R8+0x19400], desc[UR48][R2.64+0x80], !P2 ;  /* 0x194000800208bfae */ /* 0x0001e4000d101d70 */
[----:B0-----:R-:W-:Y:S01]  /*d8d0*/  IMAD.MOV.U32 R2, RZ, RZ, R14 ;  /* 0x000000ffff027224 */ /* 0x001fe200078e000e */
[----:B------:R-:W-:Y:S06]  /*d8e0*/  BRA `(.L_x_117) ;  /* 0xffffffd800ac7947 */ /* 0x000fec000383ffff */
.L_x_57:
[----:B--2---:R-:W-:-:S04]  /*d8f0*/  IMAD.U32 R3, RZ, RZ, UR41 ;  /* 0x00000029ff037e24 */ /* 0x004fc8000f8e00ff */
[----:B------:R2:W3:Y:S03]  /*d900*/  SYNCS.PHASECHK.TRANS64.TRYWAIT P0, [R3+URZ+0x29820], R0 ;  /* 0x02982000030075a7 */ /* 0x0004e6000800017f */
[----:B---3--:R-:W-:Y:S05]  /*d910*/  @!P0 NANOSLEEP.SYNCS 0x989680 ;  /* 0x009896800000895d */ /* 0x008fea0003900000 */
[----:B------:R-:W3:Y:S02]  /*d920*/  @!P0 SYNCS.PHASECHK.TRANS64 P0, [R3+URZ+0x29820], R0 ;  /* 0x02982000030085a7 */ /* 0x000ee4000800007f */
[----:B---3--:R-:W-:Y:S05]  /*d930*/  @!P0 BRA `(.L_x_57) ;  /* 0xfffffffc00ec8947 */ /* 0x008fea000383ffff */
[----:B------:R-:W-:Y:S05]  /*d940*/  BRA `(.L_x_118) ;  /* 0xffffffd800f07947 */ /* 0x000fea000383ffff */
.L_x_63:
[----:B0-----:R0:W1:Y:S02]  /*d950*/  SYNCS.PHASECHK.TRANS64.TRYWAIT P0, [R6+URZ+0x29880], R4 ;  /* 0x02988004060075a7 */ /* 0x001064000800017f */
[----:B-1----:R-:W-:Y:S05]  /*d960*/  @!P0 NANOSLEEP.SYNCS 0x989680 ;  /* 0x009896800000895d */ /* 0x002fea0003900000 */
[----:B------:R-:W1:Y:S02]  /*d970*/  @!P0 SYNCS.PHASECHK.TRANS64 P0, [R6+URZ+0x29880], R4 ;  /* 0x02988004060085a7 */ /* 0x000e64000800007f */
[----:B-1----:R-:W-:Y:S05]  /*d980*/  @!P0 BRA `(.L_x_63) ;  /* 0xfffffffc00f08947 */ /* 0x002fea000383ffff */
[----:B------:R-:W-:Y:S05]  /*d990*/  BRA `(.L_x_119) ;  /* 0xffffffdc009c7947 */ /* 0x000fea000383ffff */
.L_x_68:
[----:B-1----:R1:W3:Y:S02]  /*d9a0*/  SYNCS.PHASECHK.TRANS64.TRYWAIT P0, [R6+URZ+0x29840], R4 ;  /* 0x02984004060075a7 */ /* 0x0022e4000800017f */
[----:B---3--:R-:W-:Y:S05]  /*d9b0*/  @!P0 NANOSLEEP.SYNCS 0x989680 ;  /* 0x009896800000895d */ /* 0x008fea0003900000 */
[----:B------:R-:W3:Y:S02]  /*d9c0*/  @!P0 SYNCS.PHASECHK.TRANS64 P0, [R6+URZ+0x29840], R4 ;  /* 0x02984004060085a7 */ /* 0x000ee4000800007f */
[----:B---3--:R-:W-:Y:S05]  /*d9d0*/  @!P0 BRA `(.L_x_68) ;  /* 0xfffffffc00f08947 */ /* 0x008fea000383ffff */
[----:B------:R-:W-:Y:S05]  /*d9e0*/  BRA `(.L_x_120) ;  /* 0xffffffe000187947 */ /* 0x000fea000383ffff */
.L_x_76:
[----:B-1----:R1:W3:Y:S02]  /*d9f0*/  SYNCS.PHASECHK.TRANS64.TRYWAIT P0, [R18+URZ+0x29870], R4 ;  /* 0x02987004120075a7 */ /* 0x0022e4000800017f */
[----:B---3--:R-:W-:Y:S05]  /*da00*/  @!P0 NANOSLEEP.SYNCS 0x989680 ;  /* 0x009896800000895d */ /* 0x008fea0003900000 */
[----:B------:R-:W3:Y:S02]  /*da10*/  @!P0 SYNCS.PHASECHK.TRANS64 P0, [R18+URZ+0x29870], R4 ;  /* 0x02987004120085a7 */ /* 0x000ee4000800007f */
[----:B---3--:R-:W-:Y:S05]  /*da20*/  @!P0 BRA `(.L_x_76) ;  /* 0xfffffffc00f08947 */ /* 0x008fea000383ffff */
[----:B------:R-:W-:Y:S05]  /*da30*/  BRA `(.L_x_121) ;  /* 0xffffffe400307947 */ /* 0x000fea000383ffff */
.L_x_78:
[----:B---3--:R3:W4:Y:S02]  /*da40*/  SYNCS.PHASECHK.TRANS64.TRYWAIT P0, [R18+URZ+0x29860], R0 ;  /* 0x02986000120075a7 */ /* 0x008724000800017f */
[----:B----4-:R-:W-:Y:S05]  /*da50*/  @!P0 NANOSLEEP.SYNCS 0x989680 ;  /* 0x009896800000895d */ /* 0x010fea0003900000 */
[----:B------:R-:W4:Y:S02]  /*da60*/  @!P0 SYNCS.PHASECHK.TRANS64 P0, [R18+URZ+0x29860], R0 ;  /* 0x02986000120085a7 */ /* 0x000f24000800007f */
[----:B----4-:R-:W-:Y:S05]  /*da70*/  @!P0 BRA `(.L_x_78) ;  /* 0xfffffffc00f08947 */ /* 0x010fea000383ffff */
[----:B------:R-:W-:Y:S05]  /*da80*/  BRA `(.L_x_122) ;  /* 0xffffffe400387947 */ /* 0x000fea000383ffff */
.L_x_83:
[----:B--2---:R2:W3:Y:S02]  /*da90*/  SYNCS.PHASECHK.TRANS64.TRYWAIT P0, [R16+URZ+0x29870], R3 ;  /* 0x02987003100075a7 */ /* 0x0044e4000800017f */
[----:B---3--:R-:W-:Y:S05]  /*daa0*/  @!P0 NANOSLEEP.SYNCS 0x989680 ;  /* 0x009896800000895d */ /* 0x008fea0003900000 */
[----:B------:R-:W3:Y:S02]  /*dab0*/  @!P0 SYNCS.PHASECHK.TRANS64 P0, [R16+URZ+0x29870], R3 ;  /* 0x02987003100085a7 */ /* 0x000ee4000800007f */
[----:B---3--:R-:W-:Y:S05]  /*dac0*/  @!P0 BRA `(.L_x_83) ;  /* 0xfffffffc00f08947 */ /* 0x008fea000383ffff */
[----:B------:R-:W-:Y:S05]  /*dad0*/  BRA `(.L_x_123) ;  /* 0xffffffe800c07947 */ /* 0x000fea000383ffff */
.L_x_85:
[----:B--2---:R2:W3:Y:S02]  /*dae0*/  SYNCS.PHASECHK.TRANS64.TRYWAIT P0, [R16+URZ+0x29860], R3 ;  /* 0x02986003100075a7 */ /* 0x0044e4000800017f */
[----:B---3--:R-:W-:Y:S05]  /*daf0*/  @!P0 NANOSLEEP.SYNCS 0x989680 ;  /* 0x009896800000895d */ /* 0x008fea0003900000 */
[----:B------:R-:W3:Y:S02]  /*db00*/  @!P0 SYNCS.PHASECHK.TRANS64 P0, [R16+URZ+0x29860], R3 ;  /* 0x02986003100085a7 */ /* 0x000ee4000800007f */
[----:B---3--:R-:W-:Y:S05]  /*db10*/  @!P0 BRA `(.L_x_85) ;  /* 0xfffffffc00f08947 */ /* 0x008fea000383ffff */
[----:B------:R-:W-:Y:S05]  /*db20*/  BRA `(.L_x_124) ;  /* 0xffffffe800c87947 */ /* 0x000fea000383ffff */
.L_x_88:
[----:B0-----:R0:W1:Y:S02]  /*db30*/  SYNCS.PHASECHK.TRANS64.TRYWAIT P0, [R8+URZ+0x29820], R0 ;  /* 0x02982000080075a7 */ /* 0x001064000800017f */
[----:B-1----:R-:W-:Y:S05]  /*db40*/  @!P0 NANOSLEEP.SYNCS 0x989680 ;  /* 0x009896800000895d */ /* 0x002fea0003900000 */
[----:B------:R-:W1:Y:S02]  /*db50*/  @!P0 SYNCS.PHASECHK.TRANS64 P0, [R8+URZ+0x29820], R0 ;  /* 0x02982000080085a7 */ /* 0x000e64000800007f */
[----:B-1----:R-:W-:Y:S05]  /*db60*/  @!P0 BRA `(.L_x_88) ;  /* 0xfffffffc00f08947 */ /* 0x002fea000383ffff */
[----:B------:R-:W-:Y:S05]  /*db70*/  BRA `(.L_x_125) ;  /* 0xfffffff0005c7947 */ /* 0x000fea000383ffff */
.L_x_92:
[----:B0-----:R0:W1:Y:S02]  /*db80*/  SYNCS.PHASECHK.TRANS64.TRYWAIT P1, [R5+URZ], R4 ;  /* 0x00000004050075a7 */ /* 0x001064000802017f */
[----:B-1----:R-:W-:Y:S05]  /*db90*/  @!P1 NANOSLEEP.SYNCS 0x989680 ;  /* 0x009896800000995d */ /* 0x002fea0003900000 */
[----:B------:R-:W1:Y:S02]  /*dba0*/  @!P1 SYNCS.PHASECHK.TRANS64 P1, [R5+URZ], R4 ;  /* 0x00000004050095a7 */ /* 0x000e64000802007f */
[----:B-1----:R-:W-:Y:S05]  /*dbb0*/  @!P1 BRA `(.L_x_92) ;  /* 0xfffffffc00f09947 */ /* 0x002fea000383ffff */
[----:B------:R-:W-:Y:S05]  /*dbc0*/  BRA `(.L_x_126) ;  /* 0xfffffff000b47947 */ /* 0x000fea000383ffff */
.L_x_93:
[----:B-1----:R1:W2:Y:S02]  /*dbd0*/  SYNCS.PHASECHK.TRANS64.TRYWAIT P1, [R7+URZ], R0 ;  /* 0x00000000070075a7 */ /* 0x0022a4000802017f */
[----:B--2---:R-:W-:Y:S05]  /*dbe0*/  @!P1 NANOSLEEP.SYNCS 0x989680 ;  /* 0x009896800000995d */ /* 0x004fea0003900000 */
[----:B------:R-:W2:Y:S02]  /*dbf0*/  @!P1 SYNCS.PHASECHK.TRANS64 P1, [R7+URZ], R0 ;  /* 0x00000000070095a7 */ /* 0x000ea4000802007f */
[----:B--2---:R-:W-:Y:S05]  /*dc00*/  @!P1 BRA `(.L_x_93) ;  /* 0xfffffffc00f09947 */ /* 0x004fea000383ffff */
[----:B------:R-:W-:Y:S05]  /*dc10*/  BRA `(.L_x_127) ;  /* 0xfffffff000a87947 */ /* 0x000fea000383ffff */
.L_x_95:
[----:B--2---:R2:W3:Y:S02]  /*dc20*/  SYNCS.PHASECHK.TRANS64.TRYWAIT P1, [R17+URZ+0x29860], R4 ;  /* 0x02986004110075a7 */ /* 0x0044e4000802017f */
[----:B---3--:R-:W-:Y:S05]  /*dc30*/  @!P1 NANOSLEEP.SYNCS 0x989680 ;  /* 0x009896800000995d */ /* 0x008fea0003900000 */
[----:B------:R-:W3:Y:S02]  /*dc40*/  @!P1 SYNCS.PHASECHK.TRANS64 P1, [R17+URZ+0x29860], R4 ;  /* 0x02986004110095a7 */ /* 0x000ee4000802007f */
[----:B---3--:R-:W-:Y:S05]  /*dc50*/  @!P1 BRA `(.L_x_95) ;  /* 0xfffffffc00f09947 */ /* 0x008fea000383ffff */
[----:B------:R-:W-:Y:S05]  /*dc60*/  BRA `(.L_x_128) ;  /* 0xfffffff000a87947 */ /* 0x000fea000383ffff */
.L_x_97:
[----:B---3--:R3:W4:Y:S02]  /*dc70*/  SYNCS.PHASECHK.TRANS64.TRYWAIT P1, [R3+URZ+0x29860], R0 ;  /* 0x02986000030075a7 */ /* 0x008724000802017f */
[----:B----4-:R-:W-:Y:S05]  /*dc80*/  @!P1 NANOSLEEP.SYNCS 0x989680 ;  /* 0x009896800000995d */ /* 0x010fea0003900000 */
[----:B------:R-:W4:Y:S02]  /*dc90*/  @!P1 SYNCS.PHASECHK.TRANS64 P1, [R3+URZ+0x29860], R0 ;  /* 0x02986000030095a7 */ /* 0x000f24000802007f */
[----:B----4-:R-:W-:Y:S05]  /*dca0*/  @!P1 BRA `(.L_x_97) ;  /* 0xfffffffc00f09947 */ /* 0x010fea000383ffff */
[----:B------:R-:W-:Y:S05]  /*dcb0*/  BRA `(.L_x_129) ;  /* 0xfffffff000a87947 */ /* 0x000fea000383ffff */
.L_x_99:
[----:B----4-:R4:W0:Y:S02]  /*dcc0*/  SYNCS.PHASECHK.TRANS64.TRYWAIT P0, [R17+URZ+0x29880], R4 ;  /* 0x02988004110075a7 */ /* 0x010824000800017f */
[----:B0-----:R-:W-:Y:S05]  /*dcd0*/  @!P0 NANOSLEEP.SYNCS 0x989680 ;  /* 0x009896800000895d */ /* 0x001fea0003900000 */
[----:B------:R-:W0:Y:S02]  /*dce0*/  @!P0 SYNCS.PHASECHK.TRANS64 P0, [R17+URZ+0x29880], R4 ;  /* 0x02988004110085a7 */ /* 0x000e24000800007f */
[----:B0-----:R-:W-:Y:S05]  /*dcf0*/  @!P0 BRA `(.L_x_99) ;  /* 0xfffffffc00f08947 */ /* 0x001fea000383ffff */
[----:B------:R-:W-:Y:S05]  /*dd00*/  BRA `(.L_x_100) ;  /* 0xfffffff000a47947 */ /* 0x000fea000383ffff */
.L_x_130:
[----:B------:R-:W-:-:S00]  /*dd10*/  BRA `(.L_x_130) ;  /* 0xfffffffc00fc7947 */ /* 0x000fc0000383ffff */
[----:B------:R-:W-:-:S00]  /*dd20*/  NOP ;  /* 0x0000000000007918 */ /* 0x000fc00000000000 */
        /* <DEDUP_REMOVED lines=13> */
.L_x_2849:


//--------------------- .text._ZN7cutlass13device_kernelIN5flash11enable_sm90INS1_16FlashAttnFwdSm90INS1_25CollectiveMainloopFwdSm90ILi2EN4cute5tupleIJNS5_1CILi2EEENS7_ILi1EEES9_EEENS6_IJNS7_ILi128EEENS7_ILi160EEENS7_ILi192EEEEEELi128ENS_12float_e4m3_tEfNS_4arch4Sm90ELb0ELb0ELb0ELb0ELb0ELb0ELb0ELb1ELb1ELb1ELb0ELb0EEENS1_21CollectiveEpilogueFwdINS6_IJSB_SB_SC_EEESA_NS_10bfloat16_tESH_Li256ELb0ELb1ELb0ELb1EEENS1_29StaticPersistentTileSchedulerILb0EEEEEEEEEvNT_6ParamsE --------------------------
	.section	.text._ZN7cutlass13device_kernelIN5flash11enable_sm90INS1_16FlashAttnFwdSm90INS1_25CollectiveMainloopFwdSm90ILi2EN4cute5tupleIJNS5_1CILi2EEENS7_ILi1EEES9_EEENS6_IJNS7_ILi128EEENS7_ILi160EEENS7_ILi192EEEEEELi128ENS_12float_e4m3_tEfNS_4arch4Sm90ELb0ELb0ELb0ELb0ELb0ELb0ELb0ELb1ELb1ELb1ELb0ELb0EEENS1_21CollectiveEpilogueFwdINS6_IJSB_SB_SC_EEESA_NS_10bfloat16_tESH_Li256ELb0ELb1ELb0ELb1EEENS1_29StaticPersistentTileSchedulerILb0EEEEEEEEEvNT_6ParamsE,"ax",@progbits
	.align	128
.text._ZN7cutlass13device_kernelIN5flash11enable_sm90INS1_16FlashAttnFwdSm90INS1_25CollectiveMainloopFwdSm90ILi2EN4cute5tupleIJNS5_1CILi2EEENS7_ILi1EEES9_EEENS6_IJNS7_ILi128EEENS7_ILi160EEENS7_ILi192EEEEEELi128ENS_12float_e4m3_tEfNS_4arch4Sm90ELb0ELb0ELb0ELb0ELb0ELb0ELb0ELb1ELb1ELb1ELb0ELb0EEENS1_21CollectiveEpilogueFwdINS6_IJSB_SB_SC_EEESA_NS_10bfloat16_tESH_Li256ELb0ELb1ELb0ELb1EEENS1_29StaticPersistentTileSchedulerILb0EEEEEEEEEvNT_6ParamsE:
        .type           _ZN7cutlass13device_kernelIN5flash11enable_sm90INS1_16FlashAttnFwdSm90INS1_25CollectiveMainloopFwdSm90ILi2EN4cute5tupleIJNS5_1CILi2EEENS7_ILi1EEES9_EEENS6_IJNS7_ILi128EEENS7_ILi160EEENS7_ILi192EEEEEELi128ENS_12float_e4m3_tEfNS_4arch4Sm90ELb0ELb0ELb0ELb0ELb0ELb0ELb0ELb1ELb1ELb1ELb0ELb0EEENS1_21CollectiveEpilogueFwdINS6_IJSB_SB_SC_EEESA_NS_10bfloat16_tESH_Li256ELb0ELb1ELb0ELb1EEENS1_29StaticPersistentTileSchedulerILb0EEEEEEEEEvNT_6ParamsE,@function
        .size           _ZN7cutlass13device_kernelIN5flash11enable_sm90INS1_16FlashAttnFwdSm90INS1_25CollectiveMainloopFwdSm90ILi2EN4cute5tupleIJNS5_1CILi2EEENS7_ILi1EEES9_EEENS6_IJNS7_ILi128EEENS7_ILi160EEENS7_ILi192EEEEEELi128ENS_12float_e4m3_tEfNS_4arch4Sm90ELb0ELb0ELb0ELb0ELb0ELb0ELb0ELb1ELb1ELb1ELb0ELb0EEENS1_21CollectiveEpilogueFwdINS6_IJSB_SB_SC_EEESA_NS_10bfloat16_tESH_Li256ELb0ELb1ELb0ELb1EEENS1_29StaticPersistentTileSchedulerILb0EEEEEEEEEvNT_6ParamsE,(.L_x_2850 - _ZN7cutlass13device_kernelIN5flash11enable_sm90INS1_16FlashAttnFwdSm90INS1_25CollectiveMainloopFwdSm90ILi2EN4cute5tupleIJNS5_1CILi2EEENS7_ILi1EEES9_EEENS6_IJNS7_ILi128EEENS7_ILi160EEENS7_ILi192EEEEEELi128ENS_12float_e4m3_tEfNS_4arch4Sm90ELb0ELb0ELb0ELb0ELb0ELb0ELb0ELb1ELb1ELb1ELb0ELb0EEENS1_21CollectiveEpilogueFwdINS6_IJSB_SB_SC_EEESA_NS_10bfloat16_tESH_Li256ELb0ELb1ELb0ELb1EEENS1_29StaticPersistentTileSchedulerILb0EEEEEEEEEvNT_6ParamsE)
        .other          _ZN7cutlass13device_kernelIN5flash11enable_sm90INS1_16FlashAttnFwdSm90INS1_25CollectiveMainloopFwdSm90ILi2EN4cute5tupleIJNS5_1CILi2EEENS7_ILi1EEES9_EEENS6_IJNS7_ILi128EEENS7_ILi160EEENS7_ILi192EEEEEELi128ENS_12float_e4m3_tEfNS_4arch4Sm90ELb0ELb0ELb0ELb0ELb0ELb0ELb0ELb1ELb1ELb1ELb0ELb0EEENS1_21CollectiveEpilogueFwdINS6_IJSB_SB_SC_EEESA_NS_10bfloat16_tESH_Li256ELb0ELb1ELb0ELb1EEENS1_29StaticPersistentTileSchedulerILb0EEEEEEEEEvNT_6ParamsE,@"STO_CUDA_ENTRY STV_DEFAULT"
_ZN7cutlass13device_kernelIN5flash11enable_sm90INS1_16FlashAttnFwdSm90INS1_25CollectiveMainloopFwdSm90ILi2EN4cute5tupleIJNS5_1CILi2EEENS7_ILi1EEES9_EEENS6_IJNS7_ILi128EEENS7_ILi160EEENS7_ILi192EEEEEELi128ENS_12float_e4m3_tEfNS_4arch4Sm90ELb0ELb0ELb0ELb0ELb0ELb0ELb0ELb1ELb1ELb1ELb0ELb0EEENS1_21CollectiveEpilogueFwdINS6_IJSB_SB_SC_EEESA_NS_10bfloat16_tESH_Li256ELb0ELb1ELb0ELb1EEENS1_29StaticPersistentTileSchedulerILb0EEEEEEEEEvNT_6ParamsE:
        /* <DEDUP_REMOVED lines=18> */
.L_x_132:
[----:B------:R-:W-:Y:S05]  /*0120*/  BSYNC B0 ;  /* 0x0000000000007941 */ /* 0x000fea0003800000 */
.L_x_131:
        /* <DEDUP_REMOVED lines=41> */
.L_x_133:
[----:B0-----:R-:W0:Y:S01]  /*03c0*/  S2UR UR4, SR_CTAID.Y ;  /* 0x00000000000479c3 */ /* 0x001e220000002600 */
[----:B------:R-:W3:Y:S01]  /*03d0*/  SHFL.IDX PT, R4, R0, RZ, 0x1f ;  /* 0x00001fff00047589 */ /* 0x000ee200000e0000 */
[----:B------:R-:W-:Y:S01]  /*03e0*/  ULDC UR5, c[0x0][0x154] ;  /* 0x0000550000057ab9 */ /* 0x000fe20000000800 */
[----:B------:R-:W-:-:S05]  /*03f0*/  NOP ;  /* 0x0000000000007918 */ /* 0x000fca0000000000 */
[----:B------:R-:W5:Y:S08]  /*0400*/  S2UR UR50, SR_CTAID.X ;  /* 0x00000000003279c3 */ /* 0x000f700000002500 */
[----:B------:R-:W1:Y:S01]  /*0410*/  LDC R6, c[0x0][0x148] ;  /* 0x00005200ff067b82 */ /* 0x000e620000000800 */
[----:B0-----:R-:W-:Y:S02]  /*0420*/  I2FP.F32.U32 R3, UR4 ;  /* 0x0000000400037c45 */ /* 0x001fe40008201000 */
[----:B---3--:R-:W-:-:S03]  /*0430*/  ISETP.NE.AND P0, PT, R4, RZ, PT ;  /* 0x000000ff0400720c */ /* 0x008fc60003f05270 */
[----:B------:R-:W-:Y:S01]  /*0440*/  FMUL R5, R3, UR5 ;  /* 0x0000000503057c20 */ /* 0x000fe20008400000 */
[----:B------:R-:W-:Y:S02]  /*0450*/  SHF.R.S32.HI R3, RZ, 0x1f, R7 ;  /* 0x0000001fff037819 */ /* 0x000fe40000011407 */
[----:B-----5:R-:W-:-:S03]  /*0460*/  I2FP.F32.U32 R4, UR50 ;  /* 0x0000003200047c45 */ /* 0x020fc60008201000 */
[----:B------:R-:W0:Y:S02]  /*0470*/  F2I.U32.TRUNC.NTZ R5, R5 ;  /* 0x0000000500057305 */ /* 0x000e24000020f000 */
[----:B0-----:R-:W-:-:S04]  /*0480*/  IMAD.MOV R11, RZ, RZ, -R5 ;  /* 0x000000ffff0b7224 */ /* 0x001fc800078e0a05 */
[----:B-1----:R-:W-:Y:S01]  /*0490*/  IMAD R11, R6, R11, UR4 ;  /* 0x00000004060b7e24 */ /* 0x002fe2000f8e020b */
[----:B------:R-:W-:Y:S02]  /*04a0*/  ULDC UR4, c[0x0][0x150] ;  /* 0x0000540000047ab9 */ /* 0x000fe40000000800 */
[----:B------:R-:W-:Y:S01]  /*04b0*/  FMUL R8, R4, UR4 ;  /* 0x0000000404087c20 */ /* 0x000fe20008400000 */
[----:B------:R-:W-:Y:S06]  /*04c0*/  @P0 BRA `(.L_x_134) ;  /* 0x0000000000480947 */ /* 0x000fec0003800000 */
[----:B------:R-:W0:Y:S01]  /*04d0*/  S2UR UR5, SR_CgaCtaId ;  /* 0x00000000000579c3 */ /* 0x000e220000008800 */
[----:B------:R-:W-:Y:S01]  /*04e0*/  UMOV UR4, 0x400 ;  /* 0x0000040000047882 */ /* 0x000fe20000000000 */
[----:B------:R-:W-:Y:S01]  /*04f0*/  UMOV UR6, 0x80 ;  /* 0x0000008000067882 */ /* 0x000fe20000000000 */
[----:B------:R-:W-:Y:S01]  /*0500*/  UMOV UR9, 0x100 ;  /* 0x0000010000097882 */ /* 0x000fe20000000000 */
[----:B------:R-:W-:-:S04]  /*0510*/  UIADD3 UR6, -UR6, 0x100000, URZ ;  /* 0x0010000006067890 */ /* 0x000fc8000fffe13f */
[----:B------:R-:W-:Y:S02]  /*0520*/  USHF.L.U32 UR7, UR6, 0xb, URZ ;  /* 0x0000000b06077899 */ /* 0x000fe4000800063f */
[----:B------:R-:W-:Y:S01]  /*0530*/  USHF.L.U32 UR6, UR6, 0x1, URZ ;  /* 0x0000000106067899 */ /* 0x000fe2000800063f */
[----:B------:R-:W-:Y:S01]  /*0540*/  ELECT P0, URZ, PT ;  /* 0x00000000003f782f */ /* 0x000fe20003800000 */
[----:B0-----:R-:W-:Y:S02]  /*0550*/  ULEA UR8, UR5, UR4, 0x18 ;  /* 0x0000000405087291 */ /* 0x001fe4000f8ec03f */
[----:B------:R-:W-:-:S04]  /*0560*/  UIADD3 UR4, -UR9, 0x100000, URZ ;  /* 0x0010000009047890 */ /* 0x000fc8000fffe13f */
[----:B------:R-:W-:Y:S02]  /*0570*/  USHF.L.U32 UR5, UR4, 0xb, URZ ;  /* 0x0000000b04057899 */ /* 0x000fe4000800063f */
[----:B------:R-:W-:Y:S01]  /*0580*/  USHF.L.U32 UR4, UR4, 0x1, URZ ;  /* 0x0000000104047899 */ /* 0x000fe2000800063f */
[----:B------:R-:W0:Y:S03]  /*0590*/  FENCE.VIEW.ASYNC.S ;  /* 0x00000000000073c6 */ /* 0x000e260000000000 */
[----:B0-----:R0:W1:Y:S08]  /*05a0*/  SYNCS.EXCH.64 URZ, [UR8+0x29850], UR6 ;  /* 0x02985006083f75b2 */ /* 0x0010700008000100 */
[----:B------:R0:W3:Y:S01]  /*05b0*/  SYNCS.EXCH.64 URZ, [UR8+0x29860], UR4 ;  /* 0x02986004083f75b2 */ /* 0x0000e20008000100 */
[----:B------:R0:W0:Y:S01]  /*05c0*/  SYNCS.EXCH.64 URZ, [UR8+0x29858], UR6 ;  /* 0x02985806083f75b2 */ /* 0x0000220008000100 */
[----:B------:R0:W0:Y:S01]  /*05d0*/  SYNCS.EXCH.64 URZ, [UR8+0x29868], UR4 ;  /* 0x02986804083f75b2 */ /* 0x0000220008000100 */
[----:B------:R-:W-:Y:S01]  /*05e0*/  NOP ;  /* 0x0000000000007918 */ /* 0x000fe20000000000 */
.L_x_134:
[----:B------:R-:W5:Y:S01]  /*05f0*/  SHFL.IDX PT, R6, R0, RZ, 0x1f ;  /* 0x00001fff00067589 */ /* 0x000f6200000e0000 */
[----:B------:R-:W-:Y:S01]  /*0600*/  LEA.HI R3, R3, R7, RZ, 0x7 ;  /* 0x0000000703037211 */ /* 0x000fe200078f38ff */
[----:B------:R-:W0:Y:S01]  /*0610*/  LDC R9, c[0x0][0x144] ;  /* 0x00005100ff097b82 */ /* 0x000e220000000800 */
[----:B------:R-:W0:Y:S01]  /*0620*/  F2I.U32.TRUNC.NTZ R8, R8 ;  /* 0x0000000800087305 */ /* 0x000e22000020f000 */
[----:B------:R-:W-:Y:S01]  /*0630*/  NOP ;  /* 0x0000000000007918 */ /* 0x000fe20000000000 */
[----:B------:R-:W-:-:S05]  /*0640*/  LOP3.LUT R3, R3, 0xffffff80, RZ, 0xc0, !PT ;  /* 0xffffff8003037812 */ /* 0x000fca00078ec0ff */
[----:B------:R-:W-:Y:S01]  /*0650*/  IMAD.IADD R3, R7, 0x1, -R3 ;  /* 0x0000000107037824 */ /* 0x000fe200078e0a03 */
[----:B------:R-:W-:-:S04]  /*0660*/  SHF.R.S32.HI R7, RZ, 0x1f, R2 ;  /* 0x0000001fff077819 */ /* 0x000fc80000011402 */
[----:B------:R-:W-:Y:S02]  /*0670*/  SHF.R.S32.HI R4, RZ, 0x1f, R3 ;  /* 0x0000001fff047819 */ /* 0x000fe40000011403 */
[----:B------:R-:W-:Y:S02]  /*0680*/  LEA.HI R7, R7, R2, RZ, 0x2 ;  /* 0x0000000207077211 */ /* 0x000fe400078f10ff */
[----:B------:R-:W-:-:S04]  /*0690*/  LEA.HI R4, R4, R3, RZ, 0x3 ;  /* 0x0000000304047211 */ /* 0x000fc800078f18ff */
[--C-:B------:R-:W-:Y:S02]  /*06a0*/  SHF.R.S32.HI R5, RZ, 0x3, R4.reuse ;  /* 0x00000003ff057819 */ /* 0x100fe40000011404 */
[----:B-----5:R-:W-:Y:S02]  /*06b0*/  ISETP.NE.AND P0, PT, R6, RZ, PT ;  /* 0x000000ff0600720c */ /* 0x020fe40003f05270 */
[----:B------:R-:W-:-:S04]  /*06c0*/  SHF.R.S32.HI R4, RZ, 0x1f, R4 ;  /* 0x0000001fff047819 */ /* 0x000fc80000011404 */
[----:B------:R-:W-:-:S04]  /*06d0*/  LEA.HI R4, R4, R5, RZ, 0x2 ;  /* 0x0000000504047211 */ /* 0x000fc800078f10ff */
[----:B------:R-:W-:-:S03]  /*06e0*/  LOP3.LUT R4, R4, 0xfffffffc, RZ, 0xc0, !PT ;  /* 0xfffffffc04047812 */ /* 0x000fc600078ec0ff */
[----:B------:R-:W-:Y:S05]  /*06f0*/  @P0 BRA `(.L_x_135) ;  /* 0x0000000000480947 */ /* 0x000fea0003800000 */
[----:B0-----:R-:W0:Y:S01]  /*0700*/  S2UR UR5, SR_CgaCtaId ;  /* 0x00000000000579c3 */ /* 0x001e220000008800 */
        /* <DEDUP_REMOVED lines=12> */
[----:B0-----:R0:W0:Y:S08]  /*07d0*/  SYNCS.EXCH.64 URZ, [UR8+0x29870], UR6 ;  /* 0x02987006083f75b2 */ /* 0x0010300008000100 */
[----:B------:R0:W0:Y:S01]  /*07e0*/  SYNCS.EXCH.64 URZ, [UR8+0x29880], UR4 ;  /* 0x02988004083f75b2 */ /* 0x0000220008000100 */
[----:B------:R0:W0:Y:S01]  /*07f0*/  SYNCS.EXCH.64 URZ, [UR8+0x29878], UR6 ;  /* 0x02987806083f75b2 */ /* 0x0000220008000100 */
[----:B------:R0:W0:Y:S01]  /*0800*/  SYNCS.EXCH.64 URZ, [UR8+0x29888], UR4 ;  /* 0x02988804083f75b2 */ /* 0x0000220008000100 */
[----:B------:R-:W-:Y:S01]  /*0810*/  NOP ;  /* 0x0000000000007918 */ /* 0x000fe20000000000 */
.L_x_135:
[----:B------:R-:W5:Y:S01]  /*0820*/  SHFL.IDX PT, R12, R0, RZ, 0x1f ;  /* 0x00001fff000c7589 */ /* 0x000f6200000e0000 */
[----:B------:R-:W-:Y:S01]  /*0830*/  LOP3.LUT R7, R7, 0x3ffffffc, RZ, 0xc0, !PT ;  /* 0x3ffffffc07077812 */ /* 0x000fe200078ec0ff */
[----:B------:R-:W-:Y:S01]  /*0840*/  IMAD.IADD R4, R5, 0x1, -R4 ;  /* 0x0000000105047824 */ /* 0x000fe200078e0a04 */
[----:B------:R-:W-:Y:S01]  /*0850*/  SHF.R.S32.HI R5, RZ, 0x1f, R6 ;  /* 0x0000001fff057819 */ /* 0x000fe20000011406 */
[----:B------:R-:W1:Y:S01]  /*0860*/  LDC R10, c[0x0][0x140] ;  /* 0x00005000ff0a7b82 */ /* 0x000e620000000800 */
[----:B0-----:R-:W-:Y:S01]  /*0870*/  IMAD.MOV R8, RZ, RZ, -R8 ;  /* 0x000000ffff087224 */ /* 0x001fe200078e0a08 */
[----:B------:R-:W-:Y:S01]  /*0880*/  NOP ;  /* 0x0000000000007918 */ /* 0x000fe20000000000 */
[----:B------:R-:W-:Y:S01]  /*0890*/  IMAD.IADD R7, R2, 0x1, -R7 ;  /* 0x0000000102077824 */ /* 0x000fe200078e0a07 */
[----:B------:R-:W-:Y:S01]  /*08a0*/  LEA.HI R5, R5, R6, RZ, 0x2 ;  /* 0x0000000605057211 */ /* 0x000fe200078f10ff */
[----:B------:R-:W-:Y:S02]  /*08b0*/  IMAD R9, R9, R8, UR50 ;  /* 0x0000003209097e24 */ /* 0x000fe4000f8e0208 */
[----:B------:R-:W-:Y:S01]  /*08c0*/  IMAD R7, R7, 0x4, R4 ;  /* 0x0000000407077824 */ /* 0x000fe200078e0204 */
[----:B------:R-:W-:-:S04]  /*08d0*/  LOP3.LUT R5, R5, 0x3ffffffc, RZ, 0xc0, !PT ;  /* 0x3ffffffc05057812 */ /* 0x000fc800078ec0ff */
[----:B------:R-:W-:Y:S01]  /*08e0*/  LEA.HI R2, R7, R7, RZ, 0x1 ;  /* 0x0000000707027211 */ /* 0x000fe200078f08ff */
[----:B------:R-:W-:-:S03]  /*08f0*/  IMAD.IADD R5, R6, 0x1, -R5 ;  /* 0x0000000106057824 */ /* 0x000fc600078e0a05 */
[----:B------:R-:W-:Y:S01]  /*0900*/  LOP3.LUT R2, R2, 0xfffffffe, RZ, 0xc0, !PT ;  /* 0xfffffffe02027812 */ /* 0x000fe200078ec0ff */
[----:B------:R-:W-:Y:S01]  /*0910*/  IMAD R5, R5, 0x4, R4 ;  /* 0x0000000405057824 */ /* 0x000fe200078e0204 */
[----:B-----5:R-:W-:-:S03]  /*0920*/  ISETP.NE.AND P0, PT, R12, RZ, PT ;  /* 0x000000ff0c00720c */ /* 0x020fc60003f05270 */
[----:B------:R-:W-:-:S05]  /*0930*/  IMAD.IADD R2, R7, 0x1, -R2 ;  /* 0x0000000107027824 */ /* 0x000fca00078e0a02 */
[----:B------:R-:W-:Y:S02]  /*0940*/  ISETP.NE.AND P5, PT, R2, R9, PT ;  /* 0x000000090200720c */ /* 0x000fe40003fa5270 */
[----:B------:R-:W-:-:S04]  /*0950*/  LEA.HI R2, R5, R5, RZ, 0x1 ;  /* 0x0000000505027211 */ /* 0x000fc800078f08ff */
[----:B------:R-:W-:Y:S01]  /*0960*/  LOP3.LUT R2, R2, 0xfffffffe, RZ, 0xc0, !PT ;  /* 0xfffffffe02027812 */ /* 0x000fe200078ec0ff */
[----:B------:R-:W-:Y:S06]  /*0970*/  @P0 BRA `(.L_x_136) ;  /* 0x0000000000480947 */ /* 0x000fec0003800000 */
[----:B------:R-:W0:Y:S01]  /*0980*/  S2UR UR5, SR_CgaCtaId ;  /* 0x00000000000579c3 */ /* 0x000e220000008800 */
        /* <DEDUP_REMOVED lines=17> */
.L_x_136:
[----:B------:R-:W5:Y:S01]  /*0aa0*/  SHFL.IDX PT, R6, R0, RZ, 0x1f ;  /* 0x00001fff00067589 */ /* 0x000f6200000e0000 */
[----:B------:R-:W-:Y:S01]  /*0ab0*/  IMAD.IADD R2, R5, 0x1, -R2 ;  /* 0x0000000105027824 */ /* 0x000fe200078e0a02 */
[----:B------:R-:W-:Y:S01]  /*0ac0*/  LOP3.LUT P0, RZ, R3, 0x7, RZ, 0xc0, !PT ;  /* 0x0000000703ff7812 */ /* 0x000fe2000780c0ff */
[----:B------:R-:W-:Y:S01]  /*0ad0*/  IMAD.SHL.U32 R4, R5, 0x4, RZ ;  /* 0x0000000405047824 */ /* 0x000fe200078e00ff */
[----:B-1----:R-:W-:Y:S01]  /*0ae0*/  ISETP.EQ.U32.AND P1, PT, R10, 0x1, PT ;  /* 0x000000010a00780c */ /* 0x002fe20003f22070 */
[----:B------:R-:W-:Y:S01]  /*0af0*/  IMAD.SHL.U32 R16, R7, 0x4, RZ ;  /* 0x0000000407107824 */ /* 0x000fe200078e00ff */
[----:B------:R-:W-:Y:S01]  /*0b00*/  ISETP.NE.AND P2, PT, R2, R9, PT ;  /* 0x000000090200720c */ /* 0x000fe20003f45270 */
[----:B------:R-:W-:Y:S01]  /*0b10*/  NOP ;  /* 0x0000000000007918 */ /* 0x000fe20000000000 */
[----:B------:R-:W-:Y:S02]  /*0b20*/  LOP3.LUT R8, R5, 0xc, R4, 0x78, !PT ;  /* 0x0000000c05087812 */ /* 0x000fe400078e7804 */
[----:B------:R-:W-:-:S03]  /*0b30*/  LOP3.LUT R16, R7, 0xc, R16, 0x78, !PT ;  /* 0x0000000c07107812 */ /* 0x000fc600078e7810 */
[----:B------:R1:W-:Y:S01]  /*0b40*/  STL [R1+0x10], R8 ;  /* 0x0000100801007387 */ /* 0x0003e20000100800 */
[C---:B------:R-:W-:Y:S02]  /*0b50*/  @P5 LEA.HI R2, R16.reuse, R16, RZ, 0x1 ;  /* 0x0000001010025211 */ /* 0x040fe400078f08ff */
[----:B------:R-:W-:Y:S02]  /*0b60*/  ISETP.LT.U32.AND P4, PT, R16, 0x2, !P0 ;  /* 0x000000021000780c */ /* 0x000fe40004781070 */
[----:B------:R-:W-:Y:S02]  /*0b70*/  @P5 SHF.R.S32.HI R2, RZ, 0x1, R2 ;  /* 0x00000001ff025819 */ /* 0x000fe40000011402 */
[----:B------:R-:W-:Y:S02]  /*0b80*/  @P2 LEA.HI R3, R8, R8, RZ, 0x1 ;  /* 0x0000000808032211 */ /* 0x000fe400078f08ff */
[----:B------:R-:W-:Y:S01]  /*0b90*/  @P5 ISETP.NE.AND P6, PT, R2, R11, PT ;  /* 0x0000000b0200520c */ /* 0x000fe20003fc5270 */
[----:B------:R-:W-:Y:S01]  /*0ba0*/  IMAD.MOV.U32 R2, RZ, RZ, 0x1 ;  /* 0x00000001ff027424 */ /* 0x000fe200078e00ff */
[----:B-----5:R-:W-:-:S02]  /*0bb0*/  ISETP.NE.AND P3, PT, R6, RZ, PT ;  /* 0x000000ff0600720c */ /* 0x020fc40003f65270 */
[----:B------:R-:W-:Y:S02]  /*0bc0*/  @P2 SHF.R.S32.HI R4, RZ, 0x1, R3 ;  /* 0x00000001ff042819 */ /* 0x000fe40000011403 */
[----:B------:R-:W-:Y:S02]  /*0bd0*/  SEL R3, RZ, 0x1, !P4 ;  /* 0x00000001ff037807 */ /* 0x000fe40006000000 */
[----:B------:R-:W-:Y:S02]  /*0be0*/  @P5 SEL R2, RZ, 0x1, P6 ;  /* 0x00000001ff025807 */ /* 0x000fe40003000000 */
[----:B------:R-:W-:Y:S01]  /*0bf0*/  @P2 ISETP.NE.AND P4, PT, R4, R11, PT ;  /* 0x0000000b0400220c */ /* 0x000fe20003f85270 */
[----:B------:R-:W-:Y:S01]  /*0c00*/  IMAD.MOV.U32 R4, RZ, RZ, 0x1 ;  /* 0x00000001ff047424 */ /* 0x000fe200078e00ff */
[----:B------:R-:W-:Y:S02]  /*0c10*/  ISETP.LT.U32.AND P0, PT, R8, 0x2, !P0 ;  /* 0x000000020800780c */ /* 0x000fe40004701070 */
[----:B------:R-:W-:-:S02]  /*0c20*/  LOP3.LUT R2, R2, R3, RZ, 0xc0, !PT ;  /* 0x0000000302027212 */ /* 0x000fc400078ec0ff */
[----:B------:R-:W-:Y:S02]  /*0c30*/  SEL R3, RZ, 0x1, !P0 ;  /* 0x00000001ff037807 */ /* 0x000fe40004000000 */
[----:B------:R-:W-:Y:S01]  /*0c40*/  @P2 SEL R4, RZ, 0x1, P4 ;  /* 0x00000001ff042807 */ /* 0x000fe20002000000 */
[----:B-1----:R-:W-:Y:S06]  /*0c50*/  @P3 BRA `(.L_x_137) ;  /* 0x0000000000483947 */ /* 0x002fec0003800000 */
        /* <DEDUP_REMOVED lines=17> */
[----:B-1----:R-:W-:Y:S01]  /*0d70*/  NOP ;  /* 0x0000000000007918 */ /* 0x002fe20000000000 */
.L_x_137:
[----:B------:R-:W-:Y:S01]  /*0d80*/  LOP3.LUT R3, R4, R3, RZ, 0xc0, !PT ;  /* 0x0000000304037212 */ /* 0x000fe200078ec0ff */
[----:B------:R-:W-:-:S04]  /*0d90*/  NOP ;  /* 0x0000000000007918 */ /* 0x000fc80000000000 */
[----:B------:R1:W-:Y:S01]  /*0da0*/  STL [R1+0xc], R3 ;  /* 0x00000c0301007387 */ /* 0x0003e20000100800 */
[----:B------:R-:W-:Y:S05]  /*0db0*/  @!P1 BRA `(.L_x_138) ;  /* 0x0000000000089947 */ /* 0x000fea0003800000 */
[----:B0-234-:R-:W-:Y:S01]  /*0dc0*/  UCGABAR_ARV ;  /* 0x00000000000079c7 */ /* 0x01dfe20008000000 */
[----:B------:R-:W-:Y:S05]  /*0dd0*/  BRA `(.L_x_139) ;  /* 0x0000000000047947 */ /* 0x000fea0003800000 */
.L_x_138:
[----:B0-234-:R-:W-:Y:S01]  /*0de0*/  NOP ;  /* 0x0000000000007918 */ /* 0x01dfe20000000000 */
.L_x_139:
[----:B------:R-:W-:Y:S05]  /*0df0*/  @!P1 BRA `(.L_x_140) ;  /* 0x00000000000c9947 */ /* 0x000fea0003800000 */
[----:B------:R-:W-:Y:S01]  /*0e00*/  UCGABAR_WAIT ;  /* 0x0000000000007dc7 */ /* 0x000fe20008000000 */
[----:B------:R-:W-:Y:S01]  /*0e10*/  CCTL.IVALL ;  /* 0x00000000ff00798f */ /* 0x000fe20002000000 */
[----:B------:R-:W-:Y:S05]  /*0e20*/  BRA `(.L_x_141) ;  /* 0x0000000000047947 */ /* 0x000fea0003800000 */
.L_x_140:
[----:B------:R-:W-:Y:S06]  /*0e30*/  BAR.SYNC.DEFER_BLOCKING 0x0 ;  /* 0x0000000000007b1d */ /* 0x000fec0000010000 */
.L_x_141:
[----:B------:R-:W-:Y:S01]  /*0e40*/  PLOP3.LUT P0, PT, PT, PT, UP0, 0x80, 0x0 ;  /* 0x000000000000781c */ /* 0x000fe20003f0f008 */
[----:B------:R-:W-:Y:S01]  /*0e50*/  UMOV UR38, 0x1 ;  /* 0x0000000100267882 */ /* 0x000fe20000000000 */
[----:B------:R-:W-:Y:S01]  /*0e60*/  ULDC.64 UR48, c[0x0][0x208] ;  /* 0x0000820000307ab9 */ /* 0x000fe20000000a00 */
[----:B------:R-:W-:-:S10]  /*0e70*/  USEL UR38, UR38, 0x2, !UP0 ;  /* 0x0000000226267887 */ /* 0x000fd4000c000000 */
[----:B------:R-:W-:Y:S05]  /*0e80*/  @!P0 BRA `(.L_x_142) ;  /* 0x0000008c00488947 */ /* 0x000fea0003800000 */
.L_x_143:
[----:B------:R-:W-:-:S08]  /*0e90*/  NOP ;  /* 0x0000000000007918 */ /* 0x000fd00000000000 */
[----:B------:R-:W0:Y:S02]  /*0ea0*/  USETMAXREG.TRY_ALLOC.CTAPOOL UP0, 0xf0 ;  /* 0x000000f0000079c8 */ /* 0x000e240008000600 */
[----:B0-----:R-:W-:-:S13]  /*0eb0*/  PLOP3.LUT P0, PT, PT, PT, UP0, 0x80, 0x0 ;  /* 0x000000000000781c */ /* 0x001fda0003f0f008 */
[----:B------:R-:W-:Y:S05]  /*0ec0*/  @!P0 BRA `(.L_x_143) ;  /* 0xfffffffc00f08947 */ /* 0x000fea000383ffff */
[----:B-1----:R-:W0:Y:S01]  /*0ed0*/  S2R R3, SR_TID.X ;  /* 0x0000000000037919 */ /* 0x002e220000002100 */
        /* <DEDUP_REMOVED lines=10> */
[----:B------:R-:W-:Y:S01]  /*0f80*/  UMOV UR45, URZ ;  /* 0x0000003f002d7c82 */ /* 0x000fe20008000000 */
[----:B------:R-:W-:Y:S02]  /*0f90*/  UMOV UR44, URZ ;  /* 0x0000003f002c7c82 */ /* 0x000fe40008000000 */
[----:B------:R-:W-:Y:S01]  /*0fa0*/  SHF.R.S32.HI R0, RZ, 0x1f, R19 ;  /* 0x0000001fff007819 */ /* 0x000fe20000011413 */
[----:B------:R-:W-:-:S03]  /*0fb0*/  UMOV UR52, URZ ;  /* 0x0000003f00347c82 */ /* 0x000fc60008000000 */
[CC--:B------:R-:W-:Y:S02]  /*0fc0*/  LEA.HI R3, R0.reuse, R19.reuse, RZ, 0x7 ;  /* 0x0000001300037211 */ /* 0x0c0fe400078f38ff */
[CC--:B------:R-:W-:Y:S02]  /*0fd0*/  LEA.HI R5, R0.reuse, R19.reuse, RZ, 0x5 ;  /* 0x0000001300057211 */ /* 0x0c0fe400078f28ff */
[----:B------:R-:W-:Y:S02]  /*0fe0*/  LOP3.LUT R4, R3, 0xffffff80, RZ, 0xc0, !PT ;  /* 0xffffff8003047812 */ /* 0x000fe400078ec0ff */
[CC--:B------:R-:W-:Y:S01]  /*0ff0*/  LEA.HI R6, R0.reuse, R19.reuse, RZ, 0x4 ;  /* 0x0000001300067211 */ /* 0x0c0fe200078f20ff */
[----:B------:R-:W-:Y:S01]  /*1000*/  IMAD.SHL.U32 R5, R5, 0x20, RZ ;  /* 0x0000002005057824 */ /* 0x000fe200078e00ff */
[----:B------:R-:W-:Y:S01]  /*1010*/  LEA.HI R10, R0, R19, RZ, 0x2 ;  /* 0x00000013000a7211 */ /* 0x000fe200078f10ff */
[----:B------:R-:W-:Y:S01]  /*1020*/  IMAD.IADD R23, R19, 0x1, -R4 ;  /* 0x0000000113177824 */ /* 0x000fe200078e0a04 */
[----:B------:R-:W-:-:S02]  /*1030*/  LOP3.LUT R8, R6, 0x3fffff0, RZ, 0xc0, !PT ;  /* 0x03fffff006087812 */ /* 0x000fc400078ec0ff */
[----:B------:R-:W-:Y:S02]  /*1040*/  LOP3.LUT R9, R5, 0xfffffc00, RZ, 0xc0, !PT ;  /* 0xfffffc0005097812 */ /* 0x000fe400078ec0ff */
[----:B------:R-:W-:Y:S01]  /*1050*/  SHF.R.S32.HI R4, RZ, 0x1f, R23 ;  /* 0x0000001fff047819 */ /* 0x000fe20000011417 */
[----:B------:R-:W-:Y:S01]  /*1060*/  IMAD.IADD R8, R19, 0x1, -R8 ;  /* 0x0000000113087824 */ /* 0x000fe200078e0a08 */
[----:B------:R-:W-:Y:S02]  /*1070*/  SHF.R.S32.HI R7, RZ, 0x4, R6 ;  /* 0x00000004ff077819 */ /* 0x000fe40000011406 */
[----:B------:R-:W-:Y:S01]  /*1080*/  LEA.HI R5, R4, R23, RZ, 0x2 ;  /* 0x0000001704057211 */ /* 0x000fe200078f10ff */
[----:B------:R-:W-:Y:S01]  /*1090*/  IMAD R9, R8, 0x40, R9 ;  /* 0x0000004008097824 */ /* 0x000fe200078e0209 */
[----:B------:R-:W-:Y:S02]  /*10a0*/  LEA.HI R6, R6, R7, RZ, 0x1 ;  /* 0x0000000706067211 */ /* 0x000fe400078f08ff */
[----:B------:R-:W-:-:S02]  /*10b0*/  SHF.R.S32.HI R8, RZ, 0x2, R5 ;  /* 0x00000002ff087819 */ /* 0x000fc40000011405 */
[----:B------:R-:W-:Y:S02]  /*10c0*/  SHF.R.S32.HI R11, RZ, 0x1f, R5 ;  /* 0x0000001fff0b7819 */ /* 0x000fe40000011405 */
[----:B------:R-:W-:Y:S02]  /*10d0*/  LOP3.LUT R6, R6, 0x1ffffffe, RZ, 0xc0, !PT ;  /* 0x1ffffffe06067812 */ /* 0x000fe400078ec0ff */
[----:B------:R-:W-:Y:S02]  /*10e0*/  LOP3.LUT R10, R10, 0xfffffffc, RZ, 0xc0, !PT ;  /* 0xfffffffc0a0a7812 */ /* 0x000fe400078ec0ff */
[----:B------:R-:W-:Y:S01]  /*10f0*/  LEA.HI R22, R0, R19, RZ, 0x3 ;  /* 0x0000001300167211 */ /* 0x000fe200078f18ff */
[----:B------:R-:W-:Y:S01]  /*1100*/  IMAD.IADD R6, R7, 0x1, -R6 ;  /* 0x0000000107067824 */ /* 0x000fe200078e0a06 */
[----:B------:R-:W-:Y:S01]  /*1110*/  LEA.HI R11, R11, R8, RZ, 0x3 ;  /* 0x000000080b0b7211 */ /* 0x000fe200078f18ff */
[----:B------:R-:W-:Y:S01]  /*1120*/  IMAD.IADD R10, R19, 0x1, -R10 ;  /* 0x00000001130a7824 */ /* 0x000fe200078e0a0a */
[----:B------:R-:W-:Y:S01]  /*1130*/  SHF.R.S32.HI R168, RZ, 0x7, R3 ;  /* 0x00000007ffa87819 */ /* 0x000fe20000011403 */
[----:B------:R-:W-:Y:S01]  /*1140*/  IMAD R171, R6, 0x8, R9 ;  /* 0x0000000806ab7824 */ /* 0x000fe200078e0209 */
[----:B------:R-:W-:Y:S01]  /*1150*/  LOP3.LUT R0, R22, 0xfffffff8, RZ, 0xc0, !PT ;  /* 0xfffffff816007812 */ /* 0x000fe200078ec0ff */
[----:B------:R-:W-:Y:S01]  /*1160*/  IMAD.MOV.U32 R7, RZ, RZ, -0x2 ;  /* 0xfffffffeff077424 */ /* 0x000fe200078e00ff */
[----:B------:R-:W-:-:S02]  /*1170*/  LOP3.LUT R11, R11, 0xfffffff8, RZ, 0xc0, !PT ;  /* 0xfffffff80b0b7812 */ /* 0x000fc400078ec0ff */
[----:B------:R-:W-:Y:S01]  /*1180*/  LEA.HI R4, R4, R23, RZ, 0x5 ;  /* 0x0000001704047211 */ /* 0x000fe200078f28ff */
[----:B------:R-:W-:Y:S01]  /*1190*/  IMAD.IADD R19, R19, 0x1, -R0 ;  /* 0x0000000113137824 */ /* 0x000fe200078e0a00 */
[----:B------:R-:W-:Y:S01]  /*11a0*/  LEA.HI R3, R3, R168, RZ, 0x1 ;  /* 0x000000a803037211 */ /* 0x000fe200078f08ff */
[----:B------:R-:W-:Y:S01]  /*11b0*/  IMAD.IADD R11, R8, 0x1, -R11 ;  /* 0x00000001080b7824 */ /* 0x000fe200078e0a0b */
[----:B------:R-:W-:Y:S01]  /*11c0*/  LEA.HI R6, R10, R10, RZ, 0x1 ;  /* 0x0000000a0a067211 */ /* 0x000fe200078f08ff */
[----:B------:R-:W-:Y:S01]  /*11d0*/  IMAD.SHL.U32 R17, R19, 0x8, RZ ;  /* 0x0000000813117824 */ /* 0x000fe200078e00ff */
[----:B------:R-:W-:Y:S02]  /*11e0*/  SHF.R.S32.HI R4, RZ, 0x5, R4 ;  /* 0x00000005ff047819 */ /* 0x000fe40000011404 */
[----:B------:R-:W-:Y:S01]  /*11f0*/  LOP3.LUT R3, R3, 0x3fffffe, RZ, 0xc0, !PT ;  /* 0x03fffffe03037812 */ /* 0x000fe200078ec0ff */
[----:B------:R-:W-:Y:S01]  /*1200*/  VIADD R18, R17, 0x40 ;  /* 0x0000004011127836 */ /* 0x000fe20000000000 */
[----:B------:R-:W-:Y:S01]  /*1210*/  LOP3.LUT R0, R5, 0x7ffffffc, RZ, 0xc0, !PT ;  /* 0x7ffffffc05007812 */ /* 0x000fe200078ec0ff */
[----:B------:R-:W-:Y:S01]  /*1220*/  IMAD R4, R4, 0x10, R11 ;  /* 0x0000001004047824 */ /* 0x000fe200078e020b */
[----:B------:R-:W-:Y:S01]  /*1230*/  LOP3.LUT R5, R6, 0x1ffffffe, RZ, 0xc0, !PT ;  /* 0x1ffffffe06057812 */ /* 0x000fe200078ec0ff */
[----:B------:R-:W-:Y:S01]  /*1240*/  IMAD.IADD R3, R168, 0x1, -R3 ;  /* 0x00000001a8037824 */ /* 0x000fe200078e0a03 */
[----:B------:R-:W-:Y:S01]  /*1250*/  SHF.R.S32.HI R22, RZ, 0x3, R22 ;  /* 0x00000003ff167819 */ /* 0x000fe20000011416 */
[----:B------:R-:W-:Y:S01]  /*1260*/  IMAD.IADD R0, R23, 0x1, -R0 ;  /* 0x0000000117007824 */ /* 0x000fe200078e0a00 */
[----:B------:R-:W-:Y:S01]  /*1270*/  SHF.R.S32.HI R193, RZ, 0x1f, R18 ;  /* 0x0000001fffc17819 */ /* 0x000fe20000011412 */
[----:B------:R-:W-:-:S02]  /*1280*/  IMAD.IADD R170, R10, 0x1, -R5 ;  /* 0x000000010aaa7824 */ /* 0x000fc400078e0a05 */
[----:B------:R-:W-:Y:S02]  /*1290*/  IMAD R169, R3, 0x40, R4 ;  /* 0x0000004003a97824 */ /* 0x000fe400078e0204 */
[----:B------:R-:W-:Y:S02]  /*12a0*/  IMAD R192, R0, R7, 0xa0 ;  /* 0x000000a000c07424 */ /* 0x000fe400078e0207 */
[----:B------:R-:W-:-:S07]  /*12b0*/  IMAD R170, R170, 0x8, R169 ;  /* 0x00000008aaaa7824 */ /* 0x000fce00078e02a9 */
.L_x_176:
        /* <DEDUP_REMOVED lines=107> */
.L_x_144:
[----:B------:R-:W-:Y:S01]  /*1970*/  ULOP3.LUT UR4, UR45, 0x1, URZ, 0xc0, !UPT ;  /* 0x000000012d047892 */ /* 0x000fe2000f8ec03f */
[----:B------:R-:W-:-:S05]  /*1980*/  IMAD.U32 R3, RZ, RZ, UR46 ;  /* 0x0000002eff037e24 */ /* 0x000fca000f8e00ff */
[----:B------:R-:W-:Y:S01]  /*1990*/  IMAD.U32 R0, RZ, RZ, UR4 ;  /* 0x00000004ff007e24 */ /* 0x000fe2000f8e00ff */
[----:B------:R-:W-:-:S04]  /*19a0*/  ISETP.NE.AND P0, PT, R3, 0x3, PT ;  /* 0x000000030300780c */ /* 0x000fc80003f05270 */
[----:B------:R-:W-:-:S04]  /*19b0*/  SHF.L.U32 R0, R0, 0x1f, RZ ;  /* 0x0000001f00007819 */ /* 0x000fc800000006ff */
[----:B------:R-:W0:Y:S02]  /*19c0*/  SYNCS.PHASECHK.TRANS64.TRYWAIT P1, [UR39+0x29800], R0 ;  /* 0x02980000ff0075a7 */ /* 0x000e240008020167 */
[----:B0-----:R-:W-:Y:S05]  /*19d0*/  @!P1 BRA `(.L_x_145) ;  /* 0x000000b800a89947 */ /* 0x001fea0003800000 */
.L_x_244:
[----:B------:R-:W-:Y:S05]  /*19e0*/  @!P0 BRA `(.L_x_146) ;  /* 0x0000000000048947 */ /* 0x000fea0003800000 */
[----:B------:R-:W-:Y:S01]  /*19f0*/  BPT.TRAP 0x1 ;  /* 0x000000040000795c */ /* 0x000fe20000300000 */
.L_x_146:
[----:B------:R-:W-:Y:S02]  /*1a00*/  IMAD.U32 R4, RZ, RZ, UR52 ;  /* 0x00000034ff047e24 */ /* 0x000fe4000f8e00ff */
[----:B0-----:R-:W-:-:S03]  /*1a10*/  IMAD.U32 R3, RZ, RZ, UR44 ;  /* 0x0000002cff037e24 */ /* 0x001fc6000f8e00ff */
[----:B------:R-:W-:Y:S02]  /*1a20*/  LEA R4, R4, UR39, 0x3 ;  /* 0x0000002704047c11 */ /* 0x000fe4000f8e18ff */
[----:B------:R-:W-:-:S04]  /*1a30*/  SHF.L.U32 R3, R3, 0x1f, RZ ;  /* 0x0000001f03037819 */ /* 0x000fc800000006ff */
[----:B------:R0:W1:Y:S01]  /*1a40*/  SYNCS.PHASECHK.TRANS64.TRYWAIT P1, [R4+URZ+0x29830], R3 ;  /* 0x02983003040075a7 */ /* 0x000062000802017f */
[----:B------:R-:W-:Y:S05]  /*1a50*/  @!P0 BRA `(.L_x_147) ;  /* 0x0000000000048947 */ /* 0x000fea0003800000 */
[----:B------:R-:W-:Y:S01]  /*1a60*/  BPT.TRAP 0x1 ;  /* 0x000000040000795c */ /* 0x000fe20000300000 */
.L_x_147:
[----:B-1----:R-:W-:Y:S05]  /*1a70*/  @P1 BRA `(.L_x_148) ;  /* 0x0000000000081947 */ /* 0x002fea0003800000 */
[----:B------:R-:W1:Y:S02]  /*1a80*/  SYNCS.PHASECHK.TRANS64.TRYWAIT P1, [R4+URZ+0x29830], R3 ;  /* 0x02983003040075a7 */ /* 0x000e64000802017f */
[----:B-1----:R-:W-:Y:S05]  /*1a90*/  @!P1 BRA `(.L_x_149) ;  /* 0x000000b800909947 */ /* 0x002fea0003800000 */
.L_x_148:
[----:B------:R-:W-:Y:S05]  /*1aa0*/  WARPSYNC.ALL ;  /* 0x0000000000007948 */ /* 0x000fea0003800000 */
[----:B------:R-:W-:Y:S01]  /*1ab0*/  UIADD3 UR4, UR39, 0x1a400, URZ ;  /* 0x0001a40027047890 */ /* 0x000fe2000fffe03f */
[----:B------:R-:W-:Y:S01]  /*1ac0*/  WARPGROUP.ARRIVE ;  /* 0x00000000000079c5 */ /* 0x000fe20000000000 */
[----:B------:R-:W-:Y:S02]  /*1ad0*/  ULOP3.LUT UR28, UR47, 0x10000, URZ, 0xfc, !UPT ;  /* 0x000100002f1c7892 */ /* 0x000fe4000f8efc3f */
[----:B------:R-:W-:Y:S01]  /*1ae0*/  USHF.R.U32.HI UR4, URZ, 0x4, UR4 ;  /* 0x000000043f047899 */ /* 0x000fe20008011604 */
[----:B------:R-:W-:Y:S01]  /*1af0*/  UMOV UR25, 0x80000020 ;  /* 0x8000002000197882 */ /* 0x000fe20000000000 */
[----:B------:R-:W-:-:S02]  /*1b00*/  UMOV UR27, 0x80000020 ;  /* 0x80000020001b7882 */ /* 0x000fc40000000000 */
[----:B------:R-:W-:Y:S01]  /*1b10*/  ULOP3.LUT UR4, UR4, 0x3fff, URZ, 0xc0, !UPT ;  /* 0x00003fff04047892 */ /* 0x000fe2000f8ec03f */
[----:B------:R-:W-:Y:S01]  /*1b20*/  UMOV UR24, UR28 ;  /* 0x0000001c00187c82 */ /* 0x000fe20008000000 */
[----:B------:R-:W-:Y:S02]  /*1b30*/  UMOV UR5, UR25 ;  /* 0x0000001900057c82 */ /* 0x000fe40008000000 */
[----:B------:R-:W-:Y:S01]  /*1b40*/  ULOP3.LUT UR47, UR4, 0x10000, URZ, 0xfc, !UPT ;  /* 0x00010000042f7892 */ /* 0x000fe2000f8efc3f */
[----:B------:R-:W-:Y:S02]  /*1b50*/  UMOV UR7, 0x80000020 ;  /* 0x8000002000077882 */ /* 0x000fe40000000000 */
[----:B------:R-:W-:Y:S01]  /*1b60*/  UMOV UR4, UR24 ;  /* 0x0000001800047c82 */ /* 0x000fe20008000000 */
[----:B------:R-:W-:Y:S01]  /*1b70*/  UIMAD UR30, UR52, 0x780, UR47 ;  /* 0x00000780341e78a4 */ /* 0x000fe2000f8e022f */
[----:B------:R-:W-:Y:S01]  /*1b80*/  UMOV UR11, 0x80000020 ;  /* 0x80000020000b7882 */ /* 0x000fe20000000000 */
[----:B------:R-:W-:-:S02]  /*1b90*/  UMOV UR15, 0x80000020 ;  /* 0x80000020000f7882 */ /* 0x000fc40000000000 */
[----:B------:R-:W-:Y:S02]  /*1ba0*/  UIADD3 UR6, UR30, 0x80, URZ ;  /* 0x000000801e067890 */ /* 0x000fe4000fffe03f */
[----:B------:R-:W-:Y:S02]  /*1bb0*/  UIADD3 UR8, UR30, 0x100, URZ ;  /* 0x000001001e087890 */ /* 0x000fe4000fffe03f */
[----:B------:R-:W-:Y:S01]  /*1bc0*/  UMOV UR26, UR30 ;  /* 0x0000001e001a7c82 */ /* 0x000fe20008000000 */
[----:B------:R-:W-:Y:S01]  /*1bd0*/  UIADD3 UR9, UR30, 0x180, URZ ;  /* 0x000001801e097890 */ /* 0x000fe2000fffe03f */
[----:B------:R-:W-:Y:S01]  /*1be0*/  QGMMA.64x32x32.F32.E4M3.E4M3 R88, gdesc[UR24], RZ, !UPT, gsb0 ;  /* 0x00600000185879f3 */ /* 0x000fe2000c0008ff */
[----:B------:R-:W-:Y:S01]  /*1bf0*/  UMOV UR26, UR6 ;  /* 0x00000006001a7c82 */ /* 0x000fe20008000000 */
[----:B------:R-:W-:Y:S01]  /*1c00*/  UMOV UR27, 0x80000020 ;  /* 0x80000020001b7882 */ /* 0x000fe20000000000 */
[----:B------:R-:W-:Y:S01]  /*1c10*/  UMOV UR6, UR8 ;  /* 0x0000000800067c82 */ /* 0x000fe20008000000 */
[----:B------:R-:W-:-:S02]  /*1c20*/  UIADD3 UR10, UR30, 0x200, URZ ;  /* 0x000002001e0a7890 */ /* 0x000fc4000fffe03f */
[----:B------:R-:W-:Y:S02]  /*1c30*/  UIADD3 UR12, UR30, 0x102, URZ ;  /* 0x000001021e0c7890 */ /* 0x000fe4000fffe03f */
[----:B------:R-:W-:Y:S02]  /*1c40*/  UIADD3 UR13, UR30, 0x182, URZ ;  /* 0x000001821e0d7890 */ /* 0x000fe4000fffe03f */
[----:B------:R-:W-:Y:S02]  /*1c50*/  UIADD3 UR14, UR30, 0x202, URZ ;  /* 0x000002021e0e7890 */ /* 0x000fe4000fffe03f */
[----:B------:R-:W-:Y:S01]  /*1c60*/  UIADD3 UR18, UR30, 0x382, URZ ;  /* 0x000003821e127890 */ /* 0x000fe2000fffe03f */
[----:B------:R-:W-:Y:S01]  /*1c70*/  UMOV UR19, 0x80000020 ;  /* 0x8000002000137882 */ /* 0x000fe20000000000 */
[----:B------:R-:W-:Y:S01]  /*1c80*/  UIADD3 UR22, UR30, 0x600, URZ ;  /* 0x000006001e167890 */ /* 0x000fe2000fffe03f */
[----:B------:R-:W-:Y:S01]  /*1c90*/  UMOV UR23, 0x80000020 ;  /* 0x8000002000177882 */ /* 0x000fe20000000000 */
[----:B------:R-:W-:Y:S01]  /*1ca0*/  UMOV UR31, 0x80000020 ;  /* 0x80000020001f7882 */ /* 0x000fe20000000000 */
[----:B------:R-:W-:-:S02]  /*1cb0*/  WARPGROUP.DEPBAR.LE gsb0, 0x0 ;  /* 0x00008000000079c5 */ /* 0x000fc40000010000 */
[----:B------:R-:W-:-:S06]  /*1cc0*/  WARPGROUP.ARRIVE ;  /* 0x00000000000079c5 */ /* 0x000fcc0000000000 */
[----:B------:R-:W-:Y:S01]  /*1cd0*/  QGMMA.64x32x32.F32.E4M3.E4M3 R72, gdesc[UR24], RZ, !UPT, gsb0 ;  /* 0x00600000184879f3 */ /* 0x000fe2000c0008ff */
[----:B------:R-:W-:Y:S01]  /*1ce0*/  UMOV UR26, UR9 ;  /* 0x00000009001a7c82 */ /* 0x000fe20008000000 */
[----:B------:R-:W-:Y:S01]  /*1cf0*/  UMOV UR27, 0x80000020 ;  /* 0x80000020001b7882 */ /* 0x000fe20000000000 */
[----:B------:R-:W-:Y:S02]  /*1d00*/  WARPGROUP.DEPBAR.LE gsb0, 0x0 ;  /* 0x00008000000079c5 */ /* 0x000fe40000010000 */
[----:B------:R-:W-:-:S06]  /*1d10*/  WARPGROUP.ARRIVE ;  /* 0x00000000000079c5 */ /* 0x000fcc0000000000 */
[----:B------:R-:W-:Y:S01]  /*1d20*/  QGMMA.64x32x32.F32.E4M3.E4M3 R56, gdesc[UR4], RZ, !UPT, gsb0 ;  /* 0x00600000043879f3 */ /* 0x000fe2000c0008ff */
[----:B------:R-:W-:Y:S02]  /*1d30*/  UIADD3 UR4, UR28, 0x2, URZ ;  /* 0x000000021c047890 */ /* 0x000fe4000fffe03f */
[----:B------:R-:W-:Y:S01]  /*1d40*/  UIADD3 UR6, UR30, 0x2, URZ ;  /* 0x000000021e067890 */ /* 0x000fe2000fffe03f */
[----:B------:R-:W-:Y:S01]  /*1d50*/  UMOV UR5, 0x80000020 ;  /* 0x8000002000057882 */ /* 0x000fe20000000000 */
[----:B------:R-:W-:Y:S01]  /*1d60*/  UMOV UR7, 0x80000020 ;  /* 0x8000002000077882 */ /* 0x000fe20000000000 */
[----:B------:R-:W-:Y:S02]  /*1d70*/  UMOV UR9, UR5 ;  /* 0x0000000500097c82 */ /* 0x000fe40008000000 */
[----:B------:R-:W-:Y:S01]  /*1d80*/  UMOV UR8, UR4 ;  /* 0x0000000400087c82 */ /* 0x000fe20008000000 */
        /* <DEDUP_REMOVED lines=12> */
[----:B------:R-:W-:Y:S01]  /*1e50*/  UMOV UR6, UR10 ;  /* 0x0000000a00067c82 */ /* 0x000fe20008000000 */
[----:B------:R-:W-:Y:S01]  /*1e60*/  UMOV UR7, 0x80000020 ;  /* 0x8000002000077882 */ /* 0x000fe20000000000 */
[----:B------:R-:W-:Y:S01]  /*1e70*/  UMOV UR10, UR12 ;  /* 0x0000000c000a7c82 */ /* 0x000fe20008000000 */
        /* <DEDUP_REMOVED lines=121> */
[----:B------:R-:W-:-:S03]  /*2610*/  UIADD3 UR6, UR30, 0x702, URZ ;  /* 0x000007021e067890 */ /* 0x000fc6000fffe03f */
        /* <DEDUP_REMOVED lines=18> */
[----:B------:R-:W-:Y:S05]  /*2740*/  @!P0 BRA `(.L_x_150) ;  /* 0x0000000000048947 */ /* 0x000fea0003800000 */
[----:B------:R-:W-:Y:S01]  /*2750*/  BPT.TRAP 0x1 ;  /* 0x000000040000795c */ /* 0x000fe20000300000 */
.L_x_150:
[----:B------:R-:W-:Y:S01]  /*2760*/  VIADD R0, R192, UR51 ;  /* 0x00000033c0007c36 */ /* 0x000fe20008000000 */
[----:B------:R-:W-:Y:S01]  /*2770*/  P2R R20, PR, RZ, 0x1 ;  /* 0x00000001ff147803 */ /* 0x000fe20000000000 */
[----:B------:R-:W-:Y:S01]  /*2780*/  IMAD.U32 R5, RZ, RZ, UR50 ;  /* 0x00000032ff057e24 */ /* 0x000fe2000f8e00ff */
[----:B------:R-:W-:Y:S01]  /*2790*/  UISETP.GE.AND UP0, UPT, UR51, 0xa1, UPT ;  /* 0x000000a13300788c */ /* 0x000fe2000bf06270 */
[----:B------:R-:W-:Y:S02]  /*27a0*/  IMAD.U32 R9, RZ, RZ, UR40 ;  /* 0x00000028ff097e24 */ /* 0x000fe4000f8e00ff */
[----:B------:R-:W-:-:S05]  /*27b0*/  IMAD R5, R5, -0xa0, R0 ;  /* 0xffffff6005057824 */ /* 0x000fca00078e0200 */
[C---:B------:R-:W-:Y:S02]  /*27c0*/  ISETP.GT.AND P6, PT, R5.reuse, RZ, PT ;  /* 0x000000ff0500720c */ /* 0x040fe40003fc4270 */
[C---:B------:R-:W-:Y:S02]  /*27d0*/  ISETP.GT.AND P5, PT, R5.reuse, 0x1, PT ;  /* 0x000000010500780c */ /* 0x040fe40003fa4270 */
[----:B------:R-:W-:Y:S02]  /*27e0*/  ISETP.GT.AND P4, PT, R5, 0x8, PT ;  /* 0x000000080500780c */ /* 0x000fe40003f84270 */
[----:B------:R-:W-:Y:S02]  /*27f0*/  FSEL R90, R90, -INF , P6 ;  /* 0xff8000005a5a7808 */ /* 0x000fe40003000000 */
[----:B------:R-:W-:Y:S02]  /*2800*/  FSEL R91, R91, -INF , P5 ;  /* 0xff8000005b5b7808 */ /* 0x000fe40002800000 */
[----:B------:R-:W-:-:S02]  /*2810*/  ISETP.GT.AND P3, PT, R5, 0x9, PT ;  /* 0x000000090500780c */ /* 0x000fc40003f64270 */
[----:B------:R-:W-:Y:S02]  /*2820*/  FSEL R94, R94, -INF , P4 ;  /* 0xff8000005e5e7808 */ /* 0x000fe40002000000 */
[----:B01----:R-:W-:Y:S02]  /*2830*/  FMNMX.FTZ R3, R90, R91, !PT ;  /* 0x0000005b5a037209 */ /* 0x003fe40007810000 */
[----:B------:R-:W-:Y:S02]  /*2840*/  ISETP.GT.AND P1, PT, R5, 0x10, PT ;  /* 0x000000100500780c */ /* 0x000fe40003f24270 */
[----:B------:R-:W-:Y:S02]  /*2850*/  FSEL R95, R95, -INF , P3 ;  /* 0xff8000005f5f7808 */ /* 0x000fe40001800000 */
[----:B------:R-:W-:Y:S02]  /*2860*/  FMNMX.FTZ R0, R94, R3, !PT ;  /* 0x000000035e007209 */ /* 0x000fe40007810000 */
        /* <DEDUP_REMOVED lines=56> */
[C---:B------:R-:W-:Y:S02]  /*2bf0*/  ISETP.GT.AND P5, PT, R5.reuse, 0x49, PT ;  /* 0x000000490500780c */ /* 0x040fe40003fa4270 */
        /* <DEDUP_REMOVED lines=39> */
[----:B------:R-:W-:-:S02]  /*2e70*/  FMNMX.FTZ R3, R47, R0, !PT ;  /* 0x000000002f037209 */ /* 0x000fc40007810000 */
[----:B------:R-:W-:Y:S02]  /*2e80*/  ISETP.GT.AND P0, PT, R5, 0x79, PT ;  /* 0x000000790500780c */ /* 0x000fe40003f04270 */
[----:B------:R-:W-:Y:S02]  /*2e90*/  FSEL R69, R69, -INF , P2 ;  /* 0xff80000045457808 */ /* 0x000fe40001000000 */
[----:B------:R-:W-:Y:S02]  /*2ea0*/  ISETP.GT.AND P2, PT, R5, 0x71, PT ;  /* 0x000000710500780c */ /* 0x000fe40003f44270 */
[----:B------:R-:W-:Y:S02]  /*2eb0*/  FMNMX.FTZ R0, R50, R3, !PT ;  /* 0x0000000332007209 */ /* 0x000fe40007810000 */
[----:B------:R-:W-:Y:S02]  /*2ec0*/  FSEL R3, R55, -INF , P0 ;  /* 0xff80000037037808 */ /* 0x000fe40000000000 */
[----:B------:R-:W-:-:S02]  /*2ed0*/  ISETP.GT.AND P0, PT, R5, 0x81, PT ;  /* 0x000000810500780c */ /* 0x000fc40003f04270 */
[----:B------:R-:W-:Y:S02]  /*2ee0*/  FSEL R40, R40, -INF , P6 ;  /* 0xff80000028287808 */ /* 0x000fe40003000000 */
[----:B------:R-:W-:Y:S02]  /*2ef0*/  ISETP.GT.AND P6, PT, R5, 0x78, PT ;  /* 0x000000780500780c */ /* 0x000fe40003fc4270 */
[----:B------:R-:W-:Y:S02]  /*2f00*/  FSEL R51, R51, -INF , P2 ;  /* 0xff80000033337808 */ /* 0x000fe40001000000 */
[----:B------:R-:W-:Y:S02]  /*2f10*/  FSEL R62, R27, -INF , P0 ;  /* 0xff8000001b3e7808 */ /* 0x000fe40000000000 */
[----:B------:R-:W-:Y:S02]  /*2f20*/  P2R R15, PR, RZ, 0x1 ;  /* 0x00000001ff0f7803 */ /* 0x000fe40000000000 */
[----:B------:R-:W-:-:S02]  /*2f30*/  ISETP.GT.AND P0, PT, R5, 0x80, PT ;  /* 0x000000800500780c */ /* 0x000fc40003f04270 */
[----:B------:R-:W-:Y:S02]  /*2f40*/  FSEL R54, R54, -INF , P6 ;  /* 0xff80000036367808 */ /* 0x000fe40003000000 */
[----:B------:R-:W-:Y:S02]  /*2f50*/  FMNMX.FTZ R7, R51, R0, !PT ;  /* 0x0000000033077209 */ /* 0x000fe40007810000 */
[----:B------:R-:W-:Y:S02]  /*2f60*/  FSEL R41, R41, -INF , P5 ;  /* 0xff80000029297808 */ /* 0x000fe40002800000 */
[----:B------:R-:W-:Y:S02]  /*2f70*/  FSEL R24, R24, -INF , P0 ;  /* 0xff80000018187808 */ /* 0x000fe40000000000 */
[----:B------:R-:W-:Y:S02]  /*2f80*/  ISETP.GT.AND P5, PT, R5, 0x80, PT ;  /* 0x000000800500780c */ /* 0x000fe40003fa4270 */
[----:B------:R-:W-:-:S02]  /*2f90*/  FMNMX.FTZ R0, R54, R7, !PT ;  /* 0x0000000736007209 */ /* 0x000fc40007810000 */
[----:B------:R-:W-:Y:S02]  /*2fa0*/  ISETP.NE.AND P0, PT, R15, RZ, PT ;  /* 0x000000ff0f00720c */ /* 0x000fe40003f05270 */
[----:B------:R-:W-:Y:S02]  /*2fb0*/  FMNMX.FTZ R15, R88, R89, !PT ;  /* 0x00000059580f7209 */ /* 0x000fe40007810000 */
[----:B------:R-:W-:Y:S02]  /*2fc0*/  FSEL R63, R26, -INF , P5 ;  /* 0xff8000001a3f7808 */ /* 0x000fe40002800000 */
[----:B------:R-:W-:Y:S02]  /*2fd0*/  FMNMX.FTZ R0, R3, R0, !PT ;  /* 0x0000000003007209 */ /* 0x000fe40007810000 */
[----:B------:R-:W-:Y:S02]  /*2fe0*/  FSEL R25, R25, -INF , P0 ;  /* 0xff80000019197808 */ /* 0x000fe40000000000 */
[----:B------:R-:W-:-:S02]  /*2ff0*/  ISETP.NE.AND P0, PT, R20, RZ, PT ;  /* 0x000000ff1400720c */ /* 0x000fc40003f05270 */
[----:B------:R-:W-:Y:S02]  /*3000*/  FMNMX.FTZ R20, R92, R15, !PT ;  /* 0x0000000f5c147209 */ /* 0x000fe40007810000 */
[----:B------:R-:W-:Y:S02]  /*3010*/  FSEL R48, R48, -INF , P1 ;  /* 0xff80000030307808 */ /* 0x000fe40000800000 */
[----:B------:R-:W-:Y:S02]  /*3020*/  ISETP.GT.AND P1, PT, R5, 0x88, PT ;  /* 0x000000880500780c */ /* 0x000fe40003f24270 */
[----:B------:R-:W-:Y:S02]  /*3030*/  FMNMX.FTZ R7, R63, R0, !PT ;  /* 0x000000003f077209 */ /* 0x000fe40007810000 */
[----:B------:R-:W-:Y:S02]  /*3040*/  FMNMX.FTZ R15, R93, R20, !PT ;  /* 0x000000145d0f7209 */ /* 0x000fe40007810000 */
[----:B------:R-:W-:-:S02]  /*3050*/  FSEL R49, R49, -INF , P2 ;  /* 0xff80000031317808 */ /* 0x000fc40001000000 */
[----:B------:R-:W-:Y:S02]  /*3060*/  ISETP.GT.AND P2, PT, R5, 0x89, PT ;  /* 0x000000890500780c */ /* 0x000fe40003f44270 */
[----:B------:R-:W-:Y:S02]  /*3070*/  FSEL R74, R30, -INF , P1 ;  /* 0xff8000001e4a7808 */ /* 0x000fe40000800000 */
[----:B------:R-:W-:Y:S02]  /*3080*/  FMNMX.FTZ R7, R62, R7, !PT ;  /* 0x000000073e077209 */ /* 0x000fe40007810000 */
[----:B------:R-:W-:Y:S02]  /*3090*/  FMNMX.FTZ R20, R96, R15, !PT ;  /* 0x0000000f60147209 */ /* 0x000fe40007810000 */
[----:B------:R-:W-:Y:S02]  /*30a0*/  FSEL R45, R45, -INF , P3 ;  /* 0xff8000002d2d7808 */ /* 0x000fe40001800000 */
[----:B------:R-:W-:-:S02]  /*30b0*/  FSEL R71, R31, -INF , P2 ;  /* 0xff8000001f477808 */ /* 0x000fc40001000000 */
[----:B------:R-:W-:Y:S02]  /*30c0*/  FMNMX.FTZ R0, R74, R7, !PT ;  /* 0x000000074a007209 */ /* 0x000fe40007810000 */
[----:B------:R-:W-:Y:S02]  /*30d0*/  ISETP.GT.AND P3, PT, R5, 0x90, PT ;  /* 0x000000900500780c */ /* 0x000fe40003f64270 */
[----:B------:R-:W-:Y:S02]  /*30e0*/  FMNMX.FTZ R15, R97, R20, !PT ;  /* 0x00000014610f7209 */ /* 0x000fe40007810000 */
[----:B------:R-:W-:Y:S02]  /*30f0*/  FSEL R44, R44, -INF , P4 ;  /* 0xff8000002c2c7808 */ /* 0x000fe40002000000 */
[----:B------:R-:W-:Y:S02]  /*3100*/  FSEL R70, R34, -INF , P3 ;  /* 0xff80000022467808 */ /* 0x000fe40001800000 */
[----:B------:R-:W-:-:S02]  /*3110*/  FMNMX.FTZ R7, R71, R0, !PT ;  /* 0x0000000047077209 */ /* 0x000fc40007810000 */
[----:B------:R-:W-:Y:S02]  /*3120*/  ISETP.GT.AND P4, PT, R5, 0x91, PT ;  /* 0x000000910500780c */ /* 0x000fe40003f84270 */
[----:B------:R-:W-:Y:S02]  /*3130*/  FMNMX.FTZ R20, R100, R15, !PT ;  /* 0x0000000f64147209 */ /* 0x000fe40007810000 */
[----:B------:R-:W-:Y:S02]  /*3140*/  FSEL R66, R35, -INF , P4 ;  /* 0xff80000023427808 */ /* 0x000fe40002000000 */
[----:B------:R-:W-:Y:S02]  /*3150*/  FMNMX.FTZ R7, R70, R7, !PT ;  /* 0x0000000746077209 */ /* 0x000fe40007810000 */
[----:B------:R-:W-:Y:S02]  /*3160*/  ISETP.GT.AND P5, PT, R5, 0x98, PT ;  /* 0x000000980500780c */ /* 0x000fe40003fa4270 */
[----:B------:R-:W-:-:S02]  /*3170*/  FMNMX.FTZ R15, R101, R20, !PT ;  /* 0x00000014650f7209 */ /* 0x000fc40007810000 */
[----:B------:R-:W-:Y:S02]  /*3180*/  FSEL R67, R38, -INF , P5 ;  /* 0xff80000026437808 */ /* 0x000fe40002800000 */
        /* <DEDUP_REMOVED lines=8> */
[----:B------:R-:W-:Y:S01]  /*3210*/  P2R R10, PR, RZ, 0x8 ;  /* 0x00000008ff0a7803 */ /* 0x000fe20000000000 */
[----:B------:R-:W0:Y:S01]  /*3220*/  SHFL.BFLY PT, R7, R6, 0x2, 0x1f ;  /* 0x0c401f0006077f89 */ /* 0x000e2200000e0000 */
[----:B------:R-:W-:Y:S02]  /*3230*/  FMNMX.FTZ R21, R77, R20, !PT ;  /* 0x000000144d157209 */ /* 0x000fe40007810000 */
[----:B------:R-:W-:-:S02]  /*3240*/  P2R R11, PR, RZ, 0x4 ;  /* 0x00000004ff0b7803 */ /* 0x000fc40000000000 */
[----:B------:R-:W-:Y:S02]  /*3250*/  FMNMX.FTZ R30, R80, R21, !PT ;  /* 0x00000015501e7209 */ /* 0x000fe40007810000 */
[----:B------:R-:W-:Y:S02]  /*3260*/  ISETP.GT.AND P2, PT, R5, 0x78, PT ;  /* 0x000000780500780c */ /* 0x000fe40003f44270 */
[----:B------:R-:W-:Y:S02]  /*3270*/  FMNMX.FTZ R21, R81, R30, !PT ;  /* 0x0000001e51157209 */ /* 0x000fe40007810000 */
[----:B------:R-:W-:Y:S02]  /*3280*/  P2R R12, PR, RZ, 0x2 ;  /* 0x00000002ff0c7803 */ /* 0x000fe40000000000 */
[----:B------:R-:W-:Y:S02]  /*3290*/  FMNMX.FTZ R30, R84, R21, !PT ;  /* 0x00000015541e7209 */ /* 0x000fe40007810000 */
[----:B------:R-:W-:-:S02]  /*32a0*/  ISETP.GT.AND P1, PT, R5, 0x79, PT ;  /* 0x000000790500780c */ /* 0x000fc40003f24270 */
[----:B------:R-:W-:Y:S02]  /*32b0*/  FMNMX.FTZ R27, R85, R30, !PT ;  /* 0x0000001e551b7209 */ /* 0x000fe40007810000 */
[----:B------:R-:W-:Y:S02]  /*32c0*/  FSEL R52, R52, -INF , P2 ;  /* 0xff80000034347808 */ /* 0x000fe40001000000 */
[----:B------:R-:W-:Y:S02]  /*32d0*/  FMNMX.FTZ R30, R56, R27, !PT ;  /* 0x0000001b381e7209 */ /* 0x000fe40007810000 */
[----:B------:R-:W-:Y:S02]  /*32e0*/  FSEL R53, R53, -INF , P1 ;  /* 0xff80000035357808 */ /* 0x000fe40000800000 */
[----:B0-----:R-:W-:Y:S02]  /*32f0*/  FMNMX.FTZ R7, R6, R7, !PT ;  /* 0x0000000706077209 */ /* 0x001fe40007810000 */
[----:B------:R-:W-:-:S02]  /*3300*/  FMNMX.FTZ R31, R57, R30, !PT ;  /* 0x0000001e391f7209 */ /* 0x000fc40007810000 */
[----:B------:R-:W-:Y:S01]  /*3310*/  ISETP.NE.AND P1, PT, R12, RZ, PT ;  /* 0x000000ff0c00720c */ /* 0x000fe20003f25270 */
[----:B------:R-:W0:Y:S01]  /*3320*/  SHFL.BFLY PT, R0, R7, 0x1, 0x1f ;  /* 0x0c201f0007007f89 */ /* 0x000e2200000e0000 */
[----:B------:R-:W-:Y:S02]  /*3330*/  FMNMX.FTZ R30, R60, R31, !PT ;  /* 0x0000001f3c1e7209 */ /* 0x000fe40007810000 */
[----:B------:R-:W-:Y:S02]  /*3340*/  ISETP.NE.AND P2, PT, R11, RZ, PT ;  /* 0x000000ff0b00720c */ /* 0x000fe40003f45270 */
        /* <DEDUP_REMOVED lines=15> */
[----:B------:R-:W-:Y:S01]  /*3440*/  FMNMX.FTZ R58, R48, R55, !PT ;  /* 0x00000037303a7209 */ /* 0x000fe20007810000 */
[--C-:B------:R-:W-:Y:S01]  /*3450*/  FFMA.FTZ R26, R79, UR40, -R110.reuse ;  /* 0x000000284f1a7c23 */ /* 0x100fe2000801086e */
[----:B------:R-:W-:-:S01]  /*3460*/  FFMA.FTZ R78, R78, UR40, -R110 ;  /* 0x000000284e4e7c23 */ /* 0x000fc2000801086e */
[--C-:B------:R-:W-:Y:S01]  /*3470*/  FFMA.FTZ R83, R83, UR40, -R110.reuse ;  /* 0x0000002853537c23 */ /* 0x100fe2000801086e */
[----:B------:R-:W-:Y:S01]  /*3480*/  FMNMX.FTZ R55, R49, R58, !PT ;  /* 0x0000003a31377209 */ /* 0x000fe20007810000 */
[--C-:B------:R-:W-:Y:S01]  /*3490*/  FFMA.FTZ R86, R86, UR40, -R110.reuse ;  /* 0x0000002856567c23 */ /* 0x100fe2000801086e */
[----:B------:R0:W-:Y:S01]  /*34a0*/  MUFU.EX2 R15, R78 ;  /* 0x0000004e000f7308 */ /* 0x0001e20000000800 */
[----:B------:R-:W-:-:S01]  /*34b0*/  FFMA.FTZ R20, R82, UR40, -R110 ;  /* 0x0000002852147c23 */ /* 0x000fc2000801086e */
[----:B------:R-:W-:Y:S01]  /*34c0*/  FMNMX.FTZ R58, R52, R55, !PT ;  /* 0x00000037343a7209 */ /* 0x000fe20007810000 */
[----:B------:R-:W-:-:S01]  /*34d0*/  FFMA.FTZ R34, R87, UR40, -R110 ;  /* 0x0000002857227c23 */ /* 0x000fc2000801086e */
[----:B------:R-:W-:Y:S01]  /*34e0*/  FSEL R82, R36, -INF , P5 ;  /* 0xff80000024527808 */ /* 0x000fe20002800000 */
[----:B------:R-:W-:-:S01]  /*34f0*/  FFMA.FTZ R5, R90, UR40, -R110 ;  /* 0x000000285a057c23 */ /* 0x000fc2000801086e */
[----:B------:R-:W-:Y:S01]  /*3500*/  FMNMX.FTZ R79, R53, R58, !PT ;  /* 0x0000003a354f7209 */ /* 0x000fe20007810000 */
[----:B------:R-:W-:-:S01]  /*3510*/  FFMA.FTZ R90, R43, UR40, -R110 ;  /* 0x000000282b5a7c23 */ /* 0x000fc2000801086e */
[----:B------:R1:W-:Y:S01]  /*3520*/  MUFU.EX2 R21, R83 ;  /* 0x0000005300157308 */ /* 0x0003e20000000800 */
[----:B------:R-:W-:Y:S01]  /*3530*/  FSEL R87, R37, -INF , P6 ;  /* 0xff80000025577808 */ /* 0x000fe20003000000 */
[--C-:B------:R-:W-:Y:S01]  /*3540*/  FFMA.FTZ R37, R50, UR40, -R110.reuse ;  /* 0x0000002832257c23 */ /* 0x100fe2000801086e */
[----:B------:R-:W-:Y:S01]  /*3550*/  FMNMX.FTZ R58, R24, R79, !PT ;  /* 0x0000004f183a7209 */ /* 0x000fe20007810000 */
[--C-:B------:R-:W-:Y:S01]  /*3560*/  FFMA.FTZ R50, R3, UR40, -R110.reuse ;  /* 0x0000002803327c23 */ /* 0x100fe2000801086e */
[----:B------:R-:W-:Y:S01]  /*3570*/  FSEL R79, R32, -INF , P3 ;  /* 0xff800000204f7808 */ /* 0x000fe20001800000 */
[--C-:B------:R-:W-:Y:S01]  /*3580*/  FFMA.FTZ R43, R47, UR40, -R110.reuse ;  /* 0x000000282f2b7c23 */ /* 0x100fe2000801086e */
[----:B0-----:R-:W-:Y:S01]  /*3590*/  FMNMX.FTZ R78, R25, R58, !PT ;  /* 0x0000003a194e7209 */ /* 0x001fe20007810000 */
[----:B------:R0:W-:Y:S01]  /*35a0*/  MUFU.EX2 R27, R86 ;  /* 0x00000056001b7308 */ /* 0x0001e20000000800 */
[----:B-1----:R-:W-:Y:S01]  /*35b0*/  FSEL R83, R28, -INF , P1 ;  /* 0xff8000001c537808 */ /* 0x002fe20000800000 */
[--C-:B------:R-:W-:Y:S01]  /*35c0*/  FFMA.FTZ R47, R54, UR40, -R110.reuse ;  /* 0x00000028362f7c23 */ /* 0x100fe2000801086e */
[----:B------:R-:W-:Y:S01]  /*35d0*/  FSEL R58, R29, -INF , P2 ;  /* 0xff8000001d3a7808 */ /* 0x000fe20001000000 */
[--C-:B------:R-:W-:Y:S01]  /*35e0*/  FFMA.FTZ R29, R75, UR40, -R110.reuse ;  /* 0x000000284b1d7c23 */ /* 0x100fe2000801086e */
[----:B------:R-:W-:Y:S01]  /*35f0*/  FMNMX.FTZ R75, R83, R78, !PT ;  /* 0x0000004e534b7209 */ /* 0x000fe20007810000 */
[--C-:B------:R-:W-:Y:S01]  /*3600*/  FFMA.FTZ R54, R62, UR40, -R110.reuse ;  /* 0x000000283e367c23 */ /* 0x100fe2000801086e */
[----:B------:R-:W-:-:S01]  /*3610*/  FFMA.FTZ R6, R91, UR40, -R110 ;  /* 0x000000285b067c23 */ /* 0x000fc2000801086e */
[--C-:B------:R-:W-:Y:S01]  /*3620*/  FFMA.FTZ R7, R94, UR40, -R110.reuse ;  /* 0x000000285e077c23 */ /* 0x100fe2000801086e */
[----:B------:R-:W-:Y:S01]  /*3630*/  FMNMX.FTZ R32, R58, R75, !PT ;  /* 0x0000004b3a207209 */ /* 0x000fe20007810000 */
[--C-:B------:R-:W-:Y:S01]  /*3640*/  FFMA.FTZ R75, R59, UR40, -R110.reuse ;  /* 0x000000283b4b7c23 */ /* 0x100fe2000801086e */
[----:B0-----:R-:W-:Y:S01]  /*3650*/  FSEL R86, R33, -INF , P4 ;  /* 0xff80000021567808 */ /* 0x001fe20002000000 */
[--C-:B------:R-:W-:Y:S01]  /*3660*/  FFMA.FTZ R8, R95, UR40, -R110.reuse ;  /* 0x000000285f087c23 */ /* 0x100fe2000801086e */
[----:B------:R-:W-:Y:S01]  /*3670*/  FMNMX.FTZ R33, R79, R32, !PT ;  /* 0x000000204f217209 */ /* 0x000fe20007810000 */
[--C-:B------:R-:W-:Y:S01]  /*3680*/  FFMA.FTZ R9, R98, UR40, -R110.reuse ;  /* 0x0000002862097c23 */ /* 0x100fe2000801086e */
[----:B------:R-:W-:-:S01]  /*3690*/  FFMA.FTZ R10, R99, UR40, -R110 ;  /* 0x00000028630a7c23 */ /* 0x000fc2000801086e */
        /* <DEDUP_REMOVED lines=11> */
[--C-:B------:R-:W-:Y:S01]  /*3750*/  FFMA.FTZ R46, R51, UR40, -R110.reuse ;  /* 0x00000028332e7c23 */ /* 0x100fe2000801086e */
[----:B------:R-:W-:-:S01]  /*3760*/  FFMA.FTZ R51, R63, UR40, -R110 ;  /* 0x000000283f337c23 */ /* 0x000fc2000801086e */
[----:B------:R-:W-:Y:S01]  /*3770*/  FFMA.FTZ R63, R70, UR40, -R110 ;  /* 0x00000028463f7c23 */ /* 0x000fe2000801086e */
[----:B------:R-:W1:Y:S01]  /*3780*/  SHFL.BFLY PT, R78, R59, 0x2, 0x1f ;  /* 0x0c401f003b4e7f89 */ /* 0x000e6200000e0000 */
[----:B------:R-:W-:-:S02]  /*3790*/  IMAD.U32 R70, RZ, RZ, UR40 ;  /* 0x00000028ff467e24 */ /* 0x000fc4000f8e00ff */
[--C-:B------:R-:W-:Y:S01]  /*37a0*/  FFMA.FTZ R42, R106, UR40, -R110.reuse ;  /* 0x000000286a2a7c23 */ /* 0x100fe2000801086e */
[----:B------:R-:W-:-:S01]  /*37b0*/  FFMA.FTZ R38, R107, UR40, -R110 ;  /* 0x000000286b267c23 */ /* 0x000fc2000801086e */
[--C-:B------:R-:W-:Y:S01]  /*37c0*/  FFMA.FTZ R108, R108, UR40, -R110.reuse ;  /* 0x000000286c6c7c23 */ /* 0x100fe2000801086e */
[----:B------:R-:W-:-:S01]  /*37d0*/  FFMA.FTZ R109, R109, UR40, -R110 ;  /* 0x000000286d6d7c23 */ /* 0x000fc2000801086e */
[--C-:B------:R-:W-:Y:S01]  /*37e0*/  FFMA.FTZ R62, R71, UR40, -R110.reuse ;  /* 0x00000028473e7c23 */ /* 0x100fe2000801086e */
[----:B------:R-:W-:-:S01]  /*37f0*/  FFMA.FTZ R66, R66, UR40, -R110 ;  /* 0x0000002842427c23 */ /* 0x000fc2000801086e */
[--C-:B------:R-:W-:Y:S01]  /*3800*/  FFMA.FTZ R67, R67, UR40, -R110.reuse ;  /* 0x0000002843437c23 */ /* 0x100fe2000801086e */
[----:B------:R-:W-:Y:S08]  /*3810*/  MUFU.EX2 R5, R5 ;  /* 0x0000000500057308 */ /* 0x000ff00000000800 */
[----:B------:R-:W2:Y:S01]  /*3820*/  MUFU.EX2 R6, R6 ;  /* 0x0000000600067308 */ /* 0x000ea20000000800 */
[----:B-1----:R-:W-:Y:S01]  /*3830*/  FMNMX.FTZ R78, R59, R78, !PT ;  /* 0x0000004e3b4e7209 */ /* 0x002fe20007810000 */
[--C-:B------:R-:W-:Y:S01]  /*3840*/  FFMA.FTZ R59, R74, UR40, -R110.reuse ;  /* 0x000000284a3b7c23 */ /* 0x100fe2000801086e */
[----:B------:R-:W-:-:S05]  /*3850*/  FFMA.FTZ R110, R39, UR40, -R110 ;  /* 0x00000028276e7c23 */ /* 0x000fca000801086e */
[----:B------:R-:W1:Y:S01]  /*3860*/  MUFU.EX2 R7, R7 ;  /* 0x0000000700077308 */ /* 0x000e620000000800 */
[----:B------:R-:W3:Y:S07]  /*3870*/  SHFL.BFLY PT, R3, R78, 0x1, 0x1f ;  /* 0x0c201f004e037f89 */ /* 0x000eee00000e0000 */
[----:B------:R-:W4:Y:S08]  /*3880*/  MUFU.EX2 R8, R8 ;  /* 0x0000000800087308 */ /* 0x000f300000000800 */
[----:B------:R-:W5:Y:S08]  /*3890*/  MUFU.EX2 R9, R9 ;  /* 0x0000000900097308 */ /* 0x000f700000000800 */
[----:B------:R2:W-:Y:S01]  /*38a0*/  MUFU.EX2 R32, R75 ;  /* 0x0000004b00207308 */ /* 0x0005e20000000800 */
[----:B---3--:R-:W-:-:S04]  /*38b0*/  FMNMX.FTZ R3, R78, R3, !PT ;  /* 0x000000034e037209 */ /* 0x008fc80007810000 */
[C---:B------:R-:W-:Y:S01]  /*38c0*/  FSETP.NEU.FTZ.AND P1, PT, R3.reuse, -INF , PT ;  /* 0xff8000000300780b */ /* 0x040fe20003f3d000 */
[----:B------:R-:W-:-:S02]  /*38d0*/  FFMA.FTZ R70, R3, R70, -8 ;  /* 0xc100000003467423 */ /* 0x000fc40000010046 */
[----:B------:R-:W-:Y:S03]  /*38e0*/  MUFU.EX2 R10, R10 ;  /* 0x0000000a000a7308 */ /* 0x000fe60000000800 */
[----:B0-----:R-:W-:Y:S02]  /*38f0*/  FSEL R90, R70, RZ, P1 ;  /* 0x000000ff465a7208 */ /* 0x001fe40000800000 */
[----:B------:R-:W-:-:S03]  /*3900*/  ISETP.NE.AND P1, PT, R2, RZ, PT ;  /* 0x000000ff0200720c */ /* 0x000fc60003f25270 */
        /* <DEDUP_REMOVED lines=8> */
[----:B------:R-:W-:Y:S01]  /*3990*/  MUFU.EX2 R39, R39 ;  /* 0x0000002700277308 */ /* 0x000fe20000000800 */
[----:B--2---:R-:W-:-:S01]  /*39a0*/  FFMA.FTZ R75, R80, UR40, -R90 ;  /* 0x00000028504b7c23 */ /* 0x004fc2000801085a */
[--C-:B------:R-:W-:Y:S01]  /*39b0*/  FFMA.FTZ R100, R100, UR40, -R90.reuse ;  /* 0x0000002864647c23 */ /* 0x100fe2000801085a */
[----:B------:R-:W-:-:S01]  /*39c0*/  FFMA.FTZ R76, R81, UR40, -R90 ;  /* 0x00000028514c7c23 */ /* 0x000fc2000801085a */
[--C-:B------:R-:W-:Y:S01]  /*39d0*/  FFMA.FTZ R80, R60, UR40, -R90.reuse ;  /* 0x000000283c507c23 */ /* 0x100fe2000801085a */
[----:B------:R-:W-:-:S01]  /*39e0*/  FFMA.FTZ R81, R61, UR40, -R90 ;  /* 0x000000283d517c23 */ /* 0x000fc2000801085a */
[--C-:B------:R-:W-:Y:S01]  /*39f0*/  FFMA.FTZ R60, R64, UR40, -R90.reuse ;  /* 0x00000028403c7c23 */ /* 0x100fe2000801085a */
[----:B------:R-:W-:-:S01]  /*3a00*/  FFMA.FTZ R61, R65, UR40, -R90 ;  /* 0x00000028413d7c23 */ /* 0x000fc2000801085a */
[----:B------:R-:W0:Y:S01]  /*3a10*/  MUFU.EX2 R74, R74 ;  /* 0x0000004a004a7308 */ /* 0x000e220000000800 */
[----:B------:R-:W-:-:S01]  /*3a20*/  FADD.FTZ R64, R5, R6 ;  /* 0x0000000605407221 */ /* 0x000fc20000010000 */
[--C-:B------:R-:W-:Y:S01]  /*3a30*/  FFMA.FTZ R101, R101, UR40, -R90.reuse ;  /* 0x0000002865657c23 */ /* 0x100fe2000801085a */
[----:B------:R-:W-:-:S01]  /*3a40*/  FFMA.FTZ R72, R72, UR40, -R90 ;  /* 0x0000002848487c23 */ /* 0x000fc2000801085a */
[----:B------:R-:W-:Y:S01]  /*3a50*/  FFMA.FTZ R73, R73, UR40, -R90 ;  /* 0x0000002849497c23 */ /* 0x000fe2000801085a */
[----:B-1----:R-:W-:-:S01]  /*3a60*/  FADD.FTZ R89, R7, R64 ;  /* 0x0000004007597221 */ /* 0x002fc20000010000 */
[--C-:B------:R-:W-:Y:S01]  /*3a70*/  FFMA.FTZ R77, R77, UR40, -R90.reuse ;  /* 0x000000284d4d7c23 */ /* 0x100fe2000801085a */
[----:B------:R-:W-:-:S01]  /*3a80*/  FFMA.FTZ R84, R84, UR40, -R90 ;  /* 0x0000002854547c23 */ /* 0x000fc2000801085a */
[----:B------:R-:W1:Y:S01]  /*3a90*/  MUFU.EX2 R92, R92 ;  /* 0x0000005c005c7308 */ /* 0x000e620000000800 */
[----:B----4-:R-:W-:-:S01]  /*3aa0*/  FADD.FTZ R94, R8, R89 ;  /* 0x00000059085e7221 */ /* 0x010fc20000010000 */
[--C-:B------:R-:W-:Y:S01]  /*3ab0*/  FFMA.FTZ R85, R85, UR40, -R90.reuse ;  /* 0x0000002855557c23 */ /* 0x100fe2000801085a */
[----:B------:R-:W-:-:S01]  /*3ac0*/  FFMA.FTZ R56, R56, UR40, -R90 ;  /* 0x0000002838387c23 */ /* 0x000fc2000801085a */
[----:B------:R-:W-:Y:S01]  /*3ad0*/  FFMA.FTZ R57, R57, UR40, -R90 ;  /* 0x0000002839397c23 */ /* 0x000fe2000801085a */
[----:B-----5:R-:W-:-:S01]  /*3ae0*/  FADD.FTZ R91, R9, R94 ;  /* 0x0000005e095b7221 */ /* 0x020fc20000010000 */
        /* <DEDUP_REMOVED lines=10> */
[----:B------:R-:W0:Y:S01]  /*3b90*/  MUFU.EX2 R71, R71 ;  /* 0x0000004700477308 */ /* 0x000e220000000800 */
[----:B-1----:R-:W-:-:S01]  /*3ba0*/  FADD.FTZ R64, R92, R65 ;  /* 0x000000415c407221 */ /* 0x002fc20000010000 */
[----:B------:R-:W-:-:S02]  /*3bb0*/  @P1 VIADD R65, R4, 0x29840 ;  /* 0x0002984004411836 */ /* 0x000fc40000000000 */
[----:B------:R-:W-:-:S01]  /*3bc0*/  FADD.FTZ R4, R10, R91 ;  /* 0x0000005b0a047221 */ /* 0x000fc20000010000 */
[--C-:B------:R-:W-:Y:S01]  /*3bd0*/  FFMA.FTZ R52, R52, UR40, -R90.reuse ;  /* 0x0000002834347c23 */ /* 0x100fe2000801085a */
[----:B------:R-:W-:-:S01]  /*3be0*/  FFMA.FTZ R53, R53, UR40, -R90 ;  /* 0x0000002835357c23 */ /* 0x000fc2000801085a */
[----:B------:R-:W-:Y:S01]  /*3bf0*/  FFMA.FTZ R24, R24, UR40, -R90 ;  /* 0x0000002818187c23 */ /* 0x000fe2000801085a */
[----:B------:R-:W-:Y:S01]  /*3c00*/  @P1 PRMT R65, R16, 0x654, R65 ;  /* 0x0000065410411816 */ /* 0x000fe20000000041 */
[----:B------:R-:W1:Y:S01]  /*3c10*/  MUFU.EX2 R78, R78 ;  /* 0x0000004e004e7308 */ /* 0x000e620000000800 */
[----:B--2---:R-:W-:-:S01]  /*3c20*/  FADD.FTZ R64, R93, R64 ;  /* 0x000000405d407221 */ /* 0x004fc20000010000 */
[--C-:B------:R-:W-:Y:S01]  /*3c30*/  FFMA.FTZ R25, R25, UR40, -R90.reuse ;  /* 0x0000002819197c23 */ /* 0x100fe2000801085a */
[----:B------:R2:W-:Y:S01]  /*3c40*/  @P1 SYNCS.ARRIVE.TRANS64.RED.A1T0 RZ, [R65+URZ], RZ ;  /* 0x000000ff41ff19a7 */ /* 0x0005e2000810043f */
[----:B------:R-:W-:-:S01]  /*3c50*/  FFMA.FTZ R83, R83, UR40, -R90 ;  /* 0x0000002853537c23 */ /* 0x000fc2000801085a */
[--C-:B------:R-:W-:Y:S01]  /*3c60*/  FFMA.FTZ R58, R58, UR40, -R90.reuse ;  /* 0x000000283a3a7c23 */ /* 0x100fe2000801085a */
[----:B------:R-:W-:-:S01]  /*3c70*/  FFMA.FTZ R79, R79, UR40, -R90 ;  /* 0x000000284f4f7c23 */ /* 0x000fc2000801085a */
[----:B------:R-:W-:Y:S01]  /*3c80*/  FFMA.FTZ R86, R86, UR40, -R90 ;  /* 0x0000002856567c23 */ /* 0x000fe2000801085a */
[----:B------:R-:W3:Y:S01]  /*3c90*/  MUFU.EX2 R100, R100 ;  /* 0x0000006400647308 */ /* 0x000ee20000000800 */
[----:B0-----:R-:W-:-:S01]  /*3ca0*/  FADD.FTZ R89, R71, R64 ;  /* 0x0000004047597221 */ /* 0x001fc20000010000 */
[----:B------:R-:W-:Y:S01]  /*3cb0*/  FFMA.FTZ R82, R82, UR40, -R90 ;  /* 0x0000002852527c23 */ /* 0x000fe2000801085a */
[----:B--2---:R-:W-:-:S01]  /*3cc0*/  FADD.FTZ R65, R11, R4 ;  /* 0x000000040b417221 */ /* 0x004fc20000010000 */
[----:B------:R-:W-:Y:S01]  /*3cd0*/  FFMA.FTZ R87, R87, UR40, -R90 ;  /* 0x0000002857577c23 */ /* 0x000fe2000801085a */
[----:B------:R-:W-:-:S02]  /*3ce0*/  PLOP3.LUT P1, PT, PT, PT, UP0, 0x80, 0x0 ;  /* 0x000000000000781c */ /* 0x000fc40003f2f008 */
[----:B------:R-:W-:Y:S01]  /*3cf0*/  F2FP.SATFINITE.E4M3.F32.PACK_AB_MERGE_C R92, R93, R92, RZ ;  /* 0x0000005c5d5c723e */ /* 0x000fe200048070ff */
[----:B------:R-:W0:Y:S01]  /*3d00*/  MUFU.EX2 R12, R12 ;  /* 0x0000000c000c7308 */ /* 0x000e220000000800 */
[----:B-1----:R-:W-:-:S02]  /*3d10*/  FADD.FTZ R89, R78, R89 ;  /* 0x000000594e597221 */ /* 0x002fc40000010000 */
[----:B------:R-:W-:-:S05]  /*3d20*/  F2FP.SATFINITE.E4M3.F32.PACK_AB_MERGE_C R172, R74, R39, R92 ;  /* 0x000000274aac723e */ /* 0x000fca000480705c */
[----:B------:R-:W1:Y:S01]  /*3d30*/  MUFU.EX2 R101, R101 ;  /* 0x0000006500657308 */ /* 0x000e620000000800 */
[----:B---3--:R-:W-:-:S07]  /*3d40*/  FADD.FTZ R4, R100, R89 ;  /* 0x0000005964047221 */ /* 0x008fce0000010000 */
[----:B------:R-:W2:Y:S01]  /*3d50*/  MUFU.EX2 R13, R13 ;  /* 0x0000000d000d7308 */ /* 0x000ea20000000800 */
[----:B0-----:R-:W-:-:S01]  /*3d60*/  FADD.FTZ R64, R12, R65 ;  /* 0x000000410c407221 */ /* 0x001fc20000010000 */
[----:B------:R-:W-:-:S04]  /*3d70*/  F2FP.SATFINITE.E4M3.F32.PACK_AB_MERGE_C R12, R12, R11, RZ ;  /* 0x0000000b0c0c723e */ /* 0x000fc800048070ff */
[----:B------:R-:W-:Y:S02]  /*3d80*/  F2FP.SATFINITE.E4M3.F32.PACK_AB_MERGE_C R175, R10, R9, R12 ;  /* 0x000000090aaf723e */ /* 0x000fe4000480700c */
[----:B------:R-:W0:Y:S01]  /*3d90*/  MUFU.EX2 R72, R72 ;  /* 0x0000004800487308 */ /* 0x000e220000000800 */
[----:B-1----:R-:W-:-:S01]  /*3da0*/  FADD.FTZ R65, R101, R4 ;  /* 0x0000000465417221 */ /* 0x002fc20000010000 */
[----:B------:R-:W-:-:S04]  /*3db0*/  F2FP.SATFINITE.E4M3.F32.PACK_AB_MERGE_C R100, R101, R100, RZ ;  /* 0x000000646564723e */ /* 0x000fc800048070ff */
[----:B------:R-:W-:Y:S02]  /*3dc0*/  F2FP.SATFINITE.E4M3.F32.PACK_AB_MERGE_C R174, R78, R71, R100 ;  /* 0x000000474eae723e */ /* 0x000fe40004807064 */
[----:B------:R-:W1:Y:S01]  /*3dd0*/  MUFU.EX2 R14, R14 ;  /* 0x0000000e000e7308 */ /* 0x000e620000000800 */
[----:B--2---:R-:W-:-:S07]  /*3de0*/  FADD.FTZ R89, R13, R64 ;  /* 0x000000400d597221 */ /* 0x004fce0000010000 */
        /* <DEDUP_REMOVED lines=11> */
[----:B------:R-:W-:-:S04]  /*3ea0*/  F2FP.SATFINITE.E4M3.F32.PACK_AB_MERGE_C R15, R26, R15, RZ ;  /* 0x0000000f1a0f723e */ /* 0x000fc800048070ff */
[----:B------:R-:W-:Y:S02]  /*3eb0*/  F2FP.SATFINITE.E4M3.F32.PACK_AB_MERGE_C R177, R14, R13, R15 ;  /* 0x0000000d0eb1723e */ /* 0x000fe4000480700f */
[----:B------:R-:W1:Y:S01]  /*3ec0*/  MUFU.EX2 R75, R75 ;  /* 0x0000004b004b7308 */ /* 0x000e620000000800 */
[----:B--2---:R-:W-:-:S01]  /*3ed0*/  FADD.FTZ R4, R77, R4 ;  /* 0x000000044d047221 */ /* 0x004fc20000010000 */
[----:B------:R-:W-:-:S04]  /*3ee0*/  F2FP.SATFINITE.E4M3.F32.PACK_AB_MERGE_C R77, R77, R88, RZ ;  /* 0x000000584d4d723e */ /* 0x000fc800048070ff */
[----:B------:R-:W-:Y:S02]  /*3ef0*/  F2FP.SATFINITE.E4M3.F32.PACK_AB_MERGE_C R176, R73, R72, R77 ;  /* 0x0000004849b0723e */ /* 0x000fe4000480704d */
[----:B------:R-:W-:Y:S01]  /*3f00*/  CS2R R72, SRZ ;  /* 0x0000000000487805 */ /* 0x000fe2000001ff00 */
[----:B------:R-:W2:Y:S01]  /*3f10*/  MUFU.EX2 R76, R76 ;  /* 0x0000004c004c7308 */ /* 0x000ea20000000800 */
[----:B0-----:R-:W-:-:S04]  /*3f20*/  FADD.FTZ R64, R20, R89 ;  /* 0x0000005914407221 */ /* 0x001fc80000010000 */
[----:B------:R-:W-:-:S03]  /*3f30*/  FADD.FTZ R64, R21, R64 ;  /* 0x0000004015407221 */ /* 0x000fc60000010000 */
[----:B------:R-:W0:Y:S01]  /*3f40*/  MUFU.EX2 R84, R84 ;  /* 0x0000005400547308 */ /* 0x000e220000000800 */
[----:B-1----:R-:W-:-:S01]  /*3f50*/  FADD.FTZ R65, R75, R4 ;  /* 0x000000044b417221 */ /* 0x002fc20000010000 */
[----:B------:R-:W-:Y:S01]  /*3f60*/  FADD.FTZ R89, R27, R64 ;  /* 0x000000401b597221 */ /* 0x000fe20000010000 */
[----:B------:R-:W-:-:S04]  /*3f70*/  F2FP.SATFINITE.E4M3.F32.PACK_AB_MERGE_C R64, R8, R7, RZ ;  /* 0x000000070840723e */ /* 0x000fc800048070ff */
[----:B------:R-:W-:Y:S01]  /*3f80*/  F2FP.SATFINITE.E4M3.F32.PACK_AB_MERGE_C R173, R6, R5, R64 ;  /* 0x0000000506ad723e */ /* 0x000fe20004807040 */
[----:B------:R-:W1:Y:S01]  /*3f90*/  MUFU.EX2 R34, R34 ;  /* 0x0000002200227308 */ /* 0x000e620000000800 */
[----:B--2---:R-:W-:-:S07]  /*3fa0*/  FADD.FTZ R65, R76, R65 ;  /* 0x000000414c417221 */ /* 0x004fce0000010000 */
[----:B------:R-:W2:Y:S01]  /*3fb0*/  MUFU.EX2 R85, R85 ;  /* 0x0000005500557308 */ /* 0x000ea20000000800 */
[----:B0-----:R-:W-:-:S01]  /*3fc0*/  FADD.FTZ R4, R84, R65 ;  /* 0x0000004154047221 */ /* 0x001fc20000010000 */
[----:B------:R-:W-:-:S06]  /*3fd0*/  CS2R R64, SRZ ;  /* 0x0000000000407805 */ /* 0x000fcc000001ff00 */
[----:B------:R-:W0:Y:S01]  /*3fe0*/  MUFU.EX2 R30, R30 ;  /* 0x0000001e001e7308 */ /* 0x000e220000000800 */
[----:B-1----:R-:W-:-:S01]  /*3ff0*/  FADD.FTZ R89, R34, R89 ;  /* 0x0000005922597221 */ /* 0x002fc20000010000 */
[----:B------:R-:W-:-:S04]  /*4000*/  F2FP.SATFINITE.E4M3.F32.PACK_AB_MERGE_C R27, R34, R27, RZ ;  /* 0x0000001b221b723e */ /* 0x000fc800048070ff */
[----:B------:R-:W-:Y:S02]  /*4010*/  F2FP.SATFINITE.E4M3.F32.PACK_AB_MERGE_C R179, R21, R20, R27 ;  /* 0x0000001415b3723e */ /* 0x000fe4000480701b */
[----:B------:R-:W-:Y:S01]  /*4020*/  CS2R R26, SRZ ;  /* 0x00000000001a7805 */ /* 0x000fe2000001ff00 */
[----:B------:R-:W1:Y:S01]  /*4030*/  MUFU.EX2 R56, R56 ;  /* 0x0000003800387308 */ /* 0x000e620000000800 */
[----:B--2---:R-:W-:-:S01]  /*4040*/  FADD.FTZ R7, R85, R4 ;  /* 0x0000000455077221 */ /* 0x004fc20000010000 */
[----:B------:R-:W-:-:S04]  /*4050*/  F2FP.SATFINITE.E4M3.F32.PACK_AB_MERGE_C R84, R85, R84, RZ ;  /* 0x000000545554723e */ /* 0x000fc800048070ff */
[----:B------:R-:W-:Y:S02]  /*4060*/  F2FP.SATFINITE.E4M3.F32.PACK_AB_MERGE_C R178, R76, R75, R84 ;  /* 0x0000004b4cb2723e */ /* 0x000fe40004807054 */
[----:B------:R-:W-:Y:S01]  /*4070*/  CS2R R84, SRZ ;  /* 0x0000000000547805 */ /* 0x000fe2000001ff00 */
[----:B------:R-:W2:Y:S01]  /*4080*/  MUFU.EX2 R31, R104 ;  /* 0x00000068001f7308 */ /* 0x000ea20000000800 */
[----:B0-----:R-:W-:-:S01]  /*4090*/  FADD.FTZ R8, R30, R89 ;  /* 0x000000591e087221 */ /* 0x001fc20000010000 */
[----:B------:R-:W-:Y:S02]  /*40a0*/  CS2R R76, SRZ ;  /* 0x00000000004c7805 */ /* 0x000fe4000001ff00 */
[----:B------:R-:W-:-:S04]  /*40b0*/  CS2R R74, SRZ ;  /* 0x00000000004a7805 */ /* 0x000fc8000001ff00 */
        /* <DEDUP_REMOVED lines=12> */
[----:B------:R-:W-:-:S04]  /*4180*/  F2FP.SATFINITE.E4M3.F32.PACK_AB_MERGE_C R35, R42, R35, RZ ;  /* 0x000000232a23723e */ /* 0x000fc800048070ff */
[----:B------:R-:W-:Y:S02]  /*4190*/  F2FP.SATFINITE.E4M3.F32.PACK_AB_MERGE_C R181, R31, R30, R35 ;  /* 0x0000001e1fb5723e */ /* 0x000fe40004807023 */
[----:B------:R-:W-:Y:S01]  /*41a0*/  CS2R R34, SRZ ;  /* 0x0000000000227805 */ /* 0x000fe2000001ff00 */
[----:B------:R-:W0:Y:S01]  /*41b0*/  MUFU.EX2 R60, R60 ;  /* 0x0000003c003c7308 */ /* 0x000e220000000800 */
[----:B-1----:R-:W-:-:S01]  /*41c0*/  FADD.FTZ R7, R81, R4 ;  /* 0x0000000451077221 */ /* 0x002fc20000010000 */
[----:B------:R-:W-:Y:S02]  /*41d0*/  F2FP.SATFINITE.E4M3.F32.PACK_AB_MERGE_C R80, R81, R80, RZ ;  /* 0x000000505150723e */ /* 0x000fe400048070ff */
[----:B------:R-:W-:Y:S02]  /*41e0*/  CS2R R30, SRZ ;  /* 0x00000000001e7805 */ /* 0x000fe4000001ff00 */
[----:B------:R-:W-:Y:S02]  /*41f0*/  F2FP.SATFINITE.E4M3.F32.PACK_AB_MERGE_C R180, R57, R56, R80 ;  /* 0x0000003839b4723e */ /* 0x000fe40004807050 */
[----:B------:R-:W-:Y:S01]  /*4200*/  CS2R R80, SRZ ;  /* 0x0000000000507805 */ /* 0x000fe2000001ff00 */
[----:B------:R-:W1:Y:S01]  /*4210*/  MUFU.EX2 R55, R108 ;  /* 0x0000006c00377308 */ /* 0x000e620000000800 */
[----:B--2---:R-:W-:-:S01]  /*4220*/  FADD.FTZ R8, R38, R11 ;  /* 0x0000000b26087221 */ /* 0x004fc20000010000 */
[----:B------:R-:W-:-:S06]  /*4230*/  CS2R R56, SRZ ;  /* 0x0000000000387805 */ /* 0x000fcc000001ff00 */
        /* <DEDUP_REMOVED lines=14> */
[----:B------:R-:W-:-:S01]  /*4320*/  FADD.FTZ R6, R32, R29 ;  /* 0x0000001d20067221 */ /* 0x000fc20000010000 */
[----:B------:R-:W-:Y:S01]  /*4330*/  CS2R R38, SRZ ;  /* 0x0000000000267805 */ /* 0x000fe2000001ff00 */
[----:B------:R-:W2:Y:S01]  /*4340*/  MUFU.EX2 R41, R41 ;  /* 0x0000002900297308 */ /* 0x000ea20000000800 */
[C---:B0-----:R-:W-:Y:S01]  /*4350*/  F2FP.SATFINITE.E4M3.F32.PACK_AB_MERGE_C R68, R69.reuse, R68, RZ ;  /* 0x000000444544723e */ /* 0x041fe200048070ff */
[----:B------:R-:W-:Y:S01]  /*4360*/  FADD.FTZ R69, R69, R4 ;  /* 0x0000000445457221 */ /* 0x000fe20000010000 */
[----:B------:R-:W-:-:S01]  /*4370*/  FADD.FTZ R7, R33, R6 ;  /* 0x0000000621077221 */ /* 0x000fc20000010000 */
[----:B------:R-:W-:Y:S02]  /*4380*/  CS2R R28, SRZ ;  /* 0x00000000001c7805 */ /* 0x000fe4000001ff00 */
[----:B------:R-:W-:Y:S02]  /*4390*/  F2FP.SATFINITE.E4M3.F32.PACK_AB_MERGE_C R182, R61, R60, R68 ;  /* 0x0000003c3db6723e */ /* 0x000fe40004807044 */
[----:B------:R-:W-:Y:S01]  /*43a0*/  CS2R R60, SRZ ;  /* 0x00000000003c7805 */ /* 0x000fe2000001ff00 */
[----:B------:R-:W0:Y:S01]  /*43b0*/  MUFU.EX2 R36, R36 ;  /* 0x0000002400247308 */ /* 0x000e220000000800 */
[----:B-1----:R-:W-:-:S01]  /*43c0*/  FADD.FTZ R4, R40, R69 ;  /* 0x0000004528047221 */ /* 0x002fc20000010000 */
[----:B------:R-:W-:-:S06]  /*43d0*/  CS2R R68, SRZ ;  /* 0x0000000000447805 */ /* 0x000fcc000001ff00 */
        /* <DEDUP_REMOVED lines=8> */
[----:B------:R-:W-:Y:S02]  /*4460*/  F2FP.SATFINITE.E4M3.F32.PACK_AB_MERGE_C R36, R43, R36, RZ ;  /* 0x000000242b24723e */ /* 0x000fe400048070ff */
[----:B------:R-:W-:Y:S02]  /*4470*/  CS2R R42, SRZ ;  /* 0x00000000002a7805 */ /* 0x000fe4000001ff00 */
[----:B------:R-:W-:Y:S02]  /*4480*/  F2FP.SATFINITE.E4M3.F32.PACK_AB_MERGE_C R185, R33, R32, R36 ;  /* 0x0000002021b9723e */ /* 0x000fe40004807024 */
[----:B------:R-:W-:Y:S01]  /*4490*/  CS2R R32, SRZ ;  /* 0x0000000000207805 */ /* 0x000fe2000001ff00 */
[----:B------:R-:W2:Y:S01]  /*44a0*/  MUFU.EX2 R48, R48 ;  /* 0x0000003000307308 */ /* 0x000ea20000000800 */
[C---:B0-----:R-:W-:Y:S01]  /*44b0*/  F2FP.SATFINITE.E4M3.F32.PACK_AB_MERGE_C R44, R45.reuse, R44, RZ ;  /* 0x0000002c2d2c723e */ /* 0x041fe200048070ff */
[----:B------:R-:W-:-:S03]  /*44c0*/  FADD.FTZ R45, R45, R4 ;  /* 0x000000042d2d7221 */ /* 0x000fc60000010000 */
[----:B------:R-:W-:Y:S02]  /*44d0*/  F2FP.SATFINITE.E4M3.F32.PACK_AB_MERGE_C R184, R41, R40, R44 ;  /* 0x0000002829b8723e */ /* 0x000fe4000480702c */
[----:B------:R-:W-:Y:S01]  /*44e0*/  CS2R R40, SRZ ;  /* 0x0000000000287805 */ /* 0x000fe2000001ff00 */
[----:B------:R-:W0:Y:S01]  /*44f0*/  MUFU.EX2 R46, R46 ;  /* 0x0000002e002e7308 */ /* 0x000e220000000800 */
[----:B-1----:R-:W-:-:S07]  /*4500*/  FADD.FTZ R5, R37, R6 ;  /* 0x0000000625057221 */ /* 0x002fce0000010000 */
[----:B------:R-:W1:Y:S01]  /*4510*/  MUFU.EX2 R49, R49 ;  /* 0x0000003100317308 */ /* 0x000e620000000800 */
[----:B--2---:R-:W-:-:S01]  /*4520*/  FADD.FTZ R4, R48, R45 ;  /* 0x0000002d30047221 */ /* 0x004fc20000010000 */
[----:B------:R-:W-:-:S06]  /*4530*/  CS2R R44, SRZ ;  /* 0x00000000002c7805 */ /* 0x000fcc000001ff00 */
[----:B------:R-:W-:Y:S01]  /*4540*/  MUFU.EX2 R47, R47 ;  /* 0x0000002f002f7308 */ /* 0x000fe20000000800 */
[----:B0-----:R-:W-:-:S07]  /*4550*/  FADD.FTZ R6, R46, R5 ;  /* 0x000000052e067221 */ /* 0x001fce0000010000 */
[----:B------:R-:W0:Y:S01]  /*4560*/  MUFU.EX2 R50, R50 ;  /* 0x0000003200327308 */ /* 0x000e220000000800 */
[----:B-1----:R-:W-:-:S07]  /*4570*/  FADD.FTZ R5, R49, R4 ;  /* 0x0000000431057221 */ /* 0x002fce0000010000 */
[----:B------:R-:W1:Y:S08]  /*4580*/  MUFU.EX2 R52, R52 ;  /* 0x0000003400347308 */ /* 0x000e700000000800 */
[----:B------:R-:W2:Y:S01]  /*4590*/  MUFU.EX2 R53, R53 ;  /* 0x0000003500357308 */ /* 0x000ea20000000800 */
[----:B0-----:R-:W-:Y:S01]  /*45a0*/  F2FP.SATFINITE.E4M3.F32.PACK_AB_MERGE_C R7, R50, R47, RZ ;  /* 0x0000002f3207723e */ /* 0x001fe200048070ff */
[----:B------:R-:W-:-:S03]  /*45b0*/  FADD.FTZ R47, R47, R6 ;  /* 0x000000062f2f7221 */ /* 0x000fc60000010000 */
[----:B------:R-:W-:Y:S01]  /*45c0*/  F2FP.SATFINITE.E4M3.F32.PACK_AB_MERGE_C R187, R46, R37, R7 ;  /* 0x000000252ebb723e */ /* 0x000fe20004807007 */
[----:B------:R-:W-:-:S01]  /*45d0*/  FADD.FTZ R50, R50, R47 ;  /* 0x0000002f32327221 */ /* 0x000fc20000010000 */
[----:B------:R-:W-:Y:S01]  /*45e0*/  CS2R R46, SRZ ;  /* 0x00000000002e7805 */ /* 0x000fe2000001ff00 */
[----:B------:R-:W-:Y:S01]  /*45f0*/  MUFU.EX2 R59, R59 ;  /* 0x0000003b003b7308 */ /* 0x000fe20000000800 */
[----:B-1----:R-:W-:-:S01]  /*4600*/  FADD.FTZ R4, R52, R5 ;  /* 0x0000000534047221 */ /* 0x002fc20000010000 */
[----:B------:R-:W-:-:S06]  /*4610*/  CS2R R36, SRZ ;  /* 0x0000000000247805 */ /* 0x000fcc000001ff00 */
[----:B------:R-:W0:Y:S01]  /*4620*/  MUFU.EX2 R62, R62 ;  /* 0x0000003e003e7308 */ /* 0x000e220000000800 */
[C---:B--2---:R-:W-:Y:S01]  /*4630*/  F2FP.SATFINITE.E4M3.F32.PACK_AB_MERGE_C R52, R53.reuse, R52, RZ ;  /* 0x000000343534723e */ /* 0x044fe200048070ff */
[----:B------:R-:W-:-:S03]  /*4640*/  FADD.FTZ R53, R53, R4 ;  /* 0x0000000435357221 */ /* 0x000fc60000010000 */
[----:B------:R-:W-:Y:S02]  /*4650*/  F2FP.SATFINITE.E4M3.F32.PACK_AB_MERGE_C R186, R49, R48, R52 ;  /* 0x0000003031ba723e */ /* 0x000fe40004807034 */
[----:B------:R-:W-:Y:S01]  /*4660*/  CS2R R48, SRZ ;  /* 0x0000000000307805 */ /* 0x000fe2000001ff00 */
[----:B------:R-:W1:Y:S08]  /*4670*/  MUFU.EX2 R51, R51 ;  /* 0x0000003300337308 */ /* 0x000e700000000800 */
[----:B------:R-:W2:Y:S01]  /*4680*/  MUFU.EX2 R24, R24 ;  /* 0x0000001800187308 */ /* 0x000ea20000000800 */
[----:B0-----:R-:W-:-:S07]  /*4690*/  F2FP.SATFINITE.E4M3.F32.PACK_AB_MERGE_C R6, R62, R59, RZ ;  /* 0x0000003b3e06723e */ /* 0x001fce00048070ff */
[----:B------:R-:W0:Y:S01]  /*46a0*/  MUFU.EX2 R54, R54 ;  /* 0x0000003600367308 */ /* 0x000e220000000800 */
[----:B-1----:R-:W-:-:S07]  /*46b0*/  FADD.FTZ R5, R51, R50 ;  /* 0x0000003233057221 */ /* 0x002fce0000010000 */
[----:B------:R-:W1:Y:S01]  /*46c0*/  MUFU.EX2 R25, R25 ;  /* 0x0000001900197308 */ /* 0x000e620000000800 */
[----:B--2---:R-:W-:-:S01]  /*46d0*/  FADD.FTZ R4, R24, R53 ;  /* 0x0000003518047221 */ /* 0x004fc20000010000 */
[----:B------:R-:W-:-:S06]  /*46e0*/  CS2R R52, SRZ ;  /* 0x0000000000347805 */ /* 0x000fcc000001ff00 */
[----:B------:R-:W2:Y:S01]  /*46f0*/  MUFU.EX2 R83, R83 ;  /* 0x0000005300537308 */ /* 0x000ea20000000800 */
[C---:B0-----:R-:W-:Y:S01]  /*4700*/  F2FP.SATFINITE.E4M3.F32.PACK_AB_MERGE_C R189, R54.reuse, R51, R6 ;  /* 0x0000003336bd723e */ /* 0x041fe20004807006 */
[----:B------:R-:W-:Y:S01]  /*4710*/  FADD.FTZ R54, R54, R5 ;  /* 0x0000000536367221 */ /* 0x000fe20000010000 */
[----:B------:R-:W-:-:S03]  /*4720*/  CS2R R50, SRZ ;  /* 0x0000000000327805 */ /* 0x000fc6000001ff00 */
[----:B------:R-:W-:Y:S01]  /*4730*/  FADD.FTZ R59, R59, R54 ;  /* 0x000000363b3b7221 */ /* 0x000fe20000010000 */
[----:B------:R-:W-:Y:S01]  /*4740*/  CS2R R54, SRZ ;  /* 0x0000000000367805 */ /* 0x000fe2000001ff00 */
[----:B------:R-:W0:Y:S01]  /*4750*/  MUFU.EX2 R58, R58 ;  /* 0x0000003a003a7308 */ /* 0x000e220000000800 */
[----:B-1----:R-:W-:-:S01]  /*4760*/  FADD.FTZ R4, R25, R4 ;  /* 0x0000000419047221 */ /* 0x002fc20000010000 */
[----:B------:R-:W-:-:S06]  /*4770*/  FADD.FTZ R62, R62, R59 ;  /* 0x0000003b3e3e7221 */ /* 0x000fcc0000010000 */
[----:B------:R-:W-:Y:S01]  /*4780*/  MUFU.EX2 R67, R67 ;  /* 0x0000004300437308 */ /* 0x000fe20000000800 */
[----:B--2---:R-:W-:-:S07]  /*4790*/  FADD.FTZ R5, R83, R4 ;  /* 0x0000000453057221 */ /* 0x004fce0000010000 */
[----:B------:R-:W1:Y:S01]  /*47a0*/  MUFU.EX2 R70, R110 ;  /* 0x0000006e00467308 */ /* 0x000e620000000800 */
[C---:B0-----:R-:W-:Y:S01]  /*47b0*/  F2FP.SATFINITE.E4M3.F32.PACK_AB_MERGE_C R83, R58.reuse, R83, RZ ;  /* 0x000000533a53723e */ /* 0x041fe200048070ff */
[----:B------:R-:W-:-:S03]  /*47c0*/  FADD.FTZ R58, R58, R5 ;  /* 0x000000053a3a7221 */ /* 0x000fc60000010000 */
[----:B------:R-:W-:Y:S02]  /*47d0*/  F2FP.SATFINITE.E4M3.F32.PACK_AB_MERGE_C R188, R25, R24, R83 ;  /* 0x0000001819bc723e */ /* 0x000fe40004807053 */
[----:B------:R-:W-:Y:S01]  /*47e0*/  CS2R R24, SRZ ;  /* 0x0000000000187805 */ /* 0x000fe2000001ff00 */
[----:B------:R-:W0:Y:S08]  /*47f0*/  MUFU.EX2 R63, R63 ;  /* 0x0000003f003f7308 */ /* 0x000e300000000800 */
[----:B------:R-:W2:Y:S01]  /*4800*/  MUFU.EX2 R79, R79 ;  /* 0x0000004f004f7308 */ /* 0x000ea20000000800 */
[----:B-1----:R-:W-:-:S07]  /*4810*/  F2FP.SATFINITE.E4M3.F32.PACK_AB_MERGE_C R4, R70, R67, RZ ;  /* 0x000000434604723e */ /* 0x002fce00048070ff */
[----:B------:R-:W1:Y:S01]  /*4820*/  MUFU.EX2 R66, R66 ;  /* 0x0000004200427308 */ /* 0x000e620000000800 */
[----:B0-----:R-:W-:-:S07]  /*4830*/  FADD.FTZ R7, R63, R62 ;  /* 0x0000003e3f077221 */ /* 0x001fce0000010000 */
[----:B------:R-:W0:Y:S01]  /*4840*/  MUFU.EX2 R86, R86 ;  /* 0x0000005600567308 */ /* 0x000e220000000800 */
[----:B--2---:R-:W-:-:S01]  /*4850*/  FADD.FTZ R5, R79, R58 ;  /* 0x0000003a4f057221 */ /* 0x004fc20000010000 */
[----:B------:R-:W-:-:S06]  /*4860*/  CS2R R58, SRZ ;  /* 0x00000000003a7805 */ /* 0x000fcc000001ff00 */
[----:B------:R-:W2:Y:S01]  /*4870*/  MUFU.EX2 R82, R82 ;  /* 0x0000005200527308 */ /* 0x000ea20000000800 */
[C---:B-1----:R-:W-:Y:S01]  /*4880*/  F2FP.SATFINITE.E4M3.F32.PACK_AB_MERGE_C R191, R66.reuse, R63, R4 ;  /* 0x0000003f42bf723e */ /* 0x042fe20004807004 */
[----:B------:R-:W-:Y:S01]  /*4890*/  FADD.FTZ R66, R66, R7 ;  /* 0x0000000742427221 */ /* 0x000fe20000010000 */
[----:B------:R-:W-:-:S03]  /*48a0*/  CS2R R62, SRZ ;  /* 0x00000000003e7805 */ /* 0x000fc6000001ff00 */
[----:B------:R-:W-:Y:S02]  /*48b0*/  FADD.FTZ R67, R67, R66 ;  /* 0x0000004243437221 */ /* 0x000fe40000010000 */
[----:B------:R-:W1:Y:S01]  /*48c0*/  MUFU.EX2 R87, R87 ;  /* 0x0000005700577308 */ /* 0x000e620000000800 */
[----:B0-----:R-:W-:-:S04]  /*48d0*/  FADD.FTZ R5, R86, R5 ;  /* 0x0000000556057221 */ /* 0x001fc80000010000 */
[----:B--2---:R-:W-:Y:S01]  /*48e0*/  FADD.FTZ R4, R82, R5 ;  /* 0x0000000552047221 */ /* 0x004fe20000010000 */
[----:B------:R-:W-:-:S01]  /*48f0*/  FADD.FTZ R5, R70, R67 ;  /* 0x0000004346057221 */ /* 0x000fc20000010000 */
[----:B------:R-:W-:Y:S02]  /*4900*/  CS2R R70, SRZ ;  /* 0x0000000000467805 */ /* 0x000fe4000001ff00 */
[----:B------:R-:W-:Y:S02]  /*4910*/  CS2R R66, SRZ ;  /* 0x0000000000427805 */ /* 0x000fe4000001ff00 */
[C---:B-1----:R-:W-:Y:S01]  /*4920*/  F2FP.SATFINITE.E4M3.F32.PACK_AB_MERGE_C R6, R87.reuse, R82, RZ ;  /* 0x000000525706723e */ /* 0x042fe200048070ff */
[----:B------:R-:W-:-:S01]  /*4930*/  FADD.FTZ R4, R87, R4 ;  /* 0x0000000457047221 */ /* 0x000fc20000010000 */
[----:B------:R-:W-:Y:S02]  /*4940*/  CS2R R82, SRZ ;  /* 0x0000000000527805 */ /* 0x000fe4000001ff00 */
[----:B------:R-:W-:-:S02]  /*4950*/  F2FP.SATFINITE.E4M3.F32.PACK_AB_MERGE_C R190, R86, R79, R6 ;  /* 0x0000004f56be723e */ /* 0x000fc40004807006 */
[----:B------:R-:W-:Y:S02]  /*4960*/  CS2R R86, SRZ ;  /* 0x0000000000567805 */ /* 0x000fe4000001ff00 */
[----:B------:R-:W-:Y:S01]  /*4970*/  CS2R R78, SRZ ;  /* 0x00000000004e7805 */ /* 0x000fe2000001ff00 */
[----:B------:R-:W-:Y:S06]  /*4980*/  @!P1 BRA `(.L_x_151) ;  /* 0x0000002c004c9947 */ /* 0x000fec0003800000 */
[----:B------:R-:W-:Y:S01]  /*4990*/  IMAD.MOV.U32 R7, RZ, RZ, R0 ;  /* 0x000000ffff077224 */ /* 0x000fe200078e0000 */
[----:B------:R-:W-:Y:S01]  /*49a0*/  UIADD3 UR50, UR50, -0x2, URZ ;  /* 0xfffffffe32327890 */ /* 0x000fe2000fffe03f */
[----:B------:R-:W-:Y:S01]  /*49b0*/  IMAD.MOV.U32 R6, RZ, RZ, R3 ;  /* 0x000000ffff067224 */ /* 0x000fe200078e0003 */
[----:B------:R-:W-:Y:S01]  /*49c0*/  UMOV UR53, UR44 ;  /* 0x0000002c00357c82 */ /* 0x000fe20008000000 */
[----:B------:R-:W-:Y:S01]  /*49d0*/  IMAD.MOV.U32 R87, RZ, RZ, RZ ;  /* 0x000000ffff577224 */ /* 0x000fe200078e00ff */
[----:B------:R-:W-:-:S08]  /*49e0*/  UMOV UR51, UR52 ;  /* 0x0000003400337c82 */ /* 0x000fd00008000000 */
.L_x_162:
[----:B------:R-:W-:Y:S01]  /*49f0*/  ISETP.NE.AND P2, PT, RZ, UR37, PT ;  /* 0x00000025ff007c0c */ /* 0x000fe2000bf45270 */
[----:B------:R-:W-:-:S04]  /*4a00*/  UISETP.NE.AND UP0, UPT, UR51, 0x1, UPT ;  /* 0x000000013300788c */ /* 0x000fc8000bf05270 */
[----:B------:R-:W-:-:S04]  /*4a10*/  USEL UR44, URZ, 0x1, UP0 ;  /* 0x000000013f2c7887 */ /* 0x000fc80008000000 */
[----:B------:R-:W-:-:S04]  /*4a20*/  ULOP3.LUT UR44, UR53, UR44, URZ, 0x3c, !UPT ;  /* 0x0000002c352c7292 */ /* 0x000fc8000f8e3c3f */
[----:B------:R-:W-:Y:S08]  /*4a30*/  @P2 BRA `(.L_x_152) ;  /* 0x0000000000382947 */ /* 0x000ff00003800000 */
[----:B------:R-:W-:Y:S05]  /*4a40*/  @!P0 BRA `(.L_x_153) ;  /* 0x0000000000048947 */ /* 0x000fea0003800000 */
[----:B------:R-:W-:Y:S01]  /*4a50*/  BPT.TRAP 0x1 ;  /* 0x000000040000795c */ /* 0x000fe20000300000 */
.L_x_153:
        /* <DEDUP_REMOVED lines=9> */
.L_x_154:
[----:B-1----:R-:W-:Y:S05]  /*4af0*/  @P1 BRA `(.L_x_152) ;  /* 0x0000000000081947 */ /* 0x002fea0003800000 */
[----:B------:R-:W1:Y:S02]  /*4b00*/  SYNCS.PHASECHK.TRANS64.TRYWAIT P1, [UR6+0x29830], R0 ;  /* 0x02983000ff0075a7 */ /* 0x000e640008020146 */
[----:B-1----:R-:W-:Y:S05]  /*4b10*/  @!P1 BRA `(.L_x_155) ;  /* 0x0000008800849947 */ /* 0x002fea0003800000 */
.L_x_152:
[----:B-1----:R-:W1:Y:S01]  /*4b20*/  S2R R3, SR_TID.X ;  /* 0x0000000000037919 */ /* 0x002e620000002100 */
[----:B------:R-:W-:Y:S01]  /*4b30*/  UIADD3 UR52, UR51, 0x1, URZ ;  /* 0x0000000133347890 */ /* 0x000fe2000fffe03f */
[----:B------:R-:W-:Y:S01]  /*4b40*/  UMOV UR27, 0x80000020 ;  /* 0x80000020001b7882 */ /* 0x000fe20000000000 */
[----:B------:R-:W-:Y:S02]  /*4b50*/  UMOV UR28, UR24 ;  /* 0x00000018001c7c82 */ /* 0x000fe40008000000 */
[----:B------:R-:W-:Y:S01]  /*4b60*/  UISETP.NE.AND UP0, UPT, UR52, 0x2, UPT ;  /* 0x000000023400788c */ /* 0x000fe2000bf05270 */
[----:B------:R-:W-:Y:S01]  /*4b70*/  UMOV UR29, UR25 ;  /* 0x00000019001d7c82 */ /* 0x000fe20008000000 */
[----:B------:R-:W-:Y:S02]  /*4b80*/  UMOV UR31, 0x80000020 ;  /* 0x80000020001f7882 */ /* 0x000fe40000000000 */
[----:B------:R-:W-:Y:S01]  /*4b90*/  USEL UR52, UR52, URZ, UP0 ;  /* 0x0000003f34347287 */ /* 0x000fe20008000000 */
[----:B------:R-:W-:Y:S01]  /*4ba0*/  UMOV UR32, UR24 ;  /* 0x0000001800207c82 */ /* 0x000fe20008000000 */
[----:B------:R-:W-:-:S02]  /*4bb0*/  UMOV UR33, UR25 ;  /* 0x0000001900217c82 */ /* 0x000fc40008000000 */
[----:B------:R-:W-:Y:S01]  /*4bc0*/  UIMAD UR54, UR52, 0x780, UR47 ;  /* 0x00000780343678a4 */ /* 0x000fe2000f8e022f */
[----:B------:R-:W-:Y:S01]  /*4bd0*/  UMOV UR35, 0x80000020 ;  /* 0x8000002000237882 */ /* 0x000fe20000000000 */
[----:B------:R-:W-:Y:S02]  /*4be0*/  UMOV UR7, 0x80000020 ;  /* 0x8000002000077882 */ /* 0x000fe40000000000 */
[----:B------:R-:W-:Y:S02]  /*4bf0*/  UIADD3 UR30, UR54, 0x80, URZ ;  /* 0x00000080361e7890 */ /* 0x000fe4000fffe03f */
[----:B------:R-:W-:Y:S02]  /*4c00*/  UIADD3 UR34, UR54, 0x100, URZ ;  /* 0x0000010036227890 */ /* 0x000fe4000fffe03f */
[----:B------:R-:W-:Y:S01]  /*4c10*/  UMOV UR26, UR54 ;  /* 0x00000036001a7c82 */ /* 0x000fe20008000000 */
[----:B------:R-:W-:Y:S02]  /*4c20*/  UIADD3 UR6, UR54, 0x200, URZ ;  /* 0x0000020036067890 */ /* 0x000fe4000fffe03f */
[----:B------:R-:W-:Y:S01]  /*4c30*/  UIADD3 UR10, UR54, 0x202, URZ ;  /* 0x00000202360a7890 */ /* 0x000fe2000fffe03f */
[----:B------:R-:W-:Y:S01]  /*4c40*/  UMOV UR11, 0x80000020 ;  /* 0x80000020000b7882 */ /* 0x000fe20000000000 */
[----:B------:R-:W-:Y:S01]  /*4c50*/  UIADD3 UR14, UR54, 0x282, URZ ;  /* 0x00000282360e7890 */ /* 0x000fe2000fffe03f */
[----:B------:R-:W-:Y:S01]  /*4c60*/  UMOV UR15, 0x80000020 ;  /* 0x80000020000f7882 */ /* 0x000fe20000000000 */
[----:B------:R-:W-:Y:S01]  /*4c70*/  UIADD3 UR18, UR54, 0x500, URZ ;  /* 0x0000050036127890 */ /* 0x000fe2000fffe03f */
[----:B-1----:R-:W-:Y:S01]  /*4c80*/  SHF.R.U32.HI R3, RZ, 0x7, R3 ;  /* 0x00000007ff037819 */ /* 0x002fe20000011603 */
[----:B------:R-:W-:Y:S01]  /*4c90*/  UMOV UR19, 0x80000020 ;  /* 0x8000002000137882 */ /* 0x000fe20000000000 */
[----:B------:R-:W-:Y:S01]  /*4ca0*/  UIADD3 UR22, UR54, 0x502, URZ ;  /* 0x0000050236167890 */ /* 0x000fe2000fffe03f */
[----:B------:R-:W-:-:S02]  /*4cb0*/  UMOV UR23, 0x80000020 ;  /* 0x8000002000177882 */ /* 0x000fc40000000000 */
[----:B0-----:R-:W-:-:S05]  /*4cc0*/  VIADD R0, R3, 0x8 ;  /* 0x0000000803007836 */ /* 0x001fca0000000000 */
[----:B------:R0:W-:Y:S06]  /*4cd0*/  BAR.SYNC.DEFER_BLOCKING R0, 0x100 ;  /* 0x000400000000751d */ /* 0x0001ec0000010000 */
[----:B------:R-:W-:-:S06]  /*4ce0*/  WARPGROUP.ARRIVE ;  /* 0x00000000000079c5 */ /* 0x000fcc0000000000 */
[----:B------:R-:W-:Y:S01]  /*4cf0*/  QGMMA.64x32x32.F32.E4M3.E4M3 R152, gdesc[UR24], RZ, !UPT, gsb0 ;  /* 0x00600000189879f3 */ /* 0x000fe2000c0008ff */
[----:B------:R-:W-:Y:S01]  /*4d00*/  UIADD3 UR26, UR54, 0x180, URZ ;  /* 0x00000180361a7890 */ /* 0x000fe2000fffe03f */
        /* <DEDUP_REMOVED lines=160> */
.L_x_157:
[----:B------:R-:W-:Y:S01]  /*5710*/  ULEA UR6, UR51, UR39, 0x3 ;  /* 0x0000002733067291 */ /* 0x000fe2000f8e183f */
[----:B------:R-:W-:-:S05]  /*5720*/  IMAD.U32 R0, RZ, RZ, UR53 ;  /* 0x00000035ff007e24 */ /* 0x000fca000f8e00ff */
[----:B------:R-:W-:-:S04]  /*5730*/  SHF.L.U32 R0, R0, 0x1f, RZ ;  /* 0x0000001f00007819 */ /* 0x000fc800000006ff */
[----:B------:R0:W1:Y:S01]  /*5740*/  SYNCS.PHASECHK.TRANS64.TRYWAIT P1, [UR6+0x29850], R0 ;  /* 0x02985000ff0075a7 */ /* 0x0000620008020146 */
[----:B------:R-:W-:Y:S05]  /*5750*/  @!P0 BRA `(.L_x_158) ;  /* 0x0000000000048947 */ /* 0x000fea0003800000 */
[----:B------:R-:W-:Y:S01]  /*5760*/  BPT.TRAP 0x1 ;  /* 0x000000040000795c */ /* 0x000fe20000300000 */
.L_x_158:
[----:B-1----:R-:W-:Y:S05]  /*5770*/  @P1 BRA `(.L_x_156) ;  /* 0x0000000000081947 */ /* 0x002fea0003800000 */
[----:B------:R-:W1:Y:S02]  /*5780*/  SYNCS.PHASECHK.TRANS64.TRYWAIT P1, [UR6+0x29850], R0 ;  /* 0x02985000ff0075a7 */ /* 0x000e640008020146 */
[----:B-1----:R-:W-:Y:S05]  /*5790*/  @!P1 BRA `(.L_x_159) ;  /* 0x0000007c007c9947 */ /* 0x002fea0003800000 */
.L_x_156:
[----:B------:R-:W-:Y:S01]  /*57a0*/  UIADD3 UR6, UR39, 0x400, URZ ;  /* 0x0000040027067890 */ /* 0x000fe2000fffe03f */
[----:B------:R-:W-:Y:S01]  /*57b0*/  WARPGROUP.ARRIVE ;  /* 0x00000000000079c5 */ /* 0x000fe20000000000 */
[----:B------:R-:W-:-:S05]  /*57c0*/  UMOV UR7, 0xc0000010 ;  /* 0xc000001000077882 */ /* 0x000fca0000000000 */
[----:B-1----:R-:W1:Y:S01]  /*57d0*/  S2R R3, SR_TID.X ;  /* 0x0000000000037919 */ /* 0x002e620000002100 */
        /* <DEDUP_REMOVED lines=8> */
[----:B-1----:R-:W-:-:S04]  /*5860*/  SHF.R.U32.HI R3, RZ, 0x7, R3 ;  /* 0x00000007ff037819 */ /* 0x002fc80000011603 */
[----:B0-----:R-:W-:Y:S01]  /*5870*/  IADD3 R0, -R3, 0xb, RZ ;  /* 0x0000000b03007810 */ /* 0x001fe20007ffe1ff */
[----:B------:R-:W-:Y:S02]  /*5880*/  WARPGROUP.DEPBAR.LE gsb0, 0x0 ;  /* 0x00008000000079c5 */ /* 0x000fe40000010000 */
[----:B------:R-:W-:-:S06]  /*5890*/  WARPGROUP.ARRIVE ;  /* 0x00000000000079c5 */ /* 0x000fcc0000000000 */
[----:B------:R-:W-:Y:S01]  /*58a0*/  QGMMA.64x128x32.F32.E4M3.E4M3 R24, R176, gdesc[UR4], R24, gsb0 ;  /* 0x01e00004b0187df3 */ /* 0x000fe20008000818 */
[----:B------:R-:W-:Y:S01]  /*58b0*/  UIADD3 UR6, UR10, 0x200, URZ ;  /* 0x000002000a067890 */ /* 0x000fe2000fffe03f */
[----:B------:R-:W-:Y:S01]  /*58c0*/  UMOV UR7, 0xc0000010 ;  /* 0xc000001000077882 */ /* 0x000fe20000000000 */
[----:B------:R-:W-:Y:S02]  /*58d0*/  WARPGROUP.DEPBAR.LE gsb0, 0x0 ;  /* 0x00008000000079c5 */ /* 0x000fe40000010000 */
[----:B------:R-:W-:-:S07]  /*58e0*/  WARPGROUP.ARRIVE ;  /* 0x00000000000079c5 */ /* 0x000fce0000000000 */
        /* <DEDUP_REMOVED lines=10> */
[----:B------:R-:W-:Y:S03]  /*5990*/  QGMMA.64x128x32.F32.E4M3.E4M3 R24, R188, gdesc[UR4], R24, gsb0 ;  /* 0x01e00004bc187df3 */ /* 0x000fe60008000818 */
[----:B------:R-:W-:Y:S02]  /*59a0*/  WARPGROUP.DEPBAR.LE gsb0, 0x0 ;  /* 0x00008000000079c5 */ /* 0x000fe40000010000 */
[----:B------:R0:W-:Y:S06]  /*59b0*/  BAR.ARV R0, 0x100 ;  /* 0x000400000000751d */ /* 0x0001ec0000002000 */
[----:B------:R-:W-:Y:S05]  /*59c0*/  @!P0 BRA `(.L_x_160) ;  /* 0x0000000000048947 */ /* 0x000fea0003800000 */
[----:B------:R-:W-:Y:S01]  /*59d0*/  BPT.TRAP 0x1 ;  /* 0x000000040000795c */ /* 0x000fe20000300000 */
.L_x_160:
[----:B0-----:R-:W-:Y:S01]  /*59e0*/  FMNMX.FTZ R0, R152, R6, !PT ;  /* 0x0000000698007209 */ /* 0x001fe20007810000 */
[----:B------:R-:W-:Y:S01]  /*59f0*/  IMAD.U32 R172, RZ, RZ, UR40 ;  /* 0x00000028ffac7e24 */ /* 0x000fe2000f8e00ff */
        /* <DEDUP_REMOVED lines=79> */
[----:B------:R-:W-:Y:S01]  /*5ef0*/  ISETP.NE.AND P1, PT, R2, RZ, PT ;  /* 0x000000ff0200720c */ /* 0x000fe20003f25270 */
[----:B------:R-:W0:Y:S04]  /*5f00*/  SHFL.BFLY PT, R0, R9, 0x2, 0x1f ;  /* 0x0c401f0009007f89 */ /* 0x000e2800000e0000 */
[----:B------:R-:W1:Y:S01]  /*5f10*/  SHFL.BFLY PT, R3, R8, 0x2, 0x1f ;  /* 0x0c401f0008037f89 */ /* 0x000e6200000e0000 */
[----:B0-----:R-:W-:-:S02]  /*5f20*/  FMNMX.FTZ R10, R9, R0, !PT ;  /* 0x00000000090a7209 */ /* 0x001fc40007810000 */
[----:B-1----:R-:W-:-:S03]  /*5f30*/  FMNMX.FTZ R11, R8, R3, !PT ;  /* 0x00000003080b7209 */ /* 0x002fc60007810000 */
[----:B------:R-:W0:Y:S04]  /*5f40*/  SHFL.BFLY PT, R3, R10, 0x1, 0x1f ;  /* 0x0c201f000a037f89 */ /* 0x000e2800000e0000 */
[----:B------:R-:W1:Y:S01]  /*5f50*/  SHFL.BFLY PT, R0, R11, 0x1, 0x1f ;  /* 0x0c201f000b007f89 */ /* 0x000e6200000e0000 */
[----:B0-----:R-:W-:Y:S02]  /*5f60*/  FMNMX.FTZ R3, R10, R3, !PT ;  /* 0x000000030a037209 */ /* 0x001fe40007810000 */
[----:B-1----:R-:W-:-:S03]  /*5f70*/  FMNMX.FTZ R0, R11, R0, !PT ;  /* 0x000000000b007209 */ /* 0x002fc60007810000 */
[C---:B------:R-:W-:Y:S01]  /*5f80*/  FFMA.FTZ R172, R3.reuse, R172, -8 ;  /* 0xc100000003ac7423 */ /* 0x040fe200000100ac */
[----:B------:R-:W-:-:S03]  /*5f90*/  FADD.FTZ R6, -R3, R6 ;  /* 0x0000000603067221 */ /* 0x000fc60000010100 */
        /* <DEDUP_REMOVED lines=14> */
[--C-:B------:R-:W-:Y:S01]  /*6080*/  FFMA.FTZ R136, R140, UR40, -R172.reuse ;  /* 0x000000288c887c23 */ /* 0x100fe200080108ac */
        /* <DEDUP_REMOVED lines=9> */
[----:B------:R-:W-:Y:S01]  /*6120*/  FFMA.FTZ R13, R161, UR40, -R172 ;  /* 0x00000028a10d7c23 */ /* 0x000fe200080108ac */
[----:B------:R-:W-:-:S01]  /*6130*/  FFMA.FTZ R157, R163, UR40, -R101 ;  /* 0x00000028a39d7c23 */ /* 0x000fc20008010865 */
[----:B------:R-:W-:Y:S01]  /*6140*/  MUFU.EX2 R6, R6 ;  /* 0x0000000600067308 */ /* 0x000fe20000000800 */
[----:B0-----:R-:W-:-:S01]  /*6150*/  FFMA.FTZ R12, R160, UR40, -R172 ;  /* 0x00000028a00c7c23 */ /* 0x001fc200080108ac */
[----:B------:R-:W-:Y:S01]  /*6160*/  FFMA.FTZ R14, R164, UR40, -R172 ;  /* 0x00000028a40e7c23 */ /* 0x000fe200080108ac */
[----:B------:R-:W-:-:S01]  /*6170*/  FFMA.FTZ R156, R166, UR40, -R101 ;  /* 0x00000028a69c7c23 */ /* 0x000fc20008010865 */
[----:B------:R-:W-:Y:S01]  /*6180*/  FFMA.FTZ R15, R165, UR40, -R172 ;  /* 0x00000028a50f7c23 */ /* 0x000fe200080108ac */
        /* <DEDUP_REMOVED lines=39> */
[----:B------:R-:W-:Y:S01]  /*6400*/  FFMA.FTZ R109, R109, UR40, -R172 ;  /* 0x000000286d6d7c23 */ /* 0x000fe200080108ac */
[----:B------:R-:W-:-:S01]  /*6410*/  FFMA.FTZ R111, R111, UR40, -R101 ;  /* 0x000000286f6f7c23 */ /* 0x000fc20008010865 */
[----:B------:R-:W-:Y:S01]  /*6420*/  FFMA.FTZ R112, R112, UR40, -R172 ;  /* 0x0000002870707c23 */ /* 0x000fe200080108ac */
[----:B------:R-:W-:-:S01]  /*6430*/  FFMA.FTZ R114, R114, UR40, -R101 ;  /* 0x0000002872727c23 */ /* 0x000fc20008010865 */
[----:B------:R-:W2:Y:S01]  /*6440*/  MUFU.EX2 R152, R152 ;  /* 0x0000009800987308 */ /* 0x000ea20000000800 */
[----:B0-----:R-:W-:-:S01]  /*6450*/  FADD.FTZ R5, R148, R5 ;  /* 0x0000000594057221 */ /* 0x001fc20000010000 */
        /* <DEDUP_REMOVED lines=26> */
[----:B------:R-:W-:-:S04]  /*6600*/  FFMA.FTZ R101, R103, UR40, -R101 ;  /* 0x0000002867657c23 */ /* 0x000fc80008010865 */
        /* <DEDUP_REMOVED lines=98> */
[----:B------:R-:W-:-:S05]  /*6c30*/  IMAD.U32 R158, RZ, RZ, UR52 ;  /* 0x00000034ff9e7e24 */ /* 0x000fca000f8e00ff */
[----:B------:R-:W-:Y:S01]  /*6c40*/  @P1 LEA R158, R158, UR39, 0x3 ;  /* 0x000000279e9e1c11 */ /* 0x000fe2000f8e18ff */
        /* <DEDUP_REMOVED lines=8> */
[----:B------:R-:W-:Y:S08]  /*6cd0*/  MUFU.EX2 R119, R119 ;  /* 0x0000007700777308 */ /* 0x000ff00000000800 */
[----:B------:R-:W1:Y:S01]  /*6ce0*/  MUFU.EX2 R88, R88 ;  /* 0x0000005800587308 */ /* 0x000e620000000800 */
[----:B0-----:R-:W-:-:S07]  /*6cf0*/  FADD.FTZ R5, R117, R4 ;  /* 0x0000000475057221 */ /* 0x001fce0000010000 */
[----:B------:R-:W0:Y:S08]  /*6d00*/  MUFU.EX2 R90, R90 ;  /* 0x0000005a005a7308 */ /* 0x000e300000000800 */
[----:B------:R2:W-:Y:S01]  /*6d10*/  MUFU.EX2 R163, R94 ;  /* 0x0000005e00a37308 */ /* 0x0005e20000000800 */
[----:B-1----:R-:W-:-:S01]  /*6d20*/  FADD.FTZ R4, R88, R5 ;  /* 0x0000000558047221 */ /* 0x002fc20000010000 */
[----:B------:R-:W-:-:S05]  /*6d30*/  @P1 VIADD R5, R158, 0x29840 ;  /* 0x000298409e051836 */ /* 0x000fca0000000000 */
[----:B------:R-:W-:Y:S01]  /*6d40*/  @P1 PRMT R5, R16, 0x654, R5 ;  /* 0x0000065410051816 */ /* 0x000fe20000000005 */
[----:B------:R-:W1:Y:S01]  /*6d50*/  MUFU.EX2 R89, R89 ;  /* 0x0000005900597308 */ /* 0x000e620000000800 */
[----:B--2---:R-:W-:-:S02]  /*6d60*/  FADD.FTZ R94, R114, R161 ;  /* 0x000000a1725e7221 */ /* 0x004fc40000010000 */
[----:B------:R2:W-:Y:S02]  /*6d70*/  @P1 SYNCS.ARRIVE.TRANS64.RED.A1T0 RZ, [R5+URZ], RZ ;  /* 0x000000ff05ff19a7 */ /* 0x0005e4000810043f */
[----:B------:R-:W-:-:S03]  /*6d80*/  FADD.FTZ R161, R115, R94 ;  /* 0x0000005e73a17221 */ /* 0x000fc60000010000 */
[----:B------:R-:W3:Y:S01]  /*6d90*/  MUFU.EX2 R91, R91 ;  /* 0x0000005b005b7308 */ /* 0x000ee20000000800 */
[----:B------:R-:W-:-:S07]  /*6da0*/  FADD.FTZ R94, R118, R161 ;  /* 0x000000a1765e7221 */ /* 0x000fce0000010000 */
[----:B------:R-:W4:Y:S08]  /*6db0*/  MUFU.EX2 R92, R92 ;  /* 0x0000005c005c7308 */ /* 0x000f300000000800 */
[----:B------:R-:W2:Y:S08]  /*6dc0*/  MUFU.EX2 R93, R93 ;  /* 0x0000005d005d7308 */ /* 0x000eb00000000800 */
[----:B------:R5:W2:Y:S08]  /*6dd0*/  MUFU.EX2 R160, R95 ;  /* 0x0000005f00a07308 */ /* 0x000ab00000000800 */
[----:B------:R-:W2:Y:S01]  /*6de0*/  MUFU.EX2 R96, R96 ;  /* 0x0000006000607308 */ /* 0x000ea20000000800 */
[----:B-----5:R-:W-:-:S04]  /*6df0*/  FADD.FTZ R95, R119, R94 ;  /* 0x0000005e775f7221 */ /* 0x020fc80000010000 */
[----:B0-----:R-:W-:Y:S01]  /*6e00*/  FADD.FTZ R94, R90, R95 ;  /* 0x0000005f5a5e7221 */ /* 0x001fe20000010000 */
[----:B-1----:R-:W-:-:S02]  /*6e10*/  FADD.FTZ R95, R89, R4 ;  /* 0x00000004595f7221 */ /* 0x002fc40000010000 */
[----:B------:R-:W0:Y:S01]  /*6e20*/  MUFU.EX2 R98, R98 ;  /* 0x0000006200627308 */ /* 0x000e220000000800 */
[----:B---3--:R-:W-:-:S01]  /*6e30*/  FADD.FTZ R94, R91, R94 ;  /* 0x0000005e5b5e7221 */ /* 0x008fc20000010000 */
[----:B----4-:R-:W-:-:S03]  /*6e40*/  FADD.FTZ R4, R92, R95 ;  /* 0x0000005f5c047221 */ /* 0x010fc60000010000 */
[----:B------:R-:W-:Y:S01]  /*6e50*/  FADD.FTZ R94, R163, R94 ;  /* 0x0000005ea35e7221 */ /* 0x000fe20000010000 */
[----:B--2---:R-:W-:-:S02]  /*6e60*/  FADD.FTZ R5, R93, R4 ;  /* 0x000000045d057221 */ /* 0x004fc40000010000 */
[----:B------:R-:W1:Y:S01]  /*6e70*/  MUFU.EX2 R97, R97 ;  /* 0x0000006100617308 */ /* 0x000e620000000800 */
[----:B------:R-:W-:-:S01]  /*6e80*/  FADD.FTZ R94, R160, R94 ;  /* 0x0000005ea05e7221 */ /* 0x000fc20000010000 */
[----:B------:R-:W-:-:S06]  /*6e90*/  FADD.FTZ R4, R96, R5 ;  /* 0x0000000560047221 */ /* 0x000fcc0000010000 */
        /* <DEDUP_REMOVED lines=14> */
.L_x_161:
        /* <DEDUP_REMOVED lines=14> */
[-C--:B------:R-:W-:Y:S01]  /*7060*/  FMUL.FTZ R24, R24, R7.reuse ;  /* 0x0000000718187220 */ /* 0x080fe20000410000 */
[----:B------:R-:W-:Y:S01]  /*7070*/  F2FP.SATFINITE.E4M3.F32.PACK_AB_MERGE_C R144, R145, R144, RZ ;  /* 0x000000909190723e */ /* 0x000fe200048070ff */
[-C--:B------:R-:W-:Y:S01]  /*7080*/  FMUL.FTZ R25, R25, R7.reuse ;  /* 0x0000000719197220 */ /* 0x080fe20000410000 */
[----:B------:R-:W-:Y:S01]  /*7090*/  F2FP.SATFINITE.E4M3.F32.PACK_AB_MERGE_C R150, R151, R150, RZ ;  /* 0x000000969796723e */ /* 0x000fe200048070ff */
[----:B------:R-:W-:Y:S01]  /*70a0*/  SYNCS.ARRIVE.TRANS64.RED.A1T0 RZ, [UR6], RZ ;  /* 0x000000ffffff79a7 */ /* 0x000fe20008100406 */
[----:B------:R-:W-:Y:S01]  /*70b0*/  F2FP.SATFINITE.E4M3.F32.PACK_AB_MERGE_C R124, R125, R124, RZ ;  /* 0x0000007c7d7c723e */ /* 0x000fe200048070ff */
[-C--:B------:R-:W-:Y:S01]  /*70c0*/  FMUL.FTZ R28, R28, R7.reuse ;  /* 0x000000071c1c7220 */ /* 0x080fe20000410000 */
        /* <DEDUP_REMOVED lines=95> */
.L_x_151:
[----:B------:R-:W-:Y:S06]  /*76c0*/  BAR.ARV 0x8, 0x180 ;  /* 0x0206000000007b1d */ /* 0x000fec0000002000 */
[----:B------:R-:W-:Y:S05]  /*76d0*/  @!P0 BRA `(.L_x_163) ;  /* 0x0000000000048947 */ /* 0x000fea0003800000 */
[----:B------:R-:W-:Y:S01]  /*76e0*/  BPT.TRAP 0x1 ;  /* 0x000000040000795c */ /* 0x000fe20000300000 */
.L_x_163:
[----:B------:R-:W-:Y:S01]  /*76f0*/  ULEA UR4, UR52, UR39, 0x3 ;  /* 0x0000002734047291 */ /* 0x000fe2000f8e183f */
[----:B------:R-:W-:-:S05]  /*7700*/  IMAD.U32 R6, RZ, RZ, UR44 ;  /* 0x0000002cff067e24 */ /* 0x000fca000f8e00ff */
[----:B------:R-:W-:-:S04]  /*7710*/  SHF.L.U32 R6, R6, 0x1f, RZ ;  /* 0x0000001f06067819 */ /* 0x000fc800000006ff */
[----:B------:R0:W1:Y:S01]  /*7720*/  SYNCS.PHASECHK.TRANS64.TRYWAIT P1, [UR4+0x29850], R6 ;  /* 0x02985006ff0075a7 */ /* 0x0000620008020144 */
[----:B------:R-:W-:Y:S05]  /*7730*/  @!P0 BRA `(.L_x_164) ;  /* 0x0000000000048947 */ /* 0x000fea0003800000 */
[----:B------:R-:W-:Y:S01]  /*7740*/  BPT.TRAP 0x1 ;  /* 0x000000040000795c */ /* 0x000fe20000300000 */
.L_x_164:
[----:B-1----:R-:W-:Y:S05]  /*7750*/  @P1 BRA `(.L_x_165) ;  /* 0x0000000000081947 */ /* 0x002fea0003800000 */
[----:B------:R-:W1:Y:S02]  /*7760*/  SYNCS.PHASECHK.TRANS64.TRYWAIT P1, [UR4+0x29850], R6 ;  /* 0x02985006ff0075a7 */ /* 0x000e640008020144 */
[----:B-1----:R-:W-:Y:S05]  /*7770*/  @!P1 BRA `(.L_x_166) ;  /* 0x0000005c009c9947 */ /* 0x002fea0003800000 */
.L_x_165:
        /* <DEDUP_REMOVED lines=73> */
[----:B------:R2:W3:Y:S01]  /*7c10*/  @P1 MUFU.RCP R11, R12 ;  /* 0x0000000c000b1308 */ /* 0x0004e20000001000 */
        /* <DEDUP_REMOVED lines=15> */
.L_x_167:
[----:B------:R-:W0:Y:S01]  /*7d10*/  S2R R89, SR_TID.X ;  /* 0x0000000000597919 */ /* 0x000e220000002100 */
[----:B------:R-:W-:Y:S01]  /*7d20*/  ULDC.64 UR6, c[0x4][0x40] ;  /* 0x0100100000067ab9 */ /* 0x000fe20000000a00 */
[----:B------:R-:W1:Y:S01]  /*7d30*/  S2UR UR5, SR_SWINHI ;  /* 0x00000000000579c3 */ /* 0x000e620000002f00 */
[-C--:B------:R-:W-:Y:S01]  /*7d40*/  FMUL.FTZ R28, R28, R12.reuse ;  /* 0x0000000c1c1c7220 */ /* 0x080fe20000410000 */
[----:B------:R-:W-:Y:S01]  /*7d50*/  FMUL.FTZ R3, R24, R12 ;  /* 0x0000000c18037220 */ /* 0x000fe20000410000 */
[----:B------:R-:W-:Y:S01]  /*7d60*/  FMUL.FTZ R55, R55, R88 ;  /* 0x0000005837377220 */ /* 0x000fe20000410000 */
        /* <DEDUP_REMOVED lines=25> */
[----:B------:R-:W-:Y:S01]  /*7f00*/  FMUL.FTZ R46, R46, R88 ;  /* 0x000000582e2e7220 */ /* 0x000fe20000410000 */
[----:B0-----:R-:W-:-:S02]  /*7f10*/  IMAD.SHL.U32 R0, R89, 0x4, RZ ;  /* 0x0000000459007824 */ /* 0x001fc400078e00ff */
[-C--:B------:R-:W-:Y:S01]  /*7f20*/  FMUL.FTZ R15, R42, R88.reuse ;  /* 0x000000582a0f7220 */ /* 0x080fe20000410000 */
[-C--:B------:R-:W-:Y:S01]  /*7f30*/  FMUL.FTZ R47, R47, R88.reuse ;  /* 0x000000582f2f7220 */ /* 0x080fe20000410000 */
[-C--:B------:R-:W-:Y:S01]  /*7f40*/  FMUL.FTZ R20, R43, R88.reuse ;  /* 0x000000582b147220 */ /* 0x080fe20000410000 */
[-C--:B------:R-:W-:Y:S01]  /*7f50*/  FMUL.FTZ R54, R54, R88.reuse ;  /* 0x0000005836367220 */ /* 0x080fe20000410000 */
[----:B------:R-:W-:Y:S01]  /*7f60*/  LOP3.LUT R0, R0, 0xc, RZ, 0xc0, !PT ;  /* 0x0000000c00007812 */ /* 0x000fe200078ec0ff */
[-C--:B------:R-:W-:Y:S01]  /*7f70*/  FMUL.FTZ R71, R71, R88.reuse ;  /* 0x0000005847477220 */ /* 0x080fe20000410000 */
[-C--:B------:R-:W-:Y:S01]  /*7f80*/  FMUL.FTZ R78, R78, R88.reuse ;  /* 0x000000584e4e7220 */ /* 0x080fe20000410000 */
[-C--:B------:R-:W-:Y:S01]  /*7f90*/  FMUL.FTZ R79, R79, R88.reuse ;  /* 0x000000584f4f7220 */ /* 0x080fe20000410000 */
[----:B------:R-:W-:Y:S01]  /*7fa0*/  IADD3 R6, P0, R0, UR6, RZ ;  /* 0x0000000600067c10 */ /* 0x000fe2000ff1e0ff */
[-C--:B------:R-:W-:Y:S01]  /*7fb0*/  FMUL.FTZ R70, R70, R88.reuse ;  /* 0x0000005846467220 */ /* 0x080fe20000410000 */
[-C--:B------:R-:W-:Y:S01]  /*7fc0*/  FMUL.FTZ R38, R38, R88.reuse ;  /* 0x0000005826267220 */ /* 0x080fe20000410000 */
[-C--:B------:R-:W-:Y:S01]  /*7fd0*/  FMUL.FTZ R39, R39, R88.reuse ;  /* 0x0000005827277220 */ /* 0x080fe20000410000 */
[----:B------:R-:W-:Y:S01]  /*7fe0*/  FMUL.FTZ R63, R63, R88 ;  /* 0x000000583f3f7220 */ /* 0x000fe20000410000 */
[----:B------:R-:W-:-:S02]  /*7ff0*/  IMAD.X R7, RZ, RZ, UR7, P0 ;  /* 0x00000007ff077e24 */ /* 0x000fc400080e06ff */
[-C--:B------:R-:W-:Y:S01]  /*8000*/  FMUL.FTZ R86, R86, R88.reuse ;  /* 0x0000005856567220 */ /* 0x080fe20000410000 */
[----:B------:R-:W-:Y:S01]  /*8010*/  FMUL.FTZ R87, R87, R88 ;  /* 0x0000005857577220 */ /* 0x000fe20000410000 */
[----:B------:R-:W-:Y:S01]  /*8020*/  ULDC.64 UR8, c[0x0][0xb90] ;  /* 0x0002e40000087ab9 */ /* 0x000fe20000000a00 */
[----:B------:R-:W-:Y:S01]  /*8030*/  USHF.R.S32.HI UR14, URZ, 0x1f, UR42 ;  /* 0x0000001f3f0e7899 */ /* 0x000fe2000801142a */
[----:B------:R0:W2:Y:S01]  /*8040*/  LDG.E.CONSTANT R0, desc[UR48][R6.64] ;  /* 0x0000003006007981 */ /* 0x0000a2000c1e9900 */
[-C--:B------:R-:W-:Y:S01]  /*8050*/  FMUL.FTZ R24, R49, R12.reuse ;  /* 0x0000000c31187220 */ /* 0x080fe20000410000 */
[----:B------:R-:W-:Y:S01]  /*8060*/  F2FP.BF16.F32.PACK_AB R3, R28, R3 ;  /* 0x000000031c03723e */ /* 0x000fe200000010ff */
[-C--:B------:R-:W-:Y:S01]  /*8070*/  FMUL.FTZ R49, R72, R12.reuse ;  /* 0x0000000c48317220 */ /* 0x080fe20000410000 */
[-C--:B------:R-:W-:Y:S01]  /*8080*/  FMUL.FTZ R48, R73, R12.reuse ;  /* 0x0000000c49307220 */ /* 0x080fe20000410000 */
[-C--:B------:R-:W-:Y:S01]  /*8090*/  FMUL.FTZ R33, R56, R12.reuse ;  /* 0x0000000c38217220 */ /* 0x080fe20000410000 */
[-C--:B------:R-:W-:Y:S01]  /*80a0*/  FMUL.FTZ R32, R57, R12.reuse ;  /* 0x0000000c39207220 */ /* 0x080fe20000410000 */
[-C--:B------:R-:W-:Y:S01]  /*80b0*/  FMUL.FTZ R57, R80, R12.reuse ;  /* 0x0000000c50397220 */ /* 0x080fe20000410000 */
[----:B------:R-:W-:Y:S01]  /*80c0*/  FMUL.FTZ R56, R81, R12 ;  /* 0x0000000c51387220 */ /* 0x000fe20000410000 */
[----:B------:R-:W-:Y:S01]  /*80d0*/  F2FP.BF16.F32.PACK_AB R49, R76, R49 ;  /* 0x000000314c31723e */ /* 0x000fe200000010ff */
[-C--:B0-----:R-:W-:Y:S01]  /*80e0*/  FMUL.FTZ R7, R26, R88.reuse ;  /* 0x000000581a077220 */ /* 0x081fe20000410000 */
[-C--:B------:R-:W-:Y:S01]  /*80f0*/  FMUL.FTZ R26, R51, R88.reuse ;  /* 0x00000058331a7220 */ /* 0x080fe20000410000 */
[-C--:B------:R-:W-:Y:S01]  /*8100*/  FMUL.FTZ R6, R27, R88.reuse ;  /* 0x000000581b067220 */ /* 0x080fe20000410000 */
[----:B------:R-:W-:Y:S01]  /*8110*/  FMUL.FTZ R27, R58, R88 ;  /* 0x000000583a1b7220 */ /* 0x000fe20000410000 */
[----:B------:R-:W-:Y:S01]  /*8120*/  F2FP.BF16.F32.PACK_AB R48, R77, R48 ;  /* 0x000000304d30723e */ /* 0x000fe200000010ff */
[----:B------:R-:W-:Y:S01]  /*8130*/  FMUL.FTZ R40, R65, R12 ;  /* 0x0000000c41287220 */ /* 0x000fe20000410000 */
[----:B------:R-:W-:Y:S01]  /*8140*/  F2FP.BF16.F32.PACK_AB R28, R55, R26 ;  /* 0x0000001a371c723e */ /* 0x000fe200000010ff */
[----:B------:R-:W-:Y:S01]  /*8150*/  UMOV UR6, UR39 ;  /* 0x0000002700067c82 */ /* 0x000fe20008000000 */
[----:B-1----:R-:W-:Y:S01]  /*8160*/  UMOV UR7, UR5 ;  /* 0x0000000500077c82 */ /* 0x002fe20008000000 */
[----:B------:R-:W-:Y:S01]  /*8170*/  LOP3.LUT P0, R26, R89, 0x3, RZ, 0xc0, !PT ;  /* 0x00000003591a7812 */ /* 0x000fe2000780c0ff */
[----:B------:R-:W-:Y:S01]  /*8180*/  FMUL.FTZ R41, R64, R12 ;  /* 0x0000000c40297220 */ /* 0x000fe20000410000 */
[----:B------:R-:W-:Y:S01]  /*8190*/  F2FP.BF16.F32.PACK_AB R57, R84, R57 ;  /* 0x000000395439723e */ /* 0x000fe200000010ff */
[----:B------:R-:W-:Y:S01]  /*81a0*/  FMUL.FTZ R12, R35, R88 ;  /* 0x00000058230c7220 */ /* 0x000fe20000410000 */
[----:B------:R-:W-:Y:S01]  /*81b0*/  ISETP.EQ.OR P0, PT, R26, 0x3, !P0 ;  /* 0x000000031a00780c */ /* 0x000fe20004702670 */
[----:B------:R-:W-:Y:S01]  /*81c0*/  IMAD.U32 R26, RZ, RZ, UR6 ;  /* 0x00000006ff1a7e24 */ /* 0x000fe2000f8e00ff */
[----:B------:R-:W-:Y:S01]  /*81d0*/  F2FP.BF16.F32.PACK_AB R56, R85, R56 ;  /* 0x000000385538723e */ /* 0x000fe200000010ff */
[-C--:B------:R-:W-:Y:S01]  /*81e0*/  FMUL.FTZ R35, R66, R88.reuse ;  /* 0x0000005842237220 */ /* 0x080fe20000410000 */
[----:B------:R-:W-:Y:S01]  /*81f0*/  F2FP.BF16.F32.PACK_AB R7, R30, R7 ;  /* 0x000000071e07723e */ /* 0x000fe200000010ff */
[----:B------:R-:W-:Y:S01]  /*8200*/  FMUL.FTZ R34, R59, R88 ;  /* 0x000000583b227220 */ /* 0x000fe20000410000 */
[----:B------:R-:W-:Y:S01]  /*8210*/  F2FP.BF16.F32.PACK_AB R6, R31, R6 ;  /* 0x000000061f06723e */ /* 0x000fe200000010ff */
[----:B------:R-:W-:Y:S01]  /*8220*/  FMUL.FTZ R25, R50, R88 ;  /* 0x0000005832197220 */ /* 0x000fe20000410000 */
[----:B------:R-:W-:Y:S01]  /*8230*/  F2FP.BF16.F32.PACK_AB R62, R62, R27 ;  /* 0x0000001b3e3e723e */ /* 0x000fe200000010ff */
[----:B------:R-:W-:Y:S01]  /*8240*/  IMAD.U32 R27, RZ, RZ, UR7 ;  /* 0x00000007ff1b7e24 */ /* 0x000fe2000f8e00ff */
[----:B------:R-:W-:Y:S01]  /*8250*/  SEL R65, R49, R48, P0 ;  /* 0x0000003031417207 */ /* 0x000fe20000000000 */
[-C--:B------:R-:W-:Y:S01]  /*8260*/  FMUL.FTZ R42, R67, R88.reuse ;  /* 0x00000058432a7220 */ /* 0x080fe20000410000 */
[----:B------:R-:W-:Y:S01]  /*8270*/  SEL R48, R48, R49, P0 ;  /* 0x0000003130307207 */ /* 0x000fe20000000000 */
[----:B------:R-:W-:Y:S01]  /*8280*/  FMUL.FTZ R43, R74, R88 ;  /* 0x000000584a2b7220 */ /* 0x000fe20000410000 */
[----:B------:R-:W-:Y:S01]  /*8290*/  SEL R49, R57, R56, P0 ;  /* 0x0000003839317207 */ /* 0x000fe20000000000 */
[----:B------:R-:W-:Y:S01]  /*82a0*/  FMUL.FTZ R50, R75, R88 ;  /* 0x000000584b327220 */ /* 0x000fe20000410000 */
[----:B------:R-:W-:Y:S01]  /*82b0*/  SEL R56, R56, R57, P0 ;  /* 0x0000003938387207 */ /* 0x000fe20000000000 */
[----:B------:R-:W0:Y:S01]  /*82c0*/  LDC R85, c[0x0][0xc38] ;  /* 0x00030e00ff557b82 */ /* 0x000e220000000800 */
[----:B------:R-:W-:Y:S01]  /*82d0*/  SEL R57, R7, R6, P0 ;  /* 0x0000000607397207 */ /* 0x000fe20000000000 */
[----:B------:R-:W-:Y:S01]  /*82e0*/  FMUL.FTZ R51, R82, R88 ;  /* 0x0000005852337220 */ /* 0x000fe20000410000 */
[----:B------:R-:W-:Y:S01]  /*82f0*/  SEL R66, R6, R7, P0 ;  /* 0x0000000706427207 */ /* 0x000fe20000000000 */
[----:B------:R-:W-:Y:S01]  /*8300*/  IMAD.WIDE R6, R171, 0x2, R26 ;  /* 0x00000002ab067825 */ /* 0x000fe200078e021a */
[----:B------:R-:W-:Y:S01]  /*8310*/  F2FP.BF16.F32.PACK_AB R33, R60, R33 ;  /* 0x000000213c21723e */ /* 0x000fe200000010ff */
[----:B------:R-:W-:Y:S01]  /*8320*/  UIADD3 UR5, -UR42, URZ, URZ ;  /* 0x0000003f2a057290 */ /* 0x000fe2000fffe13f */
[----:B------:R-:W-:Y:S01]  /*8330*/  F2FP.BF16.F32.PACK_AB R32, R61, R32 ;  /* 0x000000203d20723e */ /* 0x000fe200000010ff */
[----:B------:R-:W-:Y:S01]  /*8340*/  ULDC UR6, c[0x0][0xc44] ;  /* 0x0003110000067ab9 */ /* 0x000fe20000000800 */
[----:B------:R-:W-:Y:S01]  /*8350*/  F2FP.BF16.F32.PACK_AB R8, R29, R8 ;  /* 0x000000081d08723e */ /* 0x000fe200000010ff */
[----:B------:R-:W-:Y:S01]  /*8360*/  UIMAD UR13, UR6, UR5, UR43 ;  /* 0x00000005060d72a4 */ /* 0x000fe2000f8e022b */
[----:B------:R-:W-:Y:S01]  /*8370*/  SEL R59, R33, R32, P0 ;  /* 0x00000020213b7207 */ /* 0x000fe20000000000 */
[----:B------:R-:W-:Y:S01]  /*8380*/  FMUL.FTZ R58, R83, R88 ;  /* 0x00000058533a7220 */ /* 0x000fe20000410000 */
[----:B------:R-:W-:Y:S01]  /*8390*/  SEL R60, R32, R33, P0 ;  /* 0x00000021203c7207 */ /* 0x000fe20000000000 */
        /* <DEDUP_REMOVED lines=11> */
[----:B------:R-:W-:Y:S01]  /*8450*/  LOP3.LUT R32, R33, 0x380, RZ, 0xc0, !PT ;  /* 0x0000038021207812 */ /* 0x000fe200078ec0ff */
[----:B------:R-:W-:Y:S01]  /*8460*/  UIMAD UR5, UR13, UR9, UR5 ;  /* 0x000000090d0572a4 */ /* 0x000fe2000f8e0205 */
[----:B------:R-:W-:Y:S01]  /*8470*/  IADD3 R8, P2, R6, 0x20, RZ ;  /* 0x0000002006087810 */ /* 0x000fe20007f5e0ff */
[----:B------:R-:W-:Y:S01]  /*8480*/  IMAD.WIDE R26, R3, 0x2, R26 ;  /* 0x00000002031a7825 */ /* 0x000fe200078e021a */
[----:B------:R-:W-:Y:S01]  /*8490*/  SHF.R.U64 R32, R32, 0x3, RZ ;  /* 0x0000000320207819 */ /* 0x000fe200000012ff */
[----:B------:R-:W-:Y:S01]  /*84a0*/  ULDC.64 UR10, c[0x0][0xb98] ;  /* 0x0002e600000a7ab9 */ /* 0x000fe20000000a00 */
[----:B------:R-:W-:Y:S01]  /*84b0*/  F2FP.BF16.F32.PACK_AB R9, R36, R9 ;  /* 0x000000092409723e */ /* 0x000fe200000010ff */
[----:B------:R-:W-:Y:S01]  /*84c0*/  UIMAD UR8, UR14, UR10, URZ ;  /* 0x0000000a0e0872a4 */ /* 0x000fe2000f8e023f */
[----:B------:R-:W-:Y:S01]  /*84d0*/  F2FP.BF16.F32.PACK_AB R10, R37, R10 ;  /* 0x0000000a250a723e */ /* 0x000fe200000010ff */
[----:B------:R-:W-:Y:S01]  /*84e0*/  SYNCS.ARRIVE.TRANS64.RED.A1T0 RZ, [UR4], RZ ;  /* 0x000000ffffff79a7 */ /* 0x000fe20008100404 */
[----:B------:R-:W-:Y:S01]  /*84f0*/  LOP3.LUT R3, R8, 0x380, RZ, 0xc0, !PT ;  /* 0x0000038008037812 */ /* 0x000fe200078ec0ff */
[----:B------:R-:W-:Y:S01]  /*8500*/  UIADD3 UR7, UR7, UR5, URZ ;  /* 0x0000000507077290 */ /* 0x000fe2000fffe03f */
[----:B------:R-:W-:Y:S01]  /*8510*/  F2FP.BF16.F32.PACK_AB R15, R46, R15 ;  /* 0x0000000f2e0f723e */ /* 0x000fe200000010ff */
[----:B------:R-:W-:Y:S01]  /*8520*/  UIMAD UR8, UR42, UR11, UR8 ;  /* 0x0000000b2a0872a4 */ /* 0x000fe2000f8e0208 */
[----:B------:R-:W-:Y:S01]  /*8530*/  F2FP.BF16.F32.PACK_AB R20, R47, R20 ;  /* 0x000000142f14723e */ /* 0x000fe200000010ff */
[----:B------:R-:W-:Y:S01]  /*8540*/  UIMAD.WIDE.U32 UR6, UR42, UR10, UR6 ;  /* 0x0000000a2a0672a5 */ /* 0x000fe2000f8e0006 */
[----:B------:R-:W-:Y:S01]  /*8550*/  F2FP.BF16.F32.PACK_AB R41, R68, R41 ;  /* 0x000000294429723e */ /* 0x000fe200000010ff */
[----:B------:R-:W-:Y:S01]  /*8560*/  ULDC.64 UR4, c[0x0][0xb50] ;  /* 0x0002d40000047ab9 */ /* 0x000fe20000000a00 */
[----:B------:R-:W-:-:S02]  /*8570*/  F2FP.BF16.F32.PACK_AB R40, R69, R40 ;  /* 0x000000284528723e */ /* 0x000fc400000010ff */
[----:B------:R-:W-:Y:S01]  /*8580*/  LOP3.LUT R32, R32, R33, RZ, 0x3c, !PT ;  /* 0x0000002120207212 */ /* 0x000fe200078e3cff */
[----:B------:R-:W-:Y:S01]  /*8590*/  IMAD.X R33, RZ, RZ, R7, P6 ;  /* 0x000000ffff217224 */ /* 0x000fe200030e0607 */
[----:B------:R-:W-:Y:S02]  /*85a0*/  SEL R47, R9, R10, P0 ;  /* 0x0000000a092f7207 */ /* 0x000fe40000000000 */
[----:B------:R-:W-:Y:S02]  /*85b0*/  SEL R46, R10, R9, P0 ;  /* 0x000000090a2e7207 */ /* 0x000fe40000000000 */
[----:B------:R-:W-:Y:S02]  /*85c0*/  SHF.R.U64 R3, R3, 0x3, RZ ;  /* 0x0000000303037819 */ /* 0x000fe400000012ff */
[----:B------:R-:W-:Y:S02]  /*85d0*/  IADD3 R10, P6, R6, 0x40, RZ ;  /* 0x00000040060a7810 */ /* 0x000fe40007fde0ff */
[----:B------:R-:W-:-:S02]  /*85e0*/  SEL R61, R41, R40, P0 ;  /* 0x00000028293d7207 */ /* 0x000fc40000000000 */
[----:B------:R-:W-:Y:S01]  /*85f0*/  SEL R64, R40, R41, P0 ;  /* 0x0000002928407207 */ /* 0x000fe20000000000 */
[--C-:B------:R-:W-:Y:S01]  /*8600*/  IMAD.X R41, RZ, RZ, R7.reuse, P2 ;  /* 0x000000ffff297224 */ /* 0x100fe200010e0607 */
[----:B------:R-:W-:Y:S01]  /*8610*/  LOP3.LUT R40, R3, R8, RZ, 0x3c, !PT ;  /* 0x0000000803287212 */ /* 0x000fe200078e3cff */
[----:B------:R-:W-:Y:S01]  /*8620*/  IMAD.X R29, RZ, RZ, R7, P6 ;  /* 0x000000ffff1d7224 */ /* 0x000fe200030e0607 */
[----:B------:R-:W-:Y:S02]  /*8630*/  LOP3.LUT R3, R10, 0x380, RZ, 0xc0, !PT ;  /* 0x000003800a037812 */ /* 0x000fe400078ec0ff */
        /* <DEDUP_REMOVED lines=9> */
[----:B------:R-:W-:-:S02]  /*86d0*/  F2FP.BF16.F32.PACK_AB R43, R78, R43 ;  /* 0x0000002b4e2b723e */ /* 0x000fc400000010ff */
[----:B------:R-:W-:Y:S02]  /*86e0*/  F2FP.BF16.F32.PACK_AB R50, R79, R50 ;  /* 0x000000324f32723e */ /* 0x000fe400000010ff */
[----:B------:R-:W-:Y:S02]  /*86f0*/  SEL R55, R21, R24, P0 ;  /* 0x0000001815377207 */ /* 0x000fe40000000000 */
[----:B------:R-:W-:Y:S02]  /*8700*/  SEL R54, R24, R21, P0 ;  /* 0x0000001518367207 */ /* 0x000fe40000000000 */
[----:B------:R-:W-:Y:S02]  /*8710*/  IADD3 R21, P2, R26, 0x2000, RZ ;  /* 0x000020001a157810 */ /* 0x000fe40007f5e0ff */
[----:B------:R-:W-:Y:S02]  /*8720*/  F2FP.BF16.F32.PACK_AB R35, R70, R35 ;  /* 0x000000234623723e */ /* 0x000fe400000010ff */
[----:B------:R-:W-:-:S02]  /*8730*/  SEL R69, R15, R20, P0 ;  /* 0x000000140f457207 */ /* 0x000fc40000000000 */
[----:B------:R-:W-:Y:S02]  /*8740*/  SEL R70, R20, R15, P0 ;  /* 0x0000000f14467207 */ /* 0x000fe40000000000 */
[----:B------:R-:W-:Y:S02]  /*8750*/  SEL R75, R43, R50, P0 ;  /* 0x000000322b4b7207 */ /* 0x000fe40000000000 */
[----:B------:R-:W-:Y:S02]  /*8760*/  SEL R76, R50, R43, P0 ;  /* 0x0000002b324c7207 */ /* 0x000fe40000000000 */
[----:B------:R-:W-:Y:S02]  /*8770*/  F2FP.BF16.F32.PACK_AB R11, R38, R11 ;  /* 0x0000000b260b723e */ /* 0x000fe400000010ff */
[----:B------:R-:W-:Y:S02]  /*8780*/  F2FP.BF16.F32.PACK_AB R12, R39, R12 ;  /* 0x0000000c270c723e */ /* 0x000fe400000010ff */
[----:B------:R-:W-:-:S02]  /*8790*/  LOP3.LUT R43, R6, 0x380, RZ, 0xc0, !PT ;  /* 0x00000380062b7812 */ /* 0x000fc400078ec0ff */
[----:B------:R-:W-:Y:S02]  /*87a0*/  LOP3.LUT R20, R21, 0x380, RZ, 0xc0, !PT ;  /* 0x0000038015147812 */ /* 0x000fe400078ec0ff */
[----:B------:R-:W-:Y:S02]  /*87b0*/  F2FP.BF16.F32.PACK_AB R63, R63, R34 ;  /* 0x000000223f3f723e */ /* 0x000fe400000010ff */
[----:B------:R-:W-:Y:S02]  /*87c0*/  SEL R67, R11, R12, P0 ;  /* 0x0000000c0b437207 */ /* 0x000fe40000000000 */
[----:B------:R-:W-:Y:S02]  /*87d0*/  SEL R68, R12, R11, P0 ;  /* 0x0000000b0c447207 */ /* 0x000fe40000000000 */
[----:B------:R-:W-:Y:S02]  /*87e0*/  SHF.R.U64 R43, R43, 0x3, RZ ;  /* 0x000000032b2b7819 */ /* 0x000fe400000012ff */
[----:B------:R-:W-:-:S02]  /*87f0*/  SHF.R.U64 R20, R20, 0x3, RZ ;  /* 0x0000000314147819 */ /* 0x000fc400000012ff */
[----:B------:R-:W-:Y:S02]  /*8800*/  SEL R73, R62, R63, P0 ;  /* 0x0000003f3e497207 */ /* 0x000fe40000000000 */
[----:B------:R-:W-:Y:S02]  /*8810*/  IADD3 R11, P3, R6, 0x4000, RZ ;  /* 0x00004000060b7810 */ /* 0x000fe40007f7e0ff */
[----:B------:R-:W-:Y:S02]  /*8820*/  SEL R62, R63, R62, P0 ;  /* 0x0000003e3f3e7207 */ /* 0x000fe40000000000 */
[----:B------:R-:W-:Y:S01]  /*8830*/  SEL R53, R13, R14, P0 ;  /* 0x0000000e0d357207 */ /* 0x000fe20000000000 */
[----:B------:R-:W-:Y:S01]  /*8840*/  IMAD.X R39, RZ, RZ, R7, P3 ;  /* 0x000000ffff277224 */ /* 0x000fe200018e0607 */
[----:B------:R-:W-:Y:S02]  /*8850*/  SEL R52, R14, R13, P0 ;  /* 0x0000000d0e347207 */ /* 0x000fe40000000000 */
[----:B------:R-:W-:-:S02]  /*8860*/  SEL R63, R35, R42, P0 ;  /* 0x0000002a233f7207 */ /* 0x000fc40000000000 */
[----:B------:R-:W-:Y:S02]  /*8870*/  SEL R74, R42, R35, P0 ;  /* 0x000000232a4a7207 */ /* 0x000fe40000000000 */
[C---:B------:R-:W-:Y:S02]  /*8880*/  IADD3 R14, P5, R6.reuse, 0x4040, RZ ;  /* 0x00004040060e7810 */ /* 0x040fe40007fbe0ff */
[C---:B------:R-:W-:Y:S02]  /*8890*/  IADD3 R12, P4, R6.reuse, 0x4020, RZ ;  /* 0x00004020060c7810 */ /* 0x040fe40007f9e0ff */
[----:B------:R-:W-:Y:S01]  /*88a0*/  IADD3 R9, P1, R6, 0x60, RZ ;  /* 0x0000006006097810 */ /* 0x000fe20007f3e0ff */
[--C-:B------:R-:W-:Y:S01]  /*88b0*/  IMAD.X R35, RZ, RZ, R7.reuse, P5 ;  /* 0x000000ffff237224 */ /* 0x100fe200028e0607 */
[----:B------:R-:W-:Y:S01]  /*88c0*/  LOP3.LUT R42, R43, R6, RZ, 0x3c, !PT ;  /* 0x000000062b2a7212 */ /* 0x000fe200078e3cff */
[----:B------:R-:W-:Y:S01]  /*88d0*/  IMAD.X R37, RZ, RZ, R7, P4 ;  /* 0x000000ffff257224 */ /* 0x000fe200020e0607 */
[----:B------:R-:W-:Y:S01]  /*88e0*/  LOP3.LUT R20, R20, R21, RZ, 0x3c, !PT ;  /* 0x0000001514147212 */ /* 0x000fe200078e3cff */
[----:B------:R-:W-:Y:S01]  /*88f0*/  IMAD.X R21, RZ, RZ, R27, P2 ;  /* 0x000000ffff157224 */ /* 0x000fe200010e061b */
[----:B------:R-:W-:Y:S01]  /*8900*/  LOP3.LUT R6, R11, 0x380, RZ, 0xc0, !PT ;  /* 0x000003800b067812 */ /* 0x000fe200078ec0ff */
[--C-:B------:R-:W-:Y:S01]  /*8910*/  IMAD.X R31, RZ, RZ, R7.reuse, P1 ;  /* 0x000000ffff1f7224 */ /* 0x100fe200008e0607 */
[----:B-1----:R-:W-:Y:S01]  /*8920*/  ISETP.NE.AND P2, PT, R3, 0x1, PT ;  /* 0x000000010300780c */ /* 0x002fe20003f45270 */
[----:B------:R-:W-:Y:S01]  /*8930*/  IMAD.MOV.U32 R43, RZ, RZ, R7 ;  /* 0x000000ffff2b7224 */ /* 0x000fe200078e0007 */
[----:B------:R-:W-:-:S02]  /*8940*/  SHF.R.U64 R6, R6, 0x3, RZ ;  /* 0x0000000306067819 */ /* 0x000fc400000012ff */
[----:B------:R-:W-:Y:S01]  /*8950*/  MOV R78, R32 ;  /* 0x00000020004e7202 */ /* 0x000fe20000000f00 */
[----:B------:R-:W-:Y:S01]  /*8960*/  IMAD R32, RZ, RZ, -UR43 ;  /* 0x8000002bff207e24 */ /* 0x000fe2000f8e02ff */
[----:B------:R-:W-:Y:S02]  /*8970*/  LOP3.LUT R38, R6, R11, RZ, 0x3c, !PT ;  /* 0x0000000b06267212 */ /* 0x000fe400078e3cff */
[----:B------:R-:W-:Y:S01]  /*8980*/  LOP3.LUT R6, R9, 0x380, RZ, 0xc0, !PT ;  /* 0x0000038009067812 */ /* 0x000fe200078ec0ff */
[----:B0-----:R-:W-:Y:S01]  /*8990*/  IMAD R85, R85, R32, UR41 ;  /* 0x0000002955557e24 */ /* 0x001fe2000f8e0220 */
[----:B------:R-:W-:Y:S02]  /*89a0*/  IADD3 R25, P6, R26, 0x1000, RZ ;  /* 0x000010001a197810 */ /* 0x000fe40007fde0ff */
[----:B------:R-:W-:Y:S01]  /*89b0*/  SHF.R.U64 R6, R6, 0x3, RZ ;  /* 0x0000000306067819 */ /* 0x000fe200000012ff */
[----:B------:R-:W0:Y:S01]  /*89c0*/  @P2 LDC R33, c[0x0][0xbec] ;  /* 0x0002fb00ff212b82 */ /* 0x000e220000000800 */
[----:B------:R-:W-:Y:S01]  /*89d0*/  IMAD R32, R85, 0x80, R170 ;  /* 0x0000008055207824 */ /* 0x000fe200078e02aa */
[----:B------:R-:W-:-:S02]  /*89e0*/  LOP3.LUT R24, R25, 0x380, RZ, 0xc0, !PT ;  /* 0x0000038019187812 */ /* 0x000fc400078ec0ff */
[----:B------:R-:W-:Y:S02]  /*89f0*/  LOP3.LUT R30, R6, R9, RZ, 0x3c, !PT ;  /* 0x00000009061e7212 */ /* 0x000fe400078e3cff */
[----:B------:R-:W-:Y:S01]  /*8a00*/  MOV R83, R28 ;  /* 0x0000001c00537202 */ /* 0x000fe20000000f00 */
[----:B------:R-:W-:Y:S01]  /*8a10*/  IMAD.MOV.U32 R28, RZ, RZ, R32 ;  /* 0x000000ffff1c7224 */ /* 0x000fe200078e0020 */
[----:B------:R-:W-:Y:S02]  /*8a20*/  MOV R82, R30 ;  /* 0x0000001e00527202 */ /* 0x000fe40000000f00 */
[----:B------:R-:W1:Y:S01]  /*8a30*/  @P2 LDC R30, c[0x0][0xbf0] ;  /* 0x0002fc00ff1e2b82 */ /* 0x000e620000000800 */
[----:B------:R-:W-:Y:S02]  /*8a40*/  F2FP.BF16.F32.PACK_AB R51, R86, R51 ;  /* 0x000000335633723e */ /* 0x000fe400000010ff */
[----:B------:R-:W-:Y:S02]  /*8a50*/  F2FP.BF16.F32.PACK_AB R58, R87, R58 ;  /* 0x0000003a573a723e */ /* 0x000fe400000010ff */
[----:B------:R-:W-:-:S02]  /*8a60*/  SHF.R.U64 R24, R24, 0x3, RZ ;  /* 0x0000000318187819 */ /* 0x000fc400000012ff */
[----:B------:R-:W-:Y:S02]  /*8a70*/  LOP3.LUT R13, R14, 0x380, RZ, 0xc0, !PT ;  /* 0x000003800e0d7812 */ /* 0x000fe400078ec0ff */
[----:B------:R-:W-:Y:S02]  /*8a80*/  SEL R77, R51, R58, P0 ;  /* 0x0000003a334d7207 */ /* 0x000fe40000000000 */
[----:B------:R-:W-:Y:S02]  /*8a90*/  LOP3.LUT R7, R12, 0x380, RZ, 0xc0, !PT ;  /* 0x000003800c077812 */ /* 0x000fe400078ec0ff */
[----:B------:R-:W-:Y:S01]  /*8aa0*/  LOP3.LUT R24, R24, R25, RZ, 0x3c, !PT ;  /* 0x0000001918187212 */ /* 0x000fe200078e3cff */
[----:B0-----:R-:W-:Y:S01]  /*8ab0*/  @P2 IMAD.HI.U32 R29, R32, R33, RZ ;  /* 0x00000021201d2227 */ /* 0x001fe200078e00ff */
[----:B------:R-:W-:Y:S02]  /*8ac0*/  SEL R58, R58, R51, P0 ;  /* 0x000000333a3a7207 */ /* 0x000fe40000000000 */
[----:B------:R-:W-:Y:S01]  /*8ad0*/  SHF.R.U64 R13, R13, 0x3, RZ ;  /* 0x000000030d0d7819 */ /* 0x000fe200000012ff */
[----:B------:R-:W-:Y:S01]  /*8ae0*/  IMAD.X R25, RZ, RZ, R27, P6 ;  /* 0x000000ffff197224 */ /* 0x000fe200030e061b */
[----:B------:R-:W-:-:S02]  /*8af0*/  IADD3 R15, P1, R26, 0x3000, RZ ;  /* 0x000030001a0f7810 */ /* 0x000fc40007f3e0ff */
[----:B------:R-:W-:Y:S02]  /*8b00*/  IADD3 R51, P6, R26, 0x7000, RZ ;  /* 0x000070001a337810 */ /* 0x000fe40007fde0ff */
[----:B------:R-:W-:Y:S02]  /*8b10*/  SHF.R.U64 R7, R7, 0x3, RZ ;  /* 0x0000000307077819 */ /* 0x000fe400000012ff */
[----:B-1----:R-:W-:Y:S02]  /*8b20*/  @P2 SHF.R.U32.HI R28, RZ, R30, R29 ;  /* 0x0000001eff1c2219 */ /* 0x002fe4000001161d */
[----:B------:R-:W-:Y:S02]  /*8b30*/  LOP3.LUT R34, R13, R14, RZ, 0x3c, !PT ;  /* 0x0000000e0d227212 */ /* 0x000fe400078e3cff */
[----:B------:R-:W-:Y:S01]  /*8b40*/  LOP3.LUT R14, R15, 0x380, RZ, 0xc0, !PT ;  /* 0x000003800f0e7812 */ /* 0x000fe200078ec0ff */
[----:B------:R-:W-:Y:S01]  /*8b50*/  IMAD.MOV R30, RZ, RZ, -R28 ;  /* 0x000000ffff1e7224 */ /* 0x000fe200078e0a1c */
[----:B------:R-:W-:-:S02]  /*8b60*/  LOP3.LUT R6, R51, 0x380, RZ, 0xc0, !PT ;  /* 0x0000038033067812 */ /* 0x000fc400078ec0ff */
[----:B------:R-:W-:Y:S02]  /*8b70*/  LOP3.LUT R36, R7, R12, RZ, 0x3c, !PT ;  /* 0x0000000c07247212 */ /* 0x000fe400078e3cff */
[----:B------:R-:W-:Y:S02]  /*8b80*/  SHF.R.U64 R14, R14, 0x3, RZ ;  /* 0x000000030e0e7819 */ /* 0x000fe400000012ff */
[----:B------:R-:W-:Y:S02]  /*8b90*/  SHF.R.U64 R6, R6, 0x3, RZ ;  /* 0x0000000306067819 */ /* 0x000fe400000012ff */
[----:B------:R-:W-:Y:S02]  /*8ba0*/  MOV R84, R42 ;  /* 0x0000002a00547202 */ /* 0x000fe40000000f00 */
[----:B------:R-:W-:Y:S01]  /*8bb0*/  MOV R80, R36 ;  /* 0x0000002400507202 */ /* 0x000fe20000000f00 */
[----:B------:R-:W-:Y:S01]  /*8bc0*/  IMAD R37, R3, R30, R32 ;  /* 0x0000001e03257224 */ /* 0x000fe200078e0220 */
[----:B------:R-:W-:Y:S01]  /*8bd0*/  LOP3.LUT R14, R14, R15, RZ, 0x3c, !PT ;  /* 0x0000000f0e0e7212 */ /* 0x000fe200078e3cff */
[----:B------:R-:W-:Y:S01]  /*8be0*/  IMAD.X R15, RZ, RZ, R27, P1 ;  /* 0x000000ffff0f7224 */ /* 0x000fe200008e061b */
[----:B------:R-:W-:-:S02]  /*8bf0*/  LOP3.LUT R6, R6, R51, RZ, 0x3c, !PT ;  /* 0x0000003306067212 */ /* 0x000fc400078e3cff */
[----:B------:R-:W-:Y:S01]  /*8c00*/  MOV R79, R34 ;  /* 0x00000022004f7202 */ /* 0x000fe20000000f00 */
[----:B------:R-:W-:Y:S01]  /*8c10*/  IMAD.U32 R34, RZ, RZ, UR8 ;  /* 0x00000008ff227e24 */ /* 0x000fe2000f8e00ff */
[----:B------:R-:W-:Y:S01]  /*8c20*/  MOV R42, R40 ;  /* 0x00000028002a7202 */ /* 0x000fe20000000f00 */
[----:B------:R-:W-:Y:S01]  /*8c30*/  ULDC.64 UR8, c[0x0][0xae8] ;  /* 0x0002ba0000087ab9 */ /* 0x000fe20000000a00 */
[----:B------:R-:W-:Y:S02]  /*8c40*/  SHF.R.S32.HI R29, RZ, 0x1f, R28 ;  /* 0x0000001fff1d7819 */ /* 0x000fe4000001141c */
[----:B------:R-:W-:Y:S02]  /*8c50*/  IADD3 R40, P1, R28, UR6, RZ ;  /* 0x000000061c287c10 */ /* 0x000fe4000ff3e0ff */
[----:B------:R-:W-:Y:S02]  /*8c60*/  IADD3 R11, P4, R26, 0x5000, RZ ;  /* 0x000050001a0b7810 */ /* 0x000fe40007f9e0ff */
[----:B------:R-:W-:-:S02]  /*8c70*/  SHF.R.S32.HI R36, RZ, 0x1f, R37 ;  /* 0x0000001fff247819 */ /* 0x000fc40000011425 */
        /* <DEDUP_REMOVED lines=8> */
[----:B------:R-:W-:Y:S02]  /*8d00*/  SHF.R.U64 R10, R10, 0x3, RZ ;  /* 0x000000030a0a7819 */ /* 0x000fe400000012ff */
[----:B------:R-:W-:-:S02]  /*8d10*/  SHF.R.U64 R12, R12, 0x3, RZ ;  /* 0x000000030c0c7819 */ /* 0x000fc400000012ff */
[----:B------:R-:W-:Y:S01]  /*8d20*/  LOP3.LUT R10, R10, R11, RZ, 0x3c, !PT ;  /* 0x0000000b0a0a7212 */ /* 0x000fe200078e3cff */
[--C-:B------:R-:W-:Y:S01]  /*8d30*/  IMAD.X R11, RZ, RZ, R27.reuse, P4 ;  /* 0x000000ffff0b7224 */ /* 0x100fe200020e061b */
[----:B------:R-:W-:Y:S02]  /*8d40*/  LOP3.LUT P1, RZ, R23, 0x3, RZ, 0xc0, !PT ;  /* 0x0000000317ff7812 */ /* 0x000fe4000782c0ff */
[----:B------:R-:W-:Y:S01]  /*8d50*/  LOP3.LUT R12, R12, R13, RZ, 0x3c, !PT ;  /* 0x0000000d0c0c7212 */ /* 0x000fe200078e3cff */
[----:B------:R-:W-:Y:S01]  /*8d60*/  IMAD.X R13, RZ, RZ, R27, P3 ;  /* 0x000000ffff0d7224 */ /* 0x000fe200018e061b */
[----:B------:R-:W-:Y:S02]  /*8d70*/  MOV R81, R38 ;  /* 0x0000002600517202 */ /* 0x000fe40000000f00 */
[C---:B------:R-:W-:Y:S02]  /*8d80*/  IADD3 R9, P5, R26.reuse, 0x6000, RZ ;  /* 0x000060001a097810 */ /* 0x040fe40007fbe0ff */
[----:B------:R-:W-:-:S02]  /*8d90*/  LOP3.LUT R7, R26, 0x380, RZ, 0xc0, !PT ;  /* 0x000003801a077812 */ /* 0x000fc400078ec0ff */
[----:B------:R-:W-:Y:S02]  /*8da0*/  LOP3.LUT R8, R9, 0x380, RZ, 0xc0, !PT ;  /* 0x0000038009087812 */ /* 0x000fe400078ec0ff */
[----:B------:R-:W-:Y:S02]  /*8db0*/  SHF.R.U64 R7, R7, 0x3, RZ ;  /* 0x0000000307077819 */ /* 0x000fe400000012ff */
[----:B------:R-:W-:Y:S02]  /*8dc0*/  SHF.R.U64 R8, R8, 0x3, RZ ;  /* 0x0000000308087819 */ /* 0x000fe400000012ff */
[----:B------:R-:W-:Y:S01]  /*8dd0*/  LOP3.LUT R26, R7, R26, RZ, 0x3c, !PT ;  /* 0x0000001a071a7212 */ /* 0x000fe200078e3cff */
[--C-:B------:R-:W-:Y:S01]  /*8de0*/  IMAD.X R7, RZ, RZ, R27.reuse, P6 ;  /* 0x000000ffff077224 */ /* 0x100fe200030e061b */
[----:B------:R-:W-:Y:S01]  /*8df0*/  LOP3.LUT R8, R8, R9, RZ, 0x3c, !PT ;  /* 0x0000000908087212 */ /* 0x000fe200078e3cff */
[----:B------:R-:W-:Y:S01]  /*8e00*/  IMAD.X R9, RZ, RZ, R27, P5 ;  /* 0x000000ffff097224 */ /* 0x000fe200028e061b */
[----:B--2---:R-:W-:Y:S01]  /*8e10*/  LOP3.LUT R33, R0, 0x2, RZ, 0x3c, !PT ;  /* 0x0000000200217812 */ /* 0x004fe200078e3cff */
[----:B------:R-:W-:Y:S04]  /*8e20*/  SHFL.IDX PT, R45, R45, R0, 0x1c1f ;  /* 0x001c1f002d2d7589 */ /* 0x000fe800000e0000 */
[----:B------:R-:W-:Y:S04]  /*8e30*/  SHFL.IDX PT, R57, R57, R0, 0x1c1f ;  /* 0x001c1f0039397589 */ /* 0x000fe800000e0000 */
[----:B------:R-:W0:Y:S04]  /*8e40*/  SHFL.IDX PT, R44, R44, R33, 0x1c1f ;  /* 0x001c1f212c2c7589 */ /* 0x000e2800000e0000 */
[----:B------:R-:W1:Y:S04]  /*8e50*/  SHFL.IDX PT, R66, R66, R33, 0x1c1f ;  /* 0x001c1f2142427589 */ /* 0x000e6800000e0000 */
[----:B------:R-:W-:Y:S04]  /*8e60*/  SHFL.IDX PT, R47, R47, R0, 0x1c1f ;  /* 0x001c1f002f2f7589 */ /* 0x000fe800000e0000 */
[----:B------:R-:W-:Y:S04]  /*8e70*/  SHFL.IDX PT, R67, R67, R0, 0x1c1f ;  /* 0x001c1f0043437589 */ /* 0x000fe800000e0000 */
[----:B------:R-:W2:Y:S04]  /*8e80*/  SHFL.IDX PT, R46, R46, R33, 0x1c1f ;  /* 0x001c1f212e2e7589 */ /* 0x000ea800000e0000 */
[----:B------:R-:W3:Y:S04]  /*8e90*/  SHFL.IDX PT, R68, R68, R33, 0x1c1f ;  /* 0x001c1f2144447589 */ /* 0x000ee800000e0000 */
[----:B------:R-:W-:Y:S01]  /*8ea0*/  SHFL.IDX PT, R53, R53, R0, 0x1c1f ;  /* 0x001c1f0035357589 */ /* 0x000fe200000e0000 */
[----:B0-----:R-:W-:-:S02]  /*8eb0*/  SEL R28, R45, R44, P0 ;  /* 0x0000002c2d1c7207 */ /* 0x001fc40000000000 */
        /* <DEDUP_REMOVED lines=29> */
[----:B------:R-:W-:Y:S04]  /*9090*/  SHFL.IDX PT, R60, R60, R33, 0x1c1f ;  /* 0x001c1f213c3c7589 */ /* 0x000fe800000e0000 */
[----:B------:R-:W-:Y:S04]  /*90a0*/  SHFL.IDX PT, R0, R62, R33, 0x1c1f ;  /* 0x001c1f213e007589 */ /* 0x000fe800000e0000 */
[----:B------:R-:W1:Y:S04]  /*90b0*/  SHFL.IDX PT, R51, R74, R33, 0x1c1f ;  /* 0x001c1f214a337589 */ /* 0x000e6800000e0000 */
[----:B------:R-:W2:Y:S04]  /*90c0*/  SHFL.IDX PT, R48, R48, R33, 0x1c1f ;  /* 0x001c1f2130307589 */ /* 0x000ea800000e0000 */
[----:B------:R-:W3:Y:S01]  /*90d0*/  SHFL.IDX PT, R76, R76, R33, 0x1c1f ;  /* 0x001c1f214c4c7589 */ /* 0x000ee200000e0000 */
[----:B0-----:R-:W-:-:S03]  /*90e0*/  SEL R52, R43, R64, P0 ;  /* 0x000000402b347207 */ /* 0x001fc60000000000 */
[----:B------:R-:W0:Y:S04]  /*90f0*/  SHFL.IDX PT, R56, R56, R33, 0x1c1f ;  /* 0x001c1f2138387589 */ /* 0x000e2800000e0000 */
[----:B------:R4:W0:Y:S04]  /*9100*/  SHFL.IDX PT, R58, R58, R33, 0x1c1f ;  /* 0x001c1f213a3a7589 */ /* 0x00082800000e0000 */
[----:B------:R2:W-:Y:S01]  /*9110*/  STSM.16.M88.4 [R84], R28 ;  /* 0x0000001c54007844 */ /* 0x0005e20000000200 */
[----:B-1----:R-:W-:Y:S02]  /*9120*/  SEL R53, R50, R51, P0 ;  /* 0x0000003332357207 */ /* 0x002fe40000000000 */
[----:B----4-:R-:W-:Y:S01]  /*9130*/  SEL R33, R67, R68, P0 ;  /* 0x0000004443217207 */ /* 0x010fe20000000000 */
[----:B------:R-:W-:-:S04]  /*9140*/  IMAD R68, R3, UR6, RZ ;  /* 0x0000000603447c24 */ /* 0x000fc8000f8e02ff */
[----:B------:R1:W-:Y:S01]  /*9150*/  STSM.16.M88.4 [R42], R32 ;  /* 0x000000202a007844 */ /* 0x0003e20000000200 */
[----:B------:R-:W-:-:S03]  /*9160*/  ISETP.GE.OR P3, PT, R47, R68, P1 ;  /* 0x000000442f00720c */ /* 0x000fc60000f66670 */
[----:B------:R4:W-:Y:S01]  /*9170*/  STSM.16.M88.4 [R83], R36 ;  /* 0x0000002453007844 */ /* 0x0009e20000000200 */
[----:B--2---:R-:W-:Y:S01]  /*9180*/  VIADD R29, R47, 0x8 ;  /* 0x000000082f1d7836 */ /* 0x004fe20000000000 */
[----:B------:R-:W-:Y:S01]  /*9190*/  SEL R28, R55, R54, P0 ;  /* 0x00000036371c7207 */ /* 0x000fe20000000000 */
[----:B------:R-:W-:Y:S01]  /*91a0*/  IMAD.IADD R31, R41, 0x1, R45 ;  /* 0x00000001291f7824 */ /* 0x000fe200078e022d */
[----:B------:R-:W-:Y:S02]  /*91b0*/  SEL R30, R54, R55, P0 ;  /* 0x00000037361e7207 */ /* 0x000fe40000000000 */
[----:B------:R-:W-:Y:S02]  /*91c0*/  ISETP.GE.OR P1, PT, R29, R68, P1 ;  /* 0x000000441d00720c */ /* 0x000fe40000f26670 */
[----:B------:R-:W-:Y:S02]  /*91d0*/  SEL R54, R64, R43, P0 ;  /* 0x0000002b40367207 */ /* 0x000fe40000000000 */
[----:B------:R-:W-:-:S02]  /*91e0*/  SEL R29, R71, R72, P0 ;  /* 0x00000048471d7207 */ /* 0x000fc40000000000 */
[----:B-1----:R-:W-:Y:S02]  /*91f0*/  LEA R32, P4, R40, UR4, 0x2 ;  /* 0x0000000428207c11 */ /* 0x002fe4000f8810ff */
[----:B------:R-:W-:Y:S02]  /*9200*/  SEL R42, R60, R59, P0 ;  /* 0x0000003b3c2a7207 */ /* 0x000fe40000000000 */
[----:B------:R-:W-:Y:S01]  /*9210*/  LEA.HI.X R33, R40, UR5, R31, 0x2, P4 ;  /* 0x0000000528217c11 */ /* 0x000fe2000a0f141f */
[----:B------:R-:W-:Y:S01]  /*9220*/  SHFL.IDX PT, R62, R32, 0x1, 0x1c1f ;  /* 0x003c1f00203e7f89 */ /* 0x000fe200000e0000 */
[----:B------:R-:W-:Y:S02]  /*9230*/  SEL R31, R72, R71, P0 ;  /* 0x00000047481f7207 */ /* 0x000fe40000000000 */
[----:B------:R-:W-:Y:S01]  /*9240*/  SEL R40, R59, R60, P0 ;  /* 0x0000003c3b287207 */ /* 0x000fe20000000000 */
[----:B------:R-:W-:Y:S01]  /*9250*/  SHFL.IDX PT, R61, R33, RZ, 0x1c1f ;  /* 0x001c1fff213d7589 */ /* 0x000fe200000e0000 */
[----:B------:R-:W-:-:S02]  /*9260*/  SEL R41, R73, R0, P0 ;  /* 0x0000000049297207 */ /* 0x000fc40000000000 */
[----:B------:R-:W-:Y:S01]  /*9270*/  SEL R43, R0, R73, P0 ;  /* 0x00000049002b7207 */ /* 0x000fe20000000000 */
[----:B------:R-:W-:Y:S01]  /*9280*/  STSM.16.M88.4 [R82], R28 ;  /* 0x0000001c52007844 */ /* 0x000fe20000000200 */
[----:B------:R-:W-:Y:S02]  /*9290*/  SEL R55, R51, R50, P0 ;  /* 0x0000003233377207 */ /* 0x000fe40000000000 */
[----:B----4-:R-:W-:Y:S01]  /*92a0*/  SEL R36, R65, R48, P0 ;  /* 0x0000003041247207 */ /* 0x010fe20000000000 */
[----:B------:R-:W-:Y:S01]  /*92b0*/  STSM.16.M88.4 [R81], R40 ;  /* 0x0000002851007844 */ /* 0x000fe20000000200 */
[----:B------:R-:W-:Y:S02]  /*92c0*/  SEL R38, R48, R65, P0 ;  /* 0x0000004130267207 */ /* 0x000fe40000000000 */
[----:B---3--:R-:W-:Y:S01]  /*92d0*/  SEL R37, R75, R76, P0 ;  /* 0x0000004c4b257207 */ /* 0x008fe20000000000 */
[----:B------:R-:W-:Y:S01]  /*92e0*/  STSM.16.M88.4 [R80], R52 ;  /* 0x0000003450007844 */ /* 0x000fe20000000200 */
[----:B------:R-:W-:-:S02]  /*92f0*/  SEL R39, R76, R75, P0 ;  /* 0x0000004b4c277207 */ /* 0x000fc40000000000 */
[----:B0-----:R-:W-:Y:S01]  /*9300*/  SEL R64, R49, R56, P0 ;  /* 0x0000003831407207 */ /* 0x001fe20000000000 */
[----:B------:R-:W0:Y:S01]  /*9310*/  SHFL.IDX PT, R60, R32, RZ, 0x1c1f ;  /* 0x001c1fff203c7589 */ /* 0x000e2200000e0000 */
[----:B------:R-:W-:Y:S02]  /*9320*/  SEL R66, R56, R49, P0 ;  /* 0x0000003138427207 */ /* 0x000fe40000000000 */
[----:B------:R-:W-:Y:S01]  /*9330*/  SEL R65, R77, R58, P0 ;  /* 0x0000003a4d417207 */ /* 0x000fe20000000000 */
[----:B------:R-:W-:Y:S01]  /*9340*/  STSM.16.M88.4 [R79], R36 ;  /* 0x000000244f007844 */ /* 0x000fe20000000200 */
[----:B------:R-:W-:-:S03]  /*9350*/  SEL R67, R58, R77, P0 ;  /* 0x0000004d3a437207 */ /* 0x000fc60000000000 */
[----:B------:R-:W1:Y:S04]  /*9360*/  SHFL.IDX PT, R63, R33, 0x1, 0x1c1f ;  /* 0x003c1f00213f7f89 */ /* 0x000e6800000e0000 */
[----:B------:R2:W-:Y:S01]  /*9370*/  STSM.16.M88.4 [R78], R64 ;  /* 0x000000404e007844 */ /* 0x0005e20000000200 */
[----:B------:R-:W-:Y:S08]  /*9380*/  BAR.SYNC.DEFER_BLOCKING 0x1, 0x100 ;  /* 0x0044000000007b1d */ /* 0x000ff00000010000 */
[----:B--2---:R-:W2:Y:S01]  /*9390*/  @P2 LDC R65, c[0x0][0xbec] ;  /* 0x0002fb00ff412b82 */ /* 0x004ea20000000800 */
[----:B0-----:R0:W-:Y:S01]  /*93a0*/  @!P3 ST.E desc[UR48][R60.64], R5 ;  /* 0x000000053c00b985 */ /* 0x0011e2000c101930 */
[----:B------:R-:W-:Y:S01]  /*93b0*/  IMAD R0, R19, 0x20, R22 ;  /* 0x0000002013007824 */ /* 0x000fe200078e0216 */
[----:B------:R-:W-:-:S02]  /*93c0*/  UIMAD UR6, UR12, UR8, URZ ;  /* 0x000000080c0672a4 */ /* 0x000fc4000f8e023f */
[----:B-1----:R1:W-:Y:S01]  /*93d0*/  @!P1 ST.E desc[UR48][R62.64], R4 ;  /* 0x000000043e009985 */ /* 0x0023e2000c101930 */
[----:B------:R-:W-:-:S03]  /*93e0*/  UIMAD.WIDE.U32 UR4, UR13, UR8, URZ ;  /* 0x000000080d0472a5 */ /* 0x000fc6000f8e003f */
[----:B------:R3:W5:Y:S01]  /*93f0*/  LD.E.128 R40, desc[UR48][R8.64] ;  /* 0x0000003008287980 */ /* 0x000762000c101d00 */
[----:B0-----:R-:W0:Y:S01]  /*9400*/  @P2 LDC R5, c[0x0][0xbf0] ;  /* 0x0002fc00ff052b82 */ /* 0x001e220000000800 */
[----:B------:R-:W-:Y:S02]  /*9410*/  UIMAD UR6, UR13, UR9, UR6 ;  /* 0x000000090d0672a4 */ /* 0x000fe4000f8e0206 */
[----:B------:R4:W5:Y:S01]  /*9420*/  LD.E.128 R36, desc[UR48][R6.64] ;  /* 0x0000003006247980 */ /* 0x000962000c101d00 */
[----:B------:R-:W-:Y:S01]  /*9430*/  ULDC.64 UR8, c[0x0][0xaf0] ;  /* 0x0002bc0000087ab9 */ /* 0x000fe20000000a00 */
[----:B---3--:R-:W-:Y:S01]  /*9440*/  IMAD R8, R85, 0x80, R0 ;  /* 0x0000008055087824 */ /* 0x008fe200078e0200 */
[----:B------:R-:W-:Y:S01]  /*9450*/  UIMAD UR7, UR14, UR8, URZ ;  /* 0x000000080e0772a4 */ /* 0x000fe2000f8e023f */
[----:B------:R-:W5:Y:S02]  /*9460*/  LD.E.128 R48, desc[UR48][R26.64] ;  /* 0x000000301a307980 */ /* 0x000f64000c101d00 */
[----:B--2---:R-:W-:Y:S01]  /*9470*/  @P2 IMAD.HI.U32 R0, R8, R65, RZ ;  /* 0x0000004108002227 */ /* 0x004fe200078e00ff */
[----:B------:R-:W-:Y:S01]  /*9480*/  UIADD3 UR5, UR5, UR6, URZ ;  /* 0x0000000605057290 */ /* 0x000fe2000fffe03f */
[----:B------:R-:W5:Y:S01]  /*9490*/  LD.E.128 R44, desc[UR48][R24.64] ;  /* 0x00000030182c7980 */ /* 0x000f62000c101d00 */
[----:B------:R-:W-:Y:S01]  /*94a0*/  UIMAD UR7, UR42, UR9, UR7 ;  /* 0x000000092a0772a4 */ /* 0x000fe2000f8e0207 */
[----:B----4-:R-:W-:Y:S01]  /*94b0*/  IMAD.MOV.U32 R7, RZ, RZ, R8 ;  /* 0x000000ffff077224 */ /* 0x010fe200078e0008 */
[----:B------:R-:W-:Y:S01]  /*94c0*/  UIMAD.WIDE.U32 UR42, UR42, UR8, UR4 ;  /* 0x000000082a2a72a5 */ /* 0x000fe2000f8e0004 */
[----:B------:R-:W5:Y:S04]  /*94d0*/  LD.E.128 R32, desc[UR48][R20.64] ;  /* 0x0000003014207980 */ /* 0x000f68000c101d00 */
[----:B------:R-:W5:Y:S01]  /*94e0*/  LD.E.128 R28, desc[UR48][R14.64] ;  /* 0x000000300e1c7980 */ /* 0x000f62000c101d00 */
[----:B0-----:R-:W-:Y:S01]  /*94f0*/  @P2 SHF.R.U32.HI R7, RZ, R5, R0 ;  /* 0x00000005ff072219 */ /* 0x001fe20000011600 */
[----:B------:R-:W-:-:S02]  /*9500*/  UIADD3 UR4, UR43, UR7, URZ ;  /* 0x000000072b047290 */ /* 0x000fc4000fffe03f */
[----:B------:R-:W5:Y:S04]  /*9510*/  LD.E.128 R56, desc[UR48][R12.64] ;  /* 0x000000300c387980 */ /* 0x000f68000c101d00 */
[----:B------:R0:W5:Y:S01]  /*9520*/  LD.E.128 R52, desc[UR48][R10.64] ;  /* 0x000000300a347980 */ /* 0x000162000c101d00 */
[--C-:B------:R-:W-:Y:S01]  /*9530*/  SHF.R.S32.HI R0, RZ, 0x1f, R7.reuse ;  /* 0x0000001fff007819 */ /* 0x100fe20000011407 */
[----:B------:R-:W-:Y:S01]  /*9540*/  IMAD.MOV R6, RZ, RZ, -R7 ;  /* 0x000000ffff067224 */ /* 0x000fe200078e0a07 */
[----:B------:R-:W-:Y:S01]  /*9550*/  ULDC.64 UR6, c[0x0][0xae0] ;  /* 0x0002b80000067ab9 */ /* 0x000fe20000000a00 */
[----:B------:R-:W-:Y:S01]  /*9560*/  IMAD.U32 R5, RZ, RZ, UR43 ;  /* 0x0000002bff057e24 */ /* 0x000fe2000f8e00ff */
[----:B------:R-:W-:Y:S01]  /*9570*/  @!PT LDS RZ, [RZ] ;  /* 0x00000000fffff984 */ /* 0x000fe20000000800 */
[----:B------:R-:W-:Y:S01]  /*9580*/  @!PT LDS RZ, [RZ] ;  /* 0x00000000fffff984 */ /* 0x000fe20000000800 */
[----:B------:R-:W-:Y:S01]  /*9590*/  @!PT LDS RZ, [RZ] ;  /* 0x00000000fffff984 */ /* 0x000fe20000000800 */
[----:B------:R-:W-:Y:S01]  /*95a0*/  @!PT LDS RZ, [RZ] ;  /* 0x00000000fffff984 */ /* 0x000fe20000000800 */
[----:B------:R2:W-:Y:S06]  /*95b0*/  MEMBAR.ALL.CTA ;  /* 0x0000000000007992 */ /* 0x0005ec0000008000 */
[----:B--2---:R-:W2:Y:S01]  /*95c0*/  FENCE.VIEW.ASYNC.S ;  /* 0x00000000000073c6 */ /* 0x004ea20000000000 */
[----:B------:R-:W-:Y:S01]  /*95d0*/  IMAD R0, R0, UR6, RZ ;  /* 0x0000000600007c24 */ /* 0x000fe2000f8e02ff */
[----:B------:R-:W-:Y:S01]  /*95e0*/  UIADD3 UR39, UR39, 0x29820, URZ ;  /* 0x0002982027277890 */ /* 0x000fe2000fffe03f */
[----:B------:R-:W-:Y:S01]  /*95f0*/  IMAD R3, R3, R6, R8 ;  /* 0x0000000603037224 */ /* 0x000fe200078e0208 */
[----:B------:R-:W-:Y:S01]  /*9600*/  UIADD3 UR52, UR52, 0x1, URZ ;  /* 0x0000000134347890 */ /* 0x000fe2000fffe03f */
[----:B-1----:R-:W-:Y:S01]  /*9610*/  IMAD.U32 R4, RZ, RZ, UR42 ;  /* 0x0000002aff047e24 */ /* 0x002fe2000f8e00ff */
[----:B------:R-:W-:Y:S01]  /*9620*/  ULDC.64 UR8, c[0x0][0xa80] ;  /* 0x0002a00000087ab9 */ /* 0x000fe20000000a00 */
        /* <DEDUP_REMOVED lines=8> */
[----:B------:R-:W-:Y:S01]  /*96b0*/  ULDC UR4, c[0x0][0xc] ;  /* 0x0000030000047ab9 */ /* 0x000fe20000000800 */
[C---:B------:R-:W-:Y:S02]  /*96c0*/  IMAD R7, R3.reuse, UR7, R0 ;  /* 0x0000000703077c24 */ /* 0x040fe4000f8e0200 */
[----:B------:R-:W-:Y:S01]  /*96d0*/  IMAD.WIDE.U32 R4, R3, UR6, R4 ;  /* 0x0000000603047c25 */ /* 0x000fe2000f8e0004 */
[----:B------:R-:W-:Y:S01]  /*96e0*/  ISETP.GE.AND P1, PT, R85, R68, PT ;  /* 0x000000445500720c */ /* 0x000fe20003f26270 */
[----:B------:R-:W-:Y:S01]  /*96f0*/  UMOV UR5, 0x1 ;  /* 0x0000000100057882 */ /* 0x000fe20000000000 */
[----:B------:R-:W-:Y:S01]  /*9700*/  UIADD3 UR41, UR4, UR41, URZ ;  /* 0x0000002904297290 */ /* 0x000fe2000fffe03f */
[----:B------:R-:W-:Y:S01]  /*9710*/  IMAD.IADD R5, R5, 0x1, R7 ;  /* 0x0000000105057824 */ /* 0x000fe200078e0207 */
[----:B------:R-:W-:Y:S01]  /*9720*/  UPRMT UR4, URZ, 0x654, UR39 ;  /* 0x000006543f047896 */ /* 0x000fe20008000027 */
[C---:B------:R-:W-:Y:S01]  /*9730*/  LEA R0, P0, R4.reuse, UR8, 0x1 ;  /* 0x0000000804007c11 */ /* 0x040fe2000f8008ff */
[----:B------:R-:W-:Y:S01]  /*9740*/  UPRMT UR39, UR5, 0x654, UR39 ;  /* 0x0000065405277896 */ /* 0x000fe20008000027 */
[----:B------:R-:W-:Y:S01]  /*9750*/  VIADD R3, R85, 0x20 ;  /* 0x0000002055037836 */ /* 0x000fe20000000000 */
[----:B------:R-:W-:Y:S01]  /*9760*/  UISETP.NE.AND UP0, UPT, UR52, 0x2, UPT ;  /* 0x000000023400788c */ /* 0x000fe2000bf05270 */
[----:B0-----:R-:W-:-:S03]  /*9770*/  LEA.HI.X R10, R4, UR9, R5, 0x1, P0 ;  /* 0x00000009040a7c11 */ /* 0x001fc600080f0c05 */
[----:B------:R-:W-:Y:S01]  /*9780*/  USEL UR5, URZ, 0x1, UP0 ;  /* 0x000000013f057887 */ /* 0x000fe20008000000 */
[-C--:B------:R-:W-:Y:S01]  /*9790*/  ISETP.GE.AND P3, PT, R3, R68.reuse, PT ;  /* 0x000000440300720c */ /* 0x080fe20003f66270 */
[----:B------:R-:W-:Y:S01]  /*97a0*/  VIADD R3, R85, 0x40 ;  /* 0x0000004055037836 */ /* 0x000fe20000000000 */
[----:B--2---:R-:W-:Y:S01]  /*97b0*/  SYNCS.ARRIVE.TRANS64.RED.A1T0 RZ, [UR4], RZ ;  /* 0x000000ffffff79a7 */ /* 0x004fe20008100404 */
[----:B------:R-:W-:Y:S01]  /*97c0*/  USEL UR52, UR52, URZ, UP0 ;  /* 0x0000003f34347287 */ /* 0x000fe20008000000 */
[----:B------:R0:W1:Y:S01]  /*97d0*/  SHFL.IDX PT, R8, R0, RZ, 0x181f ;  /* 0x00181fff00087589 */ /* 0x00006200000e0000 */
[----:B------:R-:W-:Y:S01]  /*97e0*/  ULOP3.LUT UR44, UR44, UR5, URZ, 0x3c, !UPT ;  /* 0x000000052c2c7292 */ /* 0x000fe2000f8e3c3f */
[----:B------:R-:W-:Y:S02]  /*97f0*/  BSSY B0, `(.L_x_168) ;  /* 0x000000d000007945 */ /* 0x000fe40003800000 */
[----:B------:R0:W2:Y:S01]  /*9800*/  SHFL.IDX PT, R9, R10, RZ, 0x181f ;  /* 0x00181fff0a097589 */ /* 0x0000a200000e0000 */
[----:B------:R-:W-:Y:S01]  /*9810*/  SYNCS.ARRIVE.TRANS64.RED.A1T0 RZ, [UR39], RZ ;  /* 0x000000ffffff79a7 */ /* 0x000fe20008100427 */
[----:B------:R-:W-:Y:S01]  /*9820*/  ISETP.GE.AND P0, PT, R3, R68, PT ;  /* 0x000000440300720c */ /* 0x000fe20003f06270 */
[----:B------:R-:W-:-:S12]  /*9830*/  @P1 BRA `(.L_x_169) ;  /* 0x0000000000201947 */ /* 0x000fd80003800000 */
[----:B------:R-:W-:Y:S02]  /*9840*/  ULDC UR4, c[0x0][0xac8] ;  /* 0x0002b20000047ab9 */ /* 0x000fe40000000800 */
[----:B------:R-:W-:Y:S02]  /*9850*/  ISETP.GE.AND P2, PT, R18, UR4, PT ;  /* 0x0000000412007c0c */ /* 0x000fe4000bf46270 */
[----:B------:R-:W-:-:S11]  /*9860*/  ISETP.GE.AND P1, PT, R17, UR4, PT ;  /* 0x0000000411007c0c */ /* 0x000fd6000bf26270 */
[C---:B-1----:R-:W-:Y:S02]  /*9870*/  @!P2 LEA R6, P4, R18.reuse, R8, 0x1 ;  /* 0x000000081206a211 */ /* 0x042fe400078808ff */
[----:B--2---:R-:W-:Y:S02]  /*9880*/  @!P1 IMAD.WIDE R4, R17, 0x2, R8 ;  /* 0x0000000211049825 */ /* 0x004fe400078e0208 */
[----:B------:R-:W-:-:S03]  /*9890*/  @!P2 LEA.HI.X R7, R18, R9, R193, 0x1, P4 ;  /* 0x000000091207a211 */ /* 0x000fc600020f0cc1 */
[----:B-----5:R3:W-:Y:S04]  /*98a0*/  @!P1 ST.E.128 desc[UR48][R4.64], R48 ;  /* 0x0000003004009985 */ /* 0x0207e8000c101d30 */
[----:B------:R3:W-:Y:S02]  /*98b0*/  @!P2 ST.E.128 desc[UR48][R6.64], R56 ;  /* 0x000000380600a985 */ /* 0x0007e4000c101d30 */
.L_x_169:
[----:B------:R-:W-:Y:S05]  /*98c0*/  BSYNC B0 ;  /* 0x0000000000007941 */ /* 0x000fea0003800000 */
.L_x_168:
[----:B--2---:R2:W4:Y:S01]  /*98d0*/  SHFL.IDX PT, R9, R10, 0x1, 0x181f ;  /* 0x00381f000a097f89 */ /* 0x00452200000e0000 */
[----:B------:R-:W-:Y:S03]  /*98e0*/  BSSY B0, `(.L_x_170) ;  /* 0x000000b000007945 */ /* 0x000fe60003800000 */
[----:B-1----:R2:W1:Y:S01]  /*98f0*/  SHFL.IDX PT, R8, R0, 0x1, 0x181f ;  /* 0x00381f0000087f89 */ /* 0x00246200000e0000 */
[----:B------:R-:W-:Y:S05]  /*9900*/  @P3 BRA `(.L_x_171) ;  /* 0x0000000000203947 */ /* 0x000fea0003800000 */
[----:B------:R-:W-:Y:S02]  /*9910*/  ULDC UR4, c[0x0][0xac8] ;  /* 0x0002b20000047ab9 */ /* 0x000fe40000000800 */
[----:B------:R-:W-:Y:S02]  /*9920*/  ISETP.GE.AND P3, PT, R18, UR4, PT ;  /* 0x0000000412007c0c */ /* 0x000fe4000bf66270 */
[----:B------:R-:W-:-:S11]  /*9930*/  ISETP.GE.AND P2, PT, R17, UR4, PT ;  /* 0x0000000411007c0c */ /* 0x000fd6000bf46270 */
[C---:B-1-3--:R-:W-:Y:S02]  /*9940*/  @!P3 LEA R6, P1, R18.reuse, R8, 0x1 ;  /* 0x000000081206b211 */ /* 0x04afe400078208ff */
[----:B----4-:R-:W-:Y:S02]  /*9950*/  @!P2 IMAD.WIDE R4, R17, 0x2, R8 ;  /* 0x000000021104a825 */ /* 0x010fe400078e0208 */
[----:B------:R-:W-:-:S03]  /*9960*/  @!P3 LEA.HI.X R7, R18, R9, R193, 0x1, P1 ;  /* 0x000000091207b211 */ /* 0x000fc600008f0cc1 */
[----:B-----5:R1:W-:Y:S04]  /*9970*/  @!P2 ST.E.128 desc[UR48][R4.64], R44 ;  /* 0x0000002c0400a985 */ /* 0x0203e8000c101d30 */
[----:B------:R1:W-:Y:S02]  /*9980*/  @!P3 ST.E.128 desc[UR48][R6.64], R52 ;  /* 0x000000340600b985 */ /* 0x0003e4000c101d30 */
.L_x_171:
[----:B------:R-:W-:Y:S05]  /*9990*/  BSYNC B0 ;  /* 0x0000000000007941 */ /* 0x000fea0003800000 */
.L_x_170:
[----:B----4-:R4:W0:Y:S01]  /*99a0*/  SHFL.IDX PT, R9, R10, 0x2, 0x181f ;  /* 0x00581f000a097f89 */ /* 0x01082200000e0000 */
[----:B------:R-:W-:Y:S03]  /*99b0*/  BSSY B0, `(.L_x_172) ;  /* 0x000000b000007945 */ /* 0x000fe60003800000 */
[----:B-1----:R4:W1:Y:S01]  /*99c0*/  SHFL.IDX PT, R8, R0, 0x2, 0x181f ;  /* 0x00581f0000087f89 */ /* 0x00286200000e0000 */
[----:B------:R-:W-:Y:S05]  /*99d0*/  @P0 BRA `(.L_x_173) ;  /* 0x0000000000200947 */ /* 0x000fea0003800000 */
[----:B------:R-:W-:Y:S02]  /*99e0*/  ULDC UR4, c[0x0][0xac8] ;  /* 0x0002b20000047ab9 */ /* 0x000fe40000000800 */
[----:B------:R-:W-:Y:S02]  /*99f0*/  ISETP.GE.AND P2, PT, R18, UR4, PT ;  /* 0x0000000412007c0c */ /* 0x000fe4000bf46270 */
[----:B------:R-:W-:-:S11]  /*9a00*/  ISETP.GE.AND P1, PT, R17, UR4, PT ;  /* 0x0000000411007c0c */ /* 0x000fd6000bf26270 */
[C---:B-1-3--:R-:W-:Y:S02]  /*9a10*/  @!P2 LEA R6, P0, R18.reuse, R8, 0x1 ;  /* 0x000000081206a211 */ /* 0x04afe400078008ff */
[----:B0-----:R-:W-:Y:S02]  /*9a20*/  @!P1 IMAD.WIDE R4, R17, 0x2, R8 ;  /* 0x0000000211049825 */ /* 0x001fe400078e0208 */
[----:B------:R-:W-:-:S03]  /*9a30*/  @!P2 LEA.HI.X R7, R18, R9, R193, 0x1, P0 ;  /* 0x000000091207a211 */ /* 0x000fc600000f0cc1 */
[----:B-----5:R0:W-:Y:S04]  /*9a40*/  @!P1 ST.E.128 desc[UR48][R4.64], R32 ;  /* 0x0000002004009985 */ /* 0x0201e8000c101d30 */
[----:B------:R0:W-:Y:S02]  /*9a50*/  @!P2 ST.E.128 desc[UR48][R6.64], R40 ;  /* 0x000000280600a985 */ /* 0x0001e4000c101d30 */
.L_x_173:
[----:B------:R-:W-:Y:S05]  /*9a60*/  BSYNC B0 ;  /* 0x0000000000007941 */ /* 0x000fea0003800000 */
.L_x_172:
        /* <DEDUP_REMOVED lines=10> */
[C---:B0--3--:R-:W-:Y:S02]  /*9b10*/  @!P2 LEA R6, P0, R18.reuse, R8, 0x1 ;  /* 0x000000081206a211 */ /* 0x049fe400078008ff */
[----:B------:R-:W-:Y:S02]  /*9b20*/  @!P1 IMAD.WIDE R4, R17, 0x2, R8 ;  /* 0x0000000211049825 */ /* 0x000fe400078e0208 */
[----:B------:R-:W-:-:S03]  /*9b30*/  @!P2 LEA.HI.X R7, R18, R9, R193, 0x1, P0 ;  /* 0x000000091207a211 */ /* 0x000fc600000f0cc1 */
[----:B-----5:R1:W-:Y:S04]  /*9b40*/  @!P1 ST.E.128 desc[UR48][R4.64], R28 ;  /* 0x0000001c04009985 */ /* 0x0203e8000c101d30 */
[----:B------:R1:W-:Y:S02]  /*9b50*/  @!P2 ST.E.128 desc[UR48][R6.64], R36 ;  /* 0x000000240600a985 */ /* 0x0003e4000c101d30 */
.L_x_175:
[----:B------:R-:W-:Y:S05]  /*9b60*/  BSYNC B0 ;  /* 0x0000000000007941 */ /* 0x000fea0003800000 */
.L_x_174:
[----:B--2-4-:R-:W2:Y:S02]  /*9b70*/  LDC R0, c[0x0][0xc34] ;  /* 0x00030d00ff007b82 */ /* 0x014ea40000000800 */
[----:B--2---:R-:W-:-:S13]  /*9b80*/  ISETP.LE.AND P0, PT, R0, UR41, PT ;  /* 0x0000002900007c0c */ /* 0x004fda000bf03270 */
[----:B------:R-:W-:Y:S05]  /*9b90*/  @!P0 BRA `(.L_x_176) ;  /* 0xffffff7400c88947 */ /* 0x000fea000383ffff */
[----:B------:R-:W-:Y:S05]  /*9ba0*/  EXIT ;  /* 0x000000000000794d */ /* 0x000fea0003800000 */
.L_x_142:
[----:B------:R-:W-:-:S08]  /*9bb0*/  NOP ;  /* 0x0000000000007918 */ /* 0x000fd00000000000 */
[----:B-1----:R-:W0:-:S00]  /*9bc0*/  USETMAXREG.DEALLOC.CTAPOOL 0x18 ;  /* 0x00000018000079c8 */ /* 0x002e0000080e0500 */
[----:B0-----:R-:W0:Y:S01]  /*9bd0*/  LDC R2, c[0x0][0xc34] ;  /* 0x00030d00ff027b82 */ /* 0x001e220000000800 */
[----:B------:R-:W-:Y:S01]  /*9be0*/  IMAD.MOV.U32 R0, RZ, RZ, 0x1 ;  /* 0x00000001ff007424 */ /* 0x000fe200078e00ff */
[----:B------:R-:W-:Y:S01]  /*9bf0*/  UMOV UR46, 0x1 ;  /* 0x00000001002e7882 */ /* 0x000fe20000000000 */
[----:B------:R-:W-:-:S03]  /*9c00*/  IMAD.MOV.U32 R17, RZ, RZ, RZ ;  /* 0x000000ffff117224 */ /* 0x000fc600078e00ff */
[----:B------:R1:W-:Y:S01]  /*9c10*/  STL [R1], R0 ;  /* 0x0000000001007387 */ /* 0x0003e20000100800 */
[----:B0-----:R-:W-:-:S13]  /*9c20*/  ISETP.LE.AND P0, PT, R2, UR50, PT ;  /* 0x0000003202007c0c */ /* 0x001fda000bf03270 */
[----:B-1----:R-:W-:Y:S05]  /*9c30*/  @P0 BRA `(.L_x_177) ;  /* 0x0000003400300947 */ /* 0x002fea0003800000 */
[----:B------:R-:W0:Y:S01]  /*9c40*/  S2R R4, SR_TID.X ;  /* 0x0000000000047919 */ /* 0x000e220000002100 */
[----:B------:R-:W1:Y:S01]  /*9c50*/  S2UR UR4, SR_CgaCtaId ;  /* 0x00000000000479c3 */ /* 0x000e620000008800 */
[----:B------:R-:W-:Y:S01]  /*9c60*/  UMOV UR41, 0x400 ;  /* 0x0000040000297882 */ /* 0x000fe20000000000 */
[----:B------:R-:W-:Y:S01]  /*9c70*/  LOP3.LUT R19, R19, 0xfffffffe, RZ, 0xc0, !PT ;  /* 0xfffffffe13137812 */ /* 0x000fe200078ec0ff */
        /* <DEDUP_REMOVED lines=12> */
[----:B------:R-:W-:-:S02]  /*9d40*/  LOP3.LUT R0, R2, 0x1b0, RZ, 0xc0, !PT ;  /* 0x000001b002007812 */ /* 0x000fc400078ec0ff */
[----:B------:R-:W-:Y:S02]  /*9d50*/  LOP3.LUT P0, RZ, R4, 0x1f, RZ, 0xc0, !PT ;  /* 0x0000001f04ff7812 */ /* 0x000fe4000780c0ff */
[----:B------:R-:W-:Y:S01]  /*9d60*/  LOP3.LUT R9, R0, 0x30, R3, 0x78, !PT ;  /* 0x0000003000097812 */ /* 0x000fe200078e7803 */
[----:B------:R-:W-:Y:S01]  /*9d70*/  IMAD.SHL.U32 R0, R4, 0x20, RZ ;  /* 0x0000002004007824 */ /* 0x000fe200078e00ff */
[----:B------:R-:W-:Y:S02]  /*9d80*/  SHF.R.U32.HI R6, RZ, 0x5, R10 ;  /* 0x00000005ff067819 */ /* 0x000fe4000001160a */
[----:B------:R-:W-:Y:S02]  /*9d90*/  ISETP.NE.AND P2, PT, R10, RZ, PT ;  /* 0x000000ff0a00720c */ /* 0x000fe40003f45270 */
[----:B------:R-:W-:Y:S01]  /*9da0*/  LOP3.LUT R3, R0, 0x80, RZ, 0xc0, !PT ;  /* 0x0000008000037812 */ /* 0x000fe200078ec0ff */
[----:B------:R-:W-:Y:S01]  /*9db0*/  IMAD.SHL.U32 R7, R6, 0x200, RZ ;  /* 0x0000020006077824 */ /* 0x000fe200078e00ff */
[----:B------:R-:W-:-:S02]  /*9dc0*/  ISETP.NE.OR P0, PT, R10, RZ, !P0 ;  /* 0x000000ff0a00720c */ /* 0x000fc40004705670 */
[----:B------:R-:W-:Y:S01]  /*9dd0*/  LOP3.LUT R3, R3, 0x10, R4, 0xf8, !PT ;  /* 0x0000001003037812 */ /* 0x000fe200078ef804 */
[----:B------:R-:W-:-:S03]  /*9de0*/  IMAD.SHL.U32 R4, R4, 0x80, RZ ;  /* 0x0000008004047824 */ /* 0x000fc600078e00ff */
[----:B------:R-:W-:Y:S02]  /*9df0*/  LOP3.LUT R8, R3, 0x10, R8, 0x78, !PT ;  /* 0x0000001003087812 */ /* 0x000fe400078e7808 */
[----:B------:R-:W-:Y:S02]  /*9e00*/  LOP3.LUT R3, R4, 0x380, RZ, 0xc0, !PT ;  /* 0x0000038004037812 */ /* 0x000fe400078ec0ff */
[----:B------:R-:W-:-:S03]  /*9e10*/  @P2 LOP3.LUT R19, R19, 0x1, RZ, 0xfc, !PT ;  /* 0x0000000113132812 */ /* 0x000fc600078efcff */
[----:B------:R-:W-:Y:S01]  /*9e20*/  IMAD R5, R6, 0x10, R3 ;  /* 0x0000001006057824 */ /* 0x000fe200078e0203 */
[C---:B------:R-:W-:Y:S02]  /*9e30*/  LOP3.LUT R6, R7.reuse, 0x40, R2, 0xf8, !PT ;  /* 0x0000004007067812 */ /* 0x040fe400078ef802 */
[----:B------:R-:W-:Y:S02]  /*9e40*/  LOP3.LUT R7, R7, 0x60, R0, 0xf8, !PT ;  /* 0x0000006007077812 */ /* 0x000fe400078ef800 */
[----:B------:R-:W-:Y:S02]  /*9e50*/  LOP3.LUT R5, R5, 0x70, R2, 0x78, !PT ;  /* 0x0000007005057812 */ /* 0x000fe400078e7802 */
[----:B------:R-:W-:Y:S02]  /*9e60*/  LOP3.LUT R7, R7, 0x100, R0, 0xf8, !PT ;  /* 0x0000010007077812 */ /* 0x000fe400078ef800 */
[----:B------:R-:W-:Y:S02]  /*9e70*/  LOP3.LUT R5, R5, 0xc00, R4, 0xf8, !PT ;  /* 0x00000c0005057812 */ /* 0x000fe400078ef804 */
[----:B------:R-:W-:-:S02]  /*9e80*/  LOP3.LUT R4, R7, R8, RZ, 0xfc, !PT ;  /* 0x0000000807047212 */ /* 0x000fc400078efcff */
[----:B------:R-:W-:Y:S01]  /*9e90*/  LOP3.LUT R3, R6, R9, RZ, 0xfc, !PT ;  /* 0x0000000906037212 */ /* 0x000fe200078efcff */
[----:B------:R0:W-:Y:S01]  /*9ea0*/  STL [R1+0x18], R5 ;  /* 0x0000180501007387 */ /* 0x0001e20000100800 */
[----:B------:R-:W-:Y:S02]  /*9eb0*/  LOP3.LUT R19, R19, 0xfffffffd, RZ, 0xc0, !PT ;  /* 0xfffffffd13137812 */ /* 0x000fe400078ec0ff */
[----:B------:R-:W-:Y:S01]  /*9ec0*/  LOP3.LUT R2, R2, 0x30, RZ, 0xc0, !PT ;  /* 0x0000003002027812 */ /* 0x000fe200078ec0ff */
[----:B------:R1:W-:Y:S01]  /*9ed0*/  STL [R1+0x14], R4 ;  /* 0x0000140401007387 */ /* 0x0003e20000100800 */
[----:B------:R-:W-:Y:S02]  /*9ee0*/  @P0 LOP3.LUT R19, R19, 0x2, RZ, 0xfc, !PT ;  /* 0x0000000213130812 */ /* 0x000fe400078efcff */
[----:B0-----:R-:W-:Y:S01]  /*9ef0*/  SHF.R.U32.HI R5, RZ, 0x2, R10 ;  /* 0x00000002ff057819 */ /* 0x001fe2000001160a */
[----:B-1----:R-:W-:-:S03]  /*9f00*/  IMAD.MOV.U32 R4, RZ, RZ, 0x40 ;  /* 0x00000040ff047424 */ /* 0x002fc600078e00ff */
[----:B------:R-:W-:Y:S01]  /*9f10*/  LOP3.LUT R5, R5, 0x60, R0, 0xf8, !PT ;  /* 0x0000006005057812 */ /* 0x000fe200078ef800 */
[----:B------:R-:W-:Y:S01]  /*9f20*/  VIADD R0, R3, UR41 ;  /* 0x0000002903007c36 */ /* 0x000fe20008000000 */
[----:B------:R-:W-:Y:S02]  /*9f30*/  LOP3.LUT R3, R2, 0x40, RZ, 0xfc, !PT ;  /* 0x0000004002037812 */ /* 0x000fe400078efcff */
[----:B------:R-:W-:-:S05]  /*9f40*/  SEL R4, R4, 0xffffffc0, !P1 ;  /* 0xffffffc004047807 */ /* 0x000fca0004800000 */
[----:B------:R0:W-:Y:S04]  /*9f50*/  STL [R1+0x1c], R4 ;  /* 0x00001c0401007387 */ /* 0x0001e80000100800 */
[----:B------:R1:W-:Y:S01]  /*9f60*/  STL [R1+0x20], R0 ;  /* 0x0000200001007387 */ /* 0x0003e20000100800 */
[----:B0-----:R-:W-:Y:S01]  /*9f70*/  IMAD.MOV.U32 R4, RZ, RZ, 0x1 ;  /* 0x00000001ff047424 */ /* 0x001fe200078e00ff */
[----:B-1----:R-:W-:-:S04]  /*9f80*/  LOP3.LUT R0, R2, 0x80, RZ, 0xfc, !PT ;  /* 0x0000008002007812 */ /* 0x002fc800078efcff */
[----:B------:R0:W-:Y:S03]  /*9f90*/  STL [R1], R4 ;  /* 0x0000000401007387 */ /* 0x0001e60000100800 */
.L_x_230:
        /* <DEDUP_REMOVED lines=29> */
[----:B-12---:R-:W-:Y:S11]  /*a170*/  @!P0 BRA `(.L_x_178) ;  /* 0x0000000000408947 */ /* 0x006ff60003800000 */
        /* <DEDUP_REMOVED lines=16> */
.L_x_178:
[----:B------:R-:W-:Y:S01]  /*a280*/  UIADD3 UR4, UR41, 0xa400, URZ ;  /* 0x0000a40029047890 */ /* 0x000fe2000fffe03f */
[----:B------:R-:W-:-:S05]  /*a290*/  LOP3.LUT R19, R19, 0xfffffffb, RZ, 0xc0, !PT ;  /* 0xfffffffb13137812 */ /* 0x000fca00078ec0ff */
[----:B------:R-:W-:-:S05]  /*a2a0*/  IMAD.U32 R16, RZ, RZ, UR4 ;  /* 0x00000004ff107e24 */ /* 0x000fca000f8e00ff */
[----:B------:R-:W-:-:S13]  /*a2b0*/  LOP3.LUT P0, RZ, R16, 0x3ff, RZ, 0xc0, !PT ;  /* 0x000003ff10ff7812 */ /* 0x000fda000780c0ff */
[----:B------:R-:W-:Y:S01]  /*a2c0*/  @P0 LOP3.LUT R19, R19, 0x4, RZ, 0xfc, !PT ;  /* 0x0000000413130812 */ /* 0x000fe200078efcff */
[----:B------:R-:W-:Y:S06]  /*a2d0*/  @!P0 BRA `(.L_x_179) ;  /* 0x0000000000408947 */ /* 0x000fec0003800000 */
        /* <DEDUP_REMOVED lines=16> */
.L_x_179:
        /* <DEDUP_REMOVED lines=20> */
.L_x_180:
        /* <DEDUP_REMOVED lines=18> */
.L_x_181:
[----:B------:R-:W-:Y:S01]  /*a640*/  ULDC.64 UR4, c[0x0][0x9f8] ;  /* 0x00027e0000047ab9 */ /* 0x000fe20000000a00 */
[----:B------:R-:W-:Y:S01]  /*a650*/  IMAD.U32 R0, RZ, RZ, UR44 ;  /* 0x0000002cff007e24 */ /* 0x000fe2000f8e00ff */
[----:B------:R-:W-:-:S04]  /*a660*/  UISETP.NE.U32.AND UP0, UPT, UR4, URZ, UPT ;  /* 0x0000003f0400728c */ /* 0x000fc8000bf05070 */
[----:B------:R-:W-:-:S06]  /*a670*/  UISETP.NE.AND.EX UP0, UPT, UR5, URZ, UPT, UP0 ;  /* 0x0000003f0500728c */ /* 0x000fcc000bf05300 */
[----:B------:R-:W-:-:S05]  /*a680*/  PLOP3.LUT P0, PT, PT, PT, UP0, 0x80, 0x0 ;  /* 0x000000000000781c */ /* 0x000fca0003f0f008 */
[----:B------:R-:W-:Y:S02]  /*a690*/  @UP0 ULDC.64 UR4, c[0x0][0x9f8] ;  /* 0x00027e0000040ab9 */ /* 0x000fe40000000a00 */
[----:B------:R-:W-:-:S06]  /*a6a0*/  @UP0 UIMAD.WIDE UR4, UR44, 0x4, UR4 ;  /* 0x000000042c0408a5 */ /* 0x000fcc000f8e0204 */
[----:B------:R-:W-:Y:S02]  /*a6b0*/  IMAD.U32 R2, RZ, RZ, UR4 ;  /* 0x00000004ff027e24 */ /* 0x000fe4000f8e00ff */
[----:B------:R-:W-:-:S05]  /*a6c0*/  IMAD.U32 R3, RZ, RZ, UR5 ;  /* 0x00000005ff037e24 */ /* 0x000fca000f8e00ff */
[----:B------:R1:W2:Y:S01]  /*a6d0*/  @P0 LDG.E R0, desc[UR48][R2.64] ;  /* 0x0000003002000981 */ /* 0x0002a2000c1e1900 */
[----:B------:R-:W-:Y:S01]  /*a6e0*/  UMOV UR4, 0xffffffff ;  /* 0xffffffff00047882 */ /* 0x000fe20000000000 */
[----:B------:R-:W-:Y:S01]  /*a6f0*/  LOP3.LUT R19, R19, 0xfffffffb, RZ, 0xc0, !PT ;  /* 0xfffffffb13137812 */ /* 0x000fe200078ec0ff */
[----:B------:R-:W3:Y:S01]  /*a700*/  S2R R18, SR_TID.X ;  /* 0x0000000000127919 */ /* 0x000ee20000002100 */
[----:B-1----:R-:W1:Y:S02]  /*a710*/  LDC.64 R2, c[0x0][0x418] ;  /* 0x00010600ff027b82 */ /* 0x002e640000000a00 */
[----:B-1----:R-:W-:Y:S02]  /*a720*/  ISETP.NE.U32.AND P0, PT, R2, RZ, PT ;  /* 0x000000ff0200720c */ /* 0x002fe40003f05070 */
[----:B---3--:R-:W-:Y:S02]  /*a730*/  SHF.R.U32.HI R18, RZ, 0x5, R18 ;  /* 0x00000005ff127819 */ /* 0x008fe40000011612 */
[----:B------:R-:W-:-:S02]  /*a740*/  ISETP.NE.AND.EX P1, PT, R3, RZ, PT, P0 ;  /* 0x000000ff0300720c */ /* 0x000fc40003f25300 */
[----:B------:R-:W-:-:S11]  /*a750*/  LOP3.LUT R18, R18, 0x3, RZ, 0xc0, !PT ;  /* 0x0000000312127812 */ /* 0x000fd600078ec0ff */
[----:B------:R-:W-:Y:S02]  /*a760*/  @P1 LOP3.LUT R19, R19, 0x4, RZ, 0xfc, !PT ;  /* 0x0000000413131812 */ /* 0x000fe400078efcff */
[----:B--2---:R-:W-:Y:S01]  /*a770*/  SHF.R.S32.HI R9, RZ, 0x1f, R0 ;  /* 0x0000001fff097819 */ /* 0x004fe20000011400 */
[----:B------:R1:W-:Y:S01]  /*a780*/  STL [R1+0x4], R0 ;  /* 0x0000040001007387 */ /* 0x0003e20000100800 */
[----:B------:R-:W-:-:S03]  /*a790*/  SEL R16, R0, RZ, !P1 ;  /* 0x000000ff00107207 */ /* 0x000fc60004800000 */
[----:B------:R1:W-:Y:S01]  /*a7a0*/  STL [R1+0x8], R9 ;  /* 0x0000080901007387 */ /* 0x0003e20000100800 */
[----:B------:R-:W-:Y:S05]  /*a7b0*/  BRA.DIV UR4, `(.L_x_182) ;  /* 0x0000002e04a47947 */ /* 0x000fea000b800000 */
[----:B------:R2:W3:Y:S02]  /*a7c0*/  SHFL.IDX PT, R14, R18, RZ, 0x1f ;  /* 0x00001fff120e7589 */ /* 0x0004e400000e0000 */
.L_x_246:
[----:B---3--:R-:W-:Y:S02]  /*a7d0*/  ISETP.NE.AND P0, PT, R14, RZ, PT ;  /* 0x000000ff0e00720c */ /* 0x008fe40003f05270 */
[----:B------:R-:W-:Y:S02]  /*a7e0*/  PLOP3.LUT P2, PT, PT, PT, PT, 0x8, 0x0 ;  /* 0x000000000000781c */ /* 0x000fe40003f4e170 */
[----:B------:R-:W-:-:S11]  /*a7f0*/  LOP3.LUT R19, R19, 0xfffffff7, RZ, 0xc0, !PT ;  /* 0xfffffff713137812 */ /* 0x000fd600078ec0ff */
[----:B------:R-:W-:Y:S01]  /*a800*/  @P2 LOP3.LUT R19, R19, 0x8, RZ, 0xfc, !PT ;  /* 0x0000000813132812 */ /* 0x000fe200078efcff */
[----:B------:R-:W-:Y:S06]  /*a810*/  @P0 BRA `(.L_x_183) ;  /* 0x0000000400c40947 */ /* 0x000fec0003800000 */
[----:B------:R-:W-:-:S06]  /*a820*/  UIADD3 UR4, UR39, -0x1, URZ ;  /* 0xffffffff27047890 */ /* 0x000fcc000fffe03f */
[----:B------:R-:W-:Y:S01]  /*a830*/  IMAD.U32 R6, RZ, RZ, UR4 ;  /* 0x00000004ff067e24 */ /* 0x000fe2000f8e00ff */
[----:B------:R-:W-:-:S03]  /*a840*/  UMOV UR4, 0xffffffff ;  /* 0xffffffff00047882 */ /* 0x000fc60000000000 */
[----:B------:R-:W-:Y:S05]  /*a850*/  BRA.DIV UR4, `(.L_x_184) ;  /* 0x0000002e049c7947 */ /* 0x000fea000b800000 */
[----:B------:R-:W-:-:S13]  /*a860*/  ELECT P6, URZ, PT ;  /* 0x00000000003f782f */ /* 0x000fda00038c0000 */
.L_x_249:
[----:B------:R-:W-:Y:S05]  /*a870*/  @!P6 BRA `(.L_x_183) ;  /* 0x0000000400ace947 */ /* 0x000fea0003800000 */
[----:B------:R-:W-:Y:S05]  /*a880*/  @!P1 BRA `(.L_x_185) ;  /* 0x0000000000449947 */ /* 0x000fea0003800000 */
        /* <DEDUP_REMOVED lines=16> */
[----:B-1----:R3:W5:Y:S04]  /*a990*/  LDG.E R0, desc[UR48][R2.64] ;  /* 0x0000003002007981 */ /* 0x002768000c1e1900 */
.L_x_185:
[----:B---3--:R-:W3:Y:S01]  /*a9a0*/  LDL R3, [R1] ;  /* 0x0000000001037983 */ /* 0x008ee20000100800 */
[----:B------:R-:W-:Y:S02]  /*a9b0*/  LEA R2, R17, UR41, 0x3 ;  /* 0x0000002911027c11 */ /* 0x000fe4000f8e18ff */
[----:B---3--:R-:W-:-:S04]  /*a9c0*/  SHF.L.U32 R3, R3, 0x1f, RZ ;  /* 0x0000001f03037819 */ /* 0x008fc800000006ff */
[----:B------:R-:W3:Y:S02]  /*a9d0*/  SYNCS.PHASECHK.TRANS64.TRYWAIT P0, [R2+URZ+0x29880], R3 ;  /* 0x02988003020075a7 */ /* 0x000ee4000800017f */
[----:B---3--:R-:W-:Y:S05]  /*a9e0*/  @!P0 BRA `(.L_x_186) ;  /* 0x0000002c00588947 */ /* 0x008fea0003800000 */
.L_x_250:
[----:B0-----:R-:W0:Y:S01]  /*a9f0*/  S2R R4, SR_TID.X ;  /* 0x0000000000047919 */ /* 0x001e220000002100 */
[----:B------:R-:W-:Y:S01]  /*aa00*/  UPRMT UR4, UR47, 0x9910, URZ ;  /* 0x000099102f047896 */ /* 0x000fe2000800003f */
[----:B0-----:R-:W-:-:S04]  /*aa10*/  LOP3.LUT R4, R4, 0x7f, RZ, 0xc0, !PT ;  /* 0x0000007f04047812 */ /* 0x001fc800078ec0ff */
[----:B------:R-:W-:-:S13]  /*aa20*/  ISETP.NE.AND P0, PT, R4, RZ, PT ;  /* 0x000000ff0400720c */ /* 0x000fda0003f05270 */
[----:B------:R-:W-:-:S04]  /*aa30*/  @!P0 IMAD.MOV.U32 R4, RZ, RZ, 0x5000 ;  /* 0x00005000ff048424 */ /* 0x000fc800078e00ff */
[----:B------:R0:W-:Y:S02]  /*aa40*/  @!P0 SYNCS.ARRIVE.TRANS64 RZ, [R2+URZ+0x29870], R4 ;  /* 0x0298700402ff89a7 */ /* 0x0001e4000800003f */
[----:B0-----:R-:W-:-:S05]  /*aa50*/  IMAD.U32 R4, RZ, RZ, UR4 ;  /* 0x00000004ff047e24 */ /* 0x001fca000f8e00ff */
[----:B------:R-:W-:-:S13]  /*aa60*/  ISETP.NE.AND P1, PT, R4, 0x2, PT ;  /* 0x000000020400780c */ /* 0x000fda0003f25270 */
[----:B------:R-:W-:Y:S05]  /*aa70*/  @P1 BRA `(.L_x_187) ;  /* 0x0000000000041947 */ /* 0x000fea0003800000 */
[----:B------:R-:W-:Y:S01]  /*aa80*/  BPT.TRAP 0x1 ;  /* 0x000000040000795c */ /* 0x000fe20000300000 */
.L_x_187:
[----:B------:R-:W-:-:S13]  /*aa90*/  LOP3.LUT P0, RZ, R19, 0x2, RZ, 0xc0, !PT ;  /* 0x0000000213ff7812 */ /* 0x000fda000780c0ff */
[----:B------:R-:W-:Y:S05]  /*aaa0*/  @P0 BRA `(.L_x_188) ;  /* 0x0000000000040947 */ /* 0x000fea0003800000 */
[----:B------:R-:W-:Y:S01]  /*aab0*/  BPT.TRAP 0x1 ;  /* 0x000000040000795c */ /* 0x000fe20000300000 */
.L_x_188:
[----:B------:R-:W0:Y:S01]  /*aac0*/  S2R R4, SR_CgaCtaId ;  /* 0x0000000000047919 */ /* 0x000e220000008800 */
[----:B------:R-:W-:Y:S01]  /*aad0*/  R2UR UR33, R2 ;  /* 0x00000000022172ca */ /* 0x000fe200000e0000 */
[----:B------:R-:W-:Y:S01]  /*aae0*/  UIADD3 UR4, UP0, UR52, 0x470, URZ ;  /* 0x0000047034047890 */ /* 0x000fe2000ff1e03f */
[----:B-----5:R-:W-:Y:S01]  /*aaf0*/  R2UR UR37, R0 ;  /* 0x00000000002572ca */ /* 0x020fe200000e0000 */
[----:B------:R-:W4:Y:S01]  /*ab00*/  S2R R5, SR_CgaCtaId ;  /* 0x0000000000057919 */ /* 0x000f220000008800 */
[----:B------:R-:W-:Y:S01]  /*ab10*/  UMOV UR6, 0x30000 ;  /* 0x0003000000067882 */ /* 0x000fe20000000000 */
[----:B------:R-:W-:Y:S01]  /*ab20*/  UIADD3.X UR5, URZ, UR53, URZ, UP0, !UPT ;  /* 0x000000353f057290 */ /* 0x000fe200087fe43f */
[----:B------:R-:W-:Y:S01]  /*ab30*/  UMOV UR8, 0x0 ;  /* 0x0000000000087882 */ /* 0x000fe20000000000 */
[----:B------:R-:W-:Y:S01]  /*ab40*/  UMOV UR9, 0x14f00000 ;  /* 0x14f0000000097882 */ /* 0x000fe20000000000 */
[----:B------:R-:W-:-:S05]  /*ab50*/  UMOV UR34, URZ ;  /* 0x0000003f00227c82 */ /* 0x000fca0008000000 */
[----:B------:R-:W-:Y:S01]  /*ab60*/  UIADD3 UR33, UR33, 0x29870, URZ ;  /* 0x0002987021217890 */ /* 0x000fe2000fffe03f */
[----:B0-----:R-:W-:Y:S02]  /*ab70*/  LOP3.LUT R4, R4, 0x1, RZ, 0xc0, !PT ;  /* 0x0000000104047812 */ /* 0x001fe400078ec0ff */
[----:B----4-:R-:W-:-:S03]  /*ab80*/  LOP3.LUT R5, R5, 0x1, RZ, 0xc0, !PT ;  /* 0x0000000105057812 */ /* 0x010fc600078ec0ff */
[----:B------:R-:W-:-:S04]  /*ab90*/  IMAD R4, R4, 0x2800, RZ ;  /* 0x0000280004047824 */ /* 0x000fc800078e02ff */
[----:B------:R-:W-:Y:S02]  /*aba0*/  IMAD R4, R17, 0x5000, R4 ;  /* 0x0000500011047824 */ /* 0x000fe400078e0204 */
[----:B------:R-:W-:-:S03]  /*abb0*/  IMAD R5, R5, 0x50, RZ ;  /* 0x0000005005057824 */ /* 0x000fc600078e02ff */
[----:B------:R-:W-:Y:S01]  /*abc0*/  R2UR UR32, R4 ;  /* 0x00000000042072ca */ /* 0x000fe200000e0000 */
[----:B------:R-:W-:-:S05]  /*abd0*/  IMAD R6, R6, 0xa0, R5 ;  /* 0x000000a006067824 */ /* 0x000fca00078e0205 */
[----:B------:R-:W-:-:S07]  /*abe0*/  R2UR UR35, R6 ;  /* 0x00000000062372ca */ /* 0x000fce00000e0000 */
[----:B------:R-:W-:-:S09]  /*abf0*/  UIADD3 UR32, UR41, 0xa400, UR32 ;  /* 0x0000a40029207890 */ /* 0x000fd2000fffe020 */
[----:B------:R0:W-:Y:S01]  /*ac00*/  UTMALDG.4D.MULTICAST [UR32], [UR4], UR6, desc[UR8] ;  /* 0x00000820040073b4 */ /* 0x0001e20008019806 */
[----:B------:R-:W4:Y:S02]  /*ac10*/  SYNCS.PHASECHK.TRANS64.TRYWAIT P0, [R2+URZ+0x29840], R3 ;  /* 0x02984003020075a7 */ /* 0x000f24000800017f */
[----:B0---4-:R-:W-:Y:S05]  /*ac20*/  @!P0 BRA `(.L_x_189) ;  /* 0x0000002800dc8947 */ /* 0x011fea0003800000 */
.L_x_251:
[----:B------:R-:W4:Y:S02]  /*ac30*/  S2R R4, SR_TID.X ;  /* 0x0000000000047919 */ /* 0x000f240000002100 */
[----:B----4-:R-:W-:-:S04]  /*ac40*/  LOP3.LUT R4, R4, 0x7f, RZ, 0xc0, !PT ;  /* 0x0000007f04047812 */ /* 0x010fc800078ec0ff */
[----:B------:R-:W-:-:S13]  /*ac50*/  ISETP.NE.AND P0, PT, R4, RZ, PT ;  /* 0x000000ff0400720c */ /* 0x000fda0003f05270 */
[----:B0--3--:R-:W-:-:S04]  /*ac60*/  @!P0 IMAD.MOV.U32 R3, RZ, RZ, 0x7800 ;  /* 0x00007800ff038424 */ /* 0x009fc800078e00ff */
[----:B------:R0:W-:Y:S01]  /*ac70*/  @!P0 SYNCS.ARRIVE.TRANS64 RZ, [R2+URZ+0x29830], R3 ;  /* 0x0298300302ff89a7 */ /* 0x0001e2000800003f */
[----:B------:R-:W-:Y:S05]  /*ac80*/  @P1 BRA `(.L_x_190) ;  /* 0x0000000000041947 */ /* 0x000fea0003800000 */
[----:B------:R-:W-:Y:S01]  /*ac90*/  BPT.TRAP 0x1 ;  /* 0x000000040000795c */ /* 0x000fe20000300000 */
.L_x_190:
[----:B------:R-:W-:-:S13]  /*aca0*/  LOP3.LUT P0, RZ, R19, 0x2, RZ, 0xc0, !PT ;  /* 0x0000000213ff7812 */ /* 0x000fda000780c0ff */
[----:B------:R-:W-:Y:S05]  /*acb0*/  @P0 BRA `(.L_x_191) ;  /* 0x0000000000040947 */ /* 0x000fea0003800000 */
[----:B------:R-:W-:Y:S01]  /*acc0*/  BPT.TRAP 0x1 ;  /* 0x000000040000795c */ /* 0x000fe20000300000 */
.L_x_191:
[----:B0-----:R-:W0:Y:S01]  /*acd0*/  S2R R3, SR_CgaCtaId ;  /* 0x0000000000037919 */ /* 0x001e220000008800 */
[----:B------:R-:W-:Y:S01]  /*ace0*/  R2UR UR25, R2 ;  /* 0x00000000021972ca */ /* 0x000fe200000e0000 */
[----:B------:R-:W-:Y:S01]  /*acf0*/  UIADD3 UR4, UP0, UR52, 0x370, URZ ;  /* 0x0000037034047890 */ /* 0x000fe2000ff1e03f */
[----:B------:R-:W-:Y:S01]  /*ad00*/  R2UR UR27, R6 ;  /* 0x00000000061b72ca */ /* 0x000fe200000e0000 */
[----:B------:R-:W-:Y:S01]  /*ad10*/  UMOV UR14, 0x30000 ;  /* 0x00030000000e7882 */ /* 0x000fe20000000000 */
[----:B------:R-:W-:Y:S01]  /*ad20*/  R2UR UR29, R0 ;  /* 0x00000000001d72ca */ /* 0x000fe200000e0000 */
[----:B------:R-:W-:Y:S01]  /*ad30*/  UIADD3.X UR5, URZ, UR53, URZ, UP0, !UPT ;  /* 0x000000353f057290 */ /* 0x000fe200087fe43f */
[----:B------:R-:W-:Y:S01]  /*ad40*/  PLOP3.LUT P0, PT, PT, PT, PT, 0x80, 0x0 ;  /* 0x000000000000781c */ /* 0x000fe20003f0f070 */
[----:B------:R-:W-:Y:S01]  /*ad50*/  UMOV UR6, 0x0 ;  /* 0x0000000000067882 */ /* 0x000fe20000000000 */
[----:B------:R-:W-:Y:S01]  /*ad60*/  UMOV UR7, 0x14f00000 ;  /* 0x14f0000000077882 */ /* 0x000fe20000000000 */
[----:B------:R-:W-:Y:S01]  /*ad70*/  UMOV UR26, URZ ;  /* 0x0000003f001a7c82 */ /* 0x000fe20008000000 */
[----:B------:R-:W-:Y:S01]  /*ad80*/  UMOV UR28, UR36 ;  /* 0x00000024001c7c82 */ /* 0x000fe20008000000 */
[----:B------:R-:W-:Y:S01]  /*ad90*/  UMOV UR18, 0x40 ;  /* 0x0000004000127882 */ /* 0x000fe20000000000 */
[----:B------:R-:W-:Y:S01]  /*ada0*/  UMOV UR20, UR36 ;  /* 0x0000002400147c82 */ /* 0x000fe20008000000 */
[----:B------:R-:W-:Y:S01]  /*adb0*/  UIADD3 UR25, UR25, 0x29830, URZ ;  /* 0x0002983019197890 */ /* 0x000fe2000fffe03f */
[----:B------:R-:W-:Y:S01]  /*adc0*/  LOP3.LUT R19, R19, 0xfffffff7, RZ, 0xc0, !PT ;  /* 0xfffffff713137812 */ /* 0x000fe200078ec0ff */
[----:B------:R-:W-:Y:S01]  /*add0*/  UMOV UR19, UR27 ;  /* 0x0000001b00137c82 */ /* 0x000fe20008000000 */
[----:B------:R-:W-:Y:S01]  /*ade0*/  UMOV UR10, 0x80 ;  /* 0x00000080000a7882 */ /* 0x000fe20000000000 */
[----:B------:R-:W-:Y:S01]  /*adf0*/  UMOV UR21, UR29 ;  /* 0x0000001d00157c82 */ /* 0x000fe20008000000 */
[----:B------:R-:W-:Y:S01]  /*ae00*/  UMOV UR12, UR36 ;  /* 0x00000024000c7c82 */ /* 0x000fe20008000000 */
[----:B------:R-:W-:Y:S01]  /*ae10*/  UMOV UR11, UR27 ;  /* 0x0000001b000b7c82 */ /* 0x000fe20008000000 */
[----:B------:R-:W-:Y:S01]  /*ae20*/  UMOV UR17, UR25 ;  /* 0x0000001900117c82 */ /* 0x000fe20008000000 */
[----:B------:R-:W-:Y:S01]  /*ae30*/  UMOV UR13, UR29 ;  /* 0x0000001d000d7c82 */ /* 0x000fe20008000000 */
[----:B------:R-:W-:Y:S01]  /*ae40*/  UMOV UR9, UR25 ;  /* 0x0000001900097c82 */ /* 0x000fe20008000000 */
[----:B------:R-:W-:Y:S01]  /*ae50*/  IMAD.MOV.U32 R16, RZ, RZ, R0 ;  /* 0x000000ffff107224 */ /* 0x000fe200078e0000 */
[----:B------:R-:W-:-:S02]  /*ae60*/  @P0 LOP3.LUT R19, R19, 0x8, RZ, 0xfc, !PT ;  /* 0x0000000813130812 */ /* 0x000fc400078efcff */
[----:B0-----:R-:W-:-:S05]  /*ae70*/  LOP3.LUT R3, R3, 0x1, RZ, 0xc0, !PT ;  /* 0x0000000103037812 */ /* 0x001fca00078ec0ff */
[----:B------:R-:W-:-:S04]  /*ae80*/  IMAD R3, R3, 0x1400, RZ ;  /* 0x0000140003037824 */ /* 0x000fc800078e02ff */
[----:B------:R-:W-:-:S05]  /*ae90*/  IMAD R2, R17, 0x7800, R3 ;  /* 0x0000780011027824 */ /* 0x000fca00078e0203 */
[----:B------:R-:W-:-:S13]  /*aea0*/  R2UR UR8, R2 ;  /* 0x00000000020872ca */ /* 0x000fda00000e0000 */
[----:B------:R-:W-:-:S04]  /*aeb0*/  UIADD3 UR8, UR41, UR8, URZ ;  /* 0x0000000829087290 */ /* 0x000fc8000fffe03f */
[----:B------:R-:W-:Y:S02]  /*aec0*/  UIADD3 UR24, UR8, 0x1a400, URZ ;  /* 0x0001a40008187890 */ /* 0x000fe4000fffe03f */
[----:B------:R-:W-:Y:S02]  /*aed0*/  UIADD3 UR16, UR8, 0x1cc00, URZ ;  /* 0x0001cc0008107890 */ /* 0x000fe4000fffe03f */
[----:B------:R-:W-:-:S05]  /*aee0*/  UIADD3 UR8, UR8, 0x1f400, URZ ;  /* 0x0001f40008087890 */ /* 0x000fca000fffe03f */
[----:B------:R3:W-:Y:S02]  /*aef0*/  UTMALDG.4D.MULTICAST [UR24], [UR4], UR14, desc[UR6] ;  /* 0x00000618040073b4 */ /* 0x0007e4000801980e */
[----:B------:R3:W-:Y:S02]  /*af00*/  UTMALDG.4D.MULTICAST [UR16], [UR4], UR14, desc[UR6] ;  /* 0x00000610040073b4 */ /* 0x0007e4000801980e */
[----:B------:R3:W-:Y:S02]  /*af10*/  UTMALDG.4D.MULTICAST [UR8], [UR4], UR14, desc[UR6] ;  /* 0x00000608040073b4 */ /* 0x0007e4000801980e */
[----:B---3--:R-:W-:Y:S01]  /*af20*/  NOP ;  /* 0x0000000000007918 */ /* 0x008fe20000000000 */
.L_x_183:
[----:B------:R-:W-:Y:S05]  /*af30*/  WARPSYNC.ALL ;  /* 0x0000000000007948 */ /* 0x000fea0003800000 */
[----:B------:R-:W-:Y:S01]  /*af40*/  UIADD3 UR4, UR41, 0x14400, URZ ;  /* 0x0001440029047890 */ /* 0x000fe2000fffe03f */
        /* <DEDUP_REMOVED lines=19> */
[----:B012---:R-:W-:Y:S05]  /*b080*/  CALL.ABS.NOINC R2 ;  /* 0x0000000002007343 */ /* 0x007fea0003c00000 */
.L_x_192:
[----:B------:R-:W3:Y:S01]  /*b090*/  S2R R2, SR_TID.X ;  /* 0x0000000000027919 */ /* 0x000ee20000002100 */
[----:B------:R-:W4:Y:S01]  /*b0a0*/  LDC R8, c[0x0][0x448] ;  /* 0x00011200ff087b82 */ /* 0x000f220000000800 */
[----:B------:R-:W-:Y:S01]  /*b0b0*/  USHF.R.S32.HI UR4, URZ, 0x1f, UR36 ;  /* 0x0000001f3f047899 */ /* 0x000fe20008011424 */
[----:B--2---:R-:W2:Y:S01]  /*b0c0*/  S2R R18, SR_TID.X ;  /* 0x0000000000127919 */ /* 0x004ea20000002100 */
[----:B------:R-:W-:Y:S01]  /*b0d0*/  ULDC.64 UR8, c[0x0][0x2d8] ;  /* 0x0000b60000087ab9 */ /* 0x000fe20000000a00 */
[----:B------:R-:W-:Y:S01]  /*b0e0*/  USHF.R.S32.HI UR7, URZ, 0x1f, UR44 ;  /* 0x0000001f3f077899 */ /* 0x000fe2000801142c */
[----:B------:R-:W2:Y:S03]  /*b0f0*/  S2R R7, SR_TID.X ;  /* 0x0000000000077919 */ /* 0x000ea60000002100 */
[----:B0-----:R-:W0:Y:S01]  /*b100*/  LDC R4, c[0x0][0xc38] ;  /* 0x00030e00ff047b82 */ /* 0x001e220000000800 */
[----:B------:R-:W-:-:S02]  /*b110*/  UIMAD UR6, UR4, UR8, URZ ;  /* 0x00000008040672a4 */ /* 0x000fc4000f8e023f */
[----:B------:R-:W-:Y:S02]  /*b120*/  UIMAD.WIDE.U32 UR4, UR36, UR8, URZ ;  /* 0x00000008240472a5 */ /* 0x000fe4000f8e003f */
[----:B------:R-:W-:-:S03]  /*b130*/  UIMAD UR6, UR36, UR9, UR6 ;  /* 0x00000009240672a4 */ /* 0x000fc6000f8e0206 */
[----:B------:R-:W-:Y:S01]  /*b140*/  ULDC.64 UR8, c[0x0][0x2e0] ;  /* 0x0000b80000087ab9 */ /* 0x000fe20000000a00 */
[----:B------:R-:W-:Y:S02]  /*b150*/  UIADD3 UR5, UR5, UR6, URZ ;  /* 0x0000000605057290 */ /* 0x000fe4000fffe03f */
[----:B------:R-:W-:Y:S02]  /*b160*/  UIMAD UR6, UR7, UR8, URZ ;  /* 0x00000008070672a4 */ /* 0x000fe4000f8e023f */
[----:B------:R-:W-:Y:S02]  /*b170*/  UIMAD.WIDE.U32 UR4, UR44, UR8, UR4 ;  /* 0x000000082c0472a5 */ /* 0x000fe4000f8e0004 */
[----:B------:R-:W-:Y:S01]  /*b180*/  UIMAD UR6, UR44, UR9, UR6 ;  /* 0x000000092c0672a4 */ /* 0x000fe2000f8e0206 */
[----:B----4-:R-:W-:-:S03]  /*b190*/  ISETP.NE.AND P0, PT, R8, 0x1, PT ;  /* 0x000000010800780c */ /* 0x010fc60003f05270 */
[----:B------:R-:W-:Y:S01]  /*b1a0*/  UIADD3 UR5, UR5, UR6, URZ ;  /* 0x0000000605057290 */ /* 0x000fe2000fffe03f */
[----:B---3--:R-:W-:-:S04]  /*b1b0*/  LOP3.LUT R2, R2, 0x7f, RZ, 0xc0, !PT ;  /* 0x0000007f02027812 */ /* 0x008fc800078ec0ff */
[----:B-1----:R-:W-:Y:S01]  /*b1c0*/  SHF.R.U32.HI R0, RZ, 0x2, R2 ;  /* 0x00000002ff007819 */ /* 0x002fe20000011602 */
[----:B--2---:R-:W-:-:S04]  /*b1d0*/  IMAD.SHL.U32 R18, R18, 0x20, RZ ;  /* 0x0000002012127824 */ /* 0x004fc800078e00ff */
[----:B------:R-:W1:Y:S01]  /*b1e0*/  @P0 LDC R3, c[0x0][0x44c] ;  /* 0x00011300ff030b82 */ /* 0x000e620000000800 */
[----:B------:R-:W-:Y:S02]  /*b1f0*/  IMAD R2, RZ, RZ, -UR45 ;  /* 0x8000002dff027e24 */ /* 0x000fe4000f8e02ff */
[----:B------:R-:W-:Y:S01]  /*b200*/  IMAD.SHL.U32 R7, R7, 0x10, RZ ;  /* 0x0000001007077824 */ /* 0x000fe200078e00ff */
[----:B------:R-:W-:Y:S01]  /*b210*/  LOP3.LUT R18, R0, 0x60, R18, 0xf8, !PT ;  /* 0x0000006000127812 */ /* 0x000fe200078ef812 */
[----:B0-----:R-:W-:-:S03]  /*b220*/  IMAD R2, R4, R2, UR50 ;  /* 0x0000003204027e24 */ /* 0x001fc6000f8e0202 */
[----:B------:R-:W0:Y:S01]  /*b230*/  @P0 LDC R0, c[0x0][0x450] ;  /* 0x00011400ff000b82 */ /* 0x000e220000000800 */
[----:B------:R-:W-:Y:S01]  /*b240*/  IMAD.SHL.U32 R5, R2, 0x80, RZ ;  /* 0x0000008002057824 */ /* 0x000fe200078e00ff */
[----:B------:R-:W-:-:S04]  /*b250*/  LOP3.LUT R7, R7, 0x30, RZ, 0xc0, !PT ;  /* 0x0000003007077812 */ /* 0x000fc800078ec0ff */
[----:B------:R-:W-:Y:S02]  /*b260*/  LOP3.LUT R2, R18, R5, RZ, 0xfc, !PT ;  /* 0x0000000512027212 */ /* 0x000fe400078efcff */
[C---:B------:R-:W-:Y:S01]  /*b270*/  LOP3.LUT R9, R7.reuse, 0x40, RZ, 0xfc, !PT ;  /* 0x0000004007097812 */ /* 0x040fe200078efcff */
[----:B------:R-:W2:Y:S01]  /*b280*/  S2R R18, SR_TID.X ;  /* 0x0000000000127919 */ /* 0x000ea20000002100 */
[----:B------:R-:W-:Y:S01]  /*b290*/  LOP3.LUT R7, R7, 0x80, RZ, 0xfc, !PT ;  /* 0x0000008007077812 */ /* 0x000fe200078efcff */
[----:B------:R-:W-:Y:S02]  /*b2a0*/  IMAD.MOV.U32 R6, RZ, RZ, R2 ;  /* 0x000000ffff067224 */ /* 0x000fe400078e0002 */
[----:B-1----:R-:W-:-:S05]  /*b2b0*/  @P0 IMAD.HI.U32 R3, R2, R3, RZ ;  /* 0x0000000302030227 */ /* 0x002fca00078e00ff */
[----:B0-----:R-:W-:-:S04]  /*b2c0*/  @P0 SHF.R.U32.HI R6, RZ, R0, R3 ;  /* 0x00000000ff060219 */ /* 0x001fc80000011603 */
[--C-:B------:R-:W-:Y:S01]  /*b2d0*/  SHF.R.S32.HI R4, RZ, 0x1f, R6.reuse ;  /* 0x0000001fff047819 */ /* 0x100fe20000011406 */
[----:B------:R-:W-:-:S04]  /*b2e0*/  IMAD.MOV R0, RZ, RZ, -R6 ;  /* 0x000000ffff007224 */ /* 0x000fc800078e0a06 */
[----:B------:R-:W-:Y:S02]  /*b2f0*/  IMAD R0, R8, R0, R2 ;  /* 0x0000000008007224 */ /* 0x000fe400078e0202 */
[----:B------:R-:W0:Y:S01]  /*b300*/  LDC.64 R2, c[0x0][0x2d0] ;  /* 0x0000b400ff027b82 */ /* 0x000e220000000a00 */
[C---:B--2---:R-:W-:Y:S01]  /*b310*/  IMAD.SHL.U32 R10, R18.reuse, 0x10, RZ ;  /* 0x00000010120a7824 */ /* 0x044fe200078e00ff */
[----:B------:R-:W-:-:S04]  /*b320*/  LOP3.LUT R18, R18, 0x7f, RZ, 0xc0, !PT ;  /* 0x0000007f12127812 */ /* 0x000fc800078ec0ff */
[----:B------:R-:W-:Y:S01]  /*b330*/  LOP3.LUT R10, R10, 0x30, RZ, 0xc0, !PT ;  /* 0x000000300a0a7812 */ /* 0x000fe200078ec0ff */
[----:B0-----:R-:W-:-:S04]  /*b340*/  IMAD R4, R4, R2, RZ ;  /* 0x0000000204047224 */ /* 0x001fc800078e02ff */
[C---:B------:R-:W-:Y:S02]  /*b350*/  IMAD R4, R6.reuse, R3, R4 ;  /* 0x0000000306047224 */ /* 0x040fe400078e0204 */
[----:B------:R-:W-:Y:S01]  /*b360*/  IMAD.WIDE.U32 R2, R6, R2, UR4 ;  /* 0x0000000406027e25 */ /* 0x000fe2000f8e0002 */
[----:B------:R-:W-:-:S03]  /*b370*/  ULDC.64 UR4, c[0x0][0x2c8] ;  /* 0x0000b20000047ab9 */ /* 0x000fc60000000a00 */
[----:B------:R-:W-:Y:S01]  /*b380*/  IMAD.IADD R3, R3, 0x1, R4 ;  /* 0x0000000103037824 */ /* 0x000fe200078e0204 */
[----:B------:R-:W-:Y:S01]  /*b390*/  SHF.R.S32.HI R4, RZ, 0x1f, R0 ;  /* 0x0000001fff047819 */ /* 0x000fe20000011400 */
[----:B------:R-:W-:-:S04]  /*b3a0*/  IMAD.WIDE.U32 R2, R0, UR4, R2 ;  /* 0x0000000400027c25 */ /* 0x000fc8000f8e0002 */
[----:B------:R-:W-:-:S04]  /*b3b0*/  IMAD R4, R4, UR4, RZ ;  /* 0x0000000404047c24 */ /* 0x000fc8000f8e02ff */
[----:B------:R-:W-:Y:S01]  /*b3c0*/  IMAD R0, R0, UR5, R4 ;  /* 0x0000000500007c24 */ /* 0x000fe2000f8e0204 */
[----:B------:R-:W-:Y:S02]  /*b3d0*/  ULDC.64 UR4, c[0x0][0x280] ;  /* 0x0000a00000047ab9 */ /* 0x000fe40000000a00 */
[----:B------:R-:W-:Y:S01]  /*b3e0*/  IADD3 R4, P0, R2, UR4, RZ ;  /* 0x0000000402047c10 */ /* 0x000fe2000ff1e0ff */
[----:B------:R-:W-:Y:S02]  /*b3f0*/  ULDC UR4, c[0x0][0x2b8] ;  /* 0x0000ae0000047ab9 */ /* 0x000fe40000000800 */
[----:B------:R-:W-:Y:S02]  /*b400*/  ISETP.GE.AND P3, PT, R10, UR4, PT ;  /* 0x000000040a007c0c */ /* 0x000fe4000bf66270 */
[----:B------:R-:W-:Y:S02]  /*b410*/  IADD3.X R3, R3, UR5, R0, P0, !PT ;  /* 0x0000000503037c10 */ /* 0x000fe400087fe400 */
[----:B------:R-:W-:-:S02]  /*b420*/  ISETP.GE.AND P0, PT, R9, UR4, PT ;  /* 0x0000000409007c0c */ /* 0x000fc4000bf06270 */
[----:B------:R0:W5:Y:S01]  /*b430*/  LDL R9, [R1+0x20] ;  /* 0x0000200001097983 */ /* 0x0001620000100800 */
[----:B------:R-:W-:Y:S01]  /*b440*/  ISETP.GE.AND P1, PT, R7, UR4, PT ;  /* 0x0000000407007c0c */ /* 0x000fe2000bf26270 */
[----:B------:R-:W-:Y:S01]  /*b450*/  UMOV UR4, 0xffffffff ;  /* 0xffffffff00047882 */ /* 0x000fe20000000000 */
[----:B------:R-:W-:Y:S02]  /*b460*/  SHF.R.U32.HI R18, RZ, 0x2, R18 ;  /* 0x00000002ff127819 */ /* 0x000fe40000011612 */
[----:B------:R-:W-:Y:S09]  /*b470*/  BRA.DIV UR4, `(.L_x_193) ;  /* 0x0000002204dc7947 */ /* 0x000ff2000b800000 */
[----:B------:R-:W1:Y:S01]  /*b480*/  SHFL.IDX PT, R7, R4, RZ, 0x1c1f ;  /* 0x001c1fff04077589 */ /* 0x000e6200000e0000 */
[----:B------:R-:W-:Y:S01]  /*b490*/  ULDC UR4, c[0x0][0x288] ;  /* 0x0000a20000047ab9 */ /* 0x000fe20000000800 */
[----:B------:R-:W-:Y:S02]  /*b4a0*/  IMAD.IADD R0, R18, 0x1, R5 ;  /* 0x0000000112007824 */ /* 0x000fe400078e0205 */
[----:B------:R-:W2:Y:S01]  /*b4b0*/  SHFL.IDX PT, R6, R3, RZ, 0x1c1f ;  /* 0x001c1fff03067589 */ /* 0x000ea200000e0000 */
[----:B------:R-:W-:Y:S02]  /*b4c0*/  IMAD R2, R8, UR4, RZ ;  /* 0x0000000408027c24 */ /* 0x000fe4000f8e02ff */
[----:B------:R-:W-:-:S03]  /*b4d0*/  VIADD R5, R0, 0x20 ;  /* 0x0000002000057836 */ /* 0x000fc60000000000 */
[----:B------:R-:W-:-:S13]  /*b4e0*/  ISETP.GE.AND P2, PT, R0, R2, PT ;  /* 0x000000020000720c */ /* 0x000fda0003f46270 */
[----:B-1----:R-:W-:-:S05]  /*b4f0*/  @!P2 IADD3 R7, P4, R10, R7, RZ ;  /* 0x000000070a07a210 */ /* 0x002fca0007f9e0ff */
[----:B--2---:R-:W-:-:S05]  /*b500*/  @!P2 IMAD.X R6, RZ, RZ, R6, P4 ;  /* 0x000000ffff06a224 */ /* 0x004fca00020e0606 */
[----:B------:R-:W-:-:S04]  /*b510*/  @!P2 LOP3.LUT R7, R7, R6, RZ, 0x3c, !PT ;  /* 0x000000060707a212 */ /* 0x000fc800078e3cff */
[----:B------:R-:W-:-:S04]  /*b520*/  @!P2 LOP3.LUT R6, R7, R6, RZ, 0x3c, !PT ;  /* 0x000000060706a212 */ /* 0x000fc800078e3cff */
[----:B------:R-:W-:-:S05]  /*b530*/  @!P2 LOP3.LUT R7, R7, R6, RZ, 0x3c, !PT ;  /* 0x000000060707a212 */ /* 0x000fca00078e3cff */
[----:B------:R-:W-:Y:S01]  /*b540*/  @!PT LDS RZ, [RZ] ;  /* 0x00000000fffff984 */ /* 0x000fe20000000800 */
[----:B-----5:R-:W-:Y:S04]  /*b550*/  @!P2 LDGSTS.E.BYPASS.LTC128B.128 [R9+0x14400], desc[UR48][R6.64], !P3 ;  /* 0x144000000609afae */ /* 0x020fe8000d901d70 */
[----:B------:R-:W-:Y:S04]  /*b560*/  @!P2 LDGSTS.E.BYPASS.LTC128B.128 [R9+0x16400], desc[UR48][R6.64+0x40], !P0 ;  /* 0x164000400609afae */ /* 0x000fe8000c101d70 */
[----:B------:R1:W-:Y:S01]  /*b570*/  @!P2 LDGSTS.E.BYPASS.LTC128B.128 [R9+0x18400], desc[UR48][R6.64+0x80], !P1 ;  /* 0x184000800609afae */ /* 0x0003e2000c901d70 */
[----:B------:R-:W-:-:S03]  /*b580*/  ISETP.GE.AND P2, PT, R5, R2, PT ;  /* 0x000000020500720c */ /* 0x000fc60003f46270 */
[----:B------:R-:W-:Y:S04]  /*b590*/  SHFL.IDX PT, R5, R3, 0x1, 0x1c1f ;  /* 0x003c1f0003057f89 */ /* 0x000fe800000e0000 */
[----:B-1----:R-:W1:Y:S06]  /*b5a0*/  SHFL.IDX PT, R6, R4, 0x1, 0x1c1f ;  /* 0x003c1f0004067f89 */ /* 0x002e6c00000e0000 */
[----:B-1----:R-:W-:-:S05]  /*b5b0*/  @!P2 IADD3 R6, P4, R10, R6, RZ ;  /* 0x000000060a06a210 */ /* 0x002fca0007f9e0ff */
[----:B------:R-:W-:-:S04]  /*b5c0*/  @!P2 IMAD.X R5, RZ, RZ, R5, P4 ;  /* 0x000000ffff05a224 */ /* 0x000fc800020e0605 */
[----:B------:R-:W-:Y:S02]  /*b5d0*/  @!P2 IMAD.MOV.U32 R7, RZ, RZ, R5 ;  /* 0x000000ffff07a224 */ /* 0x000fe400078e0005 */
[----:B------:R-:W-:-:S03]  /*b5e0*/  VIADD R5, R0, 0x40 ;  /* 0x0000004000057836 */ /* 0x000fc60000000000 */
[----:B------:R-:W-:Y:S04]  /*b5f0*/  @!P2 LDGSTS.E.BYPASS.LTC128B.128 [R9+0x14c00], desc[UR48][R6.64], !P3 ;  /* 0x14c000000609afae */ /* 0x000fe8000d901d70 */
[----:B------:R-:W-:Y:S04]  /*b600*/  @!P2 LDGSTS.E.BYPASS.LTC128B.128 [R9+0x16c00], desc[UR48][R6.64+0x40], !P0 ;  /* 0x16c000400609afae */ /* 0x000fe8000c101d70 */
[----:B------:R1:W-:Y:S01]  /*b610*/  @!P2 LDGSTS.E.BYPASS.LTC128B.128 [R9+0x18c00], desc[UR48][R6.64+0x80], !P1 ;  /* 0x18c000800609afae */ /* 0x0003e2000c901d70 */
[----:B------:R-:W-:-:S03]  /*b620*/  ISETP.GE.AND P2, PT, R5, R2, PT ;  /* 0x000000020500720c */ /* 0x000fc60003f46270 */
[----:B------:R-:W-:Y:S04]  /*b630*/  SHFL.IDX PT, R5, R3, 0x2, 0x1c1f ;  /* 0x005c1f0003057f89 */ /* 0x000fe800000e0000 */
[----:B------:R-:W-:Y:S04]  /*b640*/  SHFL.IDX PT, R3, R3, 0x3, 0x1c1f ;  /* 0x007c1f0003037f89 */ /* 0x000fe800000e0000 */
[----:B-1----:R-:W1:Y:S04]  /*b650*/  SHFL.IDX PT, R6, R4, 0x2, 0x1c1f ;  /* 0x005c1f0004067f89 */ /* 0x002e6800000e0000 */
[----:B------:R-:W2:Y:S01]  /*b660*/  SHFL.IDX PT, R4, R4, 0x3, 0x1c1f ;  /* 0x007c1f0004047f89 */ /* 0x000ea200000e0000 */
[----:B-1----:R-:W-:-:S05]  /*b670*/  @!P2 IADD3 R6, P4, R10, R6, RZ ;  /* 0x000000060a06a210 */ /* 0x002fca0007f9e0ff */
[----:B------:R-:W-:-:S04]  /*b680*/  @!P2 IMAD.X R5, RZ, RZ, R5, P4 ;  /* 0x000000ffff05a224 */ /* 0x000fc800020e0605 */
[----:B------:R-:W-:-:S05]  /*b690*/  @!P2 IMAD.MOV.U32 R7, RZ, RZ, R5 ;  /* 0x000000ffff07a224 */ /* 0x000fca00078e0005 */
[----:B------:R1:W-:Y:S04]  /*b6a0*/  @!P2 LDGSTS.E.BYPASS.LTC128B.128 [R9+0x15400], desc[UR48][R6.64], !P3 ;  /* 0x154000000609afae */ /* 0x0003e8000d901d70 */
[----:B------:R1:W-:Y:S04]  /*b6b0*/  @!P2 LDGSTS.E.BYPASS.LTC128B.128 [R9+0x17400], desc[UR48][R6.64+0x40], !P0 ;  /* 0x174000400609afae */ /* 0x0003e8000c101d70 */
[----:B--2---:R1:W-:Y:S02]  /*b6c0*/  @!P2 LDGSTS.E.BYPASS.LTC128B.128 [R9+0x19400], desc[UR48][R6.64+0x80], !P1 ;  /* 0x194000800609afae */ /* 0x0043e4000c901d70 */
.L_x_260:
[----:B------:R-:W-:Y:S01]  /*b6d0*/  VIADD R0, R0, 0x60 ;  /* 0x0000006000007836 */ /* 0x000fe20000000000 */
[----:B------:R-:W-:Y:S04]  /*b6e0*/  BSSY B0, `(.L_x_194) ;  /* 0x000000b000007945 */ /* 0x000fe80003800000 */
[----:B------:R-:W-:-:S13]  /*b6f0*/  ISETP.GE.AND P2, PT, R0, R2, PT ;  /* 0x000000020000720c */ /* 0x000fda0003f46270 */
[----:B------:R-:W-:Y:S05]  /*b700*/  @P2 BRA `(.L_x_195) ;  /* 0x0000000000202947 */ /* 0x000fea0003800000 */
[----:B------:R-:W-:-:S05]  /*b710*/  IADD3 R2, P2, R10, R4, RZ ;  /* 0x000000040a027210 */ /* 0x000fca0007f5e0ff */
[----:B------:R-:W-:-:S05]  /*b720*/  IMAD.X R3, RZ, RZ, R3, P2 ;  /* 0x000000ffff037224 */ /* 0x000fca00010e0603 */
[----:B------:R-:W-:Y:S01]  /*b730*/  @!PT LDS RZ, [RZ] ;  /* 0x00000000fffff984 */ /* 0x000fe20000000800 */
[----:B------:R-:W-:Y:S01]  /*b740*/  @!PT LDS RZ, [RZ] ;  /* 0x00000000fffff984 */ /* 0x000fe20000000800 */
[----:B------:R-:W-:Y:S01]  /*b750*/  @!PT LDS RZ, [RZ] ;  /* 0x00000000fffff984 */ /* 0x000fe20000000800 */
[----:B------:R2:W-:Y:S04]  /*b760*/  LDGSTS.E.BYPASS.LTC128B.128 [R9+0x15c00], desc[UR48][R2.64], !P3 ;  /* 0x15c0000002097fae */ /* 0x0005e8000d901d70 */
[----:B------:R2:W-:Y:S04]  /*b770*/  LDGSTS.E.BYPASS.LTC128B.128 [R9+0x17c00], desc[UR48][R2.64+0x40], !P0 ;  /* 0x17c0004002097fae */ /* 0x0005e8000c101d70 */
[----:B------:R2:W-:Y:S02]  /*b780*/  LDGSTS.E.BYPASS.LTC128B.128 [R9+0x19c00], desc[UR48][R2.64+0x80], !P1 ;  /* 0x19c0008002097fae */ /* 0x0005e4000c901d70 */
.L_x_195:
[----:B------:R-:W-:Y:S05]  /*b790*/  BSYNC B0 ;  /* 0x0000000000007941 */ /* 0x000fea0003800000 */
.L_x_194:
        /* <DEDUP_REMOVED lines=10> */
.L_x_261:
[----:B------:R-:W-:-:S06]  /*b840*/  UISETP.GE.AND UP0, UPT, UR40, 0xa1, UPT ;  /* 0x000000a12800788c */ /* 0x000fcc000bf06270 */
[----:B------:R-:W-:-:S13]  /*b850*/  PLOP3.LUT P0, PT, PT, PT, UP0, 0x80, 0x0 ;  /* 0x000000000000781c */ /* 0x000fda0003f0f008 */
[----:B------:R-:W-:Y:S05]  /*b860*/  @!P0 BRA `(.L_x_197) ;  /* 0x00000010003c8947 */ /* 0x000fea0003800000 */
[----:B--2---:R2:W5:Y:S01]  /*b870*/  LDL.LU R0, [R1] ;  /* 0x0000000001007983 */ /* 0x0045620000300800 */
[----:B------:R-:W-:Y:S01]  /*b880*/  UIADD3 UR4, UR39, -0x2, URZ ;  /* 0xfffffffe27047890 */ /* 0x000fe2000fffe03f */
[----:B------:R-:W-:-:S05]  /*b890*/  IMAD.MOV.U32 R3, RZ, RZ, R17 ;  /* 0x000000ffff037224 */ /* 0x000fca00078e0011 */
[----:B------:R-:W-:-:S07]  /*b8a0*/  IMAD.U32 R2, RZ, RZ, UR4 ;  /* 0x00000004ff027e24 */ /* 0x000fce000f8e00ff */
.L_x_222:
[----:B------:R-:W-:Y:S01]  /*b8b0*/  VIADD R17, R3, 0x1 ;  /* 0x0000000103117836 */ /* 0x000fe20000000000 */
[----:B------:R-:W-:Y:S01]  /*b8c0*/  LOP3.LUT P1, RZ, R19, 0x8, RZ, 0xc0, !PT ;  /* 0x0000000813ff7812 */ /* 0x000fe2000782c0ff */
[----:B------:R-:W-:Y:S03]  /*b8d0*/  BSSY B0, `(.L_x_198) ;  /* 0x0000098000007945 */ /* 0x000fe60003800000 */
[----:B------:R-:W-:-:S04]  /*b8e0*/  ISETP.NE.AND P0, PT, R17, 0x2, PT ;  /* 0x000000021100780c */ /* 0x000fc80003f05270 */
[----:B------:R-:W-:Y:S02]  /*b8f0*/  SEL R4, RZ, 0x1, P0 ;  /* 0x00000001ff047807 */ /* 0x000fe40000000000 */
[----:B------:R-:W-:Y:S02]  /*b900*/  SEL R17, R17, RZ, P0 ;  /* 0x000000ff11117207 */ /* 0x000fe40000000000 */
[----:B-1---5:R-:W-:-:S05]  /*b910*/  LOP3.LUT R9, R0, R4, RZ, 0x3c, !PT ;  /* 0x0000000400097212 */ /* 0x022fca00078e3cff */
[----:B------:R1:W-:Y:S01]  /*b920*/  STL [R1], R9 ;  /* 0x0000000901007387 */ /* 0x0003e20000100800 */
[----:B--2---:R-:W-:Y:S05]  /*b930*/  @!P1 BRA `(.L_x_199) ;  /* 0x0000000800449947 */ /* 0x004fea0003800000 */
[----:B------:R-:W-:Y:S01]  /*b940*/  LOP3.LUT P1, RZ, R19, 0x4, RZ, 0xc0, !PT ;  /* 0x0000000413ff7812 */ /* 0x000fe2000782c0ff */
[----:B------:R-:W-:-:S12]  /*b950*/  IMAD.MOV.U32 R8, RZ, RZ, R2 ;  /* 0x000000ffff087224 */ /* 0x000fd800078e0002 */
[----:B------:R-:W-:Y:S05]  /*b960*/  @!P1 BRA `(.L_x_200) ;  /* 0x0000000000509947 */ /* 0x000fea0003800000 */
[----:B------:R-:W3:Y:S01]  /*b970*/  LDL R10, [R1+0x8] ;  /* 0x00000800010a7983 */ /* 0x000ee20000100800 */
[----:B------:R-:W4:Y:S01]  /*b980*/  LDC R8, c[0x0][0x43c] ;  /* 0x00010f00ff087b82 */ /* 0x000f220000000800 */
[----:B------:R-:W-:Y:S02]  /*b990*/  ULDC.64 UR4, c[0x0][0x428] ;  /* 0x00010a0000047ab9 */ /* 0x000fe40000000a00 */
[----:B------:R-:W2:Y:S01]  /*b9a0*/  LDL R7, [R1+0x4] ;  /* 0x0000040001077983 */ /* 0x000ea20000100800 */
[----:B----4-:R-:W-:-:S13]  /*b9b0*/  ISETP.NE.AND P0, PT, R8, 0x1, PT ;  /* 0x000000010800780c */ /* 0x010fda0003f05270 */
[----:B------:R-:W4:Y:S02]  /*b9c0*/  @P0 LDC.64 R4, c[0x0][0x440] ;  /* 0x00011000ff040b82 */ /* 0x000f240000000a00 */
[----:B----4-:R-:W-:-:S04]  /*b9d0*/  @P0 IMAD.HI.U32 R6, R2, R4, RZ ;  /* 0x0000000402060227 */ /* 0x010fc800078e00ff */
[----:B------:R-:W-:Y:S01]  /*b9e0*/  IMAD.MOV.U32 R4, RZ, RZ, R2 ;  /* 0x000000ffff047224 */ /* 0x000fe200078e0002 */
[----:B------:R-:W-:-:S05]  /*b9f0*/  @P0 SHF.R.U32.HI R4, RZ, R5, R6 ;  /* 0x00000005ff040219 */ /* 0x000fca0000011606 */
[----:B------:R-:W-:-:S04]  /*ba00*/  IMAD.MOV R5, RZ, RZ, -R4 ;  /* 0x000000ffff057224 */ /* 0x000fc800078e0a04 */
[----:B------:R-:W-:Y:S01]  /*ba10*/  IMAD R8, R8, R5, R2 ;  /* 0x0000000508087224 */ /* 0x000fe200078e0202 */
[----:B------:R-:W-:Y:S01]  /*ba20*/  SHF.R.S32.HI R5, RZ, 0x1f, R4 ;  /* 0x0000001fff057819 */ /* 0x000fe20000011404 */
[----:B---3--:R-:W-:-:S04]  /*ba30*/  IMAD R6, R10, UR4, RZ ;  /* 0x000000040a067c24 */ /* 0x008fc8000f8e02ff */
[C---:B--2---:R-:W-:Y:S02]  /*ba40*/  IMAD R6, R7.reuse, UR5, R6 ;  /* 0x0000000507067c24 */ /* 0x044fe4000f8e0206 */
[----:B------:R-:W-:Y:S01]  /*ba50*/  IMAD.WIDE.U32 R4, R7, UR4, R4 ;  /* 0x0000000407047c25 */ /* 0x000fe2000f8e0004 */
[----:B------:R-:W-:-:S03]  /*ba60*/  ULDC.64 UR4, c[0x0][0x418] ;  /* 0x0001060000047ab9 */ /* 0x000fc60000000a00 */
[----:B------:R-:W-:Y:S01]  /*ba70*/  IMAD.IADD R5, R6, 0x1, R5 ;  /* 0x0000000106057824 */ /* 0x000fe200078e0205 */
[----:B------:R-:W-:-:S04]  /*ba80*/  LEA R6, P0, R4, UR4, 0x2 ;  /* 0x0000000404067c11 */ /* 0x000fc8000f8010ff */
[----:B------:R-:W-:-:S05]  /*ba90*/  LEA.HI.X R7, R4, UR5, R5, 0x2, P0 ;  /* 0x0000000504077c11 */ /* 0x000fca00080f1405 */
[----:B------:R3:W5:Y:S04]  /*baa0*/  LDG.E R16, desc[UR48][R6.64] ;  /* 0x0000003006107981 */ /* 0x000768000c1e1900 */
.L_x_200:
[----:B---3--:R-:W-:Y:S01]  /*bab0*/  LEA R6, R17, UR41, 0x3 ;  /* 0x0000002911067c11 */ /* 0x008fe2000f8e18ff */
[----:B------:R-:W-:Y:S01]  /*bac0*/  BSSY B1, `(.L_x_201) ;  /* 0x0000004000017945 */ /* 0x000fe20003800000 */
[----:B------:R-:W-:-:S04]  /*bad0*/  SHF.L.U32 R5, R9, 0x1f, RZ ;  /* 0x0000001f09057819 */ /* 0x000fc800000006ff */
[----:B------:R-:W3:Y:S02]  /*bae0*/  SYNCS.PHASECHK.TRANS64.TRYWAIT P0, [R6+URZ+0x29880], R5 ;  /* 0x02988005060075a7 */ /* 0x000ee4000800017f */
[----:B---3--:R-:W-:Y:S05]  /*baf0*/  @!P0 BRA `(.L_x_202) ;  /* 0x0000002000a48947 */ /* 0x008fea0003800000 */
.L_x_262:
[----:B------:R-:W-:Y:S05]  /*bb00*/  BSYNC B1 ;  /* 0x0000000000017941 */ /* 0x000fea0003800000 */
.L_x_201:
[----:B------:R-:W4:Y:S01]  /*bb10*/  S2R R4, SR_TID.X ;  /* 0x0000000000047919 */ /* 0x000f220000002100 */
[----:B------:R-:W-:Y:S01]  /*bb20*/  UPRMT UR4, UR47, 0x9910, URZ ;  /* 0x000099102f047896 */ /* 0x000fe2000800003f */
[----:B----4-:R-:W-:-:S04]  /*bb30*/  LOP3.LUT R4, R4, 0x7f, RZ, 0xc0, !PT ;  /* 0x0000007f04047812 */ /* 0x010fc800078ec0ff */
[----:B------:R-:W-:-:S13]  /*bb40*/  ISETP.NE.AND P0, PT, R4, RZ, PT ;  /* 0x000000ff0400720c */ /* 0x000fda0003f05270 */
[----:B------:R-:W-:-:S04]  /*bb50*/  @!P0 IMAD.MOV.U32 R4, RZ, RZ, 0x5000 ;  /* 0x00005000ff048424 */ /* 0x000fc800078e00ff */
[----:B------:R4:W-:Y:S02]  /*bb60*/  @!P0 SYNCS.ARRIVE.TRANS64 RZ, [R6+URZ+0x29870], R4 ;  /* 0x0298700406ff89a7 */ /* 0x0009e4000800003f */
[----:B----4-:R-:W-:-:S05]  /*bb70*/  IMAD.U32 R4, RZ, RZ, UR4 ;  /* 0x00000004ff047e24 */ /* 0x010fca000f8e00ff */
[----:B------:R-:W-:-:S13]  /*bb80*/  ISETP.NE.AND P1, PT, R4, 0x2, PT ;  /* 0x000000020400780c */ /* 0x000fda0003f25270 */
[----:B------:R-:W-:Y:S05]  /*bb90*/  @P1 BRA `(.L_x_203) ;  /* 0x0000000000041947 */ /* 0x000fea0003800000 */
[----:B------:R-:W-:Y:S01]  /*bba0*/  BPT.TRAP 0x1 ;  /* 0x000000040000795c */ /* 0x000fe20000300000 */
.L_x_203:
[----:B------:R-:W-:Y:S01]  /*bbb0*/  LOP3.LUT P0, RZ, R19, 0x2, RZ, 0xc0, !PT ;  /* 0x0000000213ff7812 */ /* 0x000fe2000780c0ff */
[----:B------:R-:W-:-:S12]  /*bbc0*/  BSSY B1, `(.L_x_204) ;  /* 0x0000003000017945 */ /* 0x000fd80003800000 */
[----:B------:R-:W-:Y:S05]  /*bbd0*/  @P0 BRA `(.L_x_205) ;  /* 0x0000000000040947 */ /* 0x000fea0003800000 */
[----:B------:R-:W-:Y:S01]  /*bbe0*/  BPT.TRAP 0x1 ;  /* 0x000000040000795c */ /* 0x000fe20000300000 */
.L_x_205:
[----:B------:R-:W-:Y:S05]  /*bbf0*/  BSYNC B1 ;  /* 0x0000000000017941 */ /* 0x000fea0003800000 */
.L_x_204:
[----:B------:R-:W4:Y:S01]  /*bc00*/  S2R R4, SR_CgaCtaId ;  /* 0x0000000000047919 */ /* 0x000f220000008800 */
[----:B-1----:R-:W-:Y:S01]  /*bc10*/  IMAD.MOV.U32 R9, RZ, RZ, RZ ;  /* 0x000000ffff097224 */ /* 0x002fe200078e00ff */
[----:B------:R-:W-:Y:S01]  /*bc20*/  UIADD3 UR4, UP0, UR52, 0x470, URZ ;  /* 0x0000047034047890 */ /* 0x000fe2000ff1e03f */
[----:B------:R-:W-:Y:S01]  /*bc30*/  IMAD.U32 R7, RZ, RZ, UR41 ;  /* 0x00000029ff077e24 */ /* 0x000fe2000f8e00ff */
[----:B------:R-:W1:Y:S01]  /*bc40*/  S2R R10, SR_CgaCtaId ;  /* 0x00000000000a7919 */ /* 0x000e620000008800 */
[----:B------:R-:W-:Y:S01]  /*bc50*/  PLOP3.LUT P0, PT, PT, PT, PT, 0x80, 0x0 ;  /* 0x000000000000781c */ /* 0x000fe20003f0f070 */
[----:B------:R-:W-:Y:S01]  /*bc60*/  UIADD3.X UR5, URZ, UR53, URZ, UP0, !UPT ;  /* 0x000000353f057290 */ /* 0x000fe200087fe43f */
[----:B------:R-:W-:Y:S01]  /*bc70*/  R2UR UR10, R9 ;  /* 0x00000000090a72ca */ /* 0x000fe200000e0000 */
[----:B------:R-:W-:Y:S01]  /*bc80*/  UMOV UR6, 0x30000 ;  /* 0x0003000000067882 */ /* 0x000fe20000000000 */
[----:B------:R-:W-:Y:S01]  /*bc90*/  UMOV UR14, 0x0 ;  /* 0x00000000000e7882 */ /* 0x000fe20000000000 */
[----:B------:R-:W-:Y:S01]  /*bca0*/  UMOV UR15, 0x14f00000 ;  /* 0x14f00000000f7882 */ /* 0x000fe20000000000 */
[----:B----4-:R-:W-:-:S02]  /*bcb0*/  LOP3.LUT R4, R4, 0x1, RZ, 0xc0, !PT ;  /* 0x0000000104047812 */ /* 0x010fc400078ec0ff */
[----:B-1----:R-:W-:-:S03]  /*bcc0*/  LOP3.LUT R10, R10, 0x1, RZ, 0xc0, !PT ;  /* 0x000000010a0a7812 */ /* 0x002fc600078ec0ff */
[----:B------:R-:W-:-:S04]  /*bcd0*/  IMAD R4, R4, 0x2800, RZ ;  /* 0x0000280004047824 */ /* 0x000fc800078e02ff */
[----:B------:R-:W-:Y:S02]  /*bce0*/  IMAD R4, R17, 0x5000, R4 ;  /* 0x0000500011047824 */ /* 0x000fe400078e0204 */
[----:B------:R-:W-:-:S03]  /*bcf0*/  IMAD R10, R10, 0x50, RZ ;  /* 0x000000500a0a7824 */ /* 0x000fc600078e02ff */
[----:B------:R-:W-:Y:S01]  /*bd00*/  IADD3 R4, R7, 0xa400, R4 ;  /* 0x0000a40007047810 */ /* 0x000fe20007ffe004 */
[----:B------:R-:W-:Y:S02]  /*bd10*/  IMAD R7, R8, 0xa0, R10 ;  /* 0x000000a008077824 */ /* 0x000fe400078e020a */
[----:B------:R-:W-:-:S07]  /*bd20*/  VIADD R8, R6, 0x29870 ;  /* 0x0002987006087836 */ /* 0x000fce0000000000 */
.L_x_206:
        /* <DEDUP_REMOVED lines=8> */
[----:B------:R1:W-:Y:S02]  /*bdb0*/  UTMALDG.4D.MULTICAST [UR8], [UR4], UR6, desc[UR14] ;  /* 0x00000e08040073b4 */ /* 0x0003e40008019806 */
[----:B-1----:R-:W-:Y:S05]  /*bdc0*/  @P0 BRA.U.ANY `(.L_x_206) ;  /* 0xfffffffd00d80947 */ /* 0x002fea000393ffff */
[----:B------:R-:W1:Y:S01]  /*bdd0*/  SYNCS.PHASECHK.TRANS64.TRYWAIT P0, [R6+URZ+0x29840], R5 ;  /* 0x02984005060075a7 */ /* 0x000e62000800017f */
[----:B------:R-:W-:Y:S04]  /*bde0*/  BSSY B1, `(.L_x_207) ;  /* 0x0000002000017945 */ /* 0x000fe80003800000 */
[----:B-1----:R-:W-:Y:S05]  /*bdf0*/  @!P0 BRA `(.L_x_208) ;  /* 0x0000001c00f88947 */ /* 0x002fea0003800000 */
.L_x_263:
[----:B------:R-:W-:Y:S05]  /*be00*/  BSYNC B1 ;  /* 0x0000000000017941 */ /* 0x000fea0003800000 */
.L_x_207:
[----:B------:R-:W4:Y:S02]  /*be10*/  S2R R4, SR_TID.X ;  /* 0x0000000000047919 */ /* 0x000f240000002100 */
[----:B----4-:R-:W-:-:S04]  /*be20*/  LOP3.LUT R4, R4, 0x7f, RZ, 0xc0, !PT ;  /* 0x0000007f04047812 */ /* 0x010fc800078ec0ff */
[----:B------:R-:W-:-:S13]  /*be30*/  ISETP.NE.AND P0, PT, R4, RZ, PT ;  /* 0x000000ff0400720c */ /* 0x000fda0003f05270 */
[----:B------:R-:W-:-:S04]  /*be40*/  @!P0 IMAD.MOV.U32 R4, RZ, RZ, 0x7800 ;  /* 0x00007800ff048424 */ /* 0x000fc800078e00ff */
[----:B------:R4:W-:Y:S01]  /*be50*/  @!P0 SYNCS.ARRIVE.TRANS64 RZ, [R6+URZ+0x29830], R4 ;  /* 0x0298300406ff89a7 */ /* 0x0009e2000800003f */
[----:B------:R-:W-:Y:S05]  /*be60*/  @P1 BRA `(.L_x_209) ;  /* 0x0000000000041947 */ /* 0x000fea0003800000 */
[----:B------:R-:W-:Y:S01]  /*be70*/  BPT.TRAP 0x1 ;  /* 0x000000040000795c */ /* 0x000fe20000300000 */
.L_x_209:
[----:B------:R-:W-:Y:S01]  /*be80*/  LOP3.LUT P0, RZ, R19, 0x2, RZ, 0xc0, !PT ;  /* 0x0000000213ff7812 */ /* 0x000fe2000780c0ff */
[----:B------:R-:W-:-:S12]  /*be90*/  BSSY B1, `(.L_x_210) ;  /* 0x0000003000017945 */ /* 0x000fd80003800000 */
[----:B------:R-:W-:Y:S05]  /*bea0*/  @P0 BRA `(.L_x_211) ;  /* 0x0000000000040947 */ /* 0x000fea0003800000 */
[----:B------:R-:W-:Y:S01]  /*beb0*/  BPT.TRAP 0x1 ;  /* 0x000000040000795c */ /* 0x000fe20000300000 */
.L_x_211:
[----:B------:R-:W-:Y:S05]  /*bec0*/  BSYNC B1 ;  /* 0x0000000000017941 */ /* 0x000fea0003800000 */
.L_x_210:
[----:B----4-:R-:W4:Y:S01]  /*bed0*/  S2R R4, SR_CgaCtaId ;  /* 0x0000000000047919 */ /* 0x010f220000008800 */
[----:B------:R-:W-:Y:S01]  /*bee0*/  R2UR UR10, R9 ;  /* 0x00000000090a72ca */ /* 0x000fe200000e0000 */
[----:B------:R-:W-:Y:S01]  /*bef0*/  UIADD3 UR4, UP0, UR52, 0x370, URZ ;  /* 0x0000037034047890 */ /* 0x000fe2000ff1e03f */
[----:B------:R-:W-:Y:S01]  /*bf00*/  PLOP3.LUT P0, PT, PT, PT, PT, 0x80, 0x0 ;  /* 0x000000000000781c */ /* 0x000fe20003f0f070 */
[----:B-1-3--:R-:W-:Y:S01]  /*bf10*/  VIADD R6, R6, 0x29830 ;  /* 0x0002983006067836 */ /* 0x00afe20000000000 */
[----:B------:R-:W-:Y:S01]  /*bf20*/  UMOV UR6, 0x30000 ;  /* 0x0003000000067882 */ /* 0x000fe20000000000 */
[----:B------:R-:W-:Y:S01]  /*bf30*/  UIADD3.X UR5, URZ, UR53, URZ, UP0, !UPT ;  /* 0x000000353f057290 */ /* 0x000fe200087fe43f */
[----:B------:R-:W-:Y:S01]  /*bf40*/  UMOV UR14, 0x0 ;  /* 0x00000000000e7882 */ /* 0x000fe20000000000 */
[----:B------:R-:W-:Y:S01]  /*bf50*/  UMOV UR15, 0x14f00000 ;  /* 0x14f00000000f7882 */ /* 0x000fe20000000000 */
[----:B----4-:R-:W-:-:S05]  /*bf60*/  LOP3.LUT R4, R4, 0x1, RZ, 0xc0, !PT ;  /* 0x0000000104047812 */ /* 0x010fca00078ec0ff */
[----:B------:R-:W-:-:S04]  /*bf70*/  IMAD R4, R4, 0x1400, RZ ;  /* 0x0000140004047824 */ /* 0x000fc800078e02ff */
[----:B------:R-:W-:-:S04]  /*bf80*/  IMAD R4, R17, 0x7800, R4 ;  /* 0x0000780011047824 */ /* 0x000fc800078e0204 */
[----:B------:R-:W-:-:S04]  /*bf90*/  VIADD R4, R4, UR41 ;  /* 0x0000002904047c36 */ /* 0x000fc80008000000 */
[----:B------:R-:W-:-:S07]  /*bfa0*/  VIADD R5, R4, 0x1a400 ;  /* 0x0001a40004057836 */ /* 0x000fce0000000000 */
.L_x_212:
        /* <DEDUP_REMOVED lines=10> */
[----:B------:R-:W-:Y:S01]  /*c050*/  PLOP3.LUT P0, PT, PT, PT, PT, 0x80, 0x0 ;  /* 0x000000000000781c */ /* 0x000fe20003f0f070 */
[----:B------:R-:W-:Y:S01]  /*c060*/  VIADD R5, R4, 0x1cc00 ;  /* 0x0001cc0004057836 */ /* 0x000fe20000000000 */
[----:B------:R-:W-:Y:S01]  /*c070*/  UMOV UR6, 0x30000 ;  /* 0x0003000000067882 */ /* 0x000fe20000000000 */
[----:B------:R-:W-:Y:S01]  /*c080*/  UMOV UR14, 0x0 ;  /* 0x00000000000e7882 */ /* 0x000fe20000000000 */
[----:B------:R-:W-:Y:S01]  /*c090*/  UMOV UR15, 0x14f00000 ;  /* 0x14f00000000f7882 */ /* 0x000fe20000000000 */
[----:B------:R-:W-:-:S08]  /*c0a0*/  UMOV UR10, 0x40 ;  /* 0x00000040000a7882 */ /* 0x000fd00000000000 */
.L_x_213:
        /* <DEDUP_REMOVED lines=16> */
.L_x_214:
        /* <DEDUP_REMOVED lines=9> */
[----:B---3--:R-:W-:Y:S05]  /*c240*/  @P0 BRA.U.ANY `(.L_x_214) ;  /* 0xfffffffd00d80947 */ /* 0x008fea000393ffff */
.L_x_199:
[----:B------:R-:W-:Y:S05]  /*c250*/  BSYNC B0 ;  /* 0x0000000000007941 */ /* 0x000fea0003800000 */
.L_x_198:
[----:B------:R-:W-:-:S05]  /*c260*/  IMAD.U32 R4, RZ, RZ, UR42 ;  /* 0x0000002aff047e24 */ /* 0x000fca000f8e00ff */
[----:B------:R-:W-:-:S13]  /*c270*/  ISETP.NE.AND P0, PT, R4, 0x3, PT ;  /* 0x000000030400780c */ /* 0x000fda0003f05270 */
[----:B------:R-:W-:Y:S05]  /*c280*/  @!P0 BRA `(.L_x_215) ;  /* 0x0000000000048947 */ /* 0x000fea0003800000 */
[----:B------:R-:W-:Y:S01]  /*c290*/  BPT.TRAP 0x1 ;  /* 0x000000040000795c */ /* 0x000fe20000300000 */
.L_x_215:
[----:B------:R-:W-:Y:S01]  /*c2a0*/  IMAD.U32 R4, RZ, RZ, UR47 ;  /* 0x0000002fff047e24 */ /* 0x000fe2000f8e00ff */
[----:B------:R-:W-:Y:S01]  /*c2b0*/  LEA R18, R3, UR41, 0x3 ;  /* 0x0000002903127c11 */ /* 0x000fe2000f8e18ff */
[----:B------:R-:W-:Y:S03]  /*c2c0*/  BSSY B0, `(.L_x_216) ;  /* 0x0000006000007945 */ /* 0x000fe60003800000 */
[----:B------:R-:W-:Y:S02]  /*c2d0*/  ISETP.NE.AND P1, PT, R4, 0x3, PT ;  /* 0x000000030400780c */ /* 0x000fe40003f25270 */
[----:B------:R-:W-:-:S04]  /*c2e0*/  LOP3.LUT R4, R0, 0x1, RZ, 0x3c, !PT ;  /* 0x0000000100047812 */ /* 0x000fc800078e3cff */
[----:B------:R-:W-:-:S04]  /*c2f0*/  SHF.L.U32 R4, R4, 0x1f, RZ ;  /* 0x0000001f04047819 */ /* 0x000fc800000006ff */
[----:B------:R-:W3:Y:S02]  /*c300*/  SYNCS.PHASECHK.TRANS64.TRYWAIT P2, [R18+URZ+0x29870], R4 ;  /* 0x02987004120075a7 */ /* 0x000ee4000804017f */
[----:B---3--:R-:W-:Y:S05]  /*c310*/  @!P2 BRA `(.L_x_217) ;  /* 0x0000001800c4a947 */ /* 0x008fea0003800000 */
.L_x_264:
[----:B------:R-:W-:Y:S05]  /*c320*/  BSYNC B0 ;  /* 0x0000000000007941 */ /* 0x000fea0003800000 */
.L_x_216:
[----:B------:R-:W-:Y:S05]  /*c330*/  @!P1 BRA `(.L_x_218) ;  /* 0x0000000000049947 */ /* 0x000fea0003800000 */
[----:B------:R-:W-:Y:S01]  /*c340*/  BPT.TRAP 0x1 ;  /* 0x000000040000795c */ /* 0x000fe20000300000 */
.L_x_218:
[----:B------:R-:W-:Y:S01]  /*c350*/  SHF.L.U32 R0, R0, 0x1f, RZ ;  /* 0x0000001f00007819 */ /* 0x000fe200000006ff */
[----:B------:R-:W-:-:S03]  /*c360*/  IMAD R12, R3, 0x5000, RZ ;  /* 0x00005000030c7824 */ /* 0x000fc600078e02ff */
[----:B------:R-:W4:Y:S02]  /*c370*/  SYNCS.PHASECHK.TRANS64.TRYWAIT P2, [R18+URZ+0x29860], R0 ;  /* 0x02986000120075a7 */ /* 0x000f24000804017f */
[----:B----4-:R-:W-:Y:S05]  /*c380*/  @!P2 BRA `(.L_x_219) ;  /* 0x0000001800bca947 */ /* 0x010fea0003800000 */
.L_x_265:
[----:B------:R-:W4:Y:S04]  /*c390*/  LDL R3, [R1+0x18] ;  /* 0x0000180001037983 */ /* 0x000f280000100800 */
[----:B------:R-:W5:Y:S04]  /*c3a0*/  LDL R6, [R1+0x1c] ;  /* 0x00001c0001067983 */ /* 0x000f680000100800 */
[----:B------:R-:W2:Y:S01]  /*c3b0*/  LDL R13, [R1+0x14] ;  /* 0x00001400010d7983 */ /* 0x000ea20000100800 */
[----:B------:R-:W-:Y:S05]  /*c3c0*/  WARPSYNC.ALL ;  /* 0x0000000000007948 */ /* 0x000fea0003800000 */
[----:B----4-:R-:W-:-:S05]  /*c3d0*/  LOP3.LUT R0, R12, R3, RZ, 0xfc, !PT ;  /* 0x000000030c007212 */ /* 0x010fca00078efcff */
[----:B-1----:R-:W3:Y:S01]  /*c3e0*/  LDSM.16.MT88.4 R8, [R0+UR41+0xa400] ;  /* 0x00a400290008783b */ /* 0x002ee20008004200 */
[----:B------:R-:W-:Y:S01]  /*c3f0*/  VIADD R3, R0, UR41 ;  /* 0x0000002900037c36 */ /* 0x000fe20008000000 */
[----:B--2---:R-:W-:-:S03]  /*c400*/  LOP3.LUT R20, R12, R13, RZ, 0xfc, !PT ;  /* 0x0000000d0c147212 */ /* 0x004fc600078efcff */
[----:B-----5:R-:W-:Y:S02]  /*c410*/  IMAD.IADD R3, R6, 0x1, R3 ;  /* 0x0000000106037824 */ /* 0x020fe400078e0203 */
[----:B------:R-:W-:Y:S01]  /*c420*/  VIADD R20, R20, UR41 ;  /* 0x0000002914147c36 */ /* 0x000fe20008000000 */
[C-C-:B---3--:R-:W-:Y:S02]  /*c430*/  PRMT R4, R8.reuse, 0x6420, R9.reuse ;  /* 0x0000642008047816 */ /* 0x148fe40000000009 */
[----:B------:R-:W-:Y:S02]  /*c440*/  PRMT R5, R8, 0x7531, R9 ;  /* 0x0000753108057816 */ /* 0x000fe40000000009 */
[C-C-:B------:R-:W-:Y:S02]  /*c450*/  PRMT R6, R10.reuse, 0x6420, R11.reuse ;  /* 0x000064200a067816 */ /* 0x140fe4000000000b */
[----:B------:R-:W-:Y:S02]  /*c460*/  PRMT R7, R10, 0x7531, R11 ;  /* 0x000075310a077816 */ /* 0x000fe4000000000b */
[----:B------:R-:W1:Y:S04]  /*c470*/  LDSM.16.MT88.4 R8, [R3+0xa400] ;  /* 0x00a400000308783b */ /* 0x000e680000004200 */
[----:B------:R-:W-:Y:S01]  /*c480*/  STSM.16.M88.4 [R20+0x400], R4 ;  /* 0x0004000414007844 */ /* 0x000fe20000000200 */
[----:B-1----:R-:W-:-:S02]  /*c490*/  PRMT R12, R8, 0x6420, R9 ;  /* 0x00006420080c7816 */ /* 0x002fc40000000009 */
[----:B------:R-:W-:Y:S02]  /*c4a0*/  PRMT R13, R8, 0x7531, R9 ;  /* 0x00007531080d7816 */ /* 0x000fe40000000009 */
[C-C-:B------:R-:W-:Y:S02]  /*c4b0*/  PRMT R14, R10.reuse, 0x6420, R11.reuse ;  /* 0x000064200a0e7816 */ /* 0x140fe4000000000b */
[----:B------:R-:W-:-:S05]  /*c4c0*/  PRMT R15, R10, 0x7531, R11 ;  /* 0x000075310a0f7816 */ /* 0x000fca000000000b */
[----:B------:R-:W-:Y:S04]  /*c4d0*/  STSM.16.M88.4 [R20+0xc00], R12 ;  /* 0x000c000c14007844 */ /* 0x000fe80000000200 */
[----:B------:R-:W1:Y:S02]  /*c4e0*/  LDSM.16.MT88.4 R8, [R0+UR41+0xb400] ;  /* 0x00b400290008783b */ /* 0x000e640008004200 */
[C-C-:B-1----:R-:W-:Y:S02]  /*c4f0*/  PRMT R4, R8.reuse, 0x6420, R9.reuse ;  /* 0x0000642008047816 */ /* 0x142fe40000000009 */
[----:B------:R-:W-:Y:S02]  /*c500*/  PRMT R5, R8, 0x7531, R9 ;  /* 0x0000753108057816 */ /* 0x000fe40000000009 */
[----:B------:R-:W-:-:S02]  /*c510*/  PRMT R6, R10, 0x6420, R11 ;  /* 0x000064200a067816 */ /* 0x000fc4000000000b */
[----:B------:R-:W-:Y:S02]  /*c520*/  PRMT R7, R10, 0x7531, R11 ;  /* 0x000075310a077816 */ /* 0x000fe4000000000b */
[----:B------:R-:W1:Y:S04]  /*c530*/  LDSM.16.MT88.4 R8, [R3+0xb400] ;  /* 0x00b400000308783b */ /* 0x000e680000004200 */
[----:B------:R-:W-:Y:S01]  /*c540*/  STSM.16.M88.4 [R20+0x1400], R4 ;  /* 0x0014000414007844 */ /* 0x000fe20000000200 */
[C-C-:B-1----:R-:W-:Y:S02]  /*c550*/  PRMT R12, R8.reuse, 0x6420, R9.reuse ;  /* 0x00006420080c7816 */ /* 0x142fe40000000009 */
[----:B------:R-:W-:Y:S02]  /*c560*/  PRMT R13, R8, 0x7531, R9 ;  /* 0x00007531080d7816 */ /* 0x000fe40000000009 */
[----:B------:R-:W-:-:S02]  /*c570*/  PRMT R14, R10, 0x6420, R11 ;  /* 0x000064200a0e7816 */ /* 0x000fc4000000000b */
        /* <DEDUP_REMOVED lines=20> */
[----:B------:R1:W-:Y:S02]  /*c6c0*/  STSM.16.M88.4 [R20+0x3400], R4 ;  /* 0x0034000414007844 */ /* 0x0003e40000000200 */
[C-C-:B-1----:R-:W-:Y:S02]  /*c6d0*/  PRMT R4, R8.reuse, 0x6420, R9.reuse ;  /* 0x0000642008047816 */ /* 0x142fe40000000009 */
[----:B------:R-:W-:-:S02]  /*c6e0*/  PRMT R5, R8, 0x7531, R9 ;  /* 0x0000753108057816 */ /* 0x000fc40000000009 */
[C-C-:B------:R-:W-:Y:S02]  /*c6f0*/  PRMT R6, R10.reuse, 0x6420, R11.reuse ;  /* 0x000064200a067816 */ /* 0x140fe4000000000b */
[----:B------:R-:W-:-:S05]  /*c700*/  PRMT R7, R10, 0x7531, R11 ;  /* 0x000075310a077816 */ /* 0x000fca000000000b */
[----:B------:R-:W-:Y:S04]  /*c710*/  STSM.16.M88.4 [R20+0x3c00], R4 ;  /* 0x003c000414007844 */ /* 0x000fe80000000200 */
[----:B------:R-:W1:Y:S04]  /*c720*/  LDSM.16.MT88.4 R12, [R0+UR41+0xe400] ;  /* 0x00e40029000c783b */ /* 0x000e680008004200 */
[----:B------:R-:W2:Y:S01]  /*c730*/  LDSM.16.MT88.4 R4, [R3+0xe400] ;  /* 0x00e400000304783b */ /* 0x000ea20000004200 */
[C-C-:B-1----:R-:W-:Y:S02]  /*c740*/  PRMT R8, R12.reuse, 0x6420, R13.reuse ;  /* 0x000064200c087816 */ /* 0x142fe4000000000d */
[----:B------:R-:W-:-:S02]  /*c750*/  PRMT R9, R12, 0x7531, R13 ;  /* 0x000075310c097816 */ /* 0x000fc4000000000d */
[C-C-:B------:R-:W-:Y:S02]  /*c760*/  PRMT R10, R14.reuse, 0x6420, R15.reuse ;  /* 0x000064200e0a7816 */ /* 0x140fe4000000000f */
[----:B------:R-:W-:-:S05]  /*c770*/  PRMT R11, R14, 0x7531, R15 ;  /* 0x000075310e0b7816 */ /* 0x000fca000000000f */
[----:B------:R2:W-:Y:S02]  /*c780*/  STSM.16.M88.4 [R20+0x4400], R8 ;  /* 0x0044000814007844 */ /* 0x0005e40000000200 */
[C-C-:B--2---:R-:W-:Y:S02]  /*c790*/  PRMT R8, R4.reuse, 0x6420, R5.reuse ;  /* 0x0000642004087816 */ /* 0x144fe40000000005 */
        /* <DEDUP_REMOVED lines=9> */
[----:B--2---:R-:W2:Y:S01]  /*c830*/  FENCE.VIEW.ASYNC.S ;  /* 0x00000000000073c6 */ /* 0x004ea20000000000 */
[----:B------:R-:W-:Y:S05]  /*c840*/  @!P1 BRA `(.L_x_220) ;  /* 0x0000000000049947 */ /* 0x000fea0003800000 */
[----:B------:R-:W-:Y:S01]  /*c850*/  BPT.TRAP 0x1 ;  /* 0x000000040000795c */ /* 0x000fe20000300000 */
.L_x_220:
[----:B--2---:R2:W-:Y:S01]  /*c860*/  SYNCS.ARRIVE.TRANS64.A1T0 RZ, [R18+URZ+0x29850], RZ ;  /* 0x029850ff12ff79a7 */ /* 0x0045e2000810003f */
[----:B------:R-:W-:Y:S06]  /*c870*/  BAR.SYNC.DEFER_BLOCKING 0x2, 0x80 ;  /* 0x0082000000007b1d */ /* 0x000fec0000010000 */
[----:B------:R-:W-:Y:S05]  /*c880*/  @!P0 BRA `(.L_x_221) ;  /* 0x0000000000048947 */ /* 0x000fea0003800000 */
[----:B------:R-:W-:Y:S01]  /*c890*/  BPT.TRAP 0x1 ;  /* 0x000000040000795c */ /* 0x000fe20000300000 */
.L_x_221:
[----:B------:R-:W3:Y:S04]  /*c8a0*/  LDL R3, [R1+0xc] ;  /* 0x00000c0001037983 */ /* 0x000ee80000100800 */
[----:B------:R-:W4:Y:S01]  /*c8b0*/  LDL R0, [R1+0x10] ;  /* 0x0000100001007983 */ /* 0x000f220000100800 */
[----:B---3--:R-:W-:-:S13]  /*c8c0*/  ISETP.NE.AND P0, PT, R3, RZ, PT ;  /* 0x000000ff0300720c */ /* 0x008fda0003f05270 */
[----:B--2---:R-:W-:-:S05]  /*c8d0*/  @P0 VIADD R18, R18, 0x29880 ;  /* 0x0002988012120836 */ /* 0x004fca0000000000 */
[----:B----4-:R-:W-:-:S04]  /*c8e0*/  @P0 PRMT R18, R0, 0x654, R18 ;  /* 0x0000065400120816 */ /* 0x010fc80000000012 */
[----:B------:R2:W-:Y:S01]  /*c8f0*/  @P0 SYNCS.ARRIVE.TRANS64.RED.A1T0 RZ, [R18+URZ], RZ ;  /* 0x000000ff12ff09a7 */ /* 0x0005e2000810043f */
[----:B------:R-:W-:Y:S02]  /*c900*/  BPT.TRAP 0x1 ;  /* 0x000000040000795c */ /* 0x000fe40000300000 */
[----:B------:R3:W5:Y:S01]  /*c910*/  LDL R0, [R1] ;  /* 0x0000000001007983 */ /* 0x0007620000100800 */
[C---:B------:R-:W-:Y:S01]  /*c920*/  ISETP.GT.AND P0, PT, R2.reuse, RZ, PT ;  /* 0x000000ff0200720c */ /* 0x040fe20003f04270 */
[----:B------:R-:W-:Y:S02]  /*c930*/  VIADD R2, R2, 0xffffffff ;  /* 0xffffffff02027836 */ /* 0x000fe40000000000 */
[----:B------:R-:W-:-:S10]  /*c940*/  IMAD.MOV.U32 R3, RZ, RZ, R17 ;  /* 0x000000ffff037224 */ /* 0x000fd400078e0011 */
[----:B---3--:R-:W-:Y:S05]  /*c950*/  @P0 BRA `(.L_x_222) ;  /* 0xffffffec00d40947 */ /* 0x008fea000383ffff */
.L_x_197:
[----:B--2--5:R-:W-:-:S05]  /*c960*/  IMAD.U32 R0, RZ, RZ, UR42 ;  /* 0x0000002aff007e24 */ /* 0x024fca000f8e00ff */
[----:B------:R-:W-:-:S13]  /*c970*/  ISETP.NE.AND P0, PT, R0, 0x3, PT ;  /* 0x000000030000780c */ /* 0x000fda0003f05270 */
[----:B------:R-:W-:Y:S05]  /*c980*/  @!P0 BRA `(.L_x_223) ;  /* 0x0000000000048947 */ /* 0x000fea0003800000 */
[----:B------:R-:W-:Y:S01]  /*c990*/  BPT.TRAP 0x1 ;  /* 0x000000040000795c */ /* 0x000fe20000300000 */
.L_x_223:
[----:B------:R-:W2:Y:S01]  /*c9a0*/  LDL R0, [R1] ;  /* 0x0000000001007983 */ /* 0x000ea20000100800 */
        /* <DEDUP_REMOVED lines=8> */
.L_x_266:
[----:B------:R-:W-:Y:S05]  /*ca30*/  BSYNC B0 ;  /* 0x0000000000007941 */ /* 0x000fea0003800000 */
.L_x_224:
[----:B------:R-:W-:Y:S05]  /*ca40*/  @!P1 BRA `(.L_x_226) ;  /* 0x0000000000049947 */ /* 0x000fea0003800000 */
[----:B------:R-:W-:Y:S01]  /*ca50*/  BPT.TRAP 0x1 ;  /* 0x000000040000795c */ /* 0x000fe20000300000 */
.L_x_226:
[----:B------:R-:W2:Y:S02]  /*ca60*/  LDL R0, [R1] ;  /* 0x0000000001007983 */ /* 0x000ea40000100800 */
[----:B--2---:R-:W-:-:S04]  /*ca70*/  SHF.L.U32 R3, R0, 0x1f, RZ ;  /* 0x0000001f00037819 */ /* 0x004fc800000006ff */
[----:B------:R-:W2:Y:S02]  /*ca80*/  SYNCS.PHASECHK.TRANS64.TRYWAIT P2, [R16+URZ+0x29860], R3 ;  /* 0x02986003100075a7 */ /* 0x000ea4000804017f */
[----:B--2---:R-:W-:Y:S05]  /*ca90*/  @!P2 BRA `(.L_x_227) ;  /* 0x000000140020a947 */ /* 0x004fea0003800000 */
.L_x_267:
[----:B------:R-:W3:Y:S04]  /*caa0*/  LDL R2, [R1+0x18] ;  /* 0x0000180001027983 */ /* 0x000ee80000100800 */
[----:B-1----:R-:W4:Y:S04]  /*cab0*/  LDL R10, [R1+0x1c] ;  /* 0x00001c00010a7983 */ /* 0x002f280000100800 */
[----:B------:R-:W5:Y:S01]  /*cac0*/  LDL R12, [R1+0x14] ;  /* 0x00001400010c7983 */ /* 0x000f620000100800 */
[----:B------:R-:W-:Y:S01]  /*cad0*/  IMAD R0, R17, 0x5000, RZ ;  /* 0x0000500011007824 */ /* 0x000fe200078e02ff */
[----:B------:R-:W-:Y:S05]  /*cae0*/  WARPSYNC.ALL ;  /* 0x0000000000007948 */ /* 0x000fea0003800000 */
[----:B---3--:R-:W-:-:S05]  /*caf0*/  LOP3.LUT R2, R0, R2, RZ, 0xfc, !PT ;  /* 0x0000000200027212 */ /* 0x008fca00078efcff */
[----:B------:R-:W1:Y:S01]  /*cb00*/  LDSM.16.MT88.4 R4, [R2+UR41+0xa400] ;  /* 0x00a400290204783b */ /* 0x000e620008004200 */
[----:B--2---:R-:W-:Y:S01]  /*cb10*/  VIADD R3, R2, UR41 ;  /* 0x0000002902037c36 */ /* 0x004fe20008000000 */
[----:B-----5:R-:W-:-:S03]  /*cb20*/  LOP3.LUT R0, R0, R12, RZ, 0xfc, !PT ;  /* 0x0000000c00007212 */ /* 0x020fc600078efcff */
[----:B----4-:R-:W-:Y:S02]  /*cb30*/  IMAD.IADD R3, R10, 0x1, R3 ;  /* 0x000000010a037824 */ /* 0x010fe400078e0203 */
[----:B------:R-:W-:Y:S01]  /*cb40*/  VIADD R0, R0, UR41 ;  /* 0x0000002900007c36 */ /* 0x000fe20008000000 */
[C-C-:B-1----:R-:W-:Y:S02]  /*cb50*/  PRMT R8, R4.reuse, 0x6420, R5.reuse ;  /* 0x0000642004087816 */ /* 0x142fe40000000005 */
[----:B------:R-:W-:Y:S02]  /*cb60*/  PRMT R9, R4, 0x7531, R5 ;  /* 0x0000753104097816 */ /* 0x000fe40000000005 */
[C-C-:B------:R-:W-:Y:S02]  /*cb70*/  PRMT R10, R6.reuse, 0x6420, R7.reuse ;  /* 0x00006420060a7816 */ /* 0x140fe40000000007 */
[----:B------:R-:W-:Y:S02]  /*cb80*/  PRMT R11, R6, 0x7531, R7 ;  /* 0x00007531060b7816 */ /* 0x000fe40000000007 */
[----:B------:R-:W1:Y:S04]  /*cb90*/  LDSM.16.MT88.4 R4, [R3+0xa400] ;  /* 0x00a400000304783b */ /* 0x000e680000004200 */
[----:B------:R1:W-:Y:S02]  /*cba0*/  STSM.16.M88.4 [R0+0x400], R8 ;  /* 0x0004000800007844 */ /* 0x0003e40000000200 */
        /* <DEDUP_REMOVED lines=47> */
[----:B------:R2:W-:Y:S01]  /*cea0*/  STSM.16.M88.4 [R0+0x4400], R12 ;  /* 0x0044000c00007844 */ /* 0x0005e20000000200 */
[C-C-:B-1----:R-:W-:Y:S02]  /*ceb0*/  PRMT R8, R4.reuse, 0x6420, R5.reuse ;  /* 0x0000642004087816 */ /* 0x142fe40000000005 */
        /* <DEDUP_REMOVED lines=12> */
.L_x_228:
[----:B-1----:R1:W-:Y:S01]  /*cf80*/  SYNCS.ARRIVE.TRANS64.A1T0 RZ, [R16+URZ+0x29850], RZ ;  /* 0x029850ff10ff79a7 */ /* 0x0023e2000810003f */
[----:B------:R-:W-:Y:S06]  /*cf90*/  BAR.SYNC.DEFER_BLOCKING 0x2, 0x80 ;  /* 0x0082000000007b1d */ /* 0x000fec0000010000 */
[----:B------:R-:W-:Y:S05]  /*cfa0*/  @!P0 BRA `(.L_x_229) ;  /* 0x0000000000048947 */ /* 0x000fea0003800000 */
[----:B------:R-:W-:Y:S01]  /*cfb0*/  BPT.TRAP 0x1 ;  /* 0x000000040000795c */ /* 0x000fe20000300000 */
.L_x_229:
[----:B------:R-:W3:Y:S04]  /*cfc0*/  LDL R2, [R1+0xc] ;  /* 0x00000c0001027983 */ /* 0x000ee80000100800 */
[----:B--2---:R-:W2:Y:S01]  /*cfd0*/  LDL R0, [R1+0x10] ;  /* 0x0000100001007983 */ /* 0x004ea20000100800 */
[----:B---3--:R-:W-:-:S13]  /*cfe0*/  ISETP.NE.AND P0, PT, R2, RZ, PT ;  /* 0x000000ff0200720c */ /* 0x008fda0003f05270 */
[----:B-1----:R-:W-:-:S05]  /*cff0*/  @P0 VIADD R16, R16, 0x29880 ;  /* 0x0002988010100836 */ /* 0x002fca0000000000 */
[----:B--2---:R-:W-:-:S04]  /*d000*/  @P0 PRMT R16, R0, 0x654, R16 ;  /* 0x0000065400100816 */ /* 0x004fc80000000010 */
[----:B------:R1:W-:Y:S01]  /*d010*/  @P0 SYNCS.ARRIVE.TRANS64.RED.A1T0 RZ, [R16+URZ], RZ ;  /* 0x000000ff10ff09a7 */ /* 0x0003e2000810043f */
[----:B------:R-:W-:Y:S02]  /*d020*/  BPT.TRAP 0x1 ;  /* 0x000000040000795c */ /* 0x000fe40000300000 */
[----:B------:R-:W2:Y:S01]  /*d030*/  LDL.LU R2, [R1] ;  /* 0x0000000001027983 */ /* 0x000ea20000300800 */
[----:B------:R-:W3:Y:S01]  /*d040*/  LDC R0, c[0x0][0xc34] ;  /* 0x00030d00ff007b82 */ /* 0x000ee20000000800 */
[----:B------:R-:W-:Y:S01]  /*d050*/  VIADD R17, R17, 0x1 ;  /* 0x0000000111117836 */ /* 0x000fe20000000000 */
[----:B------:R-:W-:Y:S02]  /*d060*/  UIADD3 UR50, UR43, UR50, URZ ;  /* 0x000000322b327290 */ /* 0x000fe4000fffe03f */
[----:B------:R-:W-:Y:S02]  /*d070*/  UIADD3 UR46, UR46, 0x1, URZ ;  /* 0x000000012e2e7890 */ /* 0x000fe4000fffe03f */
[----:B------:R-:W-:-:S04]  /*d080*/  ISETP.NE.AND P0, PT, R17, 0x2, PT ;  /* 0x000000021100780c */ /* 0x000fc80003f05270 */
[----:B------:R-:W-:Y:S02]  /*d090*/  SEL R17, R17, RZ, P0 ;  /* 0x000000ff11117207 */ /* 0x000fe40000000000 */
[----:B---3--:R-:W-:Y:S02]  /*d0a0*/  ISETP.LE.AND P1, PT, R0, UR50, PT ;  /* 0x0000003200007c0c */ /* 0x008fe4000bf23270 */
[----:B------:R-:W-:-:S04]  /*d0b0*/  SEL R0, RZ, 0x1, P0 ;  /* 0x00000001ff007807 */ /* 0x000fc80000000000 */
[----:B--2---:R-:W-:-:S05]  /*d0c0*/  LOP3.LUT R2, R2, R0, RZ, 0x3c, !PT ;  /* 0x0000000002027212 */ /* 0x004fca00078e3cff */
[----:B------:R2:W-:Y:S02]  /*d0d0*/  STL [R1], R2 ;  /* 0x0000000201007387 */ /* 0x0005e40000100800 */
[----:B------:R-:W-:Y:S05]  /*d0e0*/  @!P1 BRA `(.L_x_230) ;  /* 0xffffffcc00ac9947 */ /* 0x000fea000383ffff */
[----:B------:R-:W-:-:S12]  /*d0f0*/  ULOP3.LUT UR46, UR46, 0x1, URZ, 0xc, !UPT ;  /* 0x000000012e2e7892 */ /* 0x000fd8000f8e0c3f */
.L_x_177:
[----:B------:R-:W3:Y:S01]  /*d100*/  S2R R3, SR_CgaCtaId ;  /* 0x0000000000037919 */ /* 0x000ee20000008800 */
[----:B------:R-:W-:-:S04]  /*d110*/  MOV R0, 0x400 ;  /* 0x0000040000007802 */ /* 0x000fc80000000f00 */
[----:B---3--:R-:W-:Y:S01]  /*d120*/  LEA R8, R3, R0, 0x18 ;  /* 0x0000000003087211 */ /* 0x008fe200078ec0ff */
[----:B------:R-:W-:-:S05]  /*d130*/  IMAD.U32 R0, RZ, RZ, UR46 ;  /* 0x0000002eff007e24 */ /* 0x000fca000f8e00ff */
[----:B------:R-:W-:-:S04]  /*d140*/  SHF.L.U32 R0, R0, 0x1f, RZ ;  /* 0x0000001f00007819 */ /* 0x000fc800000006ff */
[----:B------:R-:W3:Y:S02]  /*d150*/  SYNCS.PHASECHK.TRANS64.TRYWAIT P0, [R8+URZ+0x29820], R0 ;  /* 0x02982000080075a7 */ /* 0x000ee4000800017f */
[----:B---3--:R-:W-:Y:S05]  /*d160*/  @!P0 BRA `(.L_x_231) ;  /* 0x0000000c00808947 */ /* 0x008fea0003800000 */
.L_x_268:
[----:B--2---:R-:W2:Y:S02]  /*d170*/  S2R R2, SR_TID.X ;  /* 0x0000000000027919 */ /* 0x004ea40000002100 */
[----:B--2---:R-:W-:-:S04]  /*d180*/  SHF.R.U32.HI R2, RZ, 0x5, R2 ;  /* 0x00000005ff027819 */ /* 0x004fc80000011602 */
[----:B------:R-:W-:-:S05]  /*d190*/  LOP3.LUT R2, R2, 0x3, RZ, 0xc0, !PT ;  /* 0x0000000302027812 */ /* 0x000fca00078ec0ff */
[----:B---3--:R-:W2:Y:S02]  /*d1a0*/  SHFL.IDX PT, R0, R2, RZ, 0x1f ;  /* 0x00001fff02007589 */ /* 0x008ea400000e0000 */
[----:B--2---:R-:W-:-:S13]  /*d1b0*/  ISETP.NE.AND P0, PT, R0, RZ, PT ;  /* 0x000000ff0000720c */ /* 0x004fda0003f05270 */
        /* <DEDUP_REMOVED lines=9> */
.L_x_234:
        /* <DEDUP_REMOVED lines=8> */
[----:B------:R-:W2:Y:S01]  /*d2d0*/  SYNCS.PHASECHK.TRANS64.TRYWAIT P1, [R5+URZ], R4 ;  /* 0x00000004050075a7 */ /* 0x000ea2000802017f */
[----:B------:R-:W-:-:S05]  /*d2e0*/  SEL R3, R2, RZ, P2 ;  /* 0x000000ff02037207 */ /* 0x000fca0001000000 */
[----:B------:R-:W-:Y:S01]  /*d2f0*/  IMAD R7, R3, 0x8, R0 ;  /* 0x0000000803077824 */ /* 0x000fe200078e0200 */
[----:B------:R-:W-:Y:S01]  /*d300*/  SHF.L.U32 R0, R6, 0x1f, RZ ;  /* 0x0000001f06007819 */ /* 0x000fe200000006ff */
[----:B--2---:R-:W-:Y:S06]  /*d310*/  @!P1 BRA `(.L_x_235) ;  /* 0x0000000c00289947 */ /* 0x004fec0003800000 */
.L_x_269:
[----:B------:R-:W3:Y:S02]  /*d320*/  SYNCS.PHASECHK.TRANS64.TRYWAIT P1, [R7+URZ], R0 ;  /* 0x00000000070075a7 */ /* 0x000ee4000802017f */
[----:B---3--:R-:W-:Y:S05]  /*d330*/  @!P1 BRA `(.L_x_236) ;  /* 0x0000000c00349947 */ /* 0x008fea0003800000 */
.L_x_270:
[----:B------:R-:W-:Y:S05]  /*d340*/  @!P0 BRA `(.L_x_237) ;  /* 0x0000000000048947 */ /* 0x000fea0003800000 */
[----:B------:R-:W-:Y:S01]  /*d350*/  BPT.TRAP 0x1 ;  /* 0x000000040000795c */ /* 0x000fe20000300000 */
.L_x_237:
[----:B------:R-:W-:-:S04]  /*d360*/  IMAD R17, R17, 0x8, R8 ;  /* 0x0000000811117824 */ /* 0x000fc800078e0208 */
[----:B------:R-:W4:Y:S02]  /*d370*/  SYNCS.PHASECHK.TRANS64.TRYWAIT P1, [R17+URZ+0x29860], R4 ;  /* 0x02986004110075a7 */ /* 0x000f24000802017f */
[----:B----4-:R-:W-:Y:S05]  /*d380*/  @!P1 BRA `(.L_x_238) ;  /* 0x0000000c00349947 */ /* 0x010fea0003800000 */
.L_x_271:
[----:B------:R-:W-:Y:S05]  /*d390*/  @!P0 BRA `(.L_x_239) ;  /* 0x0000000000048947 */ /* 0x000fea0003800000 */
[----:B------:R-:W-:Y:S01]  /*d3a0*/  BPT.TRAP 0x1 ;  /* 0x000000040000795c */ /* 0x000fe20000300000 */
.L_x_239:
[----:B------:R-:W-:-:S04]  /*d3b0*/  IMAD R3, R3, 0x8, R8 ;  /* 0x0000000803037824 */ /* 0x000fc800078e0208 */
[----:B------:R-:W5:Y:S02]  /*d3c0*/  SYNCS.PHASECHK.TRANS64.TRYWAIT P1, [R3+URZ+0x29860], R0 ;  /* 0x02986000030075a7 */ /* 0x000f64000802017f */
[----:B-----5:R-:W-:Y:S05]  /*d3d0*/  @!P1 BRA `(.L_x_240) ;  /* 0x0000000c00349947 */ /* 0x020fea0003800000 */
.L_x_272:
[----:B------:R-:W-:Y:S05]  /*d3e0*/  @!P0 BRA `(.L_x_241) ;  /* 0x0000000000048947 */ /* 0x000fea0003800000 */
[----:B------:R-:W-:Y:S01]  /*d3f0*/  BPT.TRAP 0x1 ;  /* 0x000000040000795c */ /* 0x000fe20000300000 */
.L_x_241:
[----:B------:R-:W5:Y:S02]  /*d400*/  SYNCS.PHASECHK.TRANS64.TRYWAIT P0, [R17+URZ+0x29880], R4 ;  /* 0x02988004110075a7 */ /* 0x000f64000800017f */
[----:B-----5:R-:W-:Y:S05]  /*d410*/  @!P0 BRA `(.L_x_242) ;  /* 0x0000000c00388947 */ /* 0x020fea0003800000 */
.L_x_243:
[----:B------:R0:W0:Y:S02]  /*d420*/  SYNCS.PHASECHK.TRANS64.TRYWAIT P0, [R3+URZ+0x29880], R0 ;  /* 0x02988000030075a7 */ /* 0x000024000800017f */
[----:B0-----:R-:W-:Y:S05]  /*d430*/  @!P0 NANOSLEEP.SYNCS 0x989680 ;  /* 0x009896800000895d */ /* 0x001fea0003900000 */
[----:B------:R-:W0:Y:S02]  /*d440*/  @!P0 SYNCS.PHASECHK.TRANS64 P0, [R3+URZ+0x29880], R0 ;  /* 0x02988000030085a7 */ /* 0x000e24000800007f */
[----:B0-----:R-:W-:Y:S05]  /*d450*/  @!P0 BRA `(.L_x_243) ;  /* 0xfffffffc00f08947 */ /* 0x001fea000383ffff */
.L_x_233:
[----:B------:R-:W-:Y:S05]  /*d460*/  BSYNC B0 ;  /* 0x0000000000007941 */ /* 0x000fea0003800000 */
.L_x_232:
[----:B------:R-:W-:Y:S05]  /*d470*/  EXIT ;  /* 0x000000000000794d */ /* 0x000fea0003800000 */
.L_x_145:
[----:B0-----:R-:W-:-:S04]  /*d480*/  IMAD.U32 R3, RZ, RZ, UR39 ;  /* 0x00000027ff037e24 */ /* 0x001fc8000f8e00ff */
[----:B------:R0:W1:Y:S03]  /*d490*/  SYNCS.PHASECHK.TRANS64.TRYWAIT P1, [R3+URZ+0x29800], R0 ;  /* 0x02980000030075a7 */ /* 0x000066000802017f */
[----:B-1----:R-:W-:Y:S05]  /*d4a0*/  @!P1 NANOSLEEP.SYNCS 0x989680 ;  /* 0x009896800000995d */ /* 0x002fea0003900000 */
[----:B------:R-:W1:Y:S02]  /*d4b0*/  @!P1 SYNCS.PHASECHK.TRANS64 P1, [R3+URZ+0x29800], R0 ;  /* 0x02980000030095a7 */ /* 0x000e64000802007f */
[----:B-1----:R-:W-:Y:S05]  /*d4c0*/  @!P1 BRA `(.L_x_145) ;  /* 0xfffffffc00ec9947 */ /* 0x002fea000383ffff */
[----:B------:R-:W-:Y:S05]  /*d4d0*/  BRA `(.L_x_244) ;  /* 0xffffff4400407947 */ /* 0x000fea000383ffff */
.L_x_149:
[----:B-1----:R1:W2:Y:S02]  /*d4e0*/  SYNCS.PHASECHK.TRANS64.TRYWAIT P1, [R4+URZ+0x29830], R3 ;  /* 0x02983003040075a7 */ /* 0x0022a4000802017f */
[----:B--2---:R-:W-:Y:S05]  /*d4f0*/  @!P1 NANOSLEEP.SYNCS 0x989680 ;  /* 0x009896800000995d */ /* 0x004fea0003900000 */
[----:B------:R-:W2:Y:S02]  /*d500*/  @!P1 SYNCS.PHASECHK.TRANS64 P1, [R4+URZ+0x29830], R3 ;  /* 0x02983003040095a7 */ /* 0x000ea4000802007f */
[----:B--2---:R-:W-:Y:S05]  /*d510*/  @!P1 BRA `(.L_x_149) ;  /* 0xfffffffc00f09947 */ /* 0x004fea000383ffff */
[----:B------:R-:W-:Y:S05]  /*d520*/  BRA `(.L_x_148) ;  /* 0xffffff44005c7947 */ /* 0x000fea000383ffff */
.L_x_155:
[----:B-1----:R-:W-:-:S04]  /*d530*/  IMAD.U32 R3, RZ, RZ, UR6 ;  /* 0x00000006ff037e24 */ /* 0x002fc8000f8e00ff */
[----:B------:R1:W2:Y:S03]  /*d540*/  SYNCS.PHASECHK.TRANS64.TRYWAIT P1, [R3+URZ+0x29830], R0 ;  /* 0x02983000030075a7 */ /* 0x0002a6000802017f */
[----:B--2---:R-:W-:Y:S05]  /*d550*/  @!P1 NANOSLEEP.SYNCS 0x989680 ;  /* 0x009896800000995d */ /* 0x004fea0003900000 */
[----:B------:R-:W2:Y:S02]  /*d560*/  @!P1 SYNCS.PHASECHK.TRANS64 P1, [R3+URZ+0x29830], R0 ;  /* 0x02983000030095a7 */ /* 0x000ea4000802007f */
[----:B--2---:R-:W-:Y:S05]  /*d570*/  @!P1 BRA `(.L_x_155) ;  /* 0xfffffffc00ec9947 */ /* 0x004fea000383ffff */
[----:B------:R-:W-:Y:S05]  /*d580*/  BRA `(.L_x_152) ;  /* 0xffffff7400647947 */ /* 0x000fea000383ffff */
.L_x_159:
[----:B-1----:R-:W-:-:S04]  /*d590*/  IMAD.U32 R3, RZ, RZ, UR6 ;  /* 0x00000006ff037e24 */ /* 0x002fc8000f8e00ff */
[----:B------:R1:W2:Y:S03]  /*d5a0*/  SYNCS.PHASECHK.TRANS64.TRYWAIT P1, [R3+URZ+0x29850], R0 ;  /* 0x02985000030075a7 */ /* 0x0002a6000802017f */
[----:B--2---:R-:W-:Y:S05]  /*d5b0*/  @!P1 NANOSLEEP.SYNCS 0x989680 ;  /* 0x009896800000995d */ /* 0x004fea0003900000 */
[----:B------:R-:W2:Y:S02]  /*d5c0*/  @!P1 SYNCS.PHASECHK.TRANS64 P1, [R3+URZ+0x29850], R0 ;  /* 0x02985000030095a7 */ /* 0x000ea4000802007f */
[----:B--2---:R-:W-:Y:S05]  /*d5d0*/  @!P1 BRA `(.L_x_159) ;  /* 0xfffffffc00ec9947 */ /* 0x004fea000383ffff */
[----:B------:R-:W-:Y:S05]  /*d5e0*/  BRA `(.L_x_156) ;  /* 0xffffff80006c7947 */ /* 0x000fea000383ffff */
.L_x_166:
[----:B-1----:R-:W-:-:S04]  /*d5f0*/  IMAD.U32 R7, RZ, RZ, UR4 ;  /* 0x00000004ff077e24 */ /* 0x002fc8000f8e00ff */
[----:B------:R1:W2:Y:S03]  /*d600*/  SYNCS.PHASECHK.TRANS64.TRYWAIT P1, [R7+URZ+0x29850], R6 ;  /* 0x02985006070075a7 */ /* 0x0002a6000802017f */
[----:B--2---:R-:W-:Y:S05]  /*d610*/  @!P1 NANOSLEEP.SYNCS 0x989680 ;  /* 0x009896800000995d */ /* 0x004fea0003900000 */
[----:B------:R-:W2:Y:S02]  /*d620*/  @!P1 SYNCS.PHASECHK.TRANS64 P1, [R7+URZ+0x29850], R6 ;  /* 0x02985006070095a7 */ /* 0x000ea4000802007f */
[----:B--2---:R-:W-:Y:S05]  /*d630*/  @!P1 BRA `(.L_x_166) ;  /* 0xfffffffc00ec9947 */ /* 0x004fea000383ffff */
[----:B------:R-:W-:Y:S05]  /*d640*/  BRA `(.L_x_165) ;  /* 0xffffffa0004c7947 */ /* 0x000fea000383ffff */
.L_x_182:
[----:B------:R-:W-:Y:S02]  /*d650*/  IMAD.MOV.U32 R13, RZ, RZ, R18 ;  /* 0x000000ffff0d7224 */ /* 0x000fe400078e0012 */
[----:B------:R-:W-:Y:S02]  /*d660*/  IMAD.MOV.U32 R12, RZ, RZ, RZ ;  /* 0x000000ffff0c7224 */ /* 0x000fe400078e00ff */
[----:B------:R-:W-:Y:S02]  /*d670*/  IMAD.MOV.U32 R11, RZ, RZ, 0x1f ;  /* 0x0000001fff0b7424 */ /* 0x000fe400078e00ff */
[----:B------:R-:W-:-:S07]  /*d680*/  IMAD.MOV.U32 R15, RZ, RZ, -0x1 ;  /* 0xffffffffff0f7424 */ /* 0x000fce00078e00ff */
[----:B01----:R-:W-:Y:S05]  /*d690*/  WARPSYNC.COLLECTIVE R15, `(.L_x_245) ;  /* 0x000000000f087348 */ /* 0x003fea0003c00000 */
[----:B------:R2:W3:Y:S02]  /*d6a0*/  SHFL.IDX P6, R14, R13, R12, R11 ;  /* 0x0000000c0d0e7389 */ /* 0x0004e400000c000b */
[----:B0123--:R-:W-:Y:S01]  /*d6b0*/  ENDCOLLECTIVE ;  /* 0x000000000000791b */ /* 0x00ffe20003800000 */
.L_x_245:
[----:B------:R-:W-:Y:S05]  /*d6c0*/  BRA `(.L_x_246) ;  /* 0xffffffd000407947 */ /* 0x000fea000383ffff */
.L_x_184:
[----:B------:R-:W-:Y:S01]  /*d6d0*/  BSSY B0, `(.L_x_247) ;  /* 0x0000006000007945 */ /* 0x000fe20003800000 */
[----:B------:R-:W-:-:S07]  /*d6e0*/  IMAD.MOV.U32 R15, RZ, RZ, -0x1 ;  /* 0xffffffffff0f7424 */ /* 0x000fce00078e00ff */
[----:B012---:R-:W-:Y:S05]  /*d6f0*/  WARPSYNC.COLLECTIVE R15, `(.L_x_248) ;  /* 0x000000000f0c7348 */ /* 0x007fea0003c00000 */
[----:B------:R-:W-:Y:S02]  /*d700*/  ELECT P6, UR62, PT ;  /* 0x00000000003e782f */ /* 0x000fe400038c0000 */
[----:B------:R-:W-:Y:S01]  /*d710*/  MOV R14, UR62 ;  /* 0x0000003e000e7c02 */ /* 0x000fe20008000f00 */
[----:B012---:R-:W-:Y:S10]  /*d720*/  ENDCOLLECTIVE ;  /* 0x000000000000791b */ /* 0x007ff40003800000 */
.L_x_248:
[----:B------:R-:W-:Y:S05]  /*d730*/  BSYNC B0 ;  /* 0x0000000000007941 */ /* 0x000fea0003800000 */
.L_x_247:
[----:B------:R-:W-:Y:S05]  /*d740*/  BRA `(.L_x_249) ;  /* 0xffffffd000487947 */ /* 0x000fea000383ffff */
.L_x_186:
[----:B---3--:R3:W4:Y:S02]  /*d750*/  SYNCS.PHASECHK.TRANS64.TRYWAIT P0, [R2+URZ+0x29880], R3 ;  /* 0x02988003020075a7 */ /* 0x008724000800017f */
[----:B----4-:R-:W-:Y:S05]  /*d760*/  @!P0 NANOSLEEP.SYNCS 0x989680 ;  /* 0x009896800000895d */ /* 0x010fea0003900000 */
[----:B------:R-:W4:Y:S02]  /*d770*/  @!P0 SYNCS.PHASECHK.TRANS64 P0, [R2+URZ+0x29880], R3 ;  /* 0x02988003020085a7 */ /* 0x000f24000800007f */
[----:B----4-:R-:W-:Y:S05]  /*d780*/  @!P0 BRA `(.L_x_186) ;  /* 0xfffffffc00f08947 */ /* 0x010fea000383ffff */
[----:B------:R-:W-:Y:S05]  /*d790*/  BRA `(.L_x_250) ;  /* 0xffffffd000947947 */ /* 0x000fea000383ffff */
.L_x_189:
[----:B0-----:R0:W4:Y:S02]  /*d7a0*/  SYNCS.PHASECHK.TRANS64.TRYWAIT P0, [R2+URZ+0x29840], R3 ;  /* 0x02984003020075a7 */ /* 0x001124000800017f */
[----:B----4-:R-:W-:Y:S05]  /*d7b0*/  @!P0 NANOSLEEP.SYNCS 0x989680 ;  /* 0x009896800000895d */ /* 0x010fea0003900000 */
[----:B------:R-:W4:Y:S02]  /*d7c0*/  @!P0 SYNCS.PHASECHK.TRANS64 P0, [R2+URZ+0x29840], R3 ;  /* 0x02984003020085a7 */ /* 0x000f24000800007f */
[----:B----4-:R-:W-:Y:S05]  /*d7d0*/  @!P0 BRA `(.L_x_189) ;  /* 0xfffffffc00f08947 */ /* 0x010fea000383ffff */
[----:B------:R-:W-:Y:S05]  /*d7e0*/  BRA `(.L_x_251) ;  /* 0xffffffd400107947 */ /* 0x000fea000383ffff */
.L_x_193:
[----:B------:R-:W-:Y:S02]  /*d7f0*/  IMAD.MOV.U32 R13, RZ, RZ, R3 ;  /* 0x000000ffff0d7224 */ /* 0x000fe400078e0003 */
[----:B------:R-:W-:Y:S02]  /*d800*/  IMAD.MOV.U32 R12, RZ, RZ, RZ ;  /* 0x000000ffff0c7224 */ /* 0x000fe400078e00ff */
[----:B------:R-:W-:Y:S02]  /*d810*/  IMAD.MOV.U32 R11, RZ, RZ, 0x1c1f ;  /* 0x00001c1fff0b7424 */ /* 0x000fe400078e00ff */
[----:B------:R-:W-:Y:S02]  /*d820*/  IMAD.MOV.U32 R15, RZ, RZ, -0x1 ;  /* 0xffffffffff0f7424 */ /* 0x000fe400078e00ff */
[----:B------:R-:W-:-:S07]  /*d830*/  IMAD.IADD R0, R18, 0x1, R5 ;  /* 0x0000000112007824 */ /* 0x000fce00078e0205 */
[----:B0----5:R-:W-:Y:S05]  /*d840*/  WARPSYNC.COLLECTIVE R15, `(.L_x_252) ;  /* 0x000000000f087348 */ /* 0x021fea0003c00000 */
[----:B------:R1:W2:Y:S02]  /*d850*/  SHFL.IDX P6, R14, R13, R12, R11 ;  /* 0x0000000c0d0e7389 */ /* 0x0002a400000c000b */
[----:B012--5:R-:W-:Y:S01]  /*d860*/  ENDCOLLECTIVE ;  /* 0x000000000000791b */ /* 0x027fe20003800000 */
.L_x_252:
[----:B------:R-:W-:Y:S02]  /*d870*/  VIADD R5, R0, 0x20 ;  /* 0x0000002000057836 */ /* 0x000fe40000000000 */
[----:B------:R-:W-:Y:S02]  /*d880*/  IMAD.MOV.U32 R13, RZ, RZ, R4 ;  /* 0x000000ffff0d7224 */ /* 0x000fe400078e0004 */
[----:B------:R-:W-:-:S07]  /*d890*/  IMAD.MOV.U32 R6, RZ, RZ, R14 ;  /* 0x000000ffff067224 */ /* 0x000fce00078e000e */
[----:B------:R-:W-:Y:S05]  /*d8a0*/  WARPSYNC.COLLECTIVE R15, `(.L_x_253) ;  /* 0x000000000f087348 */ /* 0x000fea0003c00000 */
[----:B------:R0:W1:Y:S02]  /*d8b0*/  SHFL.IDX P6, R14, R13, R12, R11 ;  /* 0x0000000c0d0e7389 */ /* 0x00006400000c000b */
[----:B01----:R-:W-:Y:S01]  /*d8c0*/  ENDCOLLECTIVE ;  /* 0x000000000000791b */ /* 0x003fe20003800000 */
.L_x_253:
[----:B------:R-:W-:Y:S02]  /*d8d0*/  ULDC UR4, c[0x0][0x288] ;  /* 0x0000a20000047ab9 */ /* 0x000fe40000000800 */
[----:B------:R-:W-:-:S05]  /*d8e0*/  IMAD R2, R8, UR4, RZ ;  /* 0x0000000408027c24 */ /* 0x000fca000f8e02ff */
[----:B------:R-:W-:Y:S01]  /*d8f0*/  ISETP.GE.AND P2, PT, R0, R2, PT ;  /* 0x000000020000720c */ /* 0x000fe20003f46270 */
[----:B------:R-:W-:Y:S02]  /*d900*/  IMAD.MOV.U32 R13, RZ, RZ, R3 ;  /* 0x000000ffff0d7224 */ /* 0x000fe400078e0003 */
[----:B------:R-:W-:Y:S02]  /*d910*/  IMAD.MOV.U32 R12, RZ, RZ, 0x1 ;  /* 0x00000001ff0c7424 */ /* 0x000fe400078e00ff */
[----:B------:R-:W-:-:S08]  /*d920*/  IMAD.MOV.U32 R7, RZ, RZ, R14 ;  /* 0x000000ffff077224 */ /* 0x000fd000078e000e */
[----:B------:R-:W-:Y:S05]  /*d930*/  WARPSYNC.COLLECTIVE R15, `(.L_x_254) ;  /* 0x000000000f087348 */ /* 0x000fea0003c00000 */
[----:B------:R0:W1:Y:S02]  /*d940*/  SHFL.IDX P6, R14, R13, R12, R11 ;  /* 0x0000000c0d0e7389 */ /* 0x00006400000c000b */
[----:B01----:R-:W-:Y:S01]  /*d950*/  ENDCOLLECTIVE ;  /* 0x000000000000791b */ /* 0x003fe20003800000 */
.L_x_254:
        /* <DEDUP_REMOVED lines=9> */
[----:B------:R0:W-:Y:S04]  /*d9f0*/  @!P2 LDGSTS.E.BYPASS.LTC128B.128 [R9+0x14400], desc[UR48][R6.64], !P3 ;  /* 0x144000000609afae */ /* 0x0001e8000d901d70 */
[----:B------:R0:W-:Y:S04]  /*da00*/  @!P2 LDGSTS.E.BYPASS.LTC128B.128 [R9+0x16400], desc[UR48][R6.64+0x40], !P0 ;  /* 0x164000400609afae */ /* 0x0001e8000c101d70 */
[----:B------:R0:W-:Y:S01]  /*da10*/  @!P2 LDGSTS.E.BYPASS.LTC128B.128 [R9+0x18400], desc[UR48][R6.64+0x80], !P1 ;  /* 0x184000800609afae */ /* 0x0001e2000c901d70 */
[----:B------:R-:W-:Y:S01]  /*da20*/  ISETP.GE.AND P2, PT, R5, R2, PT ;  /* 0x000000020500720c */ /* 0x000fe20003f46270 */
[----:B------:R-:W-:-:S12]  /*da30*/  IMAD.MOV.U32 R5, RZ, RZ, R14 ;  /* 0x000000ffff057224 */ /* 0x000fd800078e000e */
[----:B0-----:R-:W-:Y:S05]  /*da40*/  WARPSYNC.COLLECTIVE R15, `(.L_x_255) ;  /* 0x000000000f087348 */ /* 0x001fea0003c00000 */
[----:B------:R1:W2:Y:S02]  /*da50*/  SHFL.IDX P6, R14, R13, R12, R11 ;  /* 0x0000000c0d0e7389 */ /* 0x0002a400000c000b */
[----:B012---:R-:W-:Y:S01]  /*da60*/  ENDCOLLECTIVE ;  /* 0x000000000000791b */ /* 0x007fe20003800000 */
.L_x_255:
[----:B------:R-:W-:Y:S02]  /*da70*/  IMAD.MOV.U32 R13, RZ, RZ, R3 ;  /* 0x000000ffff0d7224 */ /* 0x000fe400078e0003 */
[----:B------:R-:W-:Y:S02]  /*da80*/  IMAD.MOV.U32 R12, RZ, RZ, 0x2 ;  /* 0x00000002ff0c7424 */ /* 0x000fe400078e00ff */
[----:B------:R-:W-:-:S07]  /*da90*/  IMAD.MOV.U32 R6, RZ, RZ, R14 ;  /* 0x000000ffff067224 */ /* 0x000fce00078e000e */
[----:B------:R-:W-:Y:S05]  /*daa0*/  WARPSYNC.COLLECTIVE R15, `(.L_x_256) ;  /* 0x000000000f087348 */ /* 0x000fea0003c00000 */
[----:B------:R0:W1:Y:S02]  /*dab0*/  SHFL.IDX P6, R14, R13, R12, R11 ;  /* 0x0000000c0d0e7389 */ /* 0x00006400000c000b */
[----:B01----:R-:W-:Y:S01]  /*dac0*/  ENDCOLLECTIVE ;  /* 0x000000000000791b */ /* 0x003fe20003800000 */
.L_x_256:
[----:B------:R-:W-:-:S05]  /*dad0*/  @!P2 IADD3 R6, P4, R10, R6, RZ ;  /* 0x000000060a06a210 */ /* 0x000fca0007f9e0ff */
[----:B------:R-:W-:-:S04]  /*dae0*/  @!P2 IMAD.X R5, RZ, RZ, R5, P4 ;  /* 0x000000ffff05a224 */ /* 0x000fc800020e0605 */
[----:B------:R-:W-:Y:S02]  /*daf0*/  @!P2 IMAD.MOV.U32 R7, RZ, RZ, R5 ;  /* 0x000000ffff07a224 */ /* 0x000fe400078e0005 */
[----:B------:R-:W-:Y:S02]  /*db00*/  VIADD R5, R0, 0x40 ;  /* 0x0000004000057836 */ /* 0x000fe40000000000 */
[----:B------:R-:W-:Y:S01]  /*db10*/  IMAD.MOV.U32 R13, RZ, RZ, R4 ;  /* 0x000000ffff0d7224 */ /* 0x000fe200078e0004 */
        /* <DEDUP_REMOVED lines=11> */
.L_x_257:
[----:B------:R-:W-:Y:S02]  /*dbd0*/  IMAD.MOV.U32 R13, RZ, RZ, R3 ;  /* 0x000000ffff0d7224 */ /* 0x000fe400078e0003 */
[----:B------:R-:W-:Y:S02]  /*dbe0*/  IMAD.MOV.U32 R12, RZ, RZ, 0x3 ;  /* 0x00000003ff0c7424 */ /* 0x000fe400078e00ff */
[----:B------:R-:W-:-:S07]  /*dbf0*/  IMAD.MOV.U32 R6, RZ, RZ, R14 ;  /* 0x000000ffff067224 */ /* 0x000fce00078e000e */
[----:B------:R-:W-:Y:S05]  /*dc00*/  WARPSYNC.COLLECTIVE R15, `(.L_x_258) ;  /* 0x000000000f087348 */ /* 0x000fea0003c00000 */
[----:B------:R0:W1:Y:S02]  /*dc10*/  SHFL.IDX P6, R14, R13, R12, R11 ;  /* 0x0000000c0d0e7389 */ /* 0x00006400000c000b */
[----:B01----:R-:W-:Y:S01]  /*dc20*/  ENDCOLLECTIVE ;  /* 0x000000000000791b */ /* 0x003fe20003800000 */
.L_x_258:
[----:B------:R-:W-:-:S05]  /*dc30*/  @!P2 IADD3 R6, P4, R10, R6, RZ ;  /* 0x000000060a06a210 */ /* 0x000fca0007f9e0ff */
[----:B------:R-:W-:-:S04]  /*dc40*/  @!P2 IMAD.X R5, RZ, RZ, R5, P4 ;  /* 0x000000ffff05a224 */ /* 0x000fc800020e0605 */
[----:B------:R-:W-:Y:S02]  /*dc50*/  @!P2 IMAD.MOV.U32 R7, RZ, RZ, R5 ;  /* 0x000000ffff07a224 */ /* 0x000fe400078e0005 */
[----:B------:R-:W-:-:S03]  /*dc60*/  IMAD.MOV.U32 R13, RZ, RZ, R4 ;  /* 0x000000ffff0d7224 */ /* 0x000fc600078e0004 */
[----:B------:R-:W-:Y:S01]  /*dc70*/  @!PT LDS RZ, [RZ] ;  /* 0x00000000fffff984 */ /* 0x000fe20000000800 */
[----:B------:R-:W-:Y:S01]  /*dc80*/  @!PT LDS RZ, [RZ] ;  /* 0x00000000fffff984 */ /* 0x000fe20000000800 */
[----:B------:R-:W-:Y:S01]  /*dc90*/  @!PT LDS RZ, [RZ] ;  /* 0x00000000fffff984 */ /* 0x000fe20000000800 */
[----:B------:R0:W-:Y:S04]  /*dca0*/  @!P2 LDGSTS.E.BYPASS.LTC128B.128 [R9+0x15400], desc[UR48][R6.64], !P3 ;  /* 0x154000000609afae */ /* 0x0001e8000d901d70 */
[----:B------:R0:W-:Y:S01]  /*dcb0*/  @!P2 LDGSTS.E.BYPASS.LTC128B.128 [R9+0x17400], desc[UR48][R6.64+0x40], !P0 ;  /* 0x174000400609afae */ /* 0x0001e2000c101d70 */
[----:B------:R-:W-:-:S03]  /*dcc0*/  IMAD.MOV.U32 R3, RZ, RZ, R14 ;  /* 0x000000ffff037224 */ /* 0x000fc600078e000e */
[----:B------:R0:W-:Y:S04]  /*dcd0*/  @!P2 LDGSTS.E.BYPASS.LTC128B.128 [R9+0x19400], desc[UR48][R6.64+0x80], !P1 ;  /* 0x194000800609afae */ /* 0x0001e8000c901d70 */
[----:B0-----:R-:W-:Y:S05]  /*dce0*/  WARPSYNC.COLLECTIVE R15, `(.L_x_259) ;  /* 0x000000000f087348 */ /* 0x001fea0003c00000 */
[----:B------:R1:W2:Y:S02]  /*dcf0*/  SHFL.IDX P6, R14, R13, R12, R11 ;  /* 0x0000000c0d0e7389 */ /* 0x0002a400000c000b */
[----:B012---:R-:W-:Y:S01]  /*dd00*/  ENDCOLLECTIVE ;  /* 0x000000000000791b */ /* 0x007fe20003800000 */
.L_x_259:
[----:B------:R-:W-:Y:S01]  /*dd10*/  IMAD.MOV.U32 R4, RZ, RZ, R14 ;  /* 0x000000ffff047224 */ /* 0x000fe200078e000e */
[----:B------:R-:W-:Y:S06]  /*dd20*/  BRA `(.L_x_260) ;  /* 0xffffffd800687947 */ /* 0x000fec000383ffff */
.L_x_196:
[----:B--2---:R-:W-:-:S04]  /*dd30*/  IMAD.U32 R2, RZ, RZ, UR41 ;  /* 0x00000029ff027e24 */ /* 0x004fc8000f8e00ff */
[----:B------:R2:W3:Y:S03]  /*dd40*/  SYNCS.PHASECHK.TRANS64.TRYWAIT P0, [R2+URZ+0x29820], R0 ;  /* 0x02982000020075a7 */ /* 0x0004e6000800017f */
[----:B---3--:R-:W-:Y:S05]  /*dd50*/  @!P0 NANOSLEEP.SYNCS 0x989680 ;  /* 0x009896800000895d */ /* 0x008fea0003900000 */
[----:B------:R-:W3:Y:S02]  /*dd60*/  @!P0 SYNCS.PHASECHK.TRANS64 P0, [R2+URZ+0x29820], R0 ;  /* 0x02982000020085a7 */ /* 0x000ee4000800007f */
[----:B---3--:R-:W-:Y:S05]  /*dd70*/  @!P0 BRA `(.L_x_196) ;  /* 0xfffffffc00ec8947 */ /* 0x008fea000383ffff */
[----:B------:R-:W-:Y:S05]  /*dd80*/  BRA `(.L_x_261) ;  /* 0xffffffd800ac7947 */ /* 0x000fea000383ffff */
.L_x_202:
[----:B---3--:R3:W4:Y:S02]  /*dd90*/  SYNCS.PHASECHK.TRANS64.TRYWAIT P0, [R6+URZ+0x29880], R5 ;  /* 0x02988005060075a7 */ /* 0x008724000800017f */
[----:B----4-:R-:W-:Y:S05]  /*dda0*/  @!P0 NANOSLEEP.SYNCS 0x989680 ;  /* 0x009896800000895d */ /* 0x010fea0003900000 */
[----:B------:R-:W4:Y:S02]  /*ddb0*/  @!P0 SYNCS.PHASECHK.TRANS64 P0, [R6+URZ+0x29880], R5 ;  /* 0x02988005060085a7 */ /* 0x000f24000800007f */
[----:B----4-:R-:W-:Y:S05]  /*ddc0*/  @!P0 BRA `(.L_x_202) ;  /* 0xfffffffc00f08947 */ /* 0x010fea000383ffff */
[----:B------:R-:W-:Y:S05]  /*ddd0*/  BRA `(.L_x_262) ;  /* 0xffffffdc00487947 */ /* 0x000fea000383ffff */
.L_x_208:
[----:B-1----:R1:W4:Y:S02]  /*dde0*/  SYNCS.PHASECHK.TRANS64.TRYWAIT P0, [R6+URZ+0x29840], R5 ;  /* 0x02984005060075a7 */ /* 0x002324000800017f */
[----:B----4-:R-:W-:Y:S05]  /*ddf0*/  @!P0 NANOSLEEP.SYNCS 0x989680 ;  /* 0x009896800000895d */ /* 0x010fea0003900000 */
[----:B------:R-:W4:Y:S02]  /*de00*/  @!P0 SYNCS.PHASECHK.TRANS64 P0, [R6+URZ+0x29840], R5 ;  /* 0x02984005060085a7 */ /* 0x000f24000800007f */
[----:B----4-:R-:W-:Y:S05]  /*de10*/  @!P0 BRA `(.L_x_208) ;  /* 0xfffffffc00f08947 */ /* 0x010fea000383ffff */
[----:B------:R-:W-:Y:S05]  /*de20*/  BRA `(.L_x_263) ;  /* 0xffffffdc00f47947 */ /* 0x000fea000383ffff */
.L_x_217:
[----:B---3--:R3:W4:Y:S02]  /*de30*/  SYNCS.PHASECHK.TRANS64.TRYWAIT P2, [R18+URZ+0x29870], R4 ;  /* 0x02987004120075a7 */ /* 0x008724000804017f */
[----:B----4-:R-:W-:Y:S05]  /*de40*/  @!P2 NANOSLEEP.SYNCS 0x989680 ;  /* 0x009896800000a95d */ /* 0x010fea0003900000 */
[----:B------:R-:W4:Y:S02]  /*de50*/  @!P2 SYNCS.PHASECHK.TRANS64 P2, [R18+URZ+0x29870], R4 ;  /* 0x029870041200a5a7 */ /* 0x000f24000804007f */
[----:B----4-:R-:W-:Y:S05]  /*de60*/  @!P2 BRA `(.L_x_217) ;  /* 0xfffffffc00f0a947 */ /* 0x010fea000383ffff */
[----:B------:R-:W-:Y:S05]  /*de70*/  BRA `(.L_x_264) ;  /* 0xffffffe400287947 */ /* 0x000fea000383ffff */
.L_x_219:
[----:B----4-:R4:W0:Y:S02]  /*de80*/  SYNCS.PHASECHK.TRANS64.TRYWAIT P2, [R18+URZ+0x29860], R0 ;  /* 0x02986000120075a7 */ /* 0x010824000804017f */
[----:B0-----:R-:W-:Y:S05]  /*de90*/  @!P2 NANOSLEEP.SYNCS 0x989680 ;  /* 0x009896800000a95d */ /* 0x001fea0003900000 */
[----:B------:R-:W0:Y:S02]  /*dea0*/  @!P2 SYNCS.PHASECHK.TRANS64 P2, [R18+URZ+0x29860], R0 ;  /* 0x029860001200a5a7 */ /* 0x000e24000804007f */
[----:B0-----:R-:W-:Y:S05]  /*deb0*/  @!P2 BRA `(.L_x_219) ;  /* 0xfffffffc00f0a947 */ /* 0x001fea000383ffff */
[----:B------:R-:W-:Y:S05]  /*dec0*/  BRA `(.L_x_265) ;  /* 0xffffffe400307947 */ /* 0x000fea000383ffff */
.L_x_225:
[----:B--2---:R2:W3:Y:S02]  /*ded0*/  SYNCS.PHASECHK.TRANS64.TRYWAIT P2, [R16+URZ+0x29870], R3 ;  /* 0x02987003100075a7 */ /* 0x0044e4000804017f */
[----:B---3--:R-:W-:Y:S05]  /*dee0*/  @!P2 NANOSLEEP.SYNCS 0x989680 ;  /* 0x009896800000a95d */ /* 0x008fea0003900000 */
[----:B------:R-:W3:Y:S02]  /*def0*/  @!P2 SYNCS.PHASECHK.TRANS64 P2, [R16+URZ+0x29870], R3 ;  /* 0x029870031000a5a7 */ /* 0x000ee4000804007f */
[----:B---3--:R-:W-:Y:S05]  /*df00*/  @!P2 BRA `(.L_x_225) ;  /* 0xfffffffc00f0a947 */ /* 0x008fea000383ffff */
[----:B------:R-:W-:Y:S05]  /*df10*/  BRA `(.L_x_266) ;  /* 0xffffffe800c47947 */ /* 0x000fea000383ffff */
.L_x_227:
[----:B--2---:R2:W3:Y:S02]  /*df20*/  SYNCS.PHASECHK.TRANS64.TRYWAIT P2, [R16+URZ+0x29860], R3 ;  /* 0x02986003100075a7 */ /* 0x0044e4000804017f */
[----:B---3--:R-:W-:Y:S05]  /*df30*/  @!P2 NANOSLEEP.SYNCS 0x989680 ;  /* 0x009896800000a95d */ /* 0x008fea0003900000 */
[----:B------:R-:W3:Y:S02]  /*df40*/  @!P2 SYNCS.PHASECHK.TRANS64 P2, [R16+URZ+0x29860], R3 ;  /* 0x029860031000a5a7 */ /* 0x000ee4000804007f */
[----:B---3--:R-:W-:Y:S05]  /*df50*/  @!P2 BRA `(.L_x_227) ;  /* 0xfffffffc00f0a947 */ /* 0x008fea000383ffff */
[----:B------:R-:W-:Y:S05]  /*df60*/  BRA `(.L_x_267) ;  /* 0xffffffe800cc7947 */ /* 0x000fea000383ffff */
.L_x_231:
[----:B---3--:R3:W4:Y:S02]  /*df70*/  SYNCS.PHASECHK.TRANS64.TRYWAIT P0, [R8+URZ+0x29820], R0 ;  /* 0x02982000080075a7 */ /* 0x008724000800017f */
[----:B----4-:R-:W-:Y:S05]  /*df80*/  @!P0 NANOSLEEP.SYNCS 0x989680 ;  /* 0x009896800000895d */ /* 0x010fea0003900000 */
[----:B------:R-:W4:Y:S02]  /*df90*/  @!P0 SYNCS.PHASECHK.TRANS64 P0, [R8+URZ+0x29820], R0 ;  /* 0x02982000080085a7 */ /* 0x000f24000800007f */
[----:B----4-:R-:W-:Y:S05]  /*dfa0*/  @!P0 BRA `(.L_x_231) ;  /* 0xfffffffc00f08947 */ /* 0x010fea000383ffff */
[----:B------:R-:W-:Y:S05]  /*dfb0*/  BRA `(.L_x_268) ;  /* 0xfffffff0006c7947 */ /* 0x000fea000383ffff */
.L_x_235:
[----:B--2---:R2:W3:Y:S02]  /*dfc0*/  SYNCS.PHASECHK.TRANS64.TRYWAIT P1, [R5+URZ], R4 ;  /* 0x00000004050075a7 */ /* 0x0044e4000802017f */
[----:B---3--:R-:W-:Y:S05]  /*dfd0*/  @!P1 NANOSLEEP.SYNCS 0x989680 ;  /* 0x009896800000995d */ /* 0x008fea0003900000 */
[----:B------:R-:W3:Y:S02]  /*dfe0*/  @!P1 SYNCS.PHASECHK.TRANS64 P1, [R5+URZ], R4 ;  /* 0x00000004050095a7 */ /* 0x000ee4000802007f */
[----:B---3--:R-:W-:Y:S05]  /*dff0*/  @!P1 BRA `(.L_x_235) ;  /* 0xfffffffc00f09947 */ /* 0x008fea000383ffff */
[----:B------:R-:W-:Y:S05]  /*e000*/  BRA `(.L_x_269) ;  /* 0xfffffff000c47947 */ /* 0x000fea000383ffff */
.L_x_236:
[----:B---3--:R3:W4:Y:S02]  /*e010*/  SYNCS.PHASECHK.TRANS64.TRYWAIT P1, [R7+URZ], R0 ;  /* 0x00000000070075a7 */ /* 0x008724000802017f */
[----:B----4-:R-:W-:Y:S05]  /*e020*/  @!P1 NANOSLEEP.SYNCS 0x989680 ;  /* 0x009896800000995d */ /* 0x010fea0003900000 */
[----:B------:R-:W4:Y:S02]  /*e030*/  @!P1 SYNCS.PHASECHK.TRANS64 P1, [R7+URZ], R0 ;  /* 0x00000000070095a7 */ /* 0x000f24000802007f */
[----:B----4-:R-:W-:Y:S05]  /*e040*/  @!P1 BRA `(.L_x_236) ;  /* 0xfffffffc00f09947 */ /* 0x010fea000383ffff */
[----:B------:R-:W-:Y:S05]  /*e050*/  BRA `(.L_x_270) ;  /* 0xfffffff000b87947 */ /* 0x000fea000383ffff */
.L_x_238:
[----:B----4-:R4:W0:Y:S02]  /*e060*/  SYNCS.PHASECHK.TRANS64.TRYWAIT P1, [R17+URZ+0x29860], R4 ;  /* 0x02986004110075a7 */ /* 0x010824000802017f */
[----:B0-----:R-:W-:Y:S05]  /*e070*/  @!P1 NANOSLEEP.SYNCS 0x989680 ;  /* 0x009896800000995d */ /* 0x001fea0003900000 */
[----:B------:R-:W0:Y:S02]  /*e080*/  @!P1 SYNCS.PHASECHK.TRANS64 P1, [R17+URZ+0x29860], R4 ;  /* 0x02986004110095a7 */ /* 0x000e24000802007f */
[----:B0-----:R-:W-:Y:S05]  /*e090*/  @!P1 BRA `(.L_x_238) ;  /* 0xfffffffc00f09947 */ /* 0x001fea000383ffff */
[----:B------:R-:W-:Y:S05]  /*e0a0*/  BRA `(.L_x_271) ;  /* 0xfffffff000b87947 */ /* 0x000fea000383ffff */
.L_x_240:
[----:B------:R0:W0:Y:S02]  /*e0b0*/  SYNCS.PHASECHK.TRANS64.TRYWAIT P1, [R3+URZ+0x29860], R0 ;  /* 0x02986000030075a7 */ /* 0x000024000802017f */
[----:B0-----:R-:W-:Y:S05]  /*e0c0*/  @!P1 NANOSLEEP.SYNCS 0x989680 ;  /* 0x009896800000995d */ /* 0x001fea0003900000 */
[----:B------:R-:W0:Y:S02]  /*e0d0*/  @!P1 SYNCS.PHASECHK.TRANS64 P1, [R3+URZ+0x29860], R0 ;  /* 0x02986000030095a7 */ /* 0x000e24000802007f */
[----:B0-----:R-:W-:Y:S05]  /*e0e0*/  @!P1 BRA `(.L_x_240) ;  /* 0xfffffffc00f09947 */ /* 0x001fea000383ffff */
[----:B------:R-:W-:Y:S05]  /*e0f0*/  BRA `(.L_x_272) ;  /* 0xfffffff000b87947 */ /* 0x000fea000383ffff */
.L_x_242:
[----:B------:R0:W0:Y:S02]  /*e100*/  SYNCS.PHASECHK.TRANS64.TRYWAIT P0, [R17+URZ+0x29880], R4 ;  /* 0x02988004110075a7 */ /* 0x000024000800017f */
[----:B0-----:R-:W-:Y:S05]  /*e110*/  @!P0 NANOSLEEP.SYNCS 0x989680 ;  /* 0x009896800000895d */ /* 0x001fea0003900000 */
[----:B------:R-:W0:Y:S02]  /*e120*/  @!P0 SYNCS.PHASECHK.TRANS64 P0, [R17+URZ+0x29880], R4 ;  /* 0x02988004110085a7 */ /* 0x000e24000800007f */
[----:B0-----:R-:W-:Y:S05]  /*e130*/  @!P0 BRA `(.L_x_242) ;  /* 0xfffffffc00f08947 */ /* 0x001fea000383ffff */
[----:B------:R-:W-:Y:S05]  /*e140*/  BRA `(.L_x_243) ;  /* 0xfffffff000b47947 */ /* 0x000fea000383ffff */
.L_x_273:
        /* <DEDUP_REMOVED lines=11> */
.L_x_2850:


//--------------------- .text._ZN7cutlass13device_kernelIN5flash11enable_sm90INS1_16FlashAttnFwdSm90INS1_25CollectiveMainloopFwdSm90ILi2EN4cute5tupleIJNS5_1CILi1EEES8_S8_EEENS6_IJNS7_ILi128EEENS7_ILi160EEENS7_ILi192EEEEEELi128ENS_12float_e4m3_tEfNS_4arch4Sm90ELb0ELb0ELb0ELb1ELb0ELb0ELb0ELb1ELb1ELb1ELb0ELb0EEENS1_21CollectiveEpilogueFwdINS6_IJSA_SA_SB_EEES9_NS_10bfloat16_tESG_Li256ELb1ELb1ELb0ELb1EEENS1_36VarlenDynamicPersistentTileSchedulerILi128ELi160ELi256ELi128ELb0ELb1ELb1ELb0ELb1ELb1EEEEEEEEEvNT_6ParamsE --------------------------
	.section	.text._ZN7cutlass13device_kernelIN5flash11enable_sm90INS1_16FlashAttnFwdSm90INS1_25CollectiveMainloopFwdSm90ILi2EN4cute5tupleIJNS5_1CILi1EEES8_S8_EEENS6_IJNS7_ILi128EEENS7_ILi160EEENS7_ILi192EEEEEELi128ENS_12float_e4m3_tEfNS_4arch4Sm90ELb0ELb0ELb0ELb1ELb0ELb0ELb0ELb1ELb1ELb1ELb0ELb0EEENS1_21CollectiveEpilogueFwdINS6_IJSA_SA_SB_EEES9_NS_10bfloat16_tESG_Li256ELb1ELb1ELb0ELb1EEENS1_36VarlenDynamicPersistentTileSchedulerILi128ELi160ELi256ELi128ELb0ELb1ELb1ELb0ELb1ELb1EEEEEEEEEvNT_6ParamsE,"ax",@progbits
	.align	128
.text._ZN7cutlass13device_kernelIN5flash11enable_sm90INS1_16FlashAttnFwdSm90INS1_25CollectiveMainloopFwdSm90ILi2EN4cute5tupleIJNS5_1CILi1EEES8_S8_EEENS6_IJNS7_ILi128EEENS7_ILi160EEENS7_ILi192EEEEEELi128ENS_12float_e4m3_tEfNS_4arch4Sm90ELb0ELb0ELb0ELb1ELb0ELb0ELb0ELb1ELb1ELb1ELb0ELb0EEENS1_21CollectiveEpilogueFwdINS6_IJSA_SA_SB_EEES9_NS_10bfloat16_tESG_Li256ELb1ELb1ELb0ELb1EEENS1_36VarlenDynamicPersistentTileSchedulerILi128ELi160ELi256ELi128ELb0ELb1ELb1ELb0ELb1ELb1EEEEEEEEEvNT_6ParamsE:
        .type           _ZN7cutlass13device_kernelIN5flash11enable_sm90INS1_16FlashAttnFwdSm90INS1_25CollectiveMainloopFwdSm90ILi2EN4cute5tupleIJNS5_1CILi1EEES8_S8_EEENS6_IJNS7_ILi128EEENS7_ILi160EEENS7_ILi192EEEEEELi128ENS_12float_e4m3_tEfNS_4arch4Sm90ELb0ELb0ELb0ELb1ELb0ELb0ELb0ELb1ELb1ELb1ELb0ELb0EEENS1_21CollectiveEpilogueFwdINS6_IJSA_SA_SB_EEES9_NS_10bfloat16_tESG_Li256ELb1ELb1ELb0ELb1EEENS1_36VarlenDynamicPersistentTileSchedulerILi128ELi160ELi256ELi128ELb0ELb1ELb1ELb0ELb1ELb1EEEEEEEEEvNT_6ParamsE,@function
        .size           _ZN7cutlass13device_kernelIN5flash11enable_sm90INS1_16FlashAttnFwdSm90INS1_25CollectiveMainloopFwdSm90ILi2EN4cute5tupleIJNS5_1CILi1EEES8_S8_EEENS6_IJNS7_ILi128EEENS7_ILi160EEENS7_ILi192EEEEEELi128ENS_12float_e4m3_tEfNS_4arch4Sm90ELb0ELb0ELb0ELb1ELb0ELb0ELb0ELb1ELb1ELb1ELb0ELb0EEENS1_21CollectiveEpilogueFwdINS6_IJSA_SA_SB_EEES9_NS_10bfloat16_tESG_Li256ELb1ELb1ELb0ELb1EEENS1_36VarlenDynamicPersistentTileSchedulerILi128ELi160ELi256ELi128ELb0ELb1ELb1ELb0ELb1ELb1EEEEEEEEEvNT_6ParamsE,(.L_x_2851 - _ZN7cutlass13device_kernelIN5flash11enable_sm90INS1_16FlashAttnFwdSm90INS1_25CollectiveMainloopFwdSm90ILi2EN4cute5tupleIJNS5_1CILi1EEES8_S8_EEENS6_IJNS7_ILi128EEENS7_ILi160EEENS7_ILi192EEEEEELi128ENS_12float_e4m3_tEfNS_4arch4Sm90ELb0ELb0ELb0ELb1ELb0ELb0ELb0ELb1ELb1ELb1ELb0ELb0EEENS1_21CollectiveEpilogueFwdINS6_IJSA_SA_SB_EEES9_NS_10bfloat16_tESG_Li256ELb1ELb1ELb0ELb1EEENS1_36VarlenDynamicPersistentTileSchedulerILi128ELi160ELi256ELi128ELb0ELb1ELb1ELb0ELb1ELb1EEEEEEEEEvNT_6ParamsE)
        .other          _ZN7cutlass13device_kernelIN5flash11enable_sm90INS1_16FlashAttnFwdSm90INS1_25CollectiveMainloopFwdSm90ILi2EN4cute5tupleIJNS5_1CILi1EEES8_S8_EEENS6_IJNS7_ILi128EEENS7_ILi160EEENS7_ILi192EEEEEELi128ENS_12float_e4m3_tEfNS_4arch4Sm90ELb0ELb0ELb0ELb1ELb0ELb0ELb0ELb1ELb1ELb1ELb0ELb0EEENS1_21CollectiveEpilogueFwdINS6_IJSA_SA_SB_EEES9_NS_10bfloat16_tESG_Li256ELb1ELb1ELb0ELb1EEENS1_36VarlenDynamicPersistentTileSchedulerILi128ELi160ELi256ELi128ELb0ELb1ELb1ELb0ELb1ELb1EEEEEEEEEvNT_6ParamsE,@"STO_CUDA_ENTRY STV_DEFAULT"
_ZN7cutlass13device_kernelIN5flash11enable_sm90INS1_16FlashAttnFwdSm90INS1_25CollectiveMainloopFwdSm90ILi2EN4cute5tupleIJNS5_1CILi1EEES8_S8_EEENS6_IJNS7_ILi128EEENS7_ILi160EEENS7_ILi192EEEEEELi128ENS_12float_e4m3_tEfNS_4arch4Sm90ELb0ELb0ELb0ELb1ELb0ELb0ELb0ELb1ELb1ELb1ELb0ELb0EEENS1_21CollectiveEpilogueFwdINS6_IJSA_SA_SB_EEES9_NS_10bfloat16_tESG_Li256ELb1ELb1ELb0ELb1EEENS1_36VarlenDynamicPersistentTileSchedulerILi128ELi160ELi256ELi128ELb0ELb1ELb1ELb0ELb1ELb1EEEEEEEEEvNT_6ParamsE:
        /* <DEDUP_REMOVED lines=18> */
.L_x_275:
[----:B------:R-:W-:Y:S05]  /*0120*/  BSYNC B0 ;  /* 0x0000000000007941 */ /* 0x000fea0003800000 */
.L_x_274:
        /* <DEDUP_REMOVED lines=41> */
.L_x_276:
        /* <DEDUP_REMOVED lines=22> */
.L_x_277:
        /* <DEDUP_REMOVED lines=18> */
.L_x_278:
        /* <DEDUP_REMOVED lines=22> */
.L_x_279:
        /* <DEDUP_REMOVED lines=22> */
.L_x_280:
[----:B------:R-:W-:Y:S01]  /*0900*/  PLOP3.LUT P0, PT, PT, PT, UP0, 0x80, 0x0 ;  /* 0x000000000000781c */ /* 0x000fe20003f0f008 */
[----:B------:R-:W-:Y:S01]  /*0910*/  UMOV UR38, 0x1 ;  /* 0x0000000100267882 */ /* 0x000fe20000000000 */
[----:B------:R-:W-:Y:S01]  /*0920*/  NOP ;  /* 0x0000000000007918 */ /* 0x000fe20000000000 */
[----:B------:R-:W-:Y:S01]  /*0930*/  USEL UR38, UR38, 0x2, !UP0 ;  /* 0x0000000226267887 */ /* 0x000fe2000c000000 */
[----:B------:R-:W-:Y:S01]  /*0940*/  ULDC.64 UR48, c[0x0][0x208] ;  /* 0x0000820000307ab9 */ /* 0x000fe20000000a00 */
[----:B012-4-:R-:W-:Y:S08]  /*0950*/  BAR.SYNC.DEFER_BLOCKING 0x0 ;  /* 0x0000000000007b1d */ /* 0x017ff00000010000 */
[----:B------:R-:W-:Y:S05]  /*0960*/  @!P0 BRA `(.L_x_281) ;  /* 0x000000a400288947 */ /* 0x000fea0003800000 */
.L_x_282:
[----:B------:R-:W-:-:S08]  /*0970*/  NOP ;  /* 0x0000000000007918 */ /* 0x000fd00000000000 */
[----:B------:R-:W0:Y:S02]  /*0980*/  USETMAXREG.TRY_ALLOC.CTAPOOL UP0, 0xf0 ;  /* 0x000000f0000079c8 */ /* 0x000e240008000600 */
[----:B0-----:R-:W-:-:S13]  /*0990*/  PLOP3.LUT P0, PT, PT, PT, UP0, 0x80, 0x0 ;  /* 0x000000000000781c */ /* 0x001fda0003f0f008 */
[----:B------:R-:W-:Y:S05]  /*09a0*/  @!P0 BRA `(.L_x_282) ;  /* 0xfffffffc00f08947 */ /* 0x000fea000383ffff */
[----:B------:R-:W0:Y:S01]  /*09b0*/  S2R R2, SR_TID.X ;  /* 0x0000000000027919 */ /* 0x000e220000002100 */
[----:B------:R-:W1:Y:S01]  /*09c0*/  S2UR UR5, SR_CgaCtaId ;  /* 0x00000000000579c3 */ /* 0x000e620000008800 */
[----:B------:R-:W-:-:S07]  /*09d0*/  UMOV UR4, 0x400 ;  /* 0x0000040000047882 */ /* 0x000fce0000000000 */
[----:B------:R-:W-:Y:S06]  /*09e0*/  BAR.ARV 0x8, 0x180 ;  /* 0x0206000000007b1d */ /* 0x000fec0000002000 */
[----:B-1----:R-:W-:Y:S01]  /*09f0*/  ULEA UR4, UR5, UR4, 0x18 ;  /* 0x0000000405047291 */ /* 0x002fe2000f8ec03f */
[----:B0-----:R-:W-:-:S04]  /*0a00*/  LOP3.LUT R0, R2, 0xffffff80, RZ, 0xc0, !PT ;  /* 0xffffff8002007812 */ /* 0x001fc800078ec0ff */
[----:B------:R-:W-:-:S13]  /*0a10*/  ISETP.NE.AND P0, PT, R0, 0x80, PT ;  /* 0x000000800000780c */ /* 0x000fda0003f05270 */
[----:B------:R-:W-:Y:S08]  /*0a20*/  @!P0 BAR.ARV 0x9, 0x100 ;  /* 0x0244000000008b1d */ /* 0x000ff00000002000 */
[----:B------:R-:W-:Y:S06]  /*0a30*/  BAR.SYNC.DEFER_BLOCKING 0x5, 0x180 ;  /* 0x0146000000007b1d */ /* 0x000fec0000010000 */
[----:B------:R-:W0:Y:S01]  /*0a40*/  LDS.128 R48, [UR4+0x298d0] ;  /* 0x0298d004ff307984 */ /* 0x000e220008000c00 */
[----:B------:R-:W-:Y:S01]  /*0a50*/  ULDC UR4, c[0x0][0xc3c] ;  /* 0x00030f0000047ab9 */ /* 0x000fe20000000800 */
[----:B------:R-:W-:Y:S06]  /*0a60*/  BAR.ARV 0x4, 0x180 ;  /* 0x0106000000007b1d */ /* 0x000fec0000002000 */
[----:B0-----:R-:W-:-:S13]  /*0a70*/  ISETP.GE.AND P0, PT, R51, UR4, PT ;  /* 0x0000000433007c0c */ /* 0x001fda000bf06270 */
[----:B------:R-:W-:Y:S05]  /*0a80*/  @P0 EXIT ;  /* 0x000000000000094d */ /* 0x000fea0003800000 */
[----:B------:R-:W-:Y:S01]  /*0a90*/  VIADD R194, R2, 0xffffff80 ;  /* 0xffffff8002c27836 */ /* 0x000fe20000000000 */
[----:B------:R-:W-:Y:S01]  /*0aa0*/  R2UR UR5, R49 ;  /* 0x00000000310572ca */ /* 0x000fe200000e0000 */
[----:B------:R-:W-:Y:S01]  /*0ab0*/  IMAD.MOV.U32 R169, RZ, RZ, -0x2 ;  /* 0xfffffffeffa97424 */ /* 0x000fe200078e00ff */
[----:B------:R-:W-:Y:S01]  /*0ac0*/  R2UR UR46, R50 ;  /* 0x00000000322e72ca */ /* 0x000fe200000e0000 */
[----:B------:R-:W-:Y:S01]  /*0ad0*/  ULOP3.LUT UR45, UR38, 0x1, URZ, 0xfc, !UPT ;  /* 0x00000001262d7892 */ /* 0x000fe2000f8efc3f */
[----:B------:R-:W-:Y:S01]  /*0ae0*/  SHF.R.S32.HI R3, RZ, 0x1f, R194 ;  /* 0x0000001fff037819 */ /* 0x000fe200000114c2 */
[----:B------:R-:W-:Y:S01]  /*0af0*/  UMOV UR44, URZ ;  /* 0x0000003f002c7c82 */ /* 0x000fe20008000000 */
[----:B------:R-:W-:Y:S01]  /*0b00*/  UMOV UR43, URZ ;  /* 0x0000003f002b7c82 */ /* 0x000fe20008000000 */
[----:B------:R-:W-:Y:S01]  /*0b10*/  UMOV UR52, URZ ;  /* 0x0000003f00347c82 */ /* 0x000fe20008000000 */
[CC--:B------:R-:W-:Y:S02]  /*0b20*/  LEA.HI R2, R3.reuse, R194.reuse, RZ, 0x4 ;  /* 0x000000c203027211 */ /* 0x0c0fe400078f20ff */
[----:B------:R-:W-:-:S02]  /*0b30*/  LEA.HI R4, R3, R194, RZ, 0x5 ;  /* 0x000000c203047211 */ /* 0x000fc400078f28ff */
[----:B------:R-:W-:Y:S02]  /*0b40*/  LEA.HI R0, R3, R194, RZ, 0x7 ;  /* 0x000000c203007211 */ /* 0x000fe400078f38ff */
[----:B------:R-:W-:Y:S01]  /*0b50*/  SHF.R.S32.HI R7, RZ, 0x4, R2 ;  /* 0x00000004ff077819 */ /* 0x000fe20000011402 */
[----:B------:R-:W-:Y:S01]  /*0b60*/  IMAD.SHL.U32 R4, R4, 0x20, RZ ;  /* 0x0000002004047824 */ /* 0x000fe200078e00ff */
[----:B------:R-:W-:Y:S02]  /*0b70*/  LOP3.LUT R5, R2, 0x3fffff0, RZ, 0xc0, !PT ;  /* 0x03fffff002057812 */ /* 0x000fe400078ec0ff */
[----:B------:R-:W-:Y:S02]  /*0b80*/  LOP3.LUT R19, R0, 0xffffff80, RZ, 0xc0, !PT ;  /* 0xffffff8000137812 */ /* 0x000fe400078ec0ff */
[----:B------:R-:W-:Y:S01]  /*0b90*/  LEA.HI R2, R2, R7, RZ, 0x1 ;  /* 0x0000000702027211 */ /* 0x000fe200078f08ff */
[----:B------:R-:W-:Y:S01]  /*0ba0*/  IMAD.IADD R5, R194, 0x1, -R5 ;  /* 0x00000001c2057824 */ /* 0x000fe200078e0a05 */
[----:B------:R-:W-:Y:S01]  /*0bb0*/  LOP3.LUT R4, R4, 0xfffffc00, RZ, 0xc0, !PT ;  /* 0xfffffc0004047812 */ /* 0x000fe200078ec0ff */
[----:B------:R-:W-:Y:S01]  /*0bc0*/  IMAD.IADD R19, R194, 0x1, -R19 ;  /* 0x00000001c2137824 */ /* 0x000fe200078e0a13 */
[----:B------:R-:W-:-:S02]  /*0bd0*/  LOP3.LUT R2, R2, 0x1ffffffe, RZ, 0xc0, !PT ;  /* 0x1ffffffe02027812 */ /* 0x000fc400078ec0ff */
[----:B------:R-:W-:Y:S01]  /*0be0*/  SHF.R.S32.HI R23, RZ, 0x7, R0 ;  /* 0x00000007ff177819 */ /* 0x000fe20000011400 */
[----:B------:R-:W-:Y:S01]  /*0bf0*/  IMAD R5, R5, 0x40, R4 ;  /* 0x0000004005057824 */ /* 0x000fe200078e0204 */
[----:B------:R-:W-:Y:S01]  /*0c00*/  SHF.R.S32.HI R6, RZ, 0x1f, R19 ;  /* 0x0000001fff067819 */ /* 0x000fe20000011413 */
[----:B------:R-:W-:Y:S01]  /*0c10*/  IMAD.IADD R2, R7, 0x1, -R2 ;  /* 0x0000000107027824 */ /* 0x000fe200078e0a02 */
[----:B------:R-:W-:Y:S02]  /*0c20*/  LEA.HI R4, R3, R194, RZ, 0x2 ;  /* 0x000000c203047211 */ /* 0x000fe400078f10ff */
[----:B------:R-:W-:Y:S01]  /*0c30*/  LEA.HI R8, R6, R19, RZ, 0x2 ;  /* 0x0000001306087211 */ /* 0x000fe200078f10ff */
[----:B------:R-:W-:Y:S01]  /*0c40*/  IMAD R171, R2, 0x8, R5 ;  /* 0x0000000802ab7824 */ /* 0x000fe200078e0205 */
[----:B------:R-:W-:Y:S02]  /*0c50*/  LOP3.LUT R5, R4, 0xfffffffc, RZ, 0xc0, !PT ;  /* 0xfffffffc04057812 */ /* 0x000fe400078ec0ff */
[----:B------:R-:W-:-:S02]  /*0c60*/  SHF.R.S32.HI R9, RZ, 0x2, R8 ;  /* 0x00000002ff097819 */ /* 0x000fc40000011408 */
[----:B------:R-:W-:Y:S01]  /*0c70*/  SHF.R.S32.HI R10, RZ, 0x1f, R8 ;  /* 0x0000001fff0a7819 */ /* 0x000fe20000011408 */
[----:B------:R-:W-:Y:S01]  /*0c80*/  IMAD.IADD R5, R194, 0x1, -R5 ;  /* 0x00000001c2057824 */ /* 0x000fe200078e0a05 */
[----:B------:R-:W-:Y:S02]  /*0c90*/  LEA.HI R3, R3, R194, RZ, 0x3 ;  /* 0x000000c203037211 */ /* 0x000fe400078f18ff */
[----:B------:R-:W-:Y:S02]  /*0ca0*/  LEA.HI R10, R10, R9, RZ, 0x3 ;  /* 0x000000090a0a7211 */ /* 0x000fe400078f18ff */
[----:B------:R-:W-:Y:S02]  /*0cb0*/  LEA.HI R2, R5, R5, RZ, 0x1 ;  /* 0x0000000505027211 */ /* 0x000fe400078f08ff */
[----:B------:R-:W-:Y:S02]  /*0cc0*/  LOP3.LUT R17, R3, 0xfffffff8, RZ, 0xc0, !PT ;  /* 0xfffffff803117812 */ /* 0x000fe400078ec0ff */
[----:B------:R-:W-:-:S02]  /*0cd0*/  LOP3.LUT R10, R10, 0xfffffff8, RZ, 0xc0, !PT ;  /* 0xfffffff80a0a7812 */ /* 0x000fc400078ec0ff */
[----:B------:R-:W-:Y:S01]  /*0ce0*/  LEA.HI R6, R6, R19, RZ, 0x5 ;  /* 0x0000001306067211 */ /* 0x000fe200078f28ff */
[----:B------:R-:W-:Y:S01]  /*0cf0*/  IMAD.IADD R17, R194, 0x1, -R17 ;  /* 0x00000001c2117824 */ /* 0x000fe200078e0a11 */
[----:B------:R-:W-:Y:S01]  /*0d00*/  LEA.HI R0, R0, R23, RZ, 0x1 ;  /* 0x0000001700007211 */ /* 0x000fe200078f08ff */
[----:B------:R-:W-:Y:S01]  /*0d10*/  IMAD.IADD R9, R9, 0x1, -R10 ;  /* 0x0000000109097824 */ /* 0x000fe200078e0a0a */
[----:B------:R-:W-:Y:S02]  /*0d20*/  LOP3.LUT R2, R2, 0x1ffffffe, RZ, 0xc0, !PT ;  /* 0x1ffffffe02027812 */ /* 0x000fe400078ec0ff */
[----:B------:R-:W-:Y:S02]  /*0d30*/  SHF.R.S32.HI R6, RZ, 0x5, R6 ;  /* 0x00000005ff067819 */ /* 0x000fe40000011406 */
[----:B------:R-:W-:Y:S01]  /*0d40*/  LOP3.LUT R0, R0, 0x3fffffe, RZ, 0xc0, !PT ;  /* 0x03fffffe00007812 */ /* 0x000fe200078ec0ff */
[----:B------:R-:W-:Y:S01]  /*0d50*/  IMAD.IADD R5, R5, 0x1, -R2 ;  /* 0x0000000105057824 */ /* 0x000fe200078e0a02 */
[----:B------:R-:W-:Y:S01]  /*0d60*/  LOP3.LUT R8, R8, 0x7ffffffc, RZ, 0xc0, !PT ;  /* 0x7ffffffc08087812 */ /* 0x000fe200078ec0ff */
[----:B------:R-:W-:Y:S01]  /*0d70*/  IMAD.SHL.U32 R2, R17, 0x8, RZ ;  /* 0x0000000811027824 */ /* 0x000fe200078e00ff */
[----:B------:R-:W-:Y:S01]  /*0d80*/  SHF.R.S32.HI R18, RZ, 0x3, R3 ;  /* 0x00000003ff127819 */ /* 0x000fe20000011403 */
[----:B------:R-:W-:-:S02]  /*0d90*/  IMAD R9, R6, 0x10, R9 ;  /* 0x0000001006097824 */ /* 0x000fc400078e0209 */
[----:B------:R-:W-:Y:S01]  /*0da0*/  IMAD.IADD R0, R23, 0x1, -R0 ;  /* 0x0000000117007824 */ /* 0x000fe200078e0a00 */
[----:B------:R-:W-:Y:S01]  /*0db0*/  SHF.R.S32.HI R193, RZ, 0x1f, R2 ;  /* 0x0000001fffc17819 */ /* 0x000fe20000011402 */
[----:B------:R-:W-:Y:S02]  /*0dc0*/  VIADD R16, R2, 0x40 ;  /* 0x0000004002107836 */ /* 0x000fe40000000000 */
[----:B------:R-:W-:Y:S02]  /*0dd0*/  IMAD.IADD R8, R19, 0x1, -R8 ;  /* 0x0000000113087824 */ /* 0x000fe400078e0a08 */
[----:B------:R-:W-:Y:S01]  /*0de0*/  IMAD R168, R0, 0x40, R9 ;  /* 0x0000004000a87824 */ /* 0x000fe200078e0209 */
[----:B------:R-:W-:Y:S01]  /*0df0*/  SHF.R.S32.HI R192, RZ, 0x1f, R16 ;  /* 0x0000001fffc07819 */ /* 0x000fe20000011410 */
[----:B------:R-:W-:Y:S02]  /*0e00*/  IMAD R169, R8, R169, 0xa0 ;  /* 0x000000a008a97424 */ /* 0x000fe400078e02a9 */
[----:B------:R-:W-:-:S07]  /*0e10*/  IMAD R170, R5, 0x8, R168 ;  /* 0x0000000805aa7824 */ /* 0x000fce00078e02a8 */
.L_x_326:
[----:B0123--:R-:W0:Y:S01]  /*0e20*/  LDC.64 R4, c[0x0][0xc88] ;  /* 0x00032200ff047b82 */ /* 0x00fe220000000a00 */
[----:B------:R-:W-:Y:S01]  /*0e30*/  ULDC.64 UR6, c[0x0][0x990] ;  /* 0x0002640000067ab9 */ /* 0x000fe20000000a00 */
[----:B------:R-:W-:Y:S01]  /*0e40*/  ULDC.64 UR8, c[0x0][0x998] ;  /* 0x0002660000087ab9 */ /* 0x000fe20000000a00 */
[----:B0-----:R-:W-:-:S06]  /*0e50*/  IMAD.WIDE R4, R51, 0x4, R4 ;  /* 0x0000000433047825 */ /* 0x001fcc00078e0204 */
[----:B------:R-:W2:Y:S01]  /*0e60*/  LDG.E R4, desc[UR48][R4.64] ;  /* 0x0000003004047981 */ /* 0x000ea2000c1e1900 */
[----:B------:R-:W-:Y:S01]  /*0e70*/  UISETP.NE.U32.AND UP0, UPT, UR6, URZ, UPT ;  /* 0x0000003f0600728c */ /* 0x000fe2000bf05070 */
[----:B------:R-:W-:Y:S01]  /*0e80*/  IMAD.MOV.U32 R3, RZ, RZ, 0x3f800000 ;  /* 0x3f800000ff037424 */ /* 0x000fe200078e00ff */
[----:B------:R-:W-:Y:S01]  /*0e90*/  UISETP.NE.U32.AND UP3, UPT, UR8, URZ, UPT ;  /* 0x0000003f0800728c */ /* 0x000fe2000bf65070 */
[----:B------:R-:W-:Y:S01]  /*0ea0*/  IMAD.MOV.U32 R0, RZ, RZ, 0x3f800000 ;  /* 0x3f800000ff007424 */ /* 0x000fe200078e00ff */
[----:B------:R-:W-:Y:S02]  /*0eb0*/  UISETP.NE.AND.EX UP0, UPT, UR7, URZ, UPT, UP0 ;  /* 0x0000003f0700728c */ /* 0x000fe4000bf05300 */
[----:B------:R-:W-:-:S04]  /*0ec0*/  UISETP.NE.AND.EX UP3, UPT, UR9, URZ, UPT, UP3 ;  /* 0x0000003f0900728c */ /* 0x000fc8000bf65330 */
[----:B------:R-:W-:Y:S02]  /*0ed0*/  PLOP3.LUT P2, PT, PT, PT, UP0, 0x80, 0x0 ;  /* 0x000000000000781c */ /* 0x000fe40003f4f008 */
[----:B------:R-:W-:-:S03]  /*0ee0*/  PLOP3.LUT P3, PT, PT, PT, UP3, 0x80, 0x0 ;  /* 0x000000000000781c */ /* 0x000fc60003f6f038 */
[----:B------:R-:W-:Y:S01]  /*0ef0*/  @UP0 ULDC.64 UR12, c[0x0][0x9a8] ;  /* 0x00026a00000c0ab9 */ /* 0x000fe20000000a00 */
[----:B------:R-:W-:Y:S01]  /*0f00*/  @UP0 ULDC.64 UR14, c[0x0][0x9b0] ;  /* 0x00026c00000e0ab9 */ /* 0x000fe20000000a00 */
[----:B------:R-:W-:Y:S01]  /*0f10*/  @UP3 ULDC.64 UR18, c[0x0][0x9b8] ;  /* 0x00026e0000123ab9 */ /* 0x000fe20000000a00 */
[----:B------:R-:W-:Y:S01]  /*0f20*/  @UP3 ULDC.64 UR20, c[0x0][0x9c0] ;  /* 0x0002700000143ab9 */ /* 0x000fe20000000a00 */
[----:B--2---:R-:W-:-:S13]  /*0f30*/  R2UR UR36, R4 ;  /* 0x00000000042472ca */ /* 0x004fda00000e0000 */
[----:B------:R-:W-:Y:S02]  /*0f40*/  USHF.R.S32.HI UR37, URZ, 0x1f, UR36 ;  /* 0x0000001f3f257899 */ /* 0x000fe40008011424 */
[----:B------:R-:W-:Y:S02]  /*0f50*/  @UP0 UIMAD.WIDE.U32 UR10, UR36, UR12, URZ ;  /* 0x0000000c240a02a5 */ /* 0x000fe4000f8e003f */
[----:B------:R-:W-:Y:S02]  /*0f60*/  @UP0 UIMAD UR4, UR37, UR12, URZ ;  /* 0x0000000c250402a4 */ /* 0x000fe4000f8e023f */
[----:B------:R-:W-:Y:S02]  /*0f70*/  @UP3 UIMAD.WIDE.U32 UR16, UR36, UR18, URZ ;  /* 0x00000012241032a5 */ /* 0x000fe4000f8e003f */
[----:B------:R-:W-:Y:S02]  /*0f80*/  @UP0 UIMAD UR12, UR36, UR13, UR4 ;  /* 0x0000000d240c02a4 */ /* 0x000fe4000f8e0204 */
[----:B------:R-:W-:-:S02]  /*0f90*/  @UP0 USHF.R.S32.HI UR4, URZ, 0x1f, UR46 ;  /* 0x0000001f3f040899 */ /* 0x000fc4000801142e */
[----:B------:R-:W-:Y:S02]  /*0fa0*/  @UP3 UIMAD UR13, UR37, UR18, URZ ;  /* 0x00000012250d32a4 */ /* 0x000fe4000f8e023f */
[----:B------:R-:W-:Y:S02]  /*0fb0*/  @UP0 UIADD3 UR11, UR11, UR12, URZ ;  /* 0x0000000c0b0b0290 */ /* 0x000fe4000fffe03f */
[----:B------:R-:W-:Y:S02]  /*0fc0*/  @UP0 UIMAD UR4, UR4, UR14, URZ ;  /* 0x0000000e040402a4 */ /* 0x000fe4000f8e023f */
[----:B------:R-:W-:Y:S02]  /*0fd0*/  @UP3 UIMAD UR18, UR36, UR19, UR13 ;  /* 0x00000013241232a4 */ /* 0x000fe4000f8e020d */
[----:B------:R-:W-:Y:S02]  /*0fe0*/  @UP3 USHF.R.S32.HI UR19, URZ, 0x1f, UR46 ;  /* 0x0000001f3f133899 */ /* 0x000fe4000801142e */
[----:B------:R-:W-:-:S02]  /*0ff0*/  @UP0 UIMAD UR4, UR46, UR15, UR4 ;  /* 0x0000000f2e0402a4 */ /* 0x000fc4000f8e0204 */
[----:B------:R-:W-:Y:S02]  /*1000*/  @UP0 UIMAD.WIDE.U32 UR14, UR46, UR14, UR10 ;  /* 0x0000000e2e0e02a5 */ /* 0x000fe4000f8e000a */
[----:B------:R-:W-:Y:S01]  /*1010*/  @UP3 UIADD3 UR17, UR17, UR18, URZ ;  /* 0x0000001211113290 */ /* 0x000fe2000fffe03f */
[----:B------:R-:W-:Y:S01]  /*1020*/  ULDC.64 UR10, c[0x0][0xa28] ;  /* 0x00028a00000a7ab9 */ /* 0x000fe20000000a00 */
[----:B------:R-:W-:Y:S01]  /*1030*/  ULDC.64 UR12, c[0x0][0xa20] ;  /* 0x00028800000c7ab9 */ /* 0x000fe20000000a00 */
[----:B------:R-:W-:Y:S02]  /*1040*/  @UP3 UIMAD UR18, UR19, UR20, URZ ;  /* 0x00000014131232a4 */ /* 0x000fe4000f8e023f */
[----:B------:R-:W-:Y:S02]  /*1050*/  UISETP.NE.U32.AND UP1, UPT, UR10, URZ, UPT ;  /* 0x0000003f0a00728c */ /* 0x000fe4000bf25070 */
[----:B------:R-:W-:Y:S02]  /*1060*/  UISETP.NE.U32.AND UP2, UPT, UR12, URZ, UPT ;  /* 0x0000003f0c00728c */ /* 0x000fe4000bf45070 */
[----:B------:R-:W-:-:S02]  /*1070*/  @UP3 UIMAD UR18, UR46, UR21, UR18 ;  /* 0x000000152e1232a4 */ /* 0x000fc4000f8e0212 */
[----:B------:R-:W-:Y:S02]  /*1080*/  @UP3 UIMAD.WIDE.U32 UR16, UR46, UR20, UR16 ;  /* 0x000000142e1032a5 */ /* 0x000fe4000f8e0010 */
[----:B------:R-:W-:Y:S02]  /*1090*/  UISETP.NE.AND.EX UP1, UPT, UR11, URZ, UPT, UP1 ;  /* 0x0000003f0b00728c */ /* 0x000fe4000bf25310 */
[----:B------:R-:W-:Y:S02]  /*10a0*/  UISETP.NE.AND.EX UP2, UPT, UR13, URZ, UPT, UP2 ;  /* 0x0000003f0d00728c */ /* 0x000fe4000bf45320 */
[----:B------:R-:W-:Y:S02]  /*10b0*/  @UP0 UIADD3 UR15, UR15, UR4, URZ ;  /* 0x000000040f0f0290 */ /* 0x000fe4000fffe03f */
[----:B------:R-:W-:Y:S01]  /*10c0*/  @UP0 ULEA UR6, UP4, UR14, UR6, 0x2 ;  /* 0x000000060e060291 */ /* 0x000fe2000f88103f */
[----:B------:R-:W-:Y:S01]  /*10d0*/  PLOP3.LUT P0, PT, PT, PT, UP1, 0x80, 0x0 ;  /* 0x000000000000781c */ /* 0x000fe20003f0f018 */
[----:B------:R-:W-:Y:S01]  /*10e0*/  @UP3 UIADD3 UR4, UR17, UR18, URZ ;  /* 0x0000001211043290 */ /* 0x000fe2000fffe03f */
[----:B------:R-:W-:Y:S01]  /*10f0*/  PLOP3.LUT P1, PT, PT, PT, UP2, 0x80, 0x0 ;  /* 0x000000000000781c */ /* 0x000fe20003f2f028 */
[----:B------:R-:W-:-:S02]  /*1100*/  @UP3 ULEA UR8, UP5, UR16, UR8, 0x2 ;  /* 0x0000000810083291 */ /* 0x000fc4000f8a103f */
[----:B------:R-:W-:Y:S01]  /*1110*/  @UP0 ULEA.HI.X UR7, UR14, UR7, UR15, 0x2, UP4 ;  /* 0x000000070e070291 */ /* 0x000fe2000a0f140f */
[----:B-----5:R-:W-:Y:S01]  /*1120*/  IMAD.U32 R8, RZ, RZ, UR6 ;  /* 0x00000006ff087e24 */ /* 0x020fe2000f8e00ff */
[----:B------:R-:W-:Y:S02]  /*1130*/  @UP3 ULEA.HI.X UR9, UR16, UR9, UR4, 0x2, UP5 ;  /* 0x0000000910093291 */ /* 0x000fe4000a8f1404 */
[----:B------:R-:W-:Y:S01]  /*1140*/  @UP1 ULEA UR10, UP0, UR36, UR10, 0x2 ;  /* 0x0000000a240a1291 */ /* 0x000fe2000f80103f */
[----:B------:R-:W-:Y:S01]  /*1150*/  IMAD.U32 R10, RZ, RZ, UR8 ;  /* 0x00000008ff0a7e24 */ /* 0x000fe2000f8e00ff */
[----:B------:R-:W-:Y:S01]  /*1160*/  @UP2 ULEA UR12, UP3, UR36, UR12, 0x2 ;  /* 0x0000000c240c2291 */ /* 0x000fe2000f86103f */
[----:B------:R-:W-:Y:S01]  /*1170*/  IMAD.U32 R9, RZ, RZ, UR7 ;  /* 0x00000007ff097e24 */ /* 0x000fe2000f8e00ff */
[----:B------:R-:W-:Y:S01]  /*1180*/  @UP1 ULEA.HI.X UR11, UR36, UR11, UR37, 0x2, UP0 ;  /* 0x0000000b240b1291 */ /* 0x000fe200080f1425 */
[----:B------:R-:W-:Y:S01]  /*1190*/  IMAD.U32 R11, RZ, RZ, UR9 ;  /* 0x00000009ff0b7e24 */ /* 0x000fe2000f8e00ff */
[----:B------:R-:W-:-:S02]  /*11a0*/  @UP2 ULEA.HI.X UR13, UR36, UR13, UR37, 0x2, UP3 ;  /* 0x0000000d240d2291 */ /* 0x000fc400098f1425 */
[----:B------:R0:W2:Y:S01]  /*11b0*/  @P2 LDG.E R3, desc[UR48][R8.64] ;  /* 0x0000003008032981 */ /* 0x0000a2000c1e1900 */
[----:B------:R-:W-:Y:S01]  /*11c0*/  IMAD.U32 R4, RZ, RZ, UR10 ;  /* 0x0000000aff047e24 */ /* 0x000fe2000f8e00ff */
[----:B------:R-:W-:Y:S01]  /*11d0*/  ULDC.64 UR6, c[0x0][0x418] ;  /* 0x0001060000067ab9 */ /* 0x000fe20000000a00 */
[----:B------:R-:W-:Y:S01]  /*11e0*/  ULDC UR4, c[0x0][0x424] ;  /* 0x0001090000047ab9 */ /* 0x000fe20000000800 */
[----:B------:R1:W2:Y:S01]  /*11f0*/  @P3 LDG.E R0, desc[UR48][R10.64] ;  /* 0x000000300a003981 */ /* 0x0002a2000c1e1900 */
[----:B------:R-:W-:Y:S02]  /*1200*/  IMAD.U32 R6, RZ, RZ, UR12 ;  /* 0x0000000cff067e24 */ /* 0x000fe4000f8e00ff */
[----:B------:R-:W-:Y:S02]  /*1210*/  IMAD.U32 R5, RZ, RZ, UR11 ;  /* 0x0000000bff057e24 */ /* 0x000fe4000f8e00ff */
[----:B------:R-:W-:-:S03]  /*1220*/  IMAD.U32 R7, RZ, RZ, UR13 ;  /* 0x0000000dff077e24 */ /* 0x000fc6000f8e00ff */
[----:B------:R-:W3:Y:S04]  /*1230*/  @P0 LDG.E R4, desc[UR48][R4.64] ;  /* 0x0000003004040981 */ /* 0x000ee8000c1e1900 */
[----:B----4-:R-:W4:Y:S01]  /*1240*/  @P1 LDG.E R6, desc[UR48][R6.64] ;  /* 0x0000003006061981 */ /* 0x010f22000c1e1900 */
[----:B------:R-:W-:Y:S01]  /*1250*/  UISETP.NE.U32.AND UP0, UPT, UR6, URZ, UPT ;  /* 0x0000003f0600728c */ /* 0x000fe2000bf05070 */
[----:B------:R-:W-:Y:S01]  /*1260*/  IMAD.MOV.U32 R87, RZ, RZ, RZ ;  /* 0x000000ffff577224 */ /* 0x000fe200078e00ff */
[----:B------:R-:W-:Y:S01]  /*1270*/  UMOV UR51, URZ ;  /* 0x0000003f00337c82 */ /* 0x000fe20008000000 */
[----:B------:R-:W-:Y:S01]  /*1280*/  ULDC UR6, c[0x0][0x2f0] ;  /* 0x0000bc0000067ab9 */ /* 0x000fe20000000800 */
[----:B------:R-:W-:Y:S01]  /*1290*/  UISETP.NE.AND.EX UP0, UPT, UR7, URZ, UPT, UP0 ;  /* 0x0000003f0700728c */ /* 0x000fe2000bf05300 */
[----:B0-----:R-:W-:Y:S01]  /*12a0*/  CS2R R8, SRZ ;  /* 0x0000000000087805 */ /* 0x001fe2000001ff00 */
[----:B------:R-:W-:Y:S01]  /*12b0*/  UMOV UR40, UR5 ;  /* 0x0000000500287c82 */ /* 0x000fe20008000000 */
[----:B------:R-:W-:Y:S01]  /*12c0*/  ULDC UR7, c[0x0][0x988] ;  /* 0x0002620000077ab9 */ /* 0x000fe20000000800 */
[----:B------:R-:W-:Y:S01]  /*12d0*/  USEL UR4, UR4, 0x1, UP0 ;  /* 0x0000000104047887 */ /* 0x000fe20008000000 */
[----:B-1----:R-:W-:-:S02]  /*12e0*/  CS2R R10, SRZ ;  /* 0x00000000000a7805 */ /* 0x002fc4000001ff00 */
[----:B------:R-:W-:Y:S02]  /*12f0*/  CS2R R12, SRZ ;  /* 0x00000000000c7805 */ /* 0x000fe4000001ff00 */
[----:B------:R-:W-:Y:S01]  /*1300*/  CS2R R14, SRZ ;  /* 0x00000000000e7805 */ /* 0x000fe2000001ff00 */
[----:B------:R-:W-:Y:S01]  /*1310*/  UIMAD UR4, UR4, UR6, URZ ;  /* 0x00000006040472a4 */ /* 0x000fe2000f8e023f */
        /* <DEDUP_REMOVED lines=18> */
[----:B------:R-:W-:Y:S02]  /*1440*/  IMAD.MOV.U32 R60, RZ, RZ, RZ ;  /* 0x000000ffff3c7224 */ /* 0x000fe400078e00ff */
[----:B--2---:R-:W-:-:S04]  /*1450*/  FMUL.FTZ R0, R3, R0 ;  /* 0x0000000003007220 */ /* 0x004fc80000410000 */
[----:B------:R-:W-:Y:S01]  /*1460*/  FMUL.FTZ R0, R0, UR7 ;  /* 0x0000000700007c20 */ /* 0x000fe20008410000 */
[----:B---3--:R-:W-:-:S04]  /*1470*/  @P0 R2UR UR51, R4 ;  /* 0x00000000043302ca */ /* 0x008fc800000e0000 */
[----:B------:R-:W-:Y:S01]  /*1480*/  R2UR UR39, R0 ;  /* 0x00000000002772ca */ /* 0x000fe200000e0000 */
[----:B------:R-:W-:Y:S01]  /*1490*/  IMAD.MOV.U32 R0, RZ, RZ, RZ ;  /* 0x000000ffff007224 */ /* 0x000fe200078e00ff */
[----:B----4-:R-:W-:Y:S02]  /*14a0*/  @P1 R2UR UR4, R6 ;  /* 0x00000000060412ca */ /* 0x010fe400000e0000 */
[----:B------:R-:W-:Y:S02]  /*14b0*/  CS2R R6, SRZ ;  /* 0x0000000000067805 */ /* 0x000fe4000001ff00 */
[----:B------:R-:W-:Y:S01]  /*14c0*/  PLOP3.LUT P0, PT, PT, PT, PT, 0x80, 0x0 ;  /* 0x000000000000781c */ /* 0x000fe20003f0f070 */
[----:B------:R-:W-:-:S12]  /*14d0*/  @P1 BRA `(.L_x_283) ;  /* 0x0000000000341947 */ /* 0x000fd80003800000 */
[----:B------:R-:W-:Y:S02]  /*14e0*/  ULDC.64 UR6, c[0x0][0xa08] ;  /* 0x0002820000067ab9 */ /* 0x000fe40000000a00 */
[----:B------:R-:W-:-:S04]  /*14f0*/  ISETP.NE.U32.AND P1, PT, RZ, UR6, PT ;  /* 0x00000006ff007c0c */ /* 0x000fc8000bf25070 */
[----:B------:R-:W-:-:S13]  /*1500*/  ISETP.NE.AND.EX P1, PT, RZ, UR7, PT, P1 ;  /* 0x00000007ff007c0c */ /* 0x000fda000bf25310 */
[----:B------:R-:W-:Y:S05]  /*1510*/  @!P1 BRA `(.L_x_283) ;  /* 0x0000000000249947 */ /* 0x000fea0003800000 */
[----:B------:R-:W-:Y:S02]  /*1520*/  ULDC.64 UR4, c[0x0][0xa08] ;  /* 0x0002820000047ab9 */ /* 0x000fe40000000a00 */
[----:B------:R-:W-:-:S06]  /*1530*/  UIMAD.WIDE UR4, UR36, 0x4, UR4 ;  /* 0x00000004240478a5 */ /* 0x000fcc000f8e0204 */
[----:B------:R-:W-:Y:S02]  /*1540*/  IMAD.U32 R4, RZ, RZ, UR4 ;  /* 0x00000004ff047e24 */ /* 0x000fe4000f8e00ff */
[----:B------:R-:W-:-:S05]  /*1550*/  IMAD.U32 R5, RZ, RZ, UR5 ;  /* 0x00000005ff057e24 */ /* 0x000fca000f8e00ff */
[----:B------:R-:W2:Y:S04]  /*1560*/  LDG.E R48, desc[UR48][R4.64] ;  /* 0x0000003004307981 */ /* 0x000ea8000c1e1900 */
[----:B------:R-:W3:Y:S01]  /*1570*/  LDG.E R3, desc[UR48][R4.64+0x4] ;  /* 0x0000043004037981 */ /* 0x000ee2000c1e1900 */
[----:B--2---:R-:W-:Y:S02]  /*1580*/  R2UR UR4, R48 ;  /* 0x00000000300472ca */ /* 0x004fe400000e0000 */
[----:B---3--:R-:W-:-:S13]  /*1590*/  R2UR UR5, R3 ;  /* 0x00000000030572ca */ /* 0x008fda00000e0000 */
[----:B------:R-:W-:-:S12]  /*15a0*/  UIADD3 UR4, -UR4, UR5, URZ ;  /* 0x0000000504047290 */ /* 0x000fd8000fffe13f */
.L_x_283:
[----:B------:R-:W-:Y:S01]  /*15b0*/  UIADD3 UR51, -UR51, UR4, URZ ;  /* 0x0000000433337290 */ /* 0x000fe2000fffe13f */
[----:B------:R-:W-:Y:S01]  /*15c0*/  CS2R R94, SRZ ;  /* 0x00000000005e7805 */ /* 0x000fe2000001ff00 */
[----:B------:R-:W-:Y:S01]  /*15d0*/  UMOV UR41, UR46 ;  /* 0x0000002e00297c82 */ /* 0x000fe20008000000 */
[----:B------:R-:W-:Y:S01]  /*15e0*/  IMAD.MOV.U32 R61, RZ, RZ, RZ ;  /* 0x000000ffff3d7224 */ /* 0x000fe200078e00ff */
[----:B------:R-:W-:Y:S01]  /*15f0*/  UISETP.GE.AND UP0, UPT, UR51, 0x1, UPT ;  /* 0x000000013300788c */ /* 0x000fe2000bf06270 */
[----:B------:R-:W-:Y:S01]  /*1600*/  CS2R R64, SRZ ;  /* 0x0000000000407805 */ /* 0x000fe2000001ff00 */
[----:B------:R-:W-:Y:S01]  /*1610*/  UIADD3 UR4, UR51, 0x9f, URZ ;  /* 0x0000009f33047890 */ /* 0x000fe2000fffe03f */
[----:B------:R-:W-:Y:S02]  /*1620*/  CS2R R96, SRZ ;  /* 0x0000000000607805 */ /* 0x000fe4000001ff00 */
[----:B------:R-:W-:Y:S02]  /*1630*/  CS2R R68, SRZ ;  /* 0x0000000000447805 */ /* 0x000fe4000001ff00 */
[----:B------:R-:W-:-:S02]  /*1640*/  CS2R R98, SRZ ;  /* 0x0000000000627805 */ /* 0x000fc4000001ff00 */
[----:B------:R-:W-:Y:S01]  /*1650*/  PLOP3.LUT P1, PT, PT, PT, UP0, 0x80, 0x0 ;  /* 0x000000000000781c */ /* 0x000fe20003f2f008 */
[----:B------:R-:W-:Y:S01]  /*1660*/  UIMAD.WIDE UR4, UR4, 0x66666667, URZ ;  /* 0x66666667040478a5 */ /* 0x000fe2000f8e023f */
[----:B------:R-:W-:Y:S02]  /*1670*/  CS2R R72, SRZ ;  /* 0x0000000000487805 */ /* 0x000fe4000001ff00 */
[----:B------:R-:W-:Y:S01]  /*1680*/  CS2R R100, SRZ ;  /* 0x0000000000647805 */ /* 0x000fe2000001ff00 */
[----:B------:R-:W-:Y:S01]  /*1690*/  IMAD.MOV.U32 R76, RZ, RZ, RZ ;  /* 0x000000ffff4c7224 */ /* 0x000fe200078e00ff */
[----:B------:R-:W-:Y:S01]  /*16a0*/  USHF.R.U32.HI UR50, URZ, 0x1f, UR5 ;  /* 0x0000001f3f327899 */ /* 0x000fe20008011605 */
[----:B------:R-:W-:-:S03]  /*16b0*/  IMAD.MOV.U32 R102, RZ, RZ, RZ ;  /* 0x000000ffff667224 */ /* 0x000fc600078e00ff */
[----:B------:R-:W-:-:S03]  /*16c0*/  ULEA.HI.SX32 UR50, UR5, UR50, 0x1a ;  /* 0x0000003205327291 */ /* 0x000fc6000f8fd23f */
[----:B------:R-:W-:Y:S09]  /*16d0*/  @!P1 BRA `(.L_x_284) ;  /* 0x0000006c00bc9947 */ /* 0x000ff20003800000 */
[----:B------:R-:W0:Y:S01]  /*16e0*/  SHFL.IDX PT, R0, R23, RZ, 0x1f ;  /* 0x00001fff17007589 */ /* 0x000e2200000e0000 */
[----:B------:R-:W1:Y:S01]  /*16f0*/  S2UR UR6, SR_CgaCtaId ;  /* 0x00000000000679c3 */ /* 0x000e620000008800 */
[----:B------:R-:W-:Y:S01]  /*1700*/  UMOV UR5, 0x400 ;  /* 0x0000040000057882 */ /* 0x000fe20000000000 */
[----:B0-----:R-:W-:Y:S01]  /*1710*/  R2UR UR42, R0 ;  /* 0x00000000002a72ca */ /* 0x001fe200000e0000 */
[----:B-1----:R-:W-:-:S04]  /*1720*/  ULEA UR5, UR6, UR5, 0x18 ;  /* 0x0000000506057291 */ /* 0x002fc8000f8ec03f */
[----:B------:R-:W-:-:S04]  /*1730*/  UIADD3 UR5, UR5, 0x14400, URZ ;  /* 0x0001440005057890 */ /* 0x000fc8000fffe03f */
[----:B------:R-:W-:-:S04]  /*1740*/  ULOP3.LUT UP0, URZ, UR5, 0x9f, URZ, 0xc0, !UPT ;  /* 0x0000009f053f7892 */ /* 0x000fc8000f80c03f */
[----:B------:R-:W-:Y:S02]  /*1750*/  ULEA.HI UR4, UR42, UR42, URZ, 0x1 ;  /* 0x0000002a2a047291 */ /* 0x000fe4000f8f083f */
[----:B------:R-:W-:Y:S02]  /*1760*/  PLOP3.LUT P0, PT, PT, PT, UP0, 0x80, 0x0 ;  /* 0x000000000000781c */ /* 0x000fe40003f0f008 */
[----:B------:R-:W-:-:S04]  /*1770*/  ULOP3.LUT UR4, UR4, 0x3e, URZ, 0xc0, !UPT ;  /* 0x0000003e04047892 */ /* 0x000fc8000f8ec03f */
[----:B------:R-:W-:-:S04]  /*1780*/  UIADD3 UR4, UR42, -UR4, URZ ;  /* 0x800000042a047290 */ /* 0x000fc8000fffe03f */
[----:B------:R-:W-:-:S04]  /*1790*/  ULEA UR4, UR4, UR5, 0xc ;  /* 0x0000000504047291 */ /* 0x000fc8000f8e603f */
[----:B------:R-:W-:-:S04]  /*17a0*/  USHF.R.U32.HI UR4, URZ, 0x4, UR4 ;  /* 0x000000043f047899 */ /* 0x000fc80008011604 */
[----:B------:R-:W-:Y:S01]  /*17b0*/  ULOP3.LUT UR53, UR4, 0x3fff, URZ, 0xc0, !UPT ;  /* 0x00003fff04357892 */ /* 0x000fe2000f8ec03f */
[----:B------:R-:W-:Y:S11]  /*17c0*/  @!P0 BRA `(.L_x_285) ;  /* 0x0000000000408947 */ /* 0x000ff60003800000 */
        /* <DEDUP_REMOVED lines=16> */
.L_x_285:
[----:B------:R-:W0:Y:S01]  /*18d0*/  S2UR UR5, SR_CgaCtaId ;  /* 0x00000000000579c3 */ /* 0x000e220000008800 */
[----:B------:R-:W-:Y:S01]  /*18e0*/  ULEA.HI UR4, UR44, UR44, URZ, 0x1 ;  /* 0x0000002c2c047291 */ /* 0x000fe2000f8f083f */
[----:B------:R-:W-:Y:S01]  /*18f0*/  MOV R0, 0x400 ;  /* 0x0000040000007802 */ /* 0x000fe20000000f00 */
[----:B------:R-:W-:Y:S02]  /*1900*/  IMAD.U32 R4, RZ, RZ, UR45 ;  /* 0x0000002dff047e24 */ /* 0x000fe4000f8e00ff */
[----:B------:R-:W-:-:S03]  /*1910*/  ULOP3.LUT UR4, UR4, 0xfffffffe, URZ, 0xc0, !UPT ;  /* 0xfffffffe04047892 */ /* 0x000fc6000f8ec03f */
[----:B------:R-:W-:Y:S01]  /*1920*/  ISETP.NE.AND P0, PT, R4, 0x3, PT ;  /* 0x000000030400780c */ /* 0x000fe20003f05270 */
[----:B------:R-:W-:-:S06]  /*1930*/  UIADD3 UR4, UR44, -UR4, URZ ;  /* 0x800000042c047290 */ /* 0x000fcc000fffe03f */
[----:B------:R-:W-:-:S05]  /*1940*/  IMAD.U32 R5, RZ, RZ, UR4 ;  /* 0x00000004ff057e24 */ /* 0x000fca000f8e00ff */
[----:B------:R-:W-:Y:S01]  /*1950*/  SHF.L.U32 R5, R5, 0x1f, RZ ;  /* 0x0000001f05057819 */ /* 0x000fe200000006ff */
[----:B0-----:R-:W-:-:S05]  /*1960*/  IMAD.U32 R3, RZ, RZ, UR5 ;  /* 0x00000005ff037e24 */ /* 0x001fca000f8e00ff */
[----:B------:R-:W-:-:S04]  /*1970*/  LEA R0, R3, R0, 0x18 ;  /* 0x0000000003007211 */ /* 0x000fc800078ec0ff */
[----:B------:R-:W0:Y:S02]  /*1980*/  SYNCS.PHASECHK.TRANS64.TRYWAIT P1, [R0+URZ+0x29800], R5 ;  /* 0x02980005000075a7 */ /* 0x000e24000802017f */
[----:B0-----:R-:W-:Y:S05]  /*1990*/  @!P1 BRA `(.L_x_286) ;  /* 0x000000e400cc9947 */ /* 0x001fea0003800000 */
.L_x_424:
[----:B------:R-:W-:Y:S05]  /*19a0*/  @!P0 BRA `(.L_x_287) ;  /* 0x0000000000048947 */ /* 0x000fea0003800000 */
[----:B------:R-:W-:Y:S01]  /*19b0*/  BPT.TRAP 0x1 ;  /* 0x000000040000795c */ /* 0x000fe20000300000 */
.L_x_287:
[----:B0-----:R-:W-:Y:S02]  /*19c0*/  IMAD.U32 R5, RZ, RZ, UR52 ;  /* 0x00000034ff057e24 */ /* 0x001fe4000f8e00ff */
[----:B------:R-:W-:Y:S02]  /*19d0*/  IMAD.U32 R4, RZ, RZ, UR43 ;  /* 0x0000002bff047e24 */ /* 0x000fe4000f8e00ff */
[----:B------:R-:W-:-:S03]  /*19e0*/  IMAD R6, R5, 0x8, R0 ;  /* 0x0000000805067824 */ /* 0x000fc600078e0200 */
[----:B------:R-:W-:-:S04]  /*19f0*/  SHF.L.U32 R5, R4, 0x1f, RZ ;  /* 0x0000001f04057819 */ /* 0x000fc800000006ff */
[----:B------:R0:W1:Y:S01]  /*1a00*/  SYNCS.PHASECHK.TRANS64.TRYWAIT P1, [R6+URZ+0x29830], R5 ;  /* 0x02983005060075a7 */ /* 0x000062000802017f */
[----:B------:R-:W-:Y:S05]  /*1a10*/  @!P0 BRA `(.L_x_288) ;  /* 0x0000000000048947 */ /* 0x000fea0003800000 */
[----:B------:R-:W-:Y:S01]  /*1a20*/  BPT.TRAP 0x1 ;  /* 0x000000040000795c */ /* 0x000fe20000300000 */
.L_x_288:
[----:B------:R-:W2:Y:S01]  /*1a30*/  S2R R4, SR_TID.X ;  /* 0x0000000000047919 */ /* 0x000ea20000002100 */
[----:B------:R-:W-:Y:S01]  /*1a40*/  IMAD.MOV.U32 R87, RZ, RZ, RZ ;  /* 0x000000ffff577224 */ /* 0x000fe200078e00ff */
[----:B--2---:R-:W-:Y:S01]  /*1a50*/  LOP3.LUT P2, RZ, R4, 0x7f, RZ, 0xc0, !PT ;  /* 0x0000007f04ff7812 */ /* 0x004fe2000784c0ff */
[----:B-1----:R-:W-:-:S12]  /*1a60*/  @P1 BRA `(.L_x_289) ;  /* 0x0000000000081947 */ /* 0x002fd80003800000 */
[----:B------:R-:W1:Y:S02]  /*1a70*/  SYNCS.PHASECHK.TRANS64.TRYWAIT P1, [R6+URZ+0x29830], R5 ;  /* 0x02983005060075a7 */ /* 0x000e64000802017f */
[----:B-1----:R-:W-:Y:S05]  /*1a80*/  @!P1 BRA `(.L_x_290) ;  /* 0x000000e400a49947 */ /* 0x002fea0003800000 */
.L_x_289:
[----:B------:R-:W-:Y:S05]  /*1a90*/  WARPSYNC.ALL ;  /* 0x0000000000007948 */ /* 0x000fea0003800000 */
[----:B------:R-:W-:Y:S01]  /*1aa0*/  R2UR UR4, R0 ;  /* 0x00000000000472ca */ /* 0x000fe200000e0000 */
[----:B------:R-:W-:Y:S01]  /*1ab0*/  ULOP3.LUT UR20, UR53, 0x10000, URZ, 0xfc, !UPT ;  /* 0x0001000035147892 */ /* 0x000fe2000f8efc3f */
[----:B------:R-:W-:Y:S01]  /*1ac0*/  WARPGROUP.ARRIVE ;  /* 0x00000000000079c5 */ /* 0x000fe20000000000 */
[----:B------:R-:W-:Y:S01]  /*1ad0*/  UMOV UR25, 0x80000020 ;  /* 0x8000002000197882 */ /* 0x000fe20000000000 */
[----:B------:R-:W-:Y:S01]  /*1ae0*/  UMOV UR27, 0x80000020 ;  /* 0x80000020001b7882 */ /* 0x000fe20000000000 */
[----:B------:R-:W-:Y:S01]  /*1af0*/  UMOV UR5, UR25 ;  /* 0x0000001900057c82 */ /* 0x000fe20008000000 */
[----:B------:R-:W-:Y:S01]  /*1b00*/  UMOV UR7, 0x80000020 ;  /* 0x8000002000077882 */ /* 0x000fe20000000000 */
[----:B------:R-:W-:Y:S01]  /*1b10*/  UIADD3 UR9, UR20, 0x2, URZ ;  /* 0x0000000214097890 */ /* 0x000fe2000fffe03f */
[----:B------:R-:W-:Y:S01]  /*1b20*/  VIADD R4, R169, UR51 ;  /* 0x00000033a9047c36 */ /* 0x000fe20008000000 */
[----:B------:R-:W-:Y:S01]  /*1b30*/  UMOV UR24, UR20 ;  /* 0x0000001400187c82 */ /* 0x000fe20008000000 */
[----:B------:R-:W-:Y:S01]  /*1b40*/  UMOV UR11, 0x80000020 ;  /* 0x80000020000b7882 */ /* 0x000fe20000000000 */
[----:B------:R-:W-:Y:S01]  /*1b50*/  UIADD3 UR13, UR20, 0x200, URZ ;  /* 0x00000200140d7890 */ /* 0x000fe2000fffe03f */
[----:B------:R-:W-:Y:S01]  /*1b60*/  IMAD.U32 R7, RZ, RZ, UR50 ;  /* 0x00000032ff077e24 */ /* 0x000fe2000f8e00ff */
[----:B------:R-:W-:Y:S01]  /*1b70*/  UIADD3 UR4, UR4, 0x1a400, URZ ;  /* 0x0001a40004047890 */ /* 0x000fe2000fffe03f */
[----:B------:R-:W-:Y:S01]  /*1b80*/  P2R R15, PR, RZ, 0x1 ;  /* 0x00000001ff0f7803 */ /* 0x000fe20000000000 */
[----:B------:R-:W-:Y:S01]  /*1b90*/  UMOV UR15, 0x80000020 ;  /* 0x80000020000f7882 */ /* 0x000fe20000000000 */
[----:B------:R-:W-:Y:S01]  /*1ba0*/  UMOV UR19, 0x80000020 ;  /* 0x8000002000137882 */ /* 0x000fe20000000000 */
[----:B------:R-:W-:Y:S01]  /*1bb0*/  USHF.R.U32.HI UR4, URZ, 0x4, UR4 ;  /* 0x000000043f047899 */ /* 0x000fe20008011604 */
[----:B------:R-:W-:Y:S01]  /*1bc0*/  IMAD R7, R7, -0xa0, R4 ;  /* 0xffffff6007077824 */ /* 0x000fe200078e0204 */
[----:B------:R-:W-:Y:S01]  /*1bd0*/  UMOV UR23, 0x80000020 ;  /* 0x8000002000177882 */ /* 0x000fe20000000000 */
[----:B------:R-:W-:Y:S01]  /*1be0*/  IMAD.U32 R11, RZ, RZ, UR39 ;  /* 0x00000027ff0b7e24 */ /* 0x000fe2000f8e00ff */
[----:B------:R-:W-:Y:S01]  /*1bf0*/  ULOP3.LUT UR4, UR4, 0x3fff, URZ, 0xc0, !UPT ;  /* 0x00003fff04047892 */ /* 0x000fe2000f8ec03f */
[----:B------:R-:W2:Y:S01]  /*1c00*/  S2R R83, SR_TID.X ;  /* 0x0000000000537919 */ /* 0x000ea20000002100 */
[C---:B------:R-:W-:Y:S01]  /*1c10*/  ISETP.GT.AND P2, PT, R7.reuse, RZ, PT ;  /* 0x000000ff0700720c */ /* 0x040fe20003f44270 */
[----:B------:R-:W-:Y:S01]  /*1c20*/  UISETP.GE.AND UP0, UPT, UR51, 0xa1, UPT ;  /* 0x000000a13300788c */ /* 0x000fe2000bf06270 */
[C---:B------:R-:W-:Y:S01]  /*1c30*/  ISETP.GT.AND P5, PT, R7.reuse, 0x1, PT ;  /* 0x000000010700780c */ /* 0x040fe20003fa4270 */
[----:B------:R-:W-:Y:S01]  /*1c40*/  ULOP3.LUT UR47, UR4, 0x10000, URZ, 0xfc, !UPT ;  /* 0x00010000042f7892 */ /* 0x000fe2000f8efc3f */
[C---:B------:R-:W-:Y:S01]  /*1c50*/  ISETP.GT.AND P4, PT, R7.reuse, 0x8, PT ;  /* 0x000000080700780c */ /* 0x040fe20003f84270 */
[--C-:B------:R-:W-:Y:S01]  /*1c60*/  IMAD.MOV.U32 R86, RZ, RZ, R87.reuse ;  /* 0x000000ffff567224 */ /* 0x100fe200078e0057 */
[----:B------:R-:W-:Y:S01]  /*1c70*/  UMOV UR4, UR24 ;  /* 0x0000001800047c82 */ /* 0x000fe20008000000 */
[----:B------:R-:W-:Y:S01]  /*1c80*/  UIMAD UR28, UR52, 0x780, UR47 ;  /* 0x00000780341c78a4 */ /* 0x000fe2000f8e022f */
[C---:B------:R-:W-:Y:S01]  /*1c90*/  ISETP.GT.AND P1, PT, R7.reuse, 0x9, PT ;  /* 0x000000090700780c */ /* 0x040fe20003f24270 */
[----:B------:R-:W-:Y:S01]  /*1ca0*/  IMAD.MOV.U32 R85, RZ, RZ, R87 ;  /* 0x000000ffff557224 */ /* 0x000fe200078e0057 */
[C---:B------:R-:W-:Y:S01]  /*1cb0*/  ISETP.GT.AND P3, PT, R7.reuse, 0x10, PT ;  /* 0x000000100700780c */ /* 0x040fe20003f64270 */
[----:B------:R-:W-:Y:S01]  /*1cc0*/  UIADD3 UR6, UR28, 0x180, URZ ;  /* 0x000001801c067890 */ /* 0x000fe2000fffe03f */
[C---:B------:R-:W-:Y:S01]  /*1cd0*/  ISETP.GT.AND P0, PT, R7.reuse, 0x79, PT ;  /* 0x000000790700780c */ /* 0x040fe20003f04270 */
[----:B------:R-:W-:Y:S01]  /*1ce0*/  UIADD3 UR8, UR28, 0x200, URZ ;  /* 0x000002001c087890 */ /* 0x000fe2000fffe03f */
[----:B------:R-:W-:Y:S01]  /*1cf0*/  ISETP.GT.AND P6, PT, R7, 0x80, PT ;  /* 0x000000800700780c */ /* 0x000fe20003fc4270 */
[----:B------:R-:W-:Y:S01]  /*1d00*/  UMOV UR26, UR28 ;  /* 0x0000001c001a7c82 */ /* 0x000fe20008000000 */
[----:B------:R-:W-:Y:S01]  /*1d10*/  UIADD3 UR10, UR28, 0x2, URZ ;  /* 0x000000021c0a7890 */ /* 0x000fe2000fffe03f */
[----:B------:R-:W-:Y:S01]  /*1d20*/  QGMMA.64x32x32.F32.E4M3.E4M3 R104, gdesc[UR24], RZ, !UPT, gsb0 ;  /* 0x00600000186879f3 */ /* 0x000fe2000c0008ff */
[----:B------:R-:W-:Y:S01]  /*1d30*/  UIADD3 UR26, UR28, 0x80, URZ ;  /* 0x000000801c1a7890 */ /* 0x000fe2000fffe03f */
[----:B------:R-:W-:Y:S01]  /*1d40*/  UMOV UR27, 0x80000020 ;  /* 0x80000020001b7882 */ /* 0x000fe20000000000 */
[----:B------:R-:W-:-:S02]  /*1d50*/  UIADD3 UR12, UR28, 0x202, URZ ;  /* 0x000002021c0c7890 */ /* 0x000fc4000fffe03f */
[----:B------:R-:W-:Y:S02]  /*1d60*/  UIADD3 UR14, UR28, 0x280, URZ ;  /* 0x000002801c0e7890 */ /* 0x000fe4000fffe03f */
[----:B------:R-:W-:Y:S02]  /*1d70*/  UIADD3 UR16, UR28, 0x282, URZ ;  /* 0x000002821c107890 */ /* 0x000fe4000fffe03f */
[----:B------:R-:W-:Y:S02]  /*1d80*/  UIADD3 UR18, UR28, 0x402, URZ ;  /* 0x000004021c127890 */ /* 0x000fe4000fffe03f */
[----:B------:R-:W-:Y:S01]  /*1d90*/  UIADD3 UR22, UR28, 0x680, URZ ;  /* 0x000006801c167890 */ /* 0x000fe2000fffe03f */
[----:B------:R-:W-:Y:S02]  /*1da0*/  WARPGROUP.DEPBAR.LE gsb0, 0x0 ;  /* 0x00008000000079c5 */ /* 0x000fe40000010000 */
        /* <DEDUP_REMOVED lines=255> */
[----:B------:R-:W-:Y:S02]  /*2da0*/  FSEL R41, R41, -INF , P2 ;  /* 0xff80000029297808 */ /* 0x000fe40001000000 */
[----:B------:R-:W-:Y:S01]  /*2db0*/  FMNMX.FTZ R4, R40, R9, !PT ;  /* 0x0000000928047209 */ /* 0x000fe20007810000 */
[----:B------:R-:W-:Y:S01]  /*2dc0*/  QGMMA.64x32x32.F32.E4M3.E4M3 R24, gdesc[UR20], R24, gsb0 ;  /* 0x00600000141879f3 */ /* 0x000fe20008000818 */
[----:B------:R-:W-:Y:S02]  /*2dd0*/  FSEL R44, R44, -INF , P5 ;  /* 0xff8000002c2c7808 */ /* 0x000fe40002800000 */
[----:B------:R-:W-:Y:S02]  /*2de0*/  FMNMX.FTZ R9, R41, R4, !PT ;  /* 0x0000000429097209 */ /* 0x000fe40007810000 */
        /* <DEDUP_REMOVED lines=11> */
[----:B------:R-:W-:Y:S02]  /*2ea0*/  FMNMX.FTZ R9, R49, R4, !PT ;  /* 0x0000000431097209 */ /* 0x000fe40007810000 */
[----:B------:R-:W-:-:S02]  /*2eb0*/  FSEL R53, R53, -INF , P0 ;  /* 0xff80000035357808 */ /* 0x000fc40000000000 */
[----:B------:R-:W-:Y:S02]  /*2ec0*/  FMNMX.FTZ R4, R52, R9, !PT ;  /* 0x0000000934047209 */ /* 0x000fe40007810000 */
[----:B------:R-:W-:Y:S02]  /*2ed0*/  ISETP.GT.AND P0, PT, R7, 0x81, PT ;  /* 0x000000810700780c */ /* 0x000fe40003f04270 */
[----:B------:R-:W-:Y:S02]  /*2ee0*/  FMNMX.FTZ R9, R53, R4, !PT ;  /* 0x0000000435097209 */ /* 0x000fe40007810000 */
[----:B------:R-:W-:Y:S02]  /*2ef0*/  FSEL R51, R51, -INF , P1 ;  /* 0xff80000033337808 */ /* 0x000fe40000800000 */
[----:B------:R-:W-:Y:S02]  /*2f00*/  ISETP.GT.AND P1, PT, R7, 0x88, PT ;  /* 0x000000880700780c */ /* 0x000fe40003f24270 */
[----:B------:R-:W-:-:S02]  /*2f10*/  FSEL R54, R54, -INF , P2 ;  /* 0xff80000036367808 */ /* 0x000fc40001000000 */
[C---:B------:R-:W-:Y:S02]  /*2f20*/  ISETP.GT.AND P2, PT, R7.reuse, 0x89, PT ;  /* 0x000000890700780c */ /* 0x040fe40003f44270 */
[----:B------:R-:W-:Y:S02]  /*2f30*/  P2R R14, PR, RZ, 0x1 ;  /* 0x00000001ff0e7803 */ /* 0x000fe40000000000 */
        /* <DEDUP_REMOVED lines=9> */
[----:B------:R-:W-:Y:S02]  /*2fd0*/  FSEL R25, R25, -INF , P0 ;  /* 0xff80000019197808 */ /* 0x000fe40000000000 */
[----:B------:R-:W-:-:S02]  /*2fe0*/  FMNMX.FTZ R4, R24, R9, !PT ;  /* 0x0000000918047209 */ /* 0x000fc40007810000 */
[----:B------:R-:W-:Y:S02]  /*2ff0*/  FSEL R28, R28, -INF , P1 ;  /* 0xff8000001c1c7808 */ /* 0x000fe40000800000 */
[----:B------:R-:W-:Y:S02]  /*3000*/  FMNMX.FTZ R9, R25, R4, !PT ;  /* 0x0000000419097209 */ /* 0x000fe40007810000 */
[----:B------:R-:W-:Y:S02]  /*3010*/  ISETP.GT.AND P0, PT, R7, 0x80, PT ;  /* 0x000000800700780c */ /* 0x000fe40003f04270 */
[----:B------:R-:W-:Y:S02]  /*3020*/  FSEL R29, R29, -INF , P2 ;  /* 0xff8000001d1d7808 */ /* 0x000fe40001000000 */
[----:B------:R-:W-:Y:S02]  /*3030*/  FMNMX.FTZ R4, R28, R9, !PT ;  /* 0x000000091c047209 */ /* 0x000fe40007810000 */
[----:B------:R-:W-:-:S02]  /*3040*/  FSEL R26, R26, -INF , P0 ;  /* 0xff8000001a1a7808 */ /* 0x000fc40000000000 */
[----:B------:R-:W-:Y:S02]  /*3050*/  FSEL R32, R32, -INF , P3 ;  /* 0xff80000020207808 */ /* 0x000fe40001800000 */
[----:B------:R-:W-:Y:S02]  /*3060*/  FMNMX.FTZ R9, R29, R4, !PT ;  /* 0x000000041d097209 */ /* 0x000fe40007810000 */
[----:B------:R-:W-:Y:S02]  /*3070*/  ISETP.NE.AND P0, PT, R14, RZ, PT ;  /* 0x000000ff0e00720c */ /* 0x000fe40003f05270 */
[----:B------:R-:W-:Y:S02]  /*3080*/  FSEL R33, R33, -INF , P4 ;  /* 0xff80000021217808 */ /* 0x000fe40002000000 */
[----:B------:R-:W-:Y:S02]  /*3090*/  FMNMX.FTZ R4, R32, R9, !PT ;  /* 0x0000000920047209 */ /* 0x000fe40007810000 */
[----:B------:R-:W-:-:S02]  /*30a0*/  FSEL R27, R27, -INF , P0 ;  /* 0xff8000001b1b7808 */ /* 0x000fc40000000000 */
[----:B------:R-:W-:Y:S02]  /*30b0*/  ISETP.NE.AND P0, PT, R15, RZ, PT ;  /* 0x000000ff0f00720c */ /* 0x000fe40003f05270 */
[----:B------:R-:W-:Y:S02]  /*30c0*/  FMNMX.FTZ R15, R106, R107, !PT ;  /* 0x0000006b6a0f7209 */ /* 0x000fe40007810000 */
[----:B------:R-:W-:Y:S02]  /*30d0*/  FSEL R36, R36, -INF , P5 ;  /* 0xff80000024247808 */ /* 0x000fe40002800000 */
[----:B------:R-:W-:Y:S02]  /*30e0*/  FMNMX.FTZ R9, R33, R4, !PT ;  /* 0x0000000421097209 */ /* 0x000fe40007810000 */
[----:B------:R-:W-:Y:S02]  /*30f0*/  ISETP.GT.AND P6, PT, R7, 0x99, PT ;  /* 0x000000990700780c */ /* 0x000fe40003fc4270 */
[----:B------:R-:W-:-:S02]  /*3100*/  FMNMX.FTZ R20, R110, R15, !PT ;  /* 0x0000000f6e147209 */ /* 0x000fc40007810000 */
[----:B------:R-:W-:Y:S02]  /*3110*/  FSEL R37, R37, -INF , P6 ;  /* 0xff80000025257808 */ /* 0x000fe40003000000 */
[----:B------:R-:W-:Y:S02]  /*3120*/  FMNMX.FTZ R4, R36, R9, !PT ;  /* 0x0000000924047209 */ /* 0x000fe40007810000 */
[----:B------:R-:W-:Y:S02]  /*3130*/  FMNMX.FTZ R15, R111, R20, !PT ;  /* 0x000000146f0f7209 */ /* 0x000fe40007810000 */
[----:B------:R-:W-:Y:S02]  /*3140*/  FMNMX.FTZ R8, R37, R4, !PT ;  /* 0x0000000425087209 */ /* 0x000fe40007810000 */
[----:B------:R-:W-:Y:S02]  /*3150*/  FMNMX.FTZ R20, R114, R15, !PT ;  /* 0x0000000f72147209 */ /* 0x000fe40007810000 */
[----:B------:R-:W-:Y:S01]  /*3160*/  P2R R13, PR, RZ, 0x2 ;  /* 0x00000002ff0d7803 */ /* 0x000fe20000000000 */
[----:B------:R-:W0:Y:S01]  /*3170*/  SHFL.BFLY PT, R9, R8, 0x2, 0x1f ;  /* 0x0c401f0008097f89 */ /* 0x000e2200000e0000 */
[----:B------:R-:W-:-:S02]  /*3180*/  FMNMX.FTZ R21, R115, R20, !PT ;  /* 0x0000001473157209 */ /* 0x000fc40007810000 */
[----:B------:R-:W-:Y:S02]  /*3190*/  ISETP.GT.AND P1, PT, R7, 0x79, PT ;  /* 0x000000790700780c */ /* 0x000fe40003f24270 */
[----:B------:R-:W-:Y:S02]  /*31a0*/  FMNMX.FTZ R56, R118, R21, !PT ;  /* 0x0000001576387209 */ /* 0x000fe40007810000 */
[----:B------:R-:W-:Y:S02]  /*31b0*/  FSEL R55, R55, -INF , P1 ;  /* 0xff80000037377808 */ /* 0x000fe40000800000 */
[----:B------:R-:W-:Y:S02]  /*31c0*/  FMNMX.FTZ R21, R119, R56, !PT ;  /* 0x0000003877157209 */ /* 0x000fe40007810000 */
[----:B------:R-:W-:Y:S02]  /*31d0*/  ISETP.NE.AND P1, PT, R13, RZ, PT ;  /* 0x000000ff0d00720c */ /* 0x000fe40003f25270 */
[----:B------:R-:W-:-:S02]  /*31e0*/  FMNMX.FTZ R56, R90, R21, !PT ;  /* 0x000000155a387209 */ /* 0x000fc40007810000 */
[----:B------:R-:W-:Y:S02]  /*31f0*/  FSEL R30, R30, -INF , P1 ;  /* 0xff8000001e1e7808 */ /* 0x000fe40000800000 */
[----:B------:R-:W-:Y:S02]  /*3200*/  FMNMX.FTZ R57, R91, R56, !PT ;  /* 0x000000385b397209 */ /* 0x000fe40007810000 */
[----:B------:R-:W-:Y:S02]  /*3210*/  FSEL R35, R35, -INF , P4 ;  /* 0xff80000023237808 */ /* 0x000fe40002000000 */
        /* <DEDUP_REMOVED lines=25> */
[----:B------:R0:W-:Y:S01]  /*33b0*/  MUFU.EX2 R65, R79 ;  /* 0x0000004f00417308 */ /* 0x0001e20000000800 */
        /* <DEDUP_REMOVED lines=9> */
[----:B0-----:R-:W-:Y:S01]  /*3450*/  FSEL R79, R38, -INF , P5 ;  /* 0xff800000264f7808 */ /* 0x001fe20002800000 */
[--C-:B------:R-:W-:Y:S01]  /*3460*/  FFMA.FTZ R10, R109, UR39, -R81.reuse ;  /* 0x000000276d0a7c23 */ /* 0x100fe20008010851 */
[----:B------:R-:W-:Y:S01]  /*3470*/  FMNMX.FTZ R76, R46, R73, !PT ;  /* 0x000000492e4c7209 */ /* 0x000fe20007810000 */
[--C-:B------:R-:W-:Y:S01]  /*3480*/  FFMA.FTZ R11, R112, UR39, -R81.reuse ;  /* 0x00000027700b7c23 */ /* 0x100fe20008010851 */
[----:B------:R-:W-:-:S01]  /*3490*/  FFMA.FTZ R12, R113, UR39, -R81 ;  /* 0x00000027710c7c23 */ /* 0x000fc20008010851 */
[--C-:B------:R-:W-:Y:S01]  /*34a0*/  FFMA.FTZ R13, R116, UR39, -R81.reuse ;  /* 0x00000027740d7c23 */ /* 0x100fe20008010851 */
[----:B------:R-:W-:Y:S01]  /*34b0*/  FMNMX.FTZ R73, R47, R76, !PT ;  /* 0x0000004c2f497209 */ /* 0x000fe20007810000 */
[----:B------:R-:W-:Y:S01]  /*34c0*/  MUFU.EX2 R7, R7 ;  /* 0x0000000700077308 */ /* 0x000fe20000000800 */
[----:B-1----:R-:W-:-:S01]  /*34d0*/  FFMA.FTZ R80, R5, UR39, -R81 ;  /* 0x0000002705507c23 */ /* 0x002fc20008010851 */
        /* <DEDUP_REMOVED lines=14> */
[----:B------:R-:W1:Y:S01]  /*35c0*/  MUFU.EX2 R8, R8 ;  /* 0x0000000800087308 */ /* 0x000e620000000800 */
[----:B------:R-:W-:-:S01]  /*35d0*/  FFMA.FTZ R74, R74, UR39, -R81 ;  /* 0x000000274a4a7c23 */ /* 0x000fc20008010851 */
[--C-:B------:R-:W-:Y:S01]  /*35e0*/  FFMA.FTZ R75, R75, UR39, -R81.reuse ;  /* 0x000000274b4b7c23 */ /* 0x100fe20008010851 */
[----:B------:R-:W-:Y:S01]  /*35f0*/  FMNMX.FTZ R76, R26, R77, !PT ;  /* 0x0000004d1a4c7209 */ /* 0x000fe20007810000 */
[--C-:B------:R-:W-:Y:S01]  /*3600*/  FFMA.FTZ R24, R24, UR39, -R81.reuse ;  /* 0x0000002718187c23 */ /* 0x100fe20008010851 */
[----:B------:R-:W-:-:S01]  /*3610*/  FFMA.FTZ R25, R25, UR39, -R81 ;  /* 0x0000002719197c23 */ /* 0x000fc20008010851 */
[--C-:B------:R-:W-:Y:S01]  /*3620*/  FFMA.FTZ R28, R28, UR39, -R81.reuse ;  /* 0x000000271c1c7c23 */ /* 0x100fe20008010851 */
[----:B------:R-:W-:Y:S01]  /*3630*/  FMNMX.FTZ R77, R27, R76, !PT ;  /* 0x0000004c1b4d7209 */ /* 0x000fe20007810000 */
[----:B------:R-:W3:Y:S01]  /*3640*/  MUFU.EX2 R9, R9 ;  /* 0x0000000900097308 */ /* 0x000ee20000000800 */
        /* <DEDUP_REMOVED lines=8> */
[----:B--2---:R-:W-:Y:S01]  /*36d0*/  LOP3.LUT P2, RZ, R83, 0x7f, RZ, 0xc0, !PT ;  /* 0x0000007f53ff7812 */ /* 0x004fe2000784c0ff */
[--C-:B------:R-:W-:Y:S01]  /*36e0*/  FFMA.FTZ R29, R29, UR39, -R81.reuse ;  /* 0x000000271d1d7c23 */ /* 0x100fe20008010851 */
[----:B------:R-:W-:Y:S01]  /*36f0*/  FMNMX.FTZ R78, R77, R78, !PT ;  /* 0x0000004e4d4e7209 */ /* 0x000fe20007810000 */
[--C-:B------:R-:W-:Y:S01]  /*3700*/  FFMA.FTZ R32, R32, UR39, -R81.reuse ;  /* 0x0000002720207c23 */ /* 0x100fe20008010851 */
[----:B------:R-:W-:-:S01]  /*3710*/  FFMA.FTZ R33, R33, UR39, -R81 ;  /* 0x0000002721217c23 */ /* 0x000fc20008010851 */
[--C-:B------:R-:W-:Y:S01]  /*3720*/  FFMA.FTZ R36, R36, UR39, -R81.reuse ;  /* 0x0000002724247c23 */ /* 0x100fe20008010851 */
[----:B------:R-:W-:Y:S01]  /*3730*/  FMNMX.FTZ R38, R35, R78, !PT ;  /* 0x0000004e23267209 */ /* 0x000fe20007810000 */
[----:B------:R-:W2:Y:S01]  /*3740*/  MUFU.EX2 R10, R10 ;  /* 0x0000000a000a7308 */ /* 0x000ea20000000800 */
[----:B------:R-:W-:Y:S01]  /*3750*/  FSEL R78, R39, -INF , P6 ;  /* 0xff800000274e7808 */ /* 0x000fe20003000000 */
[--C-:B------:R-:W-:Y:S01]  /*3760*/  FFMA.FTZ R39, R44, UR39, -R81.reuse ;  /* 0x000000272c277c23 */ /* 0x100fe20008010851 */
[----:B------:R-:W-:Y:S01]  /*3770*/  FMNMX.FTZ R5, R79, R38, !PT ;  /* 0x000000264f057209 */ /* 0x000fe20007810000 */
[--C-:B------:R-:W-:Y:S01]  /*3780*/  FFMA.FTZ R44, R45, UR39, -R81.reuse ;  /* 0x000000272d2c7c23 */ /* 0x100fe20008010851 */
[----:B------:R-:W-:-:S01]  /*3790*/  FFMA.FTZ R45, R52, UR39, -R81 ;  /* 0x00000027342d7c23 */ /* 0x000fc20008010851 */
[----:B------:R-:W-:Y:S01]  /*37a0*/  IMAD.U32 R52, RZ, RZ, UR39 ;  /* 0x00000027ff347e24 */ /* 0x000fe2000f8e00ff */
[----:B------:R-:W-:Y:S01]  /*37b0*/  FMNMX.FTZ R5, R78, R5, !PT ;  /* 0x000000054e057209 */ /* 0x000fe20007810000 */
[----:B------:R-:W4:Y:S01]  /*37c0*/  MUFU.EX2 R11, R11 ;  /* 0x0000000b000b7308 */ /* 0x000f220000000800 */
[----:B------:R-:W-:-:S01]  /*37d0*/  FFMA.FTZ R37, R37, UR39, -R81 ;  /* 0x0000002725257c23 */ /* 0x000fc20008010851 */
[----:B------:R-:W-:-:S02]  /*37e0*/  @!P2 VIADD R6, R6, 0x29840 ;  /* 0x000298400606a836 */ /* 0x000fc40000000000 */
[----:B0-----:R-:W0:Y:S01]  /*37f0*/  SHFL.BFLY PT, R80, R5, 0x2, 0x1f ;  /* 0x0c401f0005507f89 */ /* 0x001e2200000e0000 */
[----:B------:R-:W-:Y:S02]  /*3800*/  IMAD.MOV.U32 R83, RZ, RZ, R87 ;  /* 0x000000ffff537224 */ /* 0x000fe400078e0057 */
[----:B------:R-:W-:Y:S01]  /*3810*/  @!P2 PRMT R6, RZ, 0x654, R6 ;  /* 0x00000654ff06a816 */ /* 0x000fe20000000006 */
[----:B------:R-:W-:Y:S03]  /*3820*/  MUFU.EX2 R12, R12 ;  /* 0x0000000c000c7308 */ /* 0x000fe60000000800 */
[----:B------:R5:W-:Y:S05]  /*3830*/  @!P2 SYNCS.ARRIVE.TRANS64.RED.A1T0 RZ, [R6+URZ], RZ ;  /* 0x000000ff06ffa9a7 */ /* 0x000bea000810043f */
[----:B------:R1:W-:Y:S08]  /*3840*/  MUFU.EX2 R38, R82 ;  /* 0x0000005200267308 */ /* 0x0003f00000000800 */
[----:B------:R-:W-:Y:S01]  /*3850*/  MUFU.EX2 R13, R13 ;  /* 0x0000000d000d7308 */ /* 0x000fe20000000800 */
[----:B-1----:R-:W-:-:S01]  /*3860*/  FADD.FTZ R82, R7, R8 ;  /* 0x0000000807527221 */ /* 0x002fc20000010000 */
[----:B0-----:R-:W-:-:S03]  /*3870*/  FMNMX.FTZ R80, R5, R80, !PT ;  /* 0x0000005005507209 */ /* 0x001fc60007810000 */
[----:B---3--:R-:W-:-:S03]  /*3880*/  FADD.FTZ R81, R9, R82 ;  /* 0x0000005209517221 */ /* 0x008fc60000010000 */
[----:B------:R-:W-:Y:S01]  /*3890*/  MUFU.EX2 R14, R14 ;  /* 0x0000000e000e7308 */ /* 0x000fe20000000800 */
[----:B------:R-:W0:Y:S01]  /*38a0*/  SHFL.BFLY PT, R5, R80, 0x1, 0x1f ;  /* 0x0c201f0050057f89 */ /* 0x000e2200000e0000 */
[----:B--2---:R-:W-:-:S04]  /*38b0*/  FADD.FTZ R84, R10, R81 ;  /* 0x000000510a547221 */ /* 0x004fc80000010000 */
[----:B----4-:R-:W-:Y:S01]  /*38c0*/  FADD.FTZ R81, R11, R84 ;  /* 0x000000540b517221 */ /* 0x010fe20000010000 */
[----:B------:R-:W-:Y:S01]  /*38d0*/  IMAD.MOV.U32 R84, RZ, RZ, R87 ;  /* 0x000000ffff547224 */ /* 0x000fe200078e0057 */
[----:B------:R-:W-:Y:S08]  /*38e0*/  MUFU.EX2 R15, R88 ;  /* 0x00000058000f7308 */ /* 0x000ff00000000800 */
[----:B------:R-:W-:Y:S08]  /*38f0*/  MUFU.EX2 R20, R20 ;  /* 0x0000001400147308 */ /* 0x000ff00000000800 */
[----:B------:R-:W-:Y:S01]  /*3900*/  MUFU.EX2 R21, R92 ;  /* 0x0000005c00157308 */ /* 0x000fe20000000800 */
[----:B0-----:R-:W-:-:S04]  /*3910*/  FMNMX.FTZ R5, R80, R5, !PT ;  /* 0x0000000550057209 */ /* 0x001fc80007810000 */
[C---:B------:R-:W-:Y:S01]  /*3920*/  FSETP.NEU.FTZ.AND P1, PT, R5.reuse, -INF , PT ;  /* 0xff8000000500780b */ /* 0x040fe20003f3d000 */
[----:B------:R-:W-:-:S02]  /*3930*/  FFMA.FTZ R49, R5, R52, -8 ;  /* 0xc100000005317423 */ /* 0x000fc40000010034 */
[----:B------:R-:W-:Y:S03]  /*3940*/  MUFU.EX2 R56, R56 ;  /* 0x0000003800387308 */ /* 0x000fe60000000800 */
[----:B------:R-:W-:Y:S02]  /*3950*/  FSEL R52, R49, RZ, P1 ;  /* 0x000000ff31347208 */ /* 0x000fe40000800000 */
[----:B------:R-:W-:-:S03]  /*3960*/  PLOP3.LUT P1, PT, PT, PT, UP0, 0x80, 0x0 ;  /* 0x000000000000781c */ /* 0x000fc60003f2f008 */
[--C-:B------:R-:W-:Y:S01]  /*3970*/  FFMA.FTZ R49, R106, UR39, -R52.reuse ;  /* 0x000000276a317c23 */ /* 0x100fe20008010834 */
[----:B------:R-:W-:-:S01]  /*3980*/  FFMA.FTZ R107, R107, UR39, -R52 ;  /* 0x000000276b6b7c23 */ /* 0x000fc20008010834 */
[--C-:B------:R-:W-:Y:S01]  /*3990*/  FFMA.FTZ R110, R110, UR39, -R52.reuse ;  /* 0x000000276e6e7c23 */ /* 0x100fe20008010834 */
[----:B------:R-:W-:-:S01]  /*39a0*/  FFMA.FTZ R111, R111, UR39, -R52 ;  /* 0x000000276f6f7c23 */ /* 0x000fc20008010834 */
[--C-:B------:R-:W-:Y:S01]  /*39b0*/  FFMA.FTZ R114, R114, UR39, -R52.reuse ;  /* 0x0000002772727c23 */ /* 0x100fe20008010834 */
        /* <DEDUP_REMOVED lines=32> */
[----:B------:R-:W5:Y:S01]  /*3bc0*/  MUFU.EX2 R114, R114 ;  /* 0x0000007200727308 */ /* 0x000f620000000800 */
        /* <DEDUP_REMOVED lines=11> */
[----:B------:R-:W-:Y:S01]  /*3c80*/  FFMA.FTZ R52, R78, UR39, -R52 ;  /* 0x000000274e347c23 */ /* 0x000fe20008010834 */
[----:B------:R-:W-:Y:S01]  /*3c90*/  F2FP.SATFINITE.E4M3.F32.PACK_AB_MERGE_C R110, R111, R110, RZ ;  /* 0x0000006e6f6e723e */ /* 0x000fe200048070ff */
[----:B------:R-:W-:Y:S01]  /*3ca0*/  FADD.FTZ R81, R13, R82 ;  /* 0x000000520d517221 */ /* 0x000fe20000010000 */
[----:B------:R-:W-:Y:S01]  /*3cb0*/  IMAD.MOV.U32 R78, RZ, RZ, R87 ;  /* 0x000000ffff4e7224 */ /* 0x000fe200078e0057 */
[----:B------:R-:W1:Y:S01]  /*3cc0*/  MUFU.EX2 R118, R118 ;  /* 0x0000007600767308 */ /* 0x000e620000000800 */
[----:B-----5:R-:W-:-:S01]  /*3cd0*/  FADD.FTZ R6, R114, R53 ;  /* 0x0000003572067221 */ /* 0x020fc20000010000 */
[C---:B------:R-:W-:Y:S01]  /*3ce0*/  FADD.FTZ R82, R14.reuse, R81 ;  /* 0x000000510e527221 */ /* 0x040fe20000010000 */
[----:B------:R-:W-:-:S02]  /*3cf0*/  F2FP.SATFINITE.E4M3.F32.PACK_AB_MERGE_C R14, R14, R13, RZ ;  /* 0x0000000d0e0e723e */ /* 0x000fc400048070ff */
[----:B------:R-:W-:Y:S01]  /*3d00*/  F2FP.SATFINITE.E4M3.F32.PACK_AB_MERGE_C R173, R80, R49, R110 ;  /* 0x0000003150ad723e */ /* 0x000fe2000480706e */
[----:B------:R-:W-:-:S01]  /*3d10*/  FADD.FTZ R81, R15, R82 ;  /* 0x000000520f517221 */ /* 0x000fc20000010000 */
[----:B------:R-:W-:Y:S01]  /*3d20*/  F2FP.SATFINITE.E4M3.F32.PACK_AB_MERGE_C R174, R12, R11, R14 ;  /* 0x0000000b0cae723e */ /* 0x000fe2000480700e */
[----:B------:R-:W2:Y:S01]  /*3d30*/  MUFU.EX2 R119, R119 ;  /* 0x0000007700777308 */ /* 0x000ea20000000800 */
[----:B0-----:R-:W-:-:S01]  /*3d40*/  FADD.FTZ R53, R115, R6 ;  /* 0x0000000673357221 */ /* 0x001fc20000010000 */
[----:B------:R-:W-:Y:S01]  /*3d50*/  FADD.FTZ R82, R20, R81 ;  /* 0x0000005114527221 */ /* 0x000fe20000010000 */
[--C-:B------:R-:W-:Y:S02]  /*3d60*/  IMAD.MOV.U32 R80, RZ, RZ, R87.reuse ;  /* 0x000000ffff507224 */ /* 0x100fe400078e0057 */
[----:B------:R-:W-:Y:S02]  /*3d70*/  IMAD.MOV.U32 R49, RZ, RZ, R87 ;  /* 0x000000ffff317224 */ /* 0x000fe400078e0057 */
[----:B------:R-:W-:-:S01]  /*3d80*/  FADD.FTZ R81, R21, R82 ;  /* 0x0000005215517221 */ /* 0x000fc20000010000 */
[----:B------:R-:W-:Y:S01]  /*3d90*/  F2FP.SATFINITE.E4M3.F32.PACK_AB_MERGE_C R21, R56, R21, RZ ;  /* 0x000000153815723e */ /* 0x000fe200048070ff */
[----:B------:R-:W0:Y:S01]  /*3da0*/  MUFU.EX2 R90, R90 ;  /* 0x0000005a005a7308 */ /* 0x000e220000000800 */
[----:B-1----:R-:W-:-:S01]  /*3db0*/  FADD.FTZ R6, R118, R53 ;  /* 0x0000003576067221 */ /* 0x002fc20000010000 */
[----:B------:R-:W-:Y:S01]  /*3dc0*/  FADD.FTZ R82, R56, R81 ;  /* 0x0000005138527221 */ /* 0x000fe20000010000 */
[----:B------:R-:W-:Y:S01]  /*3dd0*/  F2FP.SATFINITE.E4M3.F32.PACK_AB_MERGE_C R176, R20, R15, R21 ;  /* 0x0000000f14b0723e */ /* 0x000fe20004807015 */
[----:B------:R-:W-:-:S04]  /*3de0*/  IMAD.MOV.U32 R56, RZ, RZ, R87 ;  /* 0x000000ffff387224 */ /* 0x000fc800078e0057 */
        /* <DEDUP_REMOVED lines=41> */
[--C-:B------:R-:W-:Y:S01]  /*4080*/  IMAD.MOV.U32 R60, RZ, RZ, R87.reuse ;  /* 0x000000ffff3c7224 */ /* 0x100fe200078e0057 */
[----:B------:R-:W-:Y:S01]  /*4090*/  F2FP.SATFINITE.E4M3.F32.PACK_AB_MERGE_C R179, R99, R98, R102 ;  /* 0x0000006263b3723e */ /* 0x000fe20004807066 */
[----:B------:R-:W-:Y:S01]  /*40a0*/  IMAD.MOV.U32 R57, RZ, RZ, R87 ;  /* 0x000000ffff397224 */ /* 0x000fe200078e0057 */
        /* <DEDUP_REMOVED lines=30> */
[----:B------:R-:W1:Y:S01]  /*4290*/  MUFU.EX2 R70, R70 ;  /* 0x0000004600467308 */ /* 0x000e620000000800 */
[----:B--2---:R-:W-:-:S07]  /*42a0*/  FADD.FTZ R7, R67, R6 ;  /* 0x0000000643077221 */ /* 0x004fce0000010000 */
[----:B------:R-:W2:Y:S01]  /*42b0*/  MUFU.EX2 R71, R71 ;  /* 0x0000004700477308 */ /* 0x000ea20000000800 */
[----:B0-----:R-:W-:-:S01]  /*42c0*/  FADD.FTZ R9, R75, R10 ;  /* 0x0000000a4b097221 */ /* 0x001fc20000010000 */
[----:B------:R-:W-:-:S03]  /*42d0*/  F2FP.SATFINITE.E4M3.F32.PACK_AB_MERGE_C R75, R34, R75, RZ ;  /* 0x0000004b224b723e */ /* 0x000fc600048070ff */
[----:B------:R-:W-:Y:S01]  /*42e0*/  FADD.FTZ R34, R34, R9 ;  /* 0x0000000922227221 */ /* 0x000fe20000010000 */
[----:B------:R-:W-:Y:S01]  /*42f0*/  F2FP.SATFINITE.E4M3.F32.PACK_AB_MERGE_C R182, R74, R73, R75 ;  /* 0x000000494ab6723e */ /* 0x000fe2000480704b */
[----:B------:R-:W-:Y:S01]  /*4300*/  IMAD.MOV.U32 R75, RZ, RZ, R87 ;  /* 0x000000ffff4b7224 */ /* 0x000fe200078e0057 */
[----:B------:R-:W0:Y:S01]  /*4310*/  MUFU.EX2 R31, R31 ;  /* 0x0000001f001f7308 */ /* 0x000e220000000800 */
[----:B-1----:R-:W-:-:S01]  /*4320*/  FADD.FTZ R6, R70, R7 ;  /* 0x0000000746067221 */ /* 0x002fc20000010000 */
[--C-:B------:R-:W-:Y:S02]  /*4330*/  IMAD.MOV.U32 R74, RZ, RZ, R87.reuse ;  /* 0x000000ffff4a7224 */ /* 0x100fe400078e0057 */
[----:B------:R-:W-:-:S04]  /*4340*/  IMAD.MOV.U32 R73, RZ, RZ, R87 ;  /* 0x000000ffff497224 */ /* 0x000fc800078e0057 */
[----:B------:R-:W1:Y:S01]  /*4350*/  MUFU.EX2 R42, R42 ;  /* 0x0000002a002a7308 */ /* 0x000e620000000800 */
[C---:B--2---:R-:W-:Y:S01]  /*4360*/  F2FP.SATFINITE.E4M3.F32.PACK_AB_MERGE_C R70, R71.reuse, R70, RZ ;  /* 0x000000464746723e */ /* 0x044fe200048070ff */
[----:B------:R-:W-:-:S03]  /*4370*/  FADD.FTZ R71, R71, R6 ;  /* 0x0000000647477221 */ /* 0x000fc60000010000 */
[----:B------:R-:W-:Y:S01]  /*4380*/  F2FP.SATFINITE.E4M3.F32.PACK_AB_MERGE_C R183, R67, R66, R70 ;  /* 0x0000004243b7723e */ /* 0x000fe20004807046 */
[----:B------:R-:W-:Y:S02]  /*4390*/  IMAD.MOV.U32 R70, RZ, RZ, R87 ;  /* 0x000000ffff467224 */ /* 0x000fe400078e0057 */
[----:B------:R-:W2:Y:S01]  /*43a0*/  MUFU.EX2 R43, R43 ;  /* 0x0000002b002b7308 */ /* 0x000ea20000000800 */
[----:B0-----:R-:W-:-:S01]  /*43b0*/  FADD.FTZ R7, R31, R34 ;  /* 0x000000221f077221 */ /* 0x001fc20000010000 */
[--C-:B------:R-:W-:Y:S02]  /*43c0*/  IMAD.MOV.U32 R67, RZ, RZ, R87.reuse ;  /* 0x000000ffff437224 */ /* 0x100fe400078e0057 */
[----:B------:R-:W-:Y:S02]  /*43d0*/  IMAD.MOV.U32 R66, RZ, RZ, R87 ;  /* 0x000000ffff427224 */ /* 0x000fe400078e0057 */
[----:B------:R-:W-:Y:S01]  /*43e0*/  FADD.FTZ R8, R38, R7 ;  /* 0x0000000726087221 */ /* 0x000fe20000010000 */
[----:B------:R-:W-:Y:S01]  /*43f0*/  IMAD.MOV.U32 R34, RZ, RZ, R87 ;  /* 0x000000ffff227224 */ /* 0x000fe200078e0057 */
[----:B------:R-:W0:Y:S01]  /*4400*/  MUFU.EX2 R39, R39 ;  /* 0x0000002700277308 */ /* 0x000e220000000800 */
[----:B-1----:R-:W-:-:S01]  /*4410*/  FADD.FTZ R6, R42, R71 ;  /* 0x000000472a067221 */ /* 0x002fc20000010000 */
[----:B------:R-:W-:-:S06]  /*4420*/  IMAD.MOV.U32 R71, RZ, RZ, R87 ;  /* 0x000000ffff477224 */ /* 0x000fcc00078e0057 */
        /* <DEDUP_REMOVED lines=8> */
[----:B------:R-:W-:Y:S01]  /*44b0*/  F2FP.SATFINITE.E4M3.F32.PACK_AB_MERGE_C R39, R44, R39, RZ ;  /* 0x000000272c27723e */ /* 0x000fe200048070ff */
[----:B------:R-:W-:-:S03]  /*44c0*/  IMAD.MOV.U32 R44, RZ, RZ, R87 ;  /* 0x000000ffff2c7224 */ /* 0x000fc600078e0057 */
[----:B------:R-:W-:Y:S01]  /*44d0*/  F2FP.SATFINITE.E4M3.F32.PACK_AB_MERGE_C R184, R38, R31, R39 ;  /* 0x0000001f26b8723e */ /* 0x000fe20004807027 */
[--C-:B------:R-:W-:Y:S01]  /*44e0*/  IMAD.MOV.U32 R39, RZ, RZ, R87.reuse ;  /* 0x000000ffff277224 */ /* 0x100fe200078e0057 */
        /* <DEDUP_REMOVED lines=13> */
[----:B------:R-:W-:-:S06]  /*45c0*/  IMAD.MOV.U32 R47, RZ, RZ, R87 ;  /* 0x000000ffff2f7224 */ /* 0x000fcc00078e0057 */
        /* <DEDUP_REMOVED lines=13> */
[--C-:B------:R-:W-:Y:S01]  /*46a0*/  IMAD.MOV.U32 R45, RZ, RZ, R87.reuse ;  /* 0x000000ffff2d7224 */ /* 0x100fe200078e0057 */
[----:B------:R-:W1:Y:S01]  /*46b0*/  MUFU.EX2 R26, R26 ;  /* 0x0000001a001a7308 */ /* 0x000e620000000800 */
[C---:B--2---:R-:W-:Y:S01]  /*46c0*/  F2FP.SATFINITE.E4M3.F32.PACK_AB_MERGE_C R54, R55.reuse, R54, RZ ;  /* 0x000000363736723e */ /* 0x044fe200048070ff */
[----:B------:R-:W-:Y:S01]  /*46d0*/  FADD.FTZ R55, R55, R8 ;  /* 0x0000000837377221 */ /* 0x000fe20000010000 */
[--C-:B------:R-:W-:Y:S02]  /*46e0*/  IMAD.MOV.U32 R41, RZ, RZ, R87.reuse ;  /* 0x000000ffff297224 */ /* 0x100fe400078e0057 */
[----:B------:R-:W-:Y:S01]  /*46f0*/  F2FP.SATFINITE.E4M3.F32.PACK_AB_MERGE_C R187, R51, R50, R54 ;  /* 0x0000003233bb723e */ /* 0x000fe20004807036 */
[----:B------:R-:W-:Y:S02]  /*4700*/  IMAD.MOV.U32 R54, RZ, RZ, R87 ;  /* 0x000000ffff367224 */ /* 0x000fe400078e0057 */
[----:B------:R-:W2:Y:S01]  /*4710*/  MUFU.EX2 R25, R25 ;  /* 0x0000001900197308 */ /* 0x000ea20000000800 */
[----:B0-----:R-:W-:-:S01]  /*4720*/  FADD.FTZ R8, R24, R11 ;  /* 0x0000000b18087221 */ /* 0x001fc20000010000 */
[----:B------:R-:W-:-:S02]  /*4730*/  IMAD.MOV.U32 R51, RZ, RZ, R87 ;  /* 0x000000ffff337224 */ /* 0x000fc400078e0057 */
[--C-:B------:R-:W-:Y:S02]  /*4740*/  IMAD.MOV.U32 R50, RZ, RZ, R87.reuse ;  /* 0x000000ffff327224 */ /* 0x100fe400078e0057 */
[----:B------:R-:W-:Y:S02]  /*4750*/  IMAD.MOV.U32 R40, RZ, RZ, R87 ;  /* 0x000000ffff287224 */ /* 0x000fe400078e0057 */
        /* <DEDUP_REMOVED lines=9> */
[----:B------:R1:W3:Y:S01]  /*47f0*/  MUFU.EX2 R7, R76 ;  /* 0x0000004c00077308 */ /* 0x0002e20000000800 */
[----:B--2---:R-:W-:-:S07]  /*4800*/  FADD.FTZ R10, R30, R11 ;  /* 0x0000000b1e0a7221 */ /* 0x004fce0000010000 */
[----:B------:R-:W2:Y:S01]  /*4810*/  MUFU.EX2 R32, R32 ;  /* 0x0000002000207308 */ /* 0x000ea20000000800 */
[C---:B0-----:R-:W-:Y:S01]  /*4820*/  F2FP.SATFINITE.E4M3.F32.PACK_AB_MERGE_C R28, R29.reuse, R28, RZ ;  /* 0x0000001c1d1c723e */ /* 0x041fe200048070ff */
[----:B------:R-:W-:Y:S01]  /*4830*/  FADD.FTZ R29, R29, R8 ;  /* 0x000000081d1d7221 */ /* 0x000fe20000010000 */
[--C-:B-1----:R-:W-:Y:S02]  /*4840*/  IMAD.MOV.U32 R76, RZ, RZ, R87.reuse ;  /* 0x000000ffff4c7224 */ /* 0x102fe400078e0057 */
[----:B------:R-:W-:Y:S01]  /*4850*/  F2FP.SATFINITE.E4M3.F32.PACK_AB_MERGE_C R188, R25, R24, R28 ;  /* 0x0000001819bc723e */ /* 0x000fe2000480701c */
[----:B------:R-:W-:Y:S02]  /*4860*/  IMAD.MOV.U32 R28, RZ, RZ, R87 ;  /* 0x000000ffff1c7224 */ /* 0x000fe400078e0057 */
[----:B------:R-:W0:Y:S01]  /*4870*/  MUFU.EX2 R77, R77 ;  /* 0x0000004d004d7308 */ /* 0x000e220000000800 */
[----:B---3--:R-:W-:-:S01]  /*4880*/  FADD.FTZ R10, R7, R10 ;  /* 0x0000000a070a7221 */ /* 0x008fc20000010000 */
[----:B------:R-:W-:Y:S01]  /*4890*/  F2FP.SATFINITE.E4M3.F32.PACK_AB_MERGE_C R30, R7, R30, RZ ;  /* 0x0000001e071e723e */ /* 0x000fe200048070ff */
[----:B------:R-:W-:-:S02]  /*48a0*/  IMAD.MOV.U32 R25, RZ, RZ, R87 ;  /* 0x000000ffff197224 */ /* 0x000fc400078e0057 */
[--C-:B------:R-:W-:Y:S01]  /*48b0*/  IMAD.MOV.U32 R24, RZ, RZ, R87.reuse ;  /* 0x000000ffff187224 */ /* 0x100fe200078e0057 */
[----:B------:R-:W-:Y:S01]  /*48c0*/  F2FP.SATFINITE.E4M3.F32.PACK_AB_MERGE_C R189, R27, R26, R30 ;  /* 0x0000001a1bbd723e */ /* 0x000fe2000480701e */
[----:B------:R-:W-:Y:S01]  /*48d0*/  IMAD.MOV.U32 R30, RZ, RZ, R87 ;  /* 0x000000ffff1e7224 */ /* 0x000fe200078e0057 */
[----:B------:R-:W1:Y:S01]  /*48e0*/  MUFU.EX2 R33, R33 ;  /* 0x0000002100217308 */ /* 0x000e620000000800 */
[----:B--2---:R-:W-:-:S01]  /*48f0*/  FADD.FTZ R8, R32, R29 ;  /* 0x0000001d20087221 */ /* 0x004fc20000010000 */
[--C-:B------:R-:W-:Y:S02]  /*4900*/  IMAD.MOV.U32 R29, RZ, RZ, R87.reuse ;  /* 0x000000ffff1d7224 */ /* 0x100fe400078e0057 */
[--C-:B------:R-:W-:Y:S02]  /*4910*/  IMAD.MOV.U32 R27, RZ, RZ, R87.reuse ;  /* 0x000000ffff1b7224 */ /* 0x100fe400078e0057 */
[----:B------:R-:W-:Y:S02]  /*4920*/  IMAD.MOV.U32 R26, RZ, RZ, R87 ;  /* 0x000000ffff1a7224 */ /* 0x000fe400078e0057 */
[----:B------:R2:W3:Y:S01]  /*4930*/  MUFU.EX2 R6, R35 ;  /* 0x0000002300067308 */ /* 0x0004e20000000800 */
[----:B0-----:R-:W-:-:S07]  /*4940*/  FADD.FTZ R7, R77, R10 ;  /* 0x0000000a4d077221 */ /* 0x001fce0000010000 */
[----:B------:R-:W-:Y:S01]  /*4950*/  MUFU.EX2 R36, R36 ;  /* 0x0000002400247308 */ /* 0x000fe20000000800 */
[----:B-1----:R-:W-:-:S01]  /*4960*/  FADD.FTZ R9, R33, R8 ;  /* 0x0000000821097221 */ /* 0x002fc20000010000 */
[----:B--2---:R-:W-:-:S06]  /*4970*/  IMAD.MOV.U32 R35, RZ, RZ, R87 ;  /* 0x000000ffff237224 */ /* 0x004fcc00078e0057 */
[----:B------:R-:W0:Y:S01]  /*4980*/  MUFU.EX2 R37, R37 ;  /* 0x0000002500257308 */ /* 0x000e220000000800 */
[----:B---3--:R-:W-:-:S07]  /*4990*/  FADD.FTZ R8, R6, R7 ;  /* 0x0000000706087221 */ /* 0x008fce0000010000 */
[----:B------:R-:W-:Y:S08]  /*49a0*/  MUFU.EX2 R79, R79 ;  /* 0x0000004f004f7308 */ /* 0x000ff00000000800 */
[----:B------:R-:W1:Y:S01]  /*49b0*/  MUFU.EX2 R52, R52 ;  /* 0x0000003400347308 */ /* 0x000e620000000800 */
[----:B0-----:R-:W-:Y:S01]  /*49c0*/  F2FP.SATFINITE.E4M3.F32.PACK_AB_MERGE_C R7, R37, R36, RZ ;  /* 0x000000242507723e */ /* 0x001fe200048070ff */
[----:B------:R-:W-:-:S03]  /*49d0*/  FADD.FTZ R36, R36, R9 ;  /* 0x0000000924247221 */ /* 0x000fc60000010000 */
[----:B------:R-:W-:Y:S01]  /*49e0*/  F2FP.SATFINITE.E4M3.F32.PACK_AB_MERGE_C R190, R33, R32, R7 ;  /* 0x0000002021be723e */ /* 0x000fe20004807007 */
[----:B------:R-:W-:-:S01]  /*49f0*/  FADD.FTZ R7, R37, R36 ;  /* 0x0000002425077221 */ /* 0x000fc20000010000 */
[--C-:B------:R-:W-:Y:S02]  /*4a00*/  IMAD.MOV.U32 R37, RZ, RZ, R87.reuse ;  /* 0x000000ffff257224 */ /* 0x100fe400078e0057 */
[--C-:B------:R-:W-:Y:S02]  /*4a10*/  IMAD.MOV.U32 R36, RZ, RZ, R87.reuse ;  /* 0x000000ffff247224 */ /* 0x100fe400078e0057 */
[--C-:B------:R-:W-:Y:S02]  /*4a20*/  IMAD.MOV.U32 R33, RZ, RZ, R87.reuse ;  /* 0x000000ffff217224 */ /* 0x100fe400078e0057 */
[----:B------:R-:W-:Y:S01]  /*4a30*/  IMAD.MOV.U32 R32, RZ, RZ, R87 ;  /* 0x000000ffff207224 */ /* 0x000fe200078e0057 */
[----:B-1----:R-:W-:Y:S01]  /*4a40*/  F2FP.SATFINITE.E4M3.F32.PACK_AB_MERGE_C R10, R52, R79, RZ ;  /* 0x0000004f340a723e */ /* 0x002fe200048070ff */
[----:B------:R-:W-:-:S03]  /*4a50*/  FADD.FTZ R79, R79, R8 ;  /* 0x000000084f4f7221 */ /* 0x000fc60000010000 */
[----:B------:R-:W-:Y:S01]  /*4a60*/  F2FP.SATFINITE.E4M3.F32.PACK_AB_MERGE_C R191, R6, R77, R10 ;  /* 0x0000004d06bf723e */ /* 0x000fe2000480700a */
[----:B------:R-:W-:-:S01]  /*4a70*/  FADD.FTZ R6, R52, R79 ;  /* 0x0000004f34067221 */ /* 0x000fc20000010000 */
        /* <DEDUP_REMOVED lines=41> */
.L_x_301:
[----:B------:R-:W-:Y:S01]  /*4d10*/  ISETP.NE.AND P2, PT, RZ, UR42, PT ;  /* 0x0000002aff007c0c */ /* 0x000fe2000bf45270 */
[----:B------:R-:W-:-:S04]  /*4d20*/  UISETP.NE.AND UP0, UPT, UR51, 0x1, UPT ;  /* 0x000000013300788c */ /* 0x000fc8000bf05270 */
[----:B------:R-:W-:-:S04]  /*4d30*/  USEL UR43, URZ, 0x1, UP0 ;  /* 0x000000013f2b7887 */ /* 0x000fc80008000000 */
[----:B------:R-:W-:-:S04]  /*4d40*/  ULOP3.LUT UR43, UR53, UR43, URZ, 0x3c, !UPT ;  /* 0x0000002b352b7292 */ /* 0x000fc8000f8e3c3f */
[----:B------:R-:W-:Y:S08]  /*4d50*/  @P2 BRA `(.L_x_292) ;  /* 0x0000000000442947 */ /* 0x000ff00003800000 */
[----:B------:R-:W-:Y:S05]  /*4d60*/  @!P0 BRA `(.L_x_293) ;  /* 0x0000000000048947 */ /* 0x000fea0003800000 */
[----:B------:R-:W-:Y:S01]  /*4d70*/  BPT.TRAP 0x1 ;  /* 0x000000040000795c */ /* 0x000fe20000300000 */
.L_x_293:
[----:B------:R-:W0:Y:S01]  /*4d80*/  S2UR UR10, SR_CgaCtaId ;  /* 0x00000000000a79c3 */ /* 0x000e220000008800 */
[----:B------:R-:W-:Y:S01]  /*4d90*/  UIADD3 UR6, UR51, 0x1, URZ ;  /* 0x0000000133067890 */ /* 0x000fe2000fffe03f */
[----:B------:R-:W-:Y:S01]  /*4da0*/  IMAD.U32 R0, RZ, RZ, UR43 ;  /* 0x0000002bff007e24 */ /* 0x000fe2000f8e00ff */
[----:B------:R-:W-:Y:S02]  /*4db0*/  UMOV UR7, 0x400 ;  /* 0x0000040000077882 */ /* 0x000fe40000000000 */
[----:B------:R-:W-:Y:S02]  /*4dc0*/  UISETP.NE.AND UP0, UPT, UR6, 0x2, UPT ;  /* 0x000000020600788c */ /* 0x000fe4000bf05270 */
[----:B------:R-:W-:Y:S02]  /*4dd0*/  SHF.L.U32 R0, R0, 0x1f, RZ ;  /* 0x0000001f00007819 */ /* 0x000fe400000006ff */
[----:B------:R-:W-:Y:S02]  /*4de0*/  USEL UR6, UR6, URZ, UP0 ;  /* 0x0000003f06067287 */ /* 0x000fe40008000000 */
[----:B0-----:R-:W-:-:S04]  /*4df0*/  ULEA UR7, UR10, UR7, 0x18 ;  /* 0x000000070a077291 */ /* 0x001fc8000f8ec03f */
[----:B------:R-:W-:-:S09]  /*4e00*/  ULEA UR6, UR6, UR7, 0x3 ;  /* 0x0000000706067291 */ /* 0x000fd2000f8e183f */
[----:B------:R0:W1:Y:S01]  /*4e10*/  SYNCS.PHASECHK.TRANS64.TRYWAIT P1, [UR6+0x29830], R0 ;  /* 0x02983000ff0075a7 */ /* 0x0000620008020146 */
[----:B------:R-:W-:Y:S05]  /*4e20*/  @!P0 BRA `(.L_x_294) ;  /* 0x0000000000048947 */ /* 0x000fea0003800000 */
[----:B------:R-:W-:Y:S01]  /*4e30*/  BPT.TRAP 0x1 ;  /* 0x000000040000795c */ /* 0x000fe20000300000 */
.L_x_294:
[----:B-1----:R-:W-:Y:S05]  /*4e40*/  @P1 BRA `(.L_x_292) ;  /* 0x0000000000081947 */ /* 0x002fea0003800000 */
[----:B------:R-:W1:Y:S02]  /*4e50*/  SYNCS.PHASECHK.TRANS64.TRYWAIT P1, [UR6+0x29830], R0 ;  /* 0x02983000ff0075a7 */ /* 0x000e640008020146 */
[----:B-1----:R-:W-:Y:S05]  /*4e60*/  @!P1 BRA `(.L_x_295) ;  /* 0x000000b000c09947 */ /* 0x002fea0003800000 */
.L_x_292:
        /* <DEDUP_REMOVED lines=189> */
.L_x_297:
[----:B------:R-:W0:Y:S01]  /*5a40*/  S2UR UR7, SR_CgaCtaId ;  /* 0x00000000000779c3 */ /* 0x000e220000008800 */
[----:B------:R-:W-:Y:S01]  /*5a50*/  UMOV UR6, 0x400 ;  /* 0x0000040000067882 */ /* 0x000fe20000000000 */
[----:B------:R-:W-:-:S05]  /*5a60*/  IMAD.U32 R0, RZ, RZ, UR53 ;  /* 0x00000035ff007e24 */ /* 0x000fca000f8e00ff */
[----:B------:R-:W-:Y:S01]  /*5a70*/  SHF.L.U32 R0, R0, 0x1f, RZ ;  /* 0x0000001f00007819 */ /* 0x000fe200000006ff */
[----:B0-----:R-:W-:-:S04]  /*5a80*/  ULEA UR6, UR7, UR6, 0x18 ;  /* 0x0000000607067291 */ /* 0x001fc8000f8ec03f */
[----:B------:R-:W-:-:S09]  /*5a90*/  ULEA UR6, UR51, UR6, 0x3 ;  /* 0x0000000633067291 */ /* 0x000fd2000f8e183f */
[----:B------:R0:W1:Y:S01]  /*5aa0*/  SYNCS.PHASECHK.TRANS64.TRYWAIT P1, [UR6+0x29850], R0 ;  /* 0x02985000ff0075a7 */ /* 0x0000620008020146 */
[----:B------:R-:W-:Y:S05]  /*5ab0*/  @!P0 BRA `(.L_x_298) ;  /* 0x0000000000048947 */ /* 0x000fea0003800000 */
[----:B------:R-:W-:Y:S01]  /*5ac0*/  BPT.TRAP 0x1 ;  /* 0x000000040000795c */ /* 0x000fe20000300000 */
.L_x_298:
[----:B-1----:R-:W-:Y:S05]  /*5ad0*/  @P1 BRA `(.L_x_296) ;  /* 0x0000000000081947 */ /* 0x002fea0003800000 */
[----:B------:R-:W1:Y:S02]  /*5ae0*/  SYNCS.PHASECHK.TRANS64.TRYWAIT P1, [UR6+0x29850], R0 ;  /* 0x02985000ff0075a7 */ /* 0x000e640008020146 */
[----:B-1----:R-:W-:Y:S05]  /*5af0*/  @!P1 BRA `(.L_x_299) ;  /* 0x000000a400b49947 */ /* 0x002fea0003800000 */
.L_x_296:
[----:B01----:R-:W-:Y:S01]  /*5b00*/  FMNMX.FTZ R0, R152, R9, !PT ;  /* 0x0000000998007209 */ /* 0x003fe20007810000 */
[----:B------:R-:W0:Y:S01]  /*5b10*/  S2UR UR6, SR_CgaCtaId ;  /* 0x00000000000679c3 */ /* 0x000e220000008800 */
[----:B------:R-:W-:Y:S01]  /*5b20*/  MOV R14, 0x400 ;  /* 0x00000400000e7802 */ /* 0x000fe20000000f00 */
[----:B------:R-:W-:Y:S01]  /*5b30*/  WARPGROUP.ARRIVE ;  /* 0x00000000000079c5 */ /* 0x000fe20000000000 */
[----:B------:R-:W-:Y:S01]  /*5b40*/  FMNMX.FTZ R3, R153, R0, !PT ;  /* 0x0000000099037209 */ /* 0x000fe20007810000 */
[----:B------:R-:W-:Y:S01]  /*5b50*/  UMOV UR7, 0xc0000010 ;  /* 0xc000001000077882 */ /* 0x000fe20000000000 */
[----:B------:R-:W-:Y:S01]  /*5b60*/  FMNMX.FTZ R0, R154, R8, !PT ;  /* 0x000000089a007209 */ /* 0x000fe20007810000 */
[----:B------:R-:W-:Y:S01]  /*5b70*/  IMAD.U32 R195, RZ, RZ, UR39 ;  /* 0x00000027ffc37e24 */ /* 0x000fe2000f8e00ff */
[----:B------:R-:W-:Y:S01]  /*5b80*/  FMNMX.FTZ R4, R156, R3, !PT ;  /* 0x000000039c047209 */ /* 0x000fe20007810000 */
[----:B------:R-:W1:Y:S01]  /*5b90*/  S2R R196, SR_TID.X ;  /* 0x0000000000c47919 */ /* 0x000e620000002100 */
        /* <DEDUP_REMOVED lines=75> */
[----:B-1----:R-:W-:Y:S01]  /*6050*/  LOP3.LUT P1, RZ, R196, 0x7f, RZ, 0xc0, !PT ;  /* 0x0000007fc4ff7812 */ /* 0x002fe2000782c0ff */
[----:B------:R-:W1:Y:S01]  /*6060*/  SHFL.BFLY PT, R3, R4, 0x2, 0x1f ;  /* 0x0c401f0004037f89 */ /* 0x000e6200000e0000 */
[----:B------:R-:W-:-:S05]  /*6070*/  FMNMX.FTZ R5, R103, R0, !PT ;  /* 0x0000000067057209 */ /* 0x000fca0007810000 */
[----:B------:R-:W2:Y:S01]  /*6080*/  SHFL.BFLY PT, R0, R5, 0x2, 0x1f ;  /* 0x0c401f0005007f89 */ /* 0x000ea200000e0000 */
[----:B-1----:R-:W-:Y:S01]  /*6090*/  FMNMX.FTZ R10, R4, R3, !PT ;  /* 0x00000003040a7209 */ /* 0x002fe20007810000 */
[----:B0-----:R-:W-:-:S04]  /*60a0*/  IMAD.U32 R3, RZ, RZ, UR6 ;  /* 0x00000006ff037e24 */ /* 0x001fc8000f8e00ff */
[----:B------:R-:W0:Y:S01]  /*60b0*/  SHFL.BFLY PT, R11, R10, 0x1, 0x1f ;  /* 0x0c201f000a0b7f89 */ /* 0x000e2200000e0000 */
[----:B--2---:R-:W-:Y:S02]  /*60c0*/  FMNMX.FTZ R12, R5, R0, !PT ;  /* 0x00000000050c7209 */ /* 0x004fe40007810000 */
[----:B------:R-:W-:-:S03]  /*60d0*/  LEA R0, R3, R14, 0x18 ;  /* 0x0000000e03007211 */ /* 0x000fc600078ec0ff */
[----:B------:R-:W1:Y:S01]  /*60e0*/  SHFL.BFLY PT, R13, R12, 0x1, 0x1f ;  /* 0x0c201f000c0d7f89 */ /* 0x000e6200000e0000 */
[----:B------:R-:W-:-:S13]  /*60f0*/  R2UR UR6, R0 ;  /* 0x00000000000672ca */ /* 0x000fda00000e0000 */
[----:B------:R-:W-:-:S04]  /*6100*/  UIADD3 UR6, UR6, 0x400, URZ ;  /* 0x0000040006067890 */ /* 0x000fc8000fffe03f */
[----:B------:R-:W-:Y:S01]  /*6110*/  USHF.R.U32.HI UR6, URZ, 0x4, UR6 ;  /* 0x000000043f067899 */ /* 0x000fe20008011606 */
[----:B0-----:R-:W-:-:S03]  /*6120*/  FMNMX.FTZ R4, R10, R11, !PT ;  /* 0x0000000b0a047209 */ /* 0x001fc60007810000 */
[----:B------:R-:W-:Y:S02]  /*6130*/  ULOP3.LUT UR6, UR6, 0x3fff, URZ, 0xc0, !UPT ;  /* 0x00003fff06067892 */ /* 0x000fe4000f8ec03f */
[----:B------:R-:W-:-:S01]  /*6140*/  FADD.FTZ R9, -R4, R9 ;  /* 0x0000000904097221 */ /* 0x000fc20000010100 */
[----:B------:R-:W-:Y:S01]  /*6150*/  FFMA.FTZ R195, R4, R195, -8 ;  /* 0xc100000004c37423 */ /* 0x000fe200000100c3 */
[----:B------:R-:W-:Y:S01]  /*6160*/  ULOP3.LUT UR6, UR6, 0x10000, URZ, 0xfc, !UPT ;  /* 0x0001000006067892 */ /* 0x000fe2000f8efc3f */
[----:B-1----:R-:W-:Y:S01]  /*6170*/  FMNMX.FTZ R5, R12, R13, !PT ;  /* 0x0000000d0c057209 */ /* 0x002fe20007810000 */
[----:B------:R-:W-:Y:S01]  /*6180*/  FMUL.FTZ R10, R9, UR39 ;  /* 0x00000027090a7c20 */ /* 0x000fe20008410000 */
[--C-:B------:R-:W-:Y:S01]  /*6190*/  FFMA.FTZ R153, R153, UR39, -R195.reuse ;  /* 0x0000002799997c23 */ /* 0x100fe200080108c3 */
[----:B------:R-:W-:Y:S01]  /*61a0*/  UIMAD UR10, UR51, 0x500, UR6 ;  /* 0x00000500330a78a4 */ /* 0x000fe2000f8e0206 */
[----:B------:R-:W-:Y:S01]  /*61b0*/  FFMA.FTZ R11, R152, UR39, -R195 ;  /* 0x00000027980b7c23 */ /* 0x000fe200080108c3 */
[----:B------:R-:W-:-:S01]  /*61c0*/  FADD.FTZ R9, -R5, R8 ;  /* 0x0000000805097221 */ /* 0x000fc20000010100 */
[----:B------:R-:W-:Y:S01]  /*61d0*/  IMAD.U32 R152, RZ, RZ, UR39 ;  /* 0x00000027ff987e24 */ /* 0x000fe2000f8e00ff */
[----:B------:R-:W-:Y:S01]  /*61e0*/  MUFU.EX2 R8, R10 ;  /* 0x0000000a00087308 */ /* 0x000fe20000000800 */
[----:B------:R-:W-:-:S01]  /*61f0*/  FFMA.FTZ R12, R156, UR39, -R195 ;  /* 0x000000279c0c7c23 */ /* 0x000fc200080108c3 */
[----:B------:R-:W-:Y:S01]  /*6200*/  FMUL.FTZ R9, R9, UR39 ;  /* 0x0000002709097c20 */ /* 0x000fe20008410000 */
[----:B------:R-:W-:Y:S01]  /*6210*/  UMOV UR6, UR10 ;  /* 0x0000000a00067c82 */ /* 0x000fe20008000000 */
[--C-:B------:R-:W-:Y:S01]  /*6220*/  FFMA.FTZ R13, R157, UR39, -R195.reuse ;  /* 0x000000279d0d7c23 */ /* 0x100fe200080108c3 */
[----:B------:R-:W-:Y:S01]  /*6230*/  QGMMA.64x128x32.F32.E4M3.E4M3 R24, R172, gdesc[UR4], R24, gsb0 ;  /* 0x01e00004ac187df3 */ /* 0x000fe20008000818 */
[----:B------:R-:W-:Y:S01]  /*6240*/  UIADD3 UR6, UR10, 0x100, URZ ;  /* 0x000001000a067890 */ /* 0x000fe2000fffe03f */
[--C-:B------:R-:W-:Y:S01]  /*6250*/  FFMA.FTZ R14, R160, UR39, -R195.reuse ;  /* 0x00000027a00e7c23 */ /* 0x100fe200080108c3 */
[----:B------:R-:W-:Y:S01]  /*6260*/  UMOV UR7, 0xc0000010 ;  /* 0xc000001000077882 */ /* 0x000fe20000000000 */
[----:B------:R0:W-:Y:S01]  /*6270*/  MUFU.EX2 R10, R153 ;  /* 0x00000099000a7308 */ /* 0x0001e20000000800 */
        /* <DEDUP_REMOVED lines=8> */
[----:B0-----:R-:W-:-:S01]  /*6300*/  FFMA.FTZ R153, R101, UR39, -R195 ;  /* 0x0000002765997c23 */ /* 0x001fc200080108c3 */
[----:B------:R-:W-:Y:S01]  /*6310*/  FFMA.FTZ R101, R5, R152, -8 ;  /* 0xc100000005657423 */ /* 0x000fe20000010098 */
        /* <DEDUP_REMOVED lines=14> */
[----:B-1----:R-:W-:-:S01]  /*6400*/  FFMA.FTZ R7, R8, R7, R11 ;  /* 0x0000000708077223 */ /* 0x002fc2000001000b */
[--C-:B------:R-:W-:Y:S01]  /*6410*/  FFMA.FTZ R139, R139, UR39, -R101.reuse ;  /* 0x000000278b8b7c23 */ /* 0x100fe20008010865 */
[----:B------:R-:W-:-:S01]  /*6420*/  FFMA.FTZ R142, R142, UR39, -R101 ;  /* 0x000000278e8e7c23 */ /* 0x000fc20008010865 */
[----:B------:R-:W-:Y:S01]  /*6430*/  FFMA.FTZ R143, R143, UR39, -R101 ;  /* 0x000000278f8f7c23 */ /* 0x000fe20008010865 */
[----:B------:R-:W-:-:S01]  /*6440*/  FADD.FTZ R7, R10, R7 ;  /* 0x000000070a077221 */ /* 0x000fc20000010000 */
[--C-:B------:R-:W-:Y:S01]  /*6450*/  FFMA.FTZ R146, R146, UR39, -R101.reuse ;  /* 0x0000002792927c23 */ /* 0x100fe20008010865 */
        /* <DEDUP_REMOVED lines=67> */
[----:B------:R-:W-:-:S06]  /*6890*/  FFMA.FTZ R101, R103, UR39, -R101 ;  /* 0x0000002767657c23 */ /* 0x000fcc0008010865 */
        /* <DEDUP_REMOVED lines=57> */
[----:B--2---:R-:W-:Y:S01]  /*6c30*/  FADD.FTZ R7, R121, R6 ;  /* 0x0000000679077221 */ /* 0x004fe20000010000 */
[----:B------:R-:W-:-:S03]  /*6c40*/  UMOV UR7, 0xc0000010 ;  /* 0xc000001000077882 */ /* 0x000fc60000000000 */
        /* <DEDUP_REMOVED lines=35> */
[----:B------:R-:W-:Y:S02]  /*6e80*/  WARPGROUP.DEPBAR.LE gsb0, 0x0 ;  /* 0x00008000000079c5 */ /* 0x000fe40000010000 */
[----:B------:R-:W-:-:S04]  /*6e90*/  WARPGROUP.ARRIVE ;  /* 0x00000000000079c5 */ /* 0x000fc80000000000 */
[----:B------:R-:W1:Y:S01]  /*6ea0*/  MUFU.EX2 R109, R109 ;  /* 0x0000006d006d7308 */ /* 0x000e620000000800 */
[----:B--2---:R-:W-:-:S01]  /*6eb0*/  FADD.FTZ R6, R108, R7 ;  /* 0x000000076c067221 */ /* 0x004fc20000010000 */
[----:B------:R-:W-:Y:S01]  /*6ec0*/  QGMMA.64x128x32.F32.E4M3.E4M3 R24, R184, gdesc[UR4], R24, gsb0 ;  /* 0x01e00004b8187df3 */ /* 0x000fe20008000818 */
[----:B------:R-:W-:Y:S01]  /*6ed0*/  UIADD3 UR6, UR10, 0x400, URZ ;  /* 0x000004000a067890 */ /* 0x000fe2000fffe03f */
[----:B------:R-:W-:-:S04]  /*6ee0*/  UMOV UR7, 0xc0000010 ;  /* 0xc000001000077882 */ /* 0x000fc80000000000 */
[----:B------:R-:W2:Y:S01]  /*6ef0*/  MUFU.EX2 R111, R111 ;  /* 0x0000006f006f7308 */ /* 0x000ea20000000800 */
[----:B0-----:R-:W-:-:S07]  /*6f00*/  FADD.FTZ R160, R110, R163 ;  /* 0x000000a36ea07221 */ /* 0x001fce0000010000 */
[----:B------:R-:W0:Y:S01]  /*6f10*/  MUFU.EX2 R112, R112 ;  /* 0x0000007000707308 */ /* 0x000e220000000800 */
[----:B-1----:R-:W-:-:S01]  /*6f20*/  FADD.FTZ R7, R109, R6 ;  /* 0x000000066d077221 */ /* 0x002fc20000010000 */
[----:B------:R-:W-:-:S06]  /*6f30*/  IADD3 R6, -R22, 0xb, RZ ;  /* 0x0000000b16067810 */ /* 0x000fcc0007ffe1ff */
        /* <DEDUP_REMOVED lines=14> */
[----:B------:R-:W-:-:S06]  /*7020*/  IMAD.U32 R163, RZ, RZ, UR52 ;  /* 0x00000034ffa37e24 */ /* 0x000fcc000f8e00ff */
[----:B------:R-:W-:Y:S01]  /*7030*/  MUFU.EX2 R88, R88 ;  /* 0x0000005800587308 */ /* 0x000fe20000000800 */
[----:B0-----:R-:W-:-:S07]  /*7040*/  FADD.FTZ R7, R117, R160 ;  /* 0x000000a075077221 */ /* 0x001fce0000010000 */
[----:B------:R-:W0:Y:S08]  /*7050*/  MUFU.EX2 R90, R90 ;  /* 0x0000005a005a7308 */ /* 0x000e300000000800 */
[----:B------:R-:W-:Y:S08]  /*7060*/  MUFU.EX2 R89, R89 ;  /* 0x0000005900597308 */ /* 0x000ff00000000800 */
[----:B------:R-:W2:Y:S08]  /*7070*/  MUFU.EX2 R91, R91 ;  /* 0x0000005b005b7308 */ /* 0x000eb00000000800 */
[----:B------:R-:W-:Y:S08]  /*7080*/  MUFU.EX2 R92, R92 ;  /* 0x0000005c005c7308 */ /* 0x000ff00000000800 */
[----:B------:R-:W3:Y:S08]  /*7090*/  MUFU.EX2 R165, R94 ;  /* 0x0000005e00a57308 */ /* 0x000ef00000000800 */
[----:B------:R-:W-:Y:S08]  /*70a0*/  MUFU.EX2 R93, R93 ;  /* 0x0000005d005d7308 */ /* 0x000ff00000000800 */
[----:B------:R1:W4:Y:S01]  /*70b0*/  MUFU.EX2 R164, R95 ;  /* 0x0000005f00a47308 */ /* 0x0003220000000800 */
[----:B------:R-:W-:-:S02]  /*70c0*/  WARPGROUP.DEPBAR.LE gsb0, 0x0 ;  /* 0x00008000000079c5 */ /* 0x000fc40000010000 */
[----:B------:R-:W-:Y:S01]  /*70d0*/  WARPGROUP.ARRIVE ;  /* 0x00000000000079c5 */ /* 0x000fe20000000000 */
[----:B-1----:R-:W-:-:S04]  /*70e0*/  FADD.FTZ R95, R119, R162 ;  /* 0x000000a2775f7221 */ /* 0x002fc80000010000 */
[----:B------:R-:W-:Y:S01]  /*70f0*/  MUFU.EX2 R96, R96 ;  /* 0x0000006000607308 */ /* 0x000fe20000000800 */
[----:B------:R-:W-:Y:S02]  /*7100*/  @!P1 IMAD R162, R163, 0x8, R0 ;  /* 0x00000008a3a29824 */ /* 0x000fe400078e0200 */
[----:B0-----:R-:W-:Y:S01]  /*7110*/  FADD.FTZ R160, R90, R95 ;  /* 0x0000005f5aa07221 */ /* 0x001fe20000010000 */
[----:B------:R-:W-:Y:S03]  /*7120*/  QGMMA.64x128x32.F32.E4M3.E4M3 R24, R188, gdesc[UR4], R24, gsb0 ;  /* 0x01e00004bc187df3 */ /* 0x000fe60008000818 */
[----:B--2---:R-:W-:-:S01]  /*7130*/  FADD.FTZ R160, R91, R160 ;  /* 0x000000a05ba07221 */ /* 0x004fc20000010000 */
[----:B------:R0:W1:Y:S03]  /*7140*/  MUFU.EX2 R94, R98 ;  /* 0x00000062005e7308 */ /* 0x0000660000000800 */
[----:B---3--:R-:W-:-:S04]  /*7150*/  FADD.FTZ R160, R165, R160 ;  /* 0x000000a0a5a07221 */ /* 0x008fc80000010000 */
[----:B----4-:R-:W-:Y:S01]  /*7160*/  FADD.FTZ R95, R164, R160 ;  /* 0x000000a0a45f7221 */ /* 0x010fe20000010000 */
[----:B------:R-:W-:Y:S01]  /*7170*/  MUFU.EX2 R97, R97 ;  /* 0x0000006100617308 */ /* 0x000fe20000000800 */
[----:B0-----:R-:W-:-:S04]  /*7180*/  FADD.FTZ R98, R88, R7 ;  /* 0x0000000758627221 */ /* 0x001fc80000010000 */
[----:B------:R-:W-:-:S03]  /*7190*/  FADD.FTZ R7, R89, R98 ;  /* 0x0000006259077221 */ /* 0x000fc60000010000 */
[----:B------:R-:W0:Y:S01]  /*71a0*/  MUFU.EX2 R166, R99 ;  /* 0x0000006300a67308 */ /* 0x000e220000000800 */
[----:B------:R-:W-:-:S01]  /*71b0*/  FADD.FTZ R98, R92, R7 ;  /* 0x000000075c627221 */ /* 0x000fc20000010000 */
[----:B-1----:R-:W-:-:S03]  /*71c0*/  FADD.FTZ R95, R94, R95 ;  /* 0x0000005f5e5f7221 */ /* 0x002fc60000010000 */
[----:B------:R-:W-:-:S03]  /*71d0*/  FADD.FTZ R7, R93, R98 ;  /* 0x000000625d077221 */ /* 0x000fc60000010000 */
[----:B------:R-:W-:Y:S08]  /*71e0*/  MUFU.EX2 R100, R100 ;  /* 0x0000006400647308 */ /* 0x000ff00000000800 */
[----:B------:R-:W1:Y:S01]  /*71f0*/  MUFU.EX2 R102, R102 ;  /* 0x0000006600667308 */ /* 0x000e620000000800 */
[----:B0-----:R-:W-:-:S07]  /*7200*/  FADD.FTZ R95, R166, R95 ;  /* 0x0000005fa65f7221 */ /* 0x001fce0000010000 */
[----:B------:R-:W0:Y:S08]  /*7210*/  MUFU.EX2 R153, R153 ;  /* 0x0000009900997308 */ /* 0x000e300000000800 */
[----:B------:R-:W2:Y:S01]  /*7220*/  MUFU.EX2 R101, R101 ;  /* 0x0000006500657308 */ /* 0x000ea20000000800 */
[----:B-1----:R-:W-:-:S01]  /*7230*/  FADD.FTZ R95, R102, R95 ;  /* 0x0000005f665f7221 */ /* 0x002fc20000010000 */
[----:B------:R-:W-:-:S02]  /*7240*/  WARPGROUP.DEPBAR.LE gsb0, 0x0 ;  /* 0x00008000000079c5 */ /* 0x000fc40000010000 */
[----:B------:R1:W-:Y:S06]  /*7250*/  BAR.ARV R6, 0x100 ;  /* 0x000400060000751d */ /* 0x0003ec0000002000 */
[----:B-1----:R-:W-:-:S05]  /*7260*/  @!P1 VIADD R6, R162, 0x29840 ;  /* 0x00029840a2069836 */ /* 0x002fca0000000000 */
[----:B------:R-:W-:-:S04]  /*7270*/  @!P1 PRMT R6, RZ, 0x654, R6 ;  /* 0x00000654ff069816 */ /* 0x000fc80000000006 */
[----:B------:R1:W-:Y:S02]  /*7280*/  @!P1 SYNCS.ARRIVE.TRANS64.RED.A1T0 RZ, [R6+URZ], RZ ;  /* 0x000000ff06ff99a7 */ /* 0x0003e4000810043f */
[----:B-1----:R-:W-:-:S04]  /*7290*/  FADD.FTZ R6, R96, R7 ;  /* 0x0000000760067221 */ /* 0x002fc80000010000 */
[----:B------:R-:W-:-:S04]  /*72a0*/  FADD.FTZ R7, R97, R6 ;  /* 0x0000000661077221 */ /* 0x000fc80000010000 */
[----:B------:R-:W-:-:S04]  /*72b0*/  FADD.FTZ R6, R100, R7 ;  /* 0x0000000764067221 */ /* 0x000fc80000010000 */
[----:B0-----:R-:W-:Y:S01]  /*72c0*/  FADD.FTZ R7, R153, R6 ;  /* 0x0000000699077221 */ /* 0x001fe20000010000 */
[----:B--2---:R-:W-:-:S01]  /*72d0*/  FADD.FTZ R6, R101, R95 ;  /* 0x0000005f65067221 */ /* 0x004fc20000010000 */
[----:B------:R-:W-:Y:S06]  /*72e0*/  @!P0 BRA `(.L_x_300) ;  /* 0x0000000000048947 */ /* 0x000fec0003800000 */
[----:B------:R-:W-:Y:S01]  /*72f0*/  BPT.TRAP 0x1 ;  /* 0x000000040000795c */ /* 0x000fe20000300000 */
.L_x_300:
[----:B------:R-:W-:Y:S01]  /*7300*/  F2FP.SATFINITE.E4M3.F32.PACK_AB_MERGE_C R12, R13, R12, RZ ;  /* 0x0000000c0d0c723e */ /* 0x000fe200048070ff */
[----:B------:R-:W-:Y:S02]  /*7310*/  UIADD3 UR6, UR50, -0x1, URZ ;  /* 0xffffffff32067890 */ /* 0x000fe4000fffe03f */
[----:B------:R-:W-:Y:S01]  /*7320*/  ISETP.LT.AND P1, PT, RZ, UR50, PT ;  /* 0x00000032ff007c0c */ /* 0x000fe2000bf21270 */
[----:B------:R-:W-:Y:S01]  /*7330*/  UMOV UR53, UR43 ;  /* 0x0000002b00357c82 */ /* 0x000fe20008000000 */
[----:B------:R-:W-:Y:S01]  /*7340*/  F2FP.SATFINITE.E4M3.F32.PACK_AB_MERGE_C R172, R10, R11, R12 ;  /* 0x0000000b0aac723e */ /* 0x000fe2000480700c */
[----:B------:R-:W-:Y:S01]  /*7350*/  IMAD.U32 R11, RZ, RZ, UR51 ;  /* 0x00000033ff0b7e24 */ /* 0x000fe2000f8e00ff */
[----:B------:R-:W-:Y:S01]  /*7360*/  F2FP.SATFINITE.E4M3.F32.PACK_AB_MERGE_C R20, R21, R20, RZ ;  /* 0x000000141514723e */ /* 0x000fe200048070ff */
[----:B------:R-:W-:Y:S01]  /*7370*/  UMOV UR51, UR52 ;  /* 0x0000003400337c82 */ /* 0x000fe20008000000 */
[----:B------:R-:W-:Y:S01]  /*7380*/  F2FP.SATFINITE.E4M3.F32.PACK_AB_MERGE_C R154, R157, R154, RZ ;  /* 0x0000009a9d9a723e */ /* 0x000fe200048070ff */
[----:B------:R-:W-:Y:S01]  /*7390*/  IMAD R10, R11, 0x8, R0 ;  /* 0x000000080b0a7824 */ /* 0x000fe200078e0200 */
[----:B------:R-:W-:Y:S01]  /*73a0*/  F2FP.SATFINITE.E4M3.F32.PACK_AB_MERGE_C R158, R161, R158, RZ ;  /* 0x0000009ea19e723e */ /* 0x000fe200048070ff */
[----:B------:R-:W-:Y:S01]  /*73b0*/  UMOV UR50, UR6 ;  /* 0x0000000600327c82 */ /* 0x000fe20008000000 */
[----:B------:R-:W-:Y:S01]  /*73c0*/  F2FP.SATFINITE.E4M3.F32.PACK_AB_MERGE_C R140, R141, R140, RZ ;  /* 0x0000008c8d8c723e */ /* 0x000fe200048070ff */
[----:B------:R-:W-:Y:S01]  /*73d0*/  VIADD R10, R10, 0x29860 ;  /* 0x000298600a0a7836 */ /* 0x000fe20000000000 */
[----:B------:R-:W-:Y:S01]  /*73e0*/  F2FP.SATFINITE.E4M3.F32.PACK_AB_MERGE_C R142, R143, R142, RZ ;  /* 0x0000008e8f8e723e */ /* 0x000fe200048070ff */
[----:B------:R-:W-:Y:S01]  /*73f0*/  FMUL.FTZ R24, R24, R8 ;  /* 0x0000000818187220 */ /* 0x000fe20000410000 */
[----:B------:R-:W-:Y:S01]  /*7400*/  F2FP.SATFINITE.E4M3.F32.PACK_AB_MERGE_C R148, R149, R148, RZ ;  /* 0x000000949594723e */ /* 0x000fe200048070ff */
[-C--:B------:R-:W-:Y:S01]  /*7410*/  FMUL.FTZ R25, R25, R8.reuse ;  /* 0x0000000819197220 */ /* 0x080fe20000410000 */
[----:B------:R-:W-:Y:S01]  /*7420*/  PRMT R10, R3, 0x654, R10 ;  /* 0x00000654030a7816 */ /* 0x000fe2000000000a */
[----:B------:R-:W-:Y:S01]  /*7430*/  FMUL.FTZ R28, R28, R8 ;  /* 0x000000081c1c7220 */ /* 0x000fe20000410000 */
[----:B------:R-:W-:Y:S01]  /*7440*/  F2FP.SATFINITE.E4M3.F32.PACK_AB_MERGE_C R150, R151, R150, RZ ;  /* 0x000000969796723e */ /* 0x000fe200048070ff */
[----:B------:R-:W-:Y:S01]  /*7450*/  FMUL.FTZ R29, R29, R8 ;  /* 0x000000081d1d7220 */ /* 0x000fe20000410000 */
[----:B------:R-:W-:Y:S01]  /*7460*/  F2FP.SATFINITE.E4M3.F32.PACK_AB_MERGE_C R124, R125, R124, RZ ;  /* 0x0000007c7d7c723e */ /* 0x000fe200048070ff */
[----:B------:R0:W-:Y:S01]  /*7470*/  SYNCS.ARRIVE.TRANS64.RED.A1T0 RZ, [R10+URZ], RZ ;  /* 0x000000ff0aff79a7 */ /* 0x0001e2000810043f */
        /* <DEDUP_REMOVED lines=91> */
[----:B------:R-:W-:Y:S01]  /*7a30*/  F2FP.SATFINITE.E4M3.F32.PACK_AB_MERGE_C R191, R166, R94, R21 ;  /* 0x0000005ea6bf723e */ /* 0x000fe20004807015 */
[----:B0-----:R-:W-:Y:S06]  /*7a40*/  @P1 BRA `(.L_x_301) ;  /* 0xffffffd000b01947 */ /* 0x001fec000383ffff */
.L_x_291:
[----:B------:R-:W-:Y:S06]  /*7a50*/  BAR.ARV 0x8, 0x180 ;  /* 0x0206000000007b1d */ /* 0x000fec0000002000 */
[----:B------:R-:W-:Y:S05]  /*7a60*/  @!P0 BRA `(.L_x_302) ;  /* 0x0000000000048947 */ /* 0x000fea0003800000 */
[----:B------:R-:W-:Y:S01]  /*7a70*/  BPT.TRAP 0x1 ;  /* 0x000000040000795c */ /* 0x000fe20000300000 */
.L_x_302:
[----:B------:R-:W-:Y:S02]  /*7a80*/  IMAD.U32 R8, RZ, RZ, UR43 ;  /* 0x0000002bff087e24 */ /* 0x000fe4000f8e00ff */
[----:B------:R-:W-:-:S03]  /*7a90*/  IMAD.U32 R15, RZ, RZ, UR52 ;  /* 0x00000034ff0f7e24 */ /* 0x000fc6000f8e00ff */
[----:B------:R-:W-:Y:S01]  /*7aa0*/  SHF.L.U32 R8, R8, 0x1f, RZ ;  /* 0x0000001f08087819 */ /* 0x000fe200000006ff */
[----:B------:R-:W-:-:S04]  /*7ab0*/  IMAD R15, R15, 0x8, R0 ;  /* 0x000000080f0f7824 */ /* 0x000fc800078e0200 */
[----:B------:R0:W1:Y:S01]  /*7ac0*/  SYNCS.PHASECHK.TRANS64.TRYWAIT P1, [R15+URZ+0x29850], R8 ;  /* 0x029850080f0075a7 */ /* 0x000062000802017f */
[----:B------:R-:W-:Y:S05]  /*7ad0*/  @!P0 BRA `(.L_x_303) ;  /* 0x0000000000048947 */ /* 0x000fea0003800000 */
[----:B------:R-:W-:Y:S01]  /*7ae0*/  BPT.TRAP 0x1 ;  /* 0x000000040000795c */ /* 0x000fe20000300000 */
.L_x_303:
[----:B------:R-:W-:Y:S02]  /*7af0*/  VIADD R0, R0, 0x400 ;  /* 0x0000040000007836 */ /* 0x000fe40000000000 */
[----:B------:R-:W-:-:S03]  /*7b00*/  IMAD.U32 R9, RZ, RZ, UR52 ;  /* 0x00000034ff097e24 */ /* 0x000fc6000f8e00ff */
[----:B------:R-:W-:-:S04]  /*7b10*/  SHF.R.U32.HI R0, RZ, 0x4, R0 ;  /* 0x00000004ff007819 */ /* 0x000fc80000011600 */
[----:B------:R-:W-:-:S04]  /*7b20*/  LOP3.LUT R0, R0, 0x3fff, RZ, 0xc0, !PT ;  /* 0x00003fff00007812 */ /* 0x000fc800078ec0ff */
[----:B------:R-:W-:Y:S01]  /*7b30*/  LOP3.LUT R0, R0, 0x10000, RZ, 0xfc, !PT ;  /* 0x0001000000007812 */ /* 0x000fe200078efcff */
[----:B-1----:R-:W-:Y:S06]  /*7b40*/  @P1 BRA `(.L_x_304) ;  /* 0x0000000000081947 */ /* 0x002fec0003800000 */
[----:B------:R-:W1:Y:S02]  /*7b50*/  SYNCS.PHASECHK.TRANS64.TRYWAIT P1, [R15+URZ+0x29850], R8 ;  /* 0x029850080f0075a7 */ /* 0x000e64000802017f */
[----:B-1----:R-:W-:Y:S05]  /*7b60*/  @!P1 BRA `(.L_x_305) ;  /* 0x0000008400b09947 */ /* 0x002fea0003800000 */
.L_x_304:
[----:B01----:R-:W-:Y:S01]  /*7b70*/  IMAD R8, R9, 0x500, R0 ;  /* 0x0000050009087824 */ /* 0x003fe200078e0200 */
[----:B------:R-:W-:Y:S05]  /*7b80*/  WARPSYNC.ALL ;  /* 0x0000000000007948 */ /* 0x000fea0003800000 */
[----:B------:R-:W-:Y:S01]  /*7b90*/  IMAD.MOV.U32 R9, RZ, RZ, -0x3ffffff0 ;  /* 0xc0000010ff097424 */ /* 0x000fe200078e00ff */
[C---:B------:R-:W-:Y:S01]  /*7ba0*/  R2UR UR6, R8.reuse ;  /* 0x00000000080672ca */ /* 0x040fe200000e0000 */
[----:B------:R-:W-:Y:S01]  /*7bb0*/  WARPGROUP.ARRIVE ;  /* 0x00000000000079c5 */ /* 0x000fe20000000000 */
[----:B------:R-:W-:Y:S01]  /*7bc0*/  VIADD R10, R8, 0x100 ;  /* 0x00000100080a7836 */ /* 0x000fe20000000000 */
[----:B------:R-:W-:Y:S01]  /*7bd0*/  ULDC.64 UR8, c[0x0][0x9a0] ;  /* 0x0002680000087ab9 */ /* 0x000fe20000000a00 */
[----:B------:R-:W-:Y:S01]  /*7be0*/  R2UR UR7, R9 ;  /* 0x00000000090772ca */ /* 0x000fe200000e0000 */
[----:B------:R-:W-:Y:S01]  /*7bf0*/  IMAD.MOV.U32 R11, RZ, RZ, -0x3ffffff0 ;  /* 0xc0000010ff0b7424 */ /* 0x000fe200078e00ff */
[----:B------:R-:W-:Y:S01]  /*7c00*/  UISETP.NE.U32.AND UP0, UPT, UR8, URZ, UPT ;  /* 0x0000003f0800728c */ /* 0x000fe2000bf05070 */
[----:B------:R-:W-:-:S03]  /*7c10*/  IMAD.MOV.U32 R14, RZ, RZ, 0x3f800000 ;  /* 0x3f800000ff0e7424 */ /* 0x000fc600078e00ff */
[----:B------:R-:W-:-:S06]  /*7c20*/  UISETP.NE.AND.EX UP0, UPT, UR9, URZ, UPT, UP0 ;  /* 0x0000003f0900728c */ /* 0x000fcc000bf05300 */
[----:B------:R-:W-:Y:S01]  /*7c30*/  PLOP3.LUT P1, PT, PT, PT, UP0, 0x80, 0x0 ;  /* 0x000000000000781c */ /* 0x000fe20003f2f008 */
[----:B------:R-:W-:Y:S01]  /*7c40*/  QGMMA.64x128x32.F32.E4M3.E4M3 R24, R172, gdesc[UR4], R24, gsb0 ;  /* 0x01e00004ac187df3 */ /* 0x000fe20008000818 */
[----:B------:R-:W-:Y:S01]  /*7c50*/  R2UR UR6, R10 ;  /* 0x000000000a0672ca */ /* 0x000fe200000e0000 */
[----:B------:R-:W-:Y:S01]  /*7c60*/  VIADD R10, R8, 0x200 ;  /* 0x00000200080a7836 */ /* 0x000fe20000000000 */
[----:B------:R-:W-:Y:S01]  /*7c70*/  R2UR UR7, R11 ;  /* 0x000000000b0772ca */ /* 0x000fe200000e0000 */
[----:B------:R-:W-:Y:S02]  /*7c80*/  @UP0 ULDC.64 UR10, c[0x0][0x9c8] ;  /* 0x00027200000a0ab9 */ /* 0x000fe40000000a00 */
[----:B------:R-:W-:Y:S01]  /*7c90*/  @UP0 UIMAD.WIDE.U32 UR4, UR36, UR10, URZ ;  /* 0x0000000a240402a5 */ /* 0x000fe2000f8e003f */
[----:B------:R-:W-:Y:S01]  /*7ca0*/  IMAD.MOV.U32 R11, RZ, RZ, -0x3ffffff0 ;  /* 0xc0000010ff0b7424 */ /* 0x000fe200078e00ff */
[----:B------:R-:W-:Y:S02]  /*7cb0*/  WARPGROUP.DEPBAR.LE gsb0, 0x0 ;  /* 0x00008000000079c5 */ /* 0x000fe40000010000 */
[----:B------:R-:W-:-:S06]  /*7cc0*/  WARPGROUP.ARRIVE ;  /* 0x00000000000079c5 */ /* 0x000fcc0000000000 */
[----:B------:R-:W-:Y:S01]  /*7cd0*/  QGMMA.64x128x32.F32.E4M3.E4M3 R24, R176, gdesc[UR4], R24, gsb0 ;  /* 0x01e00004b0187df3 */ /* 0x000fe20008000818 */
[----:B------:R-:W-:Y:S02]  /*7ce0*/  @UP0 UIMAD UR6, UR37, UR10, URZ ;  /* 0x0000000a250602a4 */ /* 0x000fe4000f8e023f */
[----:B------:R-:W-:Y:S02]  /*7cf0*/  @UP0 USHF.R.S32.HI UR7, URZ, 0x1f, UR46 ;  /* 0x0000001f3f070899 */ /* 0x000fe4000801142e */
[----:B------:R-:W-:-:S03]  /*7d00*/  @UP0 UIMAD UR6, UR36, UR11, UR6 ;  /* 0x0000000b240602a4 */ /* 0x000fc6000f8e0206 */
[----:B------:R-:W-:Y:S01]  /*7d10*/  @UP0 ULDC.64 UR10, c[0x0][0x9d0] ;  /* 0x00027400000a0ab9 */ /* 0x000fe20000000a00 */
[----:B------:R-:W-:Y:S02]  /*7d20*/  @UP0 UIADD3 UR5, UR5, UR6, URZ ;  /* 0x0000000605050290 */ /* 0x000fe4000fffe03f */
[----:B------:R-:W-:Y:S02]  /*7d30*/  @UP0 UIMAD UR6, UR7, UR10, URZ ;  /* 0x0000000a070602a4 */ /* 0x000fe4000f8e023f */
[----:B------:R-:W-:Y:S02]  /*7d40*/  @UP0 UIMAD.WIDE.U32 UR4, UR46, UR10, UR4 ;  /* 0x0000000a2e0402a5 */ /* 0x000fe4000f8e0004 */
[----:B------:R-:W-:-:S04]  /*7d50*/  @UP0 UIMAD UR6, UR46, UR11, UR6 ;  /* 0x0000000b2e0602a4 */ /* 0x000fc8000f8e0206 */
[----:B------:R-:W-:Y:S02]  /*7d60*/  @UP0 UIADD3 UR5, UR5, UR6, URZ ;  /* 0x0000000605050290 */ /* 0x000fe4000fffe03f */
[----:B------:R-:W-:Y:S01]  /*7d70*/  @UP0 ULEA UR6, UP1, UR4, UR8, 0x2 ;  /* 0x0000000804060291 */ /* 0x000fe2000f82103f */
[----:B------:R-:W-:-:S03]  /*7d80*/  R2UR UR7, R11 ;  /* 0x000000000b0772ca */ /* 0x000fc600000e0000 */
[----:B------:R-:W-:-:S03]  /*7d90*/  @UP0 ULEA.HI.X UR5, UR4, UR9, UR5, 0x2, UP1 ;  /* 0x0000000904050291 */ /* 0x000fc600088f1405 */
[----:B------:R-:W-:Y:S01]  /*7da0*/  @UP0 UMOV UR4, UR6 ;  /* 0x0000000600040c82 */ /* 0x000fe20008000000 */
[----:B------:R-:W-:Y:S01]  /*7db0*/  R2UR UR6, R10 ;  /* 0x000000000a0672ca */ /* 0x000fe200000e0000 */
[----:B------:R-:W-:Y:S02]  /*7dc0*/  IMAD.U32 R12, RZ, RZ, UR4 ;  /* 0x00000004ff0c7e24 */ /* 0x000fe4000f8e00ff */
[----:B------:R-:W-:-:S05]  /*7dd0*/  IMAD.U32 R13, RZ, RZ, UR5 ;  /* 0x00000005ff0d7e24 */ /* 0x000fca000f8e00ff */
[----:B------:R0:W2:Y:S01]  /*7de0*/  @P1 LDG.E R14, desc[UR48][R12.64] ;  /* 0x000000300c0e1981 */ /* 0x0000a2000c1e1900 */
[----:B------:R-:W-:Y:S02]  /*7df0*/  VIADD R10, R8, 0x300 ;  /* 0x00000300080a7836 */ /* 0x000fe40000000000 */
[----:B------:R-:W-:Y:S01]  /*7e00*/  IMAD.MOV.U32 R11, RZ, RZ, -0x3ffffff0 ;  /* 0xc0000010ff0b7424 */ /* 0x000fe200078e00ff */
[----:B------:R-:W-:Y:S02]  /*7e10*/  WARPGROUP.DEPBAR.LE gsb0, 0x0 ;  /* 0x00008000000079c5 */ /* 0x000fe40000010000 */
[----:B------:R-:W-:-:S06]  /*7e20*/  WARPGROUP.ARRIVE ;  /* 0x00000000000079c5 */ /* 0x000fcc0000000000 */
[----:B------:R-:W-:Y:S01]  /*7e30*/  QGMMA.64x128x32.F32.E4M3.E4M3 R24, R180, gdesc[UR4], R24, gsb0 ;  /* 0x01e00004b4187df3 */ /* 0x000fe20008000818 */
[----:B------:R-:W-:Y:S02]  /*7e40*/  R2UR UR6, R10 ;  /* 0x000000000a0672ca */ /* 0x000fe400000e0000 */
[----:B------:R-:W-:Y:S01]  /*7e50*/  R2UR UR7, R11 ;  /* 0x000000000b0772ca */ /* 0x000fe200000e0000 */
[----:B------:R-:W-:Y:S02]  /*7e60*/  VIADD R8, R8, 0x400 ;  /* 0x0000040008087836 */ /* 0x000fe40000000000 */
[----:B------:R-:W-:Y:S01]  /*7e70*/  IMAD.MOV.U32 R9, RZ, RZ, -0x3ffffff0 ;  /* 0xc0000010ff097424 */ /* 0x000fe200078e00ff */
[----:B------:R-:W1:Y:S04]  /*7e80*/  SHFL.BFLY PT, R0, R7, 0x2, 0x1f ;  /* 0x0c401f0007007f89 */ /* 0x000e6800000e0000 */
[----:B------:R-:W3:Y:S01]  /*7e90*/  SHFL.BFLY PT, R11, R6, 0x2, 0x1f ;  /* 0x0c401f00060b7f89 */ /* 0x000ee200000e0000 */
[----:B------:R-:W-:-:S02]  /*7ea0*/  WARPGROUP.DEPBAR.LE gsb0, 0x0 ;  /* 0x00008000000079c5 */ /* 0x000fc40000010000 */
[----:B------:R-:W-:-:S06]  /*7eb0*/  WARPGROUP.ARRIVE ;  /* 0x00000000000079c5 */ /* 0x000fcc0000000000 */
[----:B------:R-:W-:Y:S01]  /*7ec0*/  QGMMA.64x128x32.F32.E4M3.E4M3 R24, R184, gdesc[UR4], R24, gsb0 ;  /* 0x01e00004b8187df3 */ /* 0x000fe20008000818 */
[----:B------:R-:W-:Y:S02]  /*7ed0*/  R2UR UR6, R8 ;  /* 0x00000000080672ca */ /* 0x000fe400000e0000 */
[----:B------:R-:W-:Y:S01]  /*7ee0*/  R2UR UR7, R9 ;  /* 0x00000000090772ca */ /* 0x000fe200000e0000 */
[----:B-1----:R-:W-:-:S01]  /*7ef0*/  FADD.FTZ R0, R0, R7 ;  /* 0x0000000700007221 */ /* 0x002fc20000010000 */
[----:B---3--:R-:W-:-:S04]  /*7f00*/  FADD.FTZ R11, R11, R6 ;  /* 0x000000060b0b7221 */ /* 0x008fc80000010000 */
[----:B------:R-:W1:Y:S04]  /*7f10*/  SHFL.BFLY PT, R9, R0, 0x1, 0x1f ;  /* 0x0c201f0000097f89 */ /* 0x000e6800000e0000 */
[----:B------:R-:W0:Y:S01]  /*7f20*/  SHFL.BFLY PT, R8, R11, 0x1, 0x1f ;  /* 0x0c201f000b087f89 */ /* 0x000e2200000e0000 */
[----:B------:R-:W-:Y:S02]  /*7f30*/  IMAD.MOV.U32 R7, RZ, RZ, RZ ;  /* 0x000000ffff077224 */ /* 0x000fe400078e00ff */
[----:B-1----:R-:W-:Y:S01]  /*7f40*/  FADD.FTZ R9, R0, R9 ;  /* 0x0000000900097221 */ /* 0x002fe20000010000 */
[----:B0-----:R-:W-:-:S04]  /*7f50*/  FADD.FTZ R12, R11, R8 ;  /* 0x000000080b0c7221 */ /* 0x001fc80000010000 */
[C---:B------:R-:W-:Y:S01]  /*7f60*/  FSETP.NE.FTZ.AND P1, PT, R9.reuse, RZ, PT ;  /* 0x000000ff0900720b */ /* 0x040fe20003f35000 */
[----:B------:R-:W-:Y:S01]  /*7f70*/  FMUL.FTZ R13, R9, 0.00390625 ;  /* 0x3b800000090d7820 */ /* 0x000fe20000410000 */
[----:B------:R-:W-:-:S04]  /*7f80*/  FMUL.FTZ R20, R12, 0.00390625 ;  /* 0x3b8000000c147820 */ /* 0x000fc80000410000 */
[----:B------:R-:W-:Y:S02]  /*7f90*/  FSETP.NE.FTZ.AND P2, PT, R13, RZ, PT ;  /* 0x000000ff0d00720b */ /* 0x000fe40003f55000 */
[----:B------:R-:W-:-:S05]  /*7fa0*/  FSETP.NE.FTZ.AND P3, PT, R20, RZ, PT ;  /* 0x000000ff1400720b */ /* 0x000fca0003f75000 */
[----:B------:R0:W-:Y:S01]  /*7fb0*/  @P1 MUFU.RCP R7, R9 ;  /* 0x0000000900071308 */ /* 0x0001e20000001000 */
[----:B------:R-:W-:Y:S01]  /*7fc0*/  FSETP.NE.FTZ.AND P1, PT, R12, RZ, PT ;  /* 0x000000ff0c00720b */ /* 0x000fe20003f35000 */
[----:B------:R-:W-:Y:S01]  /*7fd0*/  IMAD.MOV.U32 R11, RZ, RZ, RZ ;  /* 0x000000ffff0b7224 */ /* 0x000fe200078e00ff */
[----:B------:R-:W-:Y:S02]  /*7fe0*/  WARPGROUP.DEPBAR.LE gsb0, 0x0 ;  /* 0x00008000000079c5 */ /* 0x000fe40000010000 */
[----:B------:R-:W-:-:S06]  /*7ff0*/  WARPGROUP.ARRIVE ;  /* 0x00000000000079c5 */ /* 0x000fcc0000000000 */
[----:B------:R-:W-:Y:S01]  /*8000*/  QGMMA.64x128x32.F32.E4M3.E4M3 R24, R188, gdesc[UR4], R24, gsb0 ;  /* 0x01e00004bc187df3 */ /* 0x000fe20008000818 */
[----:B------:R-:W1:Y:S08]  /*8010*/  @P3 MUFU.LG2 R10, R20 ;  /* 0x00000014000a3308 */ /* 0x000e700000000c00 */
[----:B------:R-:W3:Y:S01]  /*8020*/  @P2 MUFU.LG2 R8, R13 ;  /* 0x0000000d00082308 */ /* 0x000ee20000000c00 */
[----:B------:R-:W-:-:S07]  /*8030*/  IMAD.U32 R21, RZ, RZ, UR39 ;  /* 0x00000027ff157e24 */ /* 0x000fce000f8e00ff */
[----:B------:R-:W4:Y:S01]  /*8040*/  @P1 MUFU.RCP R11, R12 ;  /* 0x0000000c000b1308 */ /* 0x000f220000001000 */
[----:B------:R-:W-:Y:S02]  /*8050*/  IMAD.U32 R88, RZ, RZ, UR39 ;  /* 0x00000027ff587e24 */ /* 0x000fe4000f8e00ff */
[----:B0-----:R-:W-:Y:S01]  /*8060*/  @P2 FMUL.FTZ R9, R21, 0.69314718246459960938 ;  /* 0x3f31721815092820 */ /* 0x001fe20000410000 */
[----:B-1----:R-:W-:Y:S01]  /*8070*/  @P3 FMUL.FTZ R10, R10, 0.69314718246459960938 ;  /* 0x3f3172180a0a3820 */ /* 0x002fe20000410000 */
[----:B------:R-:W-:Y:S01]  /*8080*/  @P3 FMUL.FTZ R21, R88, 0.69314718246459960938 ;  /* 0x3f31721858153820 */ /* 0x000fe20000410000 */
[----:B------:R-:W-:Y:S02]  /*8090*/  IMAD.MOV.U32 R0, RZ, RZ, -0x800000 ;  /* 0xff800000ff007424 */ /* 0x000fe400078e00ff */
[----:B---3--:R-:W-:Y:S01]  /*80a0*/  @P2 FMUL.FTZ R8, R8, 0.69314718246459960938 ;  /* 0x3f31721808082820 */ /* 0x008fe20000410000 */
[----:B------:R-:W-:Y:S02]  /*80b0*/  IMAD.MOV.U32 R6, RZ, RZ, -0x800000 ;  /* 0xff800000ff067424 */ /* 0x000fe400078e00ff */
[----:B------:R-:W-:Y:S01]  /*80c0*/  @P3 FFMA.FTZ R0, R21, R5, R10 ;  /* 0x0000000515003223 */ /* 0x000fe2000001000a */
[----:B--2---:R-:W-:Y:S01]  /*80d0*/  FMUL.FTZ R7, R7, R14 ;  /* 0x0000000e07077220 */ /* 0x004fe20000410000 */
[----:B------:R-:W-:Y:S01]  /*80e0*/  @P2 FFMA.FTZ R6, R9, R4, R8 ;  /* 0x0000000409062223 */ /* 0x000fe20000010008 */
[----:B----4-:R-:W-:Y:S01]  /*80f0*/  FMUL.FTZ R5, R11, R14 ;  /* 0x0000000e0b057220 */ /* 0x010fe20000410000 */
[----:B------:R-:W-:-:S02]  /*8100*/  WARPGROUP.DEPBAR.LE gsb0, 0x0 ;  /* 0x00008000000079c5 */ /* 0x000fc40000010000 */
[----:B------:R-:W-:Y:S05]  /*8110*/  @!P0 BRA `(.L_x_306) ;  /* 0x0000000000048947 */ /* 0x000fea0003800000 */
[----:B------:R-:W-:Y:S01]  /*8120*/  BPT.TRAP 0x1 ;  /* 0x000000040000795c */ /* 0x000fe20000300000 */
.L_x_306:
[----:B------:R-:W-:Y:S01]  /*8130*/  VIADD R4, R15, 0x29860 ;  /* 0x000298600f047836 */ /* 0x000fe20000000000 */
[----:B------:R-:W-:Y:S01]  /*8140*/  UIADD3 UR52, UR52, 0x1, URZ ;  /* 0x0000000134347890 */ /* 0x000fe2000fffe03f */
[-C--:B------:R-:W-:Y:S01]  /*8150*/  FMUL.FTZ R102, R24, R7.reuse ;  /* 0x0000000718667220 */ /* 0x080fe20000410000 */
[-C--:B------:R-:W-:Y:S01]  /*8160*/  FMUL.FTZ R100, R25, R7.reuse ;  /* 0x0000000719647220 */ /* 0x080fe20000410000 */
[-C--:B------:R-:W-:Y:S01]  /*8170*/  FMUL.FTZ R101, R28, R7.reuse ;  /* 0x000000071c657220 */ /* 0x080fe20000410000 */
[----:B------:R-:W-:Y:S01]  /*8180*/  PRMT R4, R3, 0x654, R4 ;  /* 0x0000065403047816 */ /* 0x000fe20000000004 */
[----:B------:R-:W-:Y:S01]  /*8190*/  UISETP.NE.AND UP0, UPT, UR52, 0x2, UPT ;  /* 0x000000023400788c */ /* 0x000fe2000bf05270 */
[-C--:B------:R-:W-:Y:S01]  /*81a0*/  FMUL.FTZ R99, R29, R7.reuse ;  /* 0x000000071d637220 */ /* 0x080fe20000410000 */
[-C--:B------:R-:W-:Y:S01]  /*81b0*/  FMUL.FTZ R98, R32, R7.reuse ;  /* 0x0000000720627220 */ /* 0x080fe20000410000 */
[----:B------:R0:W-:Y:S01]  /*81c0*/  SYNCS.ARRIVE.TRANS64.RED.A1T0 RZ, [R4+URZ], RZ ;  /* 0x000000ff04ff79a7 */ /* 0x0001e2000810043f */
        /* <DEDUP_REMOVED lines=38> */
[----:B------:R-:W-:Y:S01]  /*8430*/  USEL UR4, URZ, 0x1, UP0 ;  /* 0x000000013f047887 */ /* 0x000fe20008000000 */
        /* <DEDUP_REMOVED lines=16> */
[----:B------:R-:W-:Y:S01]  /*8540*/  PLOP3.LUT P0, PT, PT, PT, PT, 0x8, 0x0 ;  /* 0x000000000000781c */ /* 0x000fe20003f0e170 */
[-C--:B------:R-:W-:Y:S01]  /*8550*/  FMUL.FTZ R13, R79, R5.reuse ;  /* 0x000000054f0d7220 */ /* 0x080fe20000410000 */
[-C--:B------:R-:W-:Y:S01]  /*8560*/  FMUL.FTZ R12, R82, R5.reuse ;  /* 0x00000005520c7220 */ /* 0x080fe20000410000 */
[-C--:B------:R-:W-:Y:S01]  /*8570*/  FMUL.FTZ R8, R83, R5.reuse ;  /* 0x0000000553087220 */ /* 0x080fe20000410000 */
[-C--:B------:R-:W-:Y:S01]  /*8580*/  FMUL.FTZ R9, R86, R5.reuse ;  /* 0x0000000556097220 */ /* 0x080fe20000410000 */
[----:B------:R-:W-:Y:S01]  /*8590*/  FMUL.FTZ R87, R87, R5 ;  /* 0x0000000557577220 */ /* 0x000fe20000410000 */
[----:B------:R-:W-:-:S02]  /*85a0*/  UIADD3 UR44, UR44, 0x1, URZ ;  /* 0x000000012c2c7890 */ /* 0x000fc4000fffe03f */
[----:B------:R-:W-:Y:S02]  /*85b0*/  USEL UR52, UR52, URZ, UP0 ;  /* 0x0000003f34347287 */ /* 0x000fe40008000000 */
[----:B0-----:R-:W-:-:S12]  /*85c0*/  ULOP3.LUT UR43, UR43, UR4, URZ, 0x3c, !UPT ;  /* 0x000000042b2b7292 */ /* 0x001fd8000f8e3c3f */
.L_x_284:
[----:B------:R-:W0:Y:S01]  /*85d0*/  S2R R4, SR_CgaCtaId ;  /* 0x0000000000047919 */ /* 0x000e220000008800 */
[----:B------:R-:W-:Y:S01]  /*85e0*/  MOV R3, 0x400 ;  /* 0x0000040000037802 */ /* 0x000fe20000000f00 */
[----:B------:R-:W-:Y:S01]  /*85f0*/  BSSY B0, `(.L_x_307) ;  /* 0x000027d000007945 */ /* 0x000fe20003800000 */
[----:B------:R-:W-:Y:S02]  /*8600*/  BAR.SYNC.DEFER_BLOCKING 0x5, 0x180 ;  /* 0x0146000000007b1d */ /* 0x000fe40000010000 */
[----:B0-----:R-:W-:-:S05]  /*8610*/  LEA R3, R4, R3, 0x18 ;  /* 0x0000000304037211 */ /* 0x001fca00078ec0ff */
[----:B------:R-:W0:Y:S02]  /*8620*/  LDS.128 R48, [R3+0x298d0] ;  /* 0x0298d00003307984 */ /* 0x000e240000000c00 */
[----:B0-----:R-:W-:Y:S02]  /*8630*/  R2UR UR5, R49 ;  /* 0x00000000310572ca */ /* 0x001fe400000e0000 */
[----:B------:R-:W-:Y:S01]  /*8640*/  R2UR UR46, R50 ;  /* 0x00000000322e72ca */ /* 0x000fe200000e0000 */
[----:B------:R-:W-:Y:S06]  /*8650*/  BAR.ARV 0x4, 0x180 ;  /* 0x0106000000007b1d */ /* 0x000fec0000002000 */
[----:B------:R-:W-:Y:S08]  /*8660*/  @P0 BRA `(.L_x_308) ;  /* 0x0000001800ec0947 */ /* 0x000ff00003800000 */
[----:B------:R-:W0:Y:S01]  /*8670*/  S2R R54, SR_TID.X ;  /* 0x0000000000367919 */ /* 0x000e220000002100 */
[----:B------:R-:W-:Y:S01]  /*8680*/  ULDC.64 UR6, c[0x4][0x40] ;  /* 0x0100100000067ab9 */ /* 0x000fe20000000a00 */
[----:B0-----:R-:W-:-:S05]  /*8690*/  IMAD.SHL.U32 R4, R54, 0x4, RZ ;  /* 0x0000000436047824 */ /* 0x001fca00078e00ff */
[----:B------:R-:W-:-:S04]  /*86a0*/  LOP3.LUT R4, R4, 0xc, RZ, 0xc0, !PT ;  /* 0x0000000c04047812 */ /* 0x000fc800078ec0ff */
[----:B------:R-:W-:-:S05]  /*86b0*/  IADD3 R4, P0, R4, UR6, RZ ;  /* 0x0000000604047c10 */ /* 0x000fca000ff1e0ff */
[----:B------:R-:W-:Y:S01]  /*86c0*/  IMAD.X R5, RZ, RZ, UR7, P0 ;  /* 0x00000007ff057e24 */ /* 0x000fe200080e06ff */
[----:B------:R-:W-:Y:S01]  /*86d0*/  F2FP.BF16.F32.PACK_AB R21, R21, R26 ;  /* 0x0000001a1515723e */ /* 0x000fe200000010ff */
[----:B------:R-:W-:-:S03]  /*86e0*/  ULDC.64 UR6, c[0x0][0xc00] ;  /* 0x0003000000067ab9 */ /* 0x000fc60000000a00 */
[----:B------:R0:W2:Y:S01]  /*86f0*/  LDG.E.CONSTANT R48, desc[UR48][R4.64] ;  /* 0x0000003004307981 */ /* 0x0000a2000c1e9900 */
[----:B------:R-:W-:Y:S01]  /*8700*/  F2FP.BF16.F32.PACK_AB R12, R9, R12 ;  /* 0x0000000c090c723e */ /* 0x000fe200000010ff */
[----:B------:R-:W-:Y:S01]  /*8710*/  UISETP.NE.U32.AND UP0, UPT, UR6, URZ, UPT ;  /* 0x0000003f0600728c */ /* 0x000fe2000bf05070 */
[----:B------:R-:W-:Y:S01]  /*8720*/  F2FP.BF16.F32.PACK_AB R87, R87, R8 ;  /* 0x000000085757723e */ /* 0x000fe200000010ff */
[----:B------:R-:W1:Y:S01]  /*8730*/  S2R R26, SR_SWINHI ;  /* 0x00000000001a7919 */ /* 0x000e620000002f00 */
[----:B------:R-:W-:Y:S01]  /*8740*/  F2FP.BF16.F32.PACK_AB R57, R57, R60 ;  /* 0x0000003c3939723e */ /* 0x000fe200000010ff */
[----:B------:R-:W-:Y:S01]  /*8750*/  USHF.L.U32 UR8, UR36, 0x2, URZ ;  /* 0x0000000224087899 */ /* 0x000fe2000800063f */
[----:B------:R-:W-:Y:S01]  /*8760*/  F2FP.BF16.F32.PACK_AB R56, R53, R56 ;  /* 0x000000383538723e */ /* 0x000fe200000010ff */
[----:B------:R-:W-:Y:S01]  /*8770*/  UISETP.NE.AND.EX UP0, UPT, UR7, URZ, UPT, UP0 ;  /* 0x0000003f0700728c */ /* 0x000fe2000bf05300 */
[----:B------:R-:W-:Y:S01]  /*8780*/  F2FP.BF16.F32.PACK_AB R47, R47, R52 ;  /* 0x000000342f2f723e */ /* 0x000fe200000010ff */
[----:B------:R-:W-:Y:S01]  /*8790*/  USHF.L.U64.HI UR9, UR36, 0x2, UR37 ;  /* 0x0000000224097899 */ /* 0x000fe20008010225 */
[----:B0-----:R-:W-:Y:S01]  /*87a0*/  LOP3.LUT P0, R4, R54, 0x3, RZ, 0xc0, !PT ;  /* 0x0000000336047812 */ /* 0x001fe2000780c0ff */
[----:B------:R-:W-:Y:S01]  /*87b0*/  UIADD3 UR4, UP1, UR8, UR6, URZ ;  /* 0x0000000608047290 */ /* 0x000fe2000ff3e03f */
[----:B------:R-:W-:-:S02]  /*87c0*/  F2FP.BF16.F32.PACK_AB R46, R43, R46 ;  /* 0x0000002e2b2e723e */ /* 0x000fc400000010ff */
[----:B------:R-:W-:Y:S01]  /*87d0*/  ISETP.EQ.OR P0, PT, R4, 0x3, !P0 ;  /* 0x000000030400780c */ /* 0x000fe20004702670 */
[----:B------:R-:W-:Y:S01]  /*87e0*/  UIADD3.X UR6, UR9, UR7, URZ, UP1, !UPT ;  /* 0x0000000709067290 */ /* 0x000fe20008ffe43f */
[----:B------:R-:W-:Y:S02]  /*87f0*/  F2FP.BF16.F32.PACK_AB R64, R61, R64 ;  /* 0x000000403d40723e */ /* 0x000fe400000010ff */
[----:B------:R-:W-:Y:S02]  /*8800*/  F2FP.BF16.F32.PACK_AB R10, R7, R10 ;  /* 0x0000000a070a723e */ /* 0x000fe400000010ff */
[----:B------:R-:W-:Y:S02]  /*8810*/  F2FP.BF16.F32.PACK_AB R39, R39, R42 ;  /* 0x0000002a2727723e */ /* 0x000fe400000010ff */
[----:B------:R-:W-:Y:S02]  /*8820*/  F2FP.BF16.F32.PACK_AB R38, R35, R38 ;  /* 0x000000262326723e */ /* 0x000fe400000010ff */
[----:B------:R-:W-:-:S02]  /*8830*/  F2FP.BF16.F32.PACK_AB R11, R11, R14 ;  /* 0x0000000e0b0b723e */ /* 0x000fc400000010ff */
[----:B------:R-:W-:Y:S02]  /*8840*/  SEL R61, R57, R56, P0 ;  /* 0x00000038393d7207 */ /* 0x000fe40000000000 */
[----:B------:R-:W-:Y:S02]  /*8850*/  SEL R63, R12, R87, P0 ;  /* 0x000000570c3f7207 */ /* 0x000fe40000000000 */
[----:B------:R-:W-:Y:S02]  /*8860*/  SEL R54, R87, R12, P0 ;  /* 0x0000000c57367207 */ /* 0x000fe40000000000 */
[----:B------:R-:W-:Y:S02]  /*8870*/  F2FP.BF16.F32.PACK_AB R73, R73, R76 ;  /* 0x0000004c4949723e */ /* 0x000fe400000010ff */
[----:B------:R-:W-:Y:S02]  /*8880*/  F2FP.BF16.F32.PACK_AB R72, R69, R72 ;  /* 0x000000484548723e */ /* 0x000fe400000010ff */
[----:B------:R-:W-:-:S02]  /*8890*/  MOV R4, R3 ;  /* 0x0000000300047202 */ /* 0x000fc40000000f00 */
[----:B-1----:R-:W-:Y:S02]  /*88a0*/  MOV R5, R26 ;  /* 0x0000001a00057202 */ /* 0x002fe40000000f00 */
[----:B------:R-:W-:Y:S02]  /*88b0*/  F2FP.BF16.F32.PACK_AB R65, R65, R68 ;  /* 0x000000444141723e */ /* 0x000fe400000010ff */
[----:B------:R-:W-:Y:S01]  /*88c0*/  SEL R56, R56, R57, P0 ;  /* 0x0000003938387207 */ /* 0x000fe20000000000 */
[----:B------:R-:W-:Y:S01]  /*88d0*/  IMAD.WIDE R8, R171, 0x2, R4 ;  /* 0x00000002ab087825 */ /* 0x000fe200078e0204 */
[----:B------:R-:W-:Y:S02]  /*88e0*/  F2FP.BF16.F32.PACK_AB R31, R31, R34 ;  /* 0x000000221f1f723e */ /* 0x000fe400000010ff */
[----:B------:R-:W-:Y:S02]  /*88f0*/  F2FP.BF16.F32.PACK_AB R30, R27, R30 ;  /* 0x0000001e1b1e723e */ /* 0x000fe400000010ff */
[----:B------:R-:W-:-:S02]  /*8900*/  LOP3.LUT R7, R8, 0x380, RZ, 0xc0, !PT ;  /* 0x0000038008077812 */ /* 0x000fc400078ec0ff */
[----:B------:R-:W-:Y:S02]  /*8910*/  IADD3 R12, P6, R8, 0x20, RZ ;  /* 0x00000020080c7810 */ /* 0x000fe40007fde0ff */
[----:B------:R-:W-:Y:S02]  /*8920*/  SEL R57, R47, R46, P0 ;  /* 0x0000002e2f397207 */ /* 0x000fe40000000000 */
[----:B------:R-:W-:Y:S02]  /*8930*/  F2FP.BF16.F32.PACK_AB R33, R33, R36 ;  /* 0x000000242121723e */ /* 0x000fe400000010ff */
[----:B------:R-:W-:Y:S02]  /*8940*/  SEL R46, R46, R47, P0 ;  /* 0x0000002f2e2e7207 */ /* 0x000fe40000000000 */
[----:B------:R-:W-:Y:S02]  /*8950*/  SEL R53, R11, R10, P0 ;  /* 0x0000000a0b357207 */ /* 0x000fe40000000000 */
[----:B------:R-:W-:-:S02]  /*8960*/  SEL R36, R10, R11, P0 ;  /* 0x0000000b0a247207 */ /* 0x000fc40000000000 */
[----:B------:R-:W-:Y:S02]  /*8970*/  SEL R47, R39, R38, P0 ;  /* 0x00000026272f7207 */ /* 0x000fe40000000000 */
[----:B------:R-:W-:Y:S02]  /*8980*/  SHF.R.U64 R7, R7, 0x3, RZ ;  /* 0x0000000307077819 */ /* 0x000fe400000012ff */
[----:B------:R-:W-:Y:S01]  /*8990*/  F2FP.BF16.F32.PACK_AB R32, R29, R32 ;  /* 0x000000201d20723e */ /* 0x000fe200000010ff */
[----:B------:R-:W-:Y:S01]  /*89a0*/  IMAD.X R29, RZ, RZ, R9, P6 ;  /* 0x000000ffff1d7224 */ /* 0x000fe200030e0609 */
[----:B------:R-:W-:Y:S02]  /*89b0*/  SEL R55, R73, R72, P0 ;  /* 0x0000004849377207 */ /* 0x000fe40000000000 */
[----:B------:R-:W-:Y:S02]  /*89c0*/  SEL R59, R65, R64, P0 ;  /* 0x00000040413b7207 */ /* 0x000fe40000000000 */
[----:B------:R-:W-:-:S02]  /*89d0*/  SEL R38, R38, R39, P0 ;  /* 0x0000002726267207 */ /* 0x000fc40000000000 */
[----:B------:R-:W-:Y:S02]  /*89e0*/  LOP3.LUT R10, R12, 0x380, RZ, 0xc0, !PT ;  /* 0x000003800c0a7812 */ /* 0x000fe400078ec0ff */
[----:B------:R-:W-:Y:S02]  /*89f0*/  SEL R72, R72, R73, P0 ;  /* 0x0000004948487207 */ /* 0x000fe40000000000 */
[----:B------:R-:W-:Y:S02]  /*8a00*/  SEL R64, R64, R65, P0 ;  /* 0x0000004140407207 */ /* 0x000fe40000000000 */
[----:B------:R-:W-:Y:S02]  /*8a10*/  SEL R39, R31, R30, P0 ;  /* 0x0000001e1f277207 */ /* 0x000fe40000000000 */
[----:B------:R-:W-:Y:S02]  /*8a20*/  SEL R50, R30, R31, P0 ;  /* 0x0000001f1e327207 */ /* 0x000fe40000000000 */
[----:B------:R-:W-:-:S02]  /*8a30*/  IADD3 R65, P1, R8, 0x40, RZ ;  /* 0x0000004008417810 */ /* 0x000fc40007f3e0ff */
[C---:B------:R-:W-:Y:S02]  /*8a40*/  IADD3 R67, P2, R8.reuse, 0x60, RZ ;  /* 0x0000006008437810 */ /* 0x040fe40007f5e0ff */
[C---:B------:R-:W-:Y:S01]  /*8a50*/  IADD3 R30, P3, R8.reuse, 0x4000, RZ ;  /* 0x00004000081e7810 */ /* 0x040fe20007f7e0ff */
[----:B------:R-:W-:Y:S01]  /*8a60*/  IMAD.X R27, RZ, RZ, R9, P1 ;  /* 0x000000ffff1b7224 */ /* 0x000fe200008e0609 */
[C---:B------:R-:W-:Y:S02]  /*8a70*/  IADD3 R69, P4, R8.reuse, 0x4020, RZ ;  /* 0x0000402008457810 */ /* 0x040fe40007f9e0ff */
[C---:B------:R-:W-:Y:S02]  /*8a80*/  IADD3 R71, P5, R8.reuse, 0x4040, RZ ;  /* 0x0000404008477810 */ /* 0x040fe40007fbe0ff */
[----:B------:R-:W-:Y:S02]  /*8a90*/  IADD3 R73, P6, R8, 0x4060, RZ ;  /* 0x0000406008497810 */ /* 0x000fe40007fde0ff */
[----:B------:R-:W-:-:S02]  /*8aa0*/  LOP3.LUT R8, R7, R8, RZ, 0x3c, !PT ;  /* 0x0000000807087212 */ /* 0x000fc400078e3cff */
[----:B------:R-:W-:Y:S01]  /*8ab0*/  SHF.R.U64 R7, R10, 0x3, RZ ;  /* 0x000000030a077819 */ /* 0x000fe200000012ff */
[--C-:B------:R-:W-:Y:S01]  /*8ac0*/  IMAD.X R11, RZ, RZ, R9.reuse, P6 ;  /* 0x000000ffff0b7224 */ /* 0x100fe200030e0609 */
[----:B------:R-:W-:Y:S02]  /*8ad0*/  LOP3.LUT R14, R65, 0x380, RZ, 0xc0, !PT ;  /* 0x00000380410e7812 */ /* 0x000fe400078ec0ff */
[----:B------:R-:W-:Y:S02]  /*8ae0*/  F2FP.BF16.F32.PACK_AB R25, R25, R28 ;  /* 0x0000001c1919723e */ /* 0x000fe400000010ff */
[----:B------:R-:W-:Y:S01]  /*8af0*/  F2FP.BF16.F32.PACK_AB R20, R13, R20 ;  /* 0x000000140d14723e */ /* 0x000fe200000010ff */
[----:B------:R-:W-:Y:S01]  /*8b00*/  IMAD.X R13, RZ, RZ, R9, P5 ;  /* 0x000000ffff0d7224 */ /* 0x000fe200028e0609 */
[----:B------:R-:W-:Y:S02]  /*8b10*/  LOP3.LUT R28, R7, R12, RZ, 0x3c, !PT ;  /* 0x0000000c071c7212 */ /* 0x000fe400078e3cff */
[----:B------:R-:W-:-:S02]  /*8b20*/  LOP3.LUT R7, R30, 0x380, RZ, 0xc0, !PT ;  /* 0x000003801e077812 */ /* 0x000fc400078ec0ff */
[----:B------:R-:W-:Y:S02]  /*8b30*/  SHF.R.U64 R10, R14, 0x3, RZ ;  /* 0x000000030e0a7819 */ /* 0x000fe400000012ff */
[----:B------:R-:W-:Y:S02]  /*8b40*/  F2FP.BF16.F32.PACK_AB R41, R41, R44 ;  /* 0x0000002c2929723e */ /* 0x000fe400000010ff */
[----:B------:R-:W-:Y:S02]  /*8b50*/  F2FP.BF16.F32.PACK_AB R40, R37, R40 ;  /* 0x000000282528723e */ /* 0x000fe400000010ff */
[----:B------:R-:W-:Y:S02]  /*8b60*/  SEL R31, R21, R20, P0 ;  /* 0x00000014151f7207 */ /* 0x000fe40000000000 */
[----:B------:R-:W-:Y:S01]  /*8b70*/  SEL R52, R20, R21, P0 ;  /* 0x0000001514347207 */ /* 0x000fe20000000000 */
[----:B------:R-:W-:Y:S01]  /*8b80*/  IMAD.X R21, RZ, RZ, R9, P3 ;  /* 0x000000ffff157224 */ /* 0x000fe200018e0609 */
[----:B------:R-:W-:-:S02]  /*8b90*/  F2FP.BF16.F32.PACK_AB R101, R101, R102 ;  /* 0x000000666565723e */ /* 0x000fc400000010ff */
[----:B------:R-:W-:Y:S02]  /*8ba0*/  F2FP.BF16.F32.PACK_AB R100, R99, R100 ;  /* 0x000000646364723e */ /* 0x000fe400000010ff */
[----:B------:R-:W-:Y:S02]  /*8bb0*/  LOP3.LUT R20, R67, 0x380, RZ, 0xc0, !PT ;  /* 0x0000038043147812 */ /* 0x000fe400078ec0ff */
[----:B------:R-:W-:Y:S02]  /*8bc0*/  F2FP.BF16.F32.PACK_AB R97, R97, R98 ;  /* 0x000000626161723e */ /* 0x000fe400000010ff */
[----:B------:R-:W-:Y:S02]  /*8bd0*/  F2FP.BF16.F32.PACK_AB R96, R95, R96 ;  /* 0x000000605f60723e */ /* 0x000fe400000010ff */
[----:B------:R-:W-:Y:S02]  /*8be0*/  SHF.R.U64 R7, R7, 0x3, RZ ;  /* 0x0000000307077819 */ /* 0x000fe400000012ff */
[----:B------:R-:W-:-:S02]  /*8bf0*/  F2FP.BF16.F32.PACK_AB R93, R93, R94 ;  /* 0x0000005e5d5d723e */ /* 0x000fc400000010ff */
[----:B------:R-:W-:Y:S02]  /*8c00*/  F2FP.BF16.F32.PACK_AB R92, R91, R92 ;  /* 0x0000005c5b5c723e */ /* 0x000fe400000010ff */
[----:B------:R-:W-:Y:S02]  /*8c10*/  LOP3.LUT R26, R10, R65, RZ, 0x3c, !PT ;  /* 0x000000410a1a7212 */ /* 0x000fe400078e3cff */
[----:B------:R-:W-:Y:S02]  /*8c20*/  F2FP.BF16.F32.PACK_AB R89, R89, R90 ;  /* 0x0000005a5959723e */ /* 0x000fe400000010ff */
[----:B------:R-:W-:Y:S02]  /*8c30*/  F2FP.BF16.F32.PACK_AB R88, R45, R88 ;  /* 0x000000582d58723e */ /* 0x000fe400000010ff */
[----:B------:R-:W-:Y:S01]  /*8c40*/  F2FP.BF16.F32.PACK_AB R24, R15, R24 ;  /* 0x000000180f18723e */ /* 0x000fe200000010ff */
[----:B------:R-:W-:Y:S01]  /*8c50*/  IMAD.X R15, RZ, RZ, R9, P4 ;  /* 0x000000ffff0f7224 */ /* 0x000fe200020e0609 */
[----:B------:R-:W-:-:S02]  /*8c60*/  SEL R49, R41, R40, P0 ;  /* 0x0000002829317207 */ /* 0x000fc40000000000 */
[----:B------:R-:W-:Y:S02]  /*8c70*/  LOP3.LUT R10, R69, 0x380, RZ, 0xc0, !PT ;  /* 0x00000380450a7812 */ /* 0x000fe400078ec0ff */
[----:B------:R-:W-:Y:S02]  /*8c80*/  LOP3.LUT R42, R73, 0x380, RZ, 0xc0, !PT ;  /* 0x00000380492a7812 */ /* 0x000fe400078ec0ff */
[----:B------:R-:W-:Y:S02]  /*8c90*/  SEL R35, R101, R100, P0 ;  /* 0x0000006465237207 */ /* 0x000fe40000000000 */
[----:B------:R-:W-:Y:S02]  /*8ca0*/  SEL R40, R40, R41, P0 ;  /* 0x0000002928287207 */ /* 0x000fe40000000000 */
[----:B------:R-:W-:Y:S02]  /*8cb0*/  SHF.R.U64 R14, R20, 0x3, RZ ;  /* 0x00000003140e7819 */ /* 0x000fe400000012ff */
[----:B------:R-:W-:-:S02]  /*8cc0*/  SEL R100, R100, R101, P0 ;  /* 0x0000006564647207 */ /* 0x000fc40000000000 */
[----:B------:R-:W-:Y:S02]  /*8cd0*/  SEL R37, R97, R96, P0 ;  /* 0x0000006061257207 */ /* 0x000fe40000000000 */
[----:B------:R-:W-:Y:S02]  /*8ce0*/  SEL R41, R33, R32, P0 ;  /* 0x0000002021297207 */ /* 0x000fe40000000000 */
[----:B------:R-:W-:Y:S02]  /*8cf0*/  LOP3.LUT R20, R7, R30, RZ, 0x3c, !PT ;  /* 0x0000001e07147212 */ /* 0x000fe400078e3cff */
[----:B------:R-:W-:Y:S02]  /*8d00*/  SEL R96, R96, R97, P0 ;  /* 0x0000006160607207 */ /* 0x000fe40000000000 */
[----:B------:R-:W-:Y:S02]  /*8d10*/  SEL R43, R93, R92, P0 ;  /* 0x0000005c5d2b7207 */ /* 0x000fe40000000000 */
[----:B------:R-:W-:-:S02]  /*8d20*/  SEL R32, R32, R33, P0 ;  /* 0x0000002120207207 */ /* 0x000fc40000000000 */
[----:B------:R-:W-:Y:S02]  /*8d30*/  SEL R92, R92, R93, P0 ;  /* 0x0000005d5c5c7207 */ /* 0x000fe40000000000 */
[----:B------:R-:W-:Y:S02]  /*8d40*/  SEL R45, R89, R88, P0 ;  /* 0x00000058592d7207 */ /* 0x000fe40000000000 */
[----:B------:R-:W-:Y:S02]  /*8d50*/  SEL R33, R25, R24, P0 ;  /* 0x0000001819217207 */ /* 0x000fe40000000000 */
[----:B------:R-:W-:Y:S02]  /*8d60*/  SHF.R.U64 R10, R10, 0x3, RZ ;  /* 0x000000030a0a7819 */ /* 0x000fe400000012ff */
[----:B------:R-:W-:Y:S02]  /*8d70*/  SHF.R.U64 R42, R42, 0x3, RZ ;  /* 0x000000032a2a7819 */ /* 0x000fe400000012ff */
[----:B------:R-:W-:-:S02]  /*8d80*/  SEL R88, R88, R89, P0 ;  /* 0x0000005958587207 */ /* 0x000fc40000000000 */
[----:B------:R-:W-:Y:S01]  /*8d90*/  SEL R34, R24, R25, P0 ;  /* 0x0000001918227207 */ /* 0x000fe20000000000 */
[----:B------:R-:W-:Y:S01]  /*8da0*/  IMAD.X R25, RZ, RZ, R9, P2 ;  /* 0x000000ffff197224 */ /* 0x000fe200010e0609 */
[----:B------:R-:W-:Y:S02]  /*8db0*/  LOP3.LUT R24, R14, R67, RZ, 0x3c, !PT ;  /* 0x000000430e187212 */ /* 0x000fe400078e3cff */
[----:B------:R-:W-:Y:S02]  /*8dc0*/  LOP3.LUT R14, R10, R69, RZ, 0x3c, !PT ;  /* 0x000000450a0e7212 */ /* 0x000fe400078e3cff */
[----:B------:R-:W-:Y:S02]  /*8dd0*/  LOP3.LUT R10, R42, R73, RZ, 0x3c, !PT ;  /* 0x000000492a0a7212 */ /* 0x000fe400078e3cff */
[----:B------:R-:W-:Y:S02]  /*8de0*/  MOV R65, R20 ;  /* 0x0000001400417202 */ /* 0x000fe40000000f00 */
[----:B------:R-:W-:-:S02]  /*8df0*/  LOP3.LUT R12, R71, 0x380, RZ, 0xc0, !PT ;  /* 0x00000380470c7812 */ /* 0x000fc400078ec0ff */
[----:B------:R-:W-:Y:S02]  /*8e00*/  MOV R69, R8 ;  /* 0x0000000800457202 */ /* 0x000fe40000000f00 */
[----:B------:R-:W-:Y:S02]  /*8e10*/  SHF.R.U64 R12, R12, 0x3, RZ ;  /* 0x000000030c0c7819 */ /* 0x000fe400000012ff */
[----:B------:R-:W-:Y:S02]  /*8e20*/  MOV R58, R10 ;  /* 0x0000000a003a7202 */ /* 0x000fe40000000f00 */
[----:B------:R-:W-:Y:S02]  /*8e30*/  LOP3.LUT R12, R12, R71, RZ, 0x3c, !PT ;  /* 0x000000470c0c7212 */ /* 0x000fe400078e3cff */
[----:B------:R-:W-:Y:S02]  /*8e40*/  MOV R62, R14 ;  /* 0x0000000e003e7202 */ /* 0x000fe40000000f00 */
[----:B------:R-:W-:-:S02]  /*8e50*/  MOV R60, R12 ;  /* 0x0000000c003c7202 */ /* 0x000fc40000000f00 */
[----:B------:R-:W-:Y:S02]  /*8e60*/  MOV R68, R28 ;  /* 0x0000001c00447202 */ /* 0x000fe40000000f00 */
[----:B------:R-:W-:Y:S02]  /*8e70*/  MOV R67, R26 ;  /* 0x0000001a00437202 */ /* 0x000fe40000000f00 */
[----:B------:R-:W-:Y:S02]  /*8e80*/  MOV R66, R24 ;  /* 0x0000001800427202 */ /* 0x000fe40000000f00 */
[----:B------:R-:W-:Y:S02]  /*8e90*/  PLOP3.LUT P2, PT, PT, PT, UP0, 0x80, 0x0 ;  /* 0x000000000000781c */ /* 0x000fe40003f4f008 */
[----:B--2---:R-:W-:Y:S01]  /*8ea0*/  LOP3.LUT R7, R48, 0x2, RZ, 0x3c, !PT ;  /* 0x0000000230077812 */ /* 0x004fe200078e3cff */
[----:B------:R-:W-:Y:S04]  /*8eb0*/  SHFL.IDX PT, R35, R35, R48, 0x1c1f ;  /* 0x001c1f3023237589 */ /* 0x000fe800000e0000 */
[----:B------:R-:W0:Y:S04]  /*8ec0*/  SHFL.IDX PT, R100, R100, R7, 0x1c1f ;  /* 0x001c1f0764647589 */ /* 0x000e2800000e0000 */
[----:B------:R-:W-:Y:S04]  /*8ed0*/  SHFL.IDX PT, R55, R55, R48, 0x1c1f ;  /* 0x001c1f3037377589 */ /* 0x000fe800000e0000 */
[----:B------:R-:W1:Y:S04]  /*8ee0*/  SHFL.IDX PT, R72, R72, R7, 0x1c1f ;  /* 0x001c1f0748487589 */ /* 0x000e6800000e0000 */
[----:B------:R-:W-:Y:S04]  /*8ef0*/  SHFL.IDX PT, R37, R37, R48, 0x1c1f ;  /* 0x001c1f3025257589 */ /* 0x000fe800000e0000 */
[----:B------:R-:W-:Y:S04]  /*8f00*/  SHFL.IDX PT, R49, R49, R48, 0x1c1f ;  /* 0x001c1f3031317589 */ /* 0x000fe800000e0000 */
[----:B------:R-:W-:Y:S04]  /*8f10*/  SHFL.IDX PT, R59, R59, R48, 0x1c1f ;  /* 0x001c1f303b3b7589 */ /* 0x000fe800000e0000 */
[----:B------:R-:W2:Y:S01]  /*8f20*/  SHFL.IDX PT, R96, R96, R7, 0x1c1f ;  /* 0x001c1f0760607589 */ /* 0x000ea200000e0000 */
[----:B0-----:R-:W-:-:S02]  /*8f30*/  SEL R8, R35, R100, P0 ;  /* 0x0000006423087207 */ /* 0x001fc40000000000 */
[----:B------:R-:W-:Y:S01]  /*8f40*/  SEL R10, R100, R35, P0 ;  /* 0x00000023640a7207 */ /* 0x000fe20000000000 */
[----:B------:R-:W0:Y:S04]  /*8f50*/  SHFL.IDX PT, R64, R64, R7, 0x1c1f ;  /* 0x001c1f0740407589 */ /* 0x000e2800000e0000 */
[----:B------:R-:W3:Y:S01]  /*8f60*/  SHFL.IDX PT, R40, R40, R7, 0x1c1f ;  /* 0x001c1f0728287589 */ /* 0x000ee200000e0000 */
[----:B-1----:R-:W-:Y:S02]  /*8f70*/  SEL R9, R55, R72, P0 ;  /* 0x0000004837097207 */ /* 0x002fe40000000000 */
[----:B------:R-:W-:Y:S01]  /*8f80*/  SEL R11, R72, R55, P0 ;  /* 0x00000037480b7207 */ /* 0x000fe20000000000 */
[----:B------:R-:W-:Y:S04]  /*8f90*/  SHFL.IDX PT, R43, R43, R48, 0x1c1f ;  /* 0x001c1f302b2b7589 */ /* 0x000fe800000e0000 */
[----:B------:R-:W-:Y:S04]  /*8fa0*/  SHFL.IDX PT, R33, R33, R48, 0x1c1f ;  /* 0x001c1f3021217589 */ /* 0x000fe800000e0000 */
[----:B------:R-:W-:Y:S04]  /*8fb0*/  SHFL.IDX PT, R61, R61, R48, 0x1c1f ;  /* 0x001c1f303d3d7589 */ /* 0x000fe800000e0000 */
[----:B------:R-:W1:Y:S01]  /*8fc0*/  SHFL.IDX PT, R92, R92, R7, 0x1c1f ;  /* 0x001c1f075c5c7589 */ /* 0x000e6200000e0000 */
[----:B--2---:R-:W-:-:S02]  /*8fd0*/  SEL R12, R37, R96, P0 ;  /* 0x00000060250c7207 */ /* 0x004fc40000000000 */
[----:B------:R-:W-:Y:S01]  /*8fe0*/  SEL R14, R96, R37, P0 ;  /* 0x00000025600e7207 */ /* 0x000fe20000000000 */
[----:B------:R-:W2:Y:S01]  /*8ff0*/  SHFL.IDX PT, R56, R56, R7, 0x1c1f ;  /* 0x001c1f0738387589 */ /* 0x000ea200000e0000 */
[----:B0-----:R-:W-:Y:S02]  /*9000*/  SEL R13, R59, R64, P0 ;  /* 0x000000403b0d7207 */ /* 0x001fe40000000000 */
[----:B------:R-:W-:Y:S01]  /*9010*/  SEL R15, R64, R59, P0 ;  /* 0x0000003b400f7207 */ /* 0x000fe20000000000 */
[----:B------:R3:W-:Y:S04]  /*9020*/  SHFL.IDX PT, R42, R34, R7, 0x1c1f ;  /* 0x001c1f07222a7589 */ /* 0x0007e800000e0000 */
[----:B------:R-:W-:Y:S04]  /*9030*/  SHFL.IDX PT, R45, R45, R48, 0x1c1f ;  /* 0x001c1f302d2d7589 */ /* 0x000fe800000e0000 */
[----:B------:R-:W-:Y:S01]  /*9040*/  SHFL.IDX PT, R41, R41, R48, 0x1c1f ;  /* 0x001c1f3029297589 */ /* 0x000fe200000e0000 */
[----:B---3--:R-:W-:-:S03]  /*9050*/  SEL R34, R40, R49, P0 ;  /* 0x0000003128227207 */ /* 0x008fc60000000000 */
[----:B------:R-:W-:Y:S04]  /*9060*/  SHFL.IDX PT, R53, R53, R48, 0x1c1f ;  /* 0x001c1f3035357589 */ /* 0x000fe800000e0000 */
[----:B------:R-:W-:Y:S01]  /*9070*/  SHFL.IDX PT, R57, R57, R48, 0x1c1f ;  /* 0x001c1f3039397589 */ /* 0x000fe200000e0000 */
[----:B-1----:R-:W-:Y:S02]  /*9080*/  SEL R24, R43, R92, P0 ;  /* 0x0000005c2b187207 */ /* 0x002fe40000000000 */
[----:B------:R-:W-:Y:S01]  /*9090*/  SEL R26, R92, R43, P0 ;  /* 0x0000002b5c1a7207 */ /* 0x000fe20000000000 */
[----:B------:R-:W-:Y:S01]  /*90a0*/  SHFL.IDX PT, R47, R47, R48, 0x1c1f ;  /* 0x001c1f302f2f7589 */ /* 0x000fe200000e0000 */
[----:B--2---:R-:W-:Y:S02]  /*90b0*/  SEL R25, R61, R56, P0 ;  /* 0x000000383d197207 */ /* 0x004fe40000000000 */
[----:B------:R-:W-:Y:S01]  /*90c0*/  SEL R27, R56, R61, P0 ;  /* 0x0000003d381b7207 */ /* 0x000fe20000000000 */
[----:B------:R-:W-:Y:S04]  /*90d0*/  SHFL.IDX PT, R39, R39, R48, 0x1c1f ;  /* 0x001c1f3027277589 */ /* 0x000fe800000e0000 */
[----:B------:R-:W0:Y:S04]  /*90e0*/  SHFL.IDX PT, R88, R88, R7, 0x1c1f ;  /* 0x001c1f0758587589 */ /* 0x000e2800000e0000 */
[----:B------:R-:W-:Y:S04]  /*90f0*/  SHFL.IDX PT, R21, R31, R48, 0x1c1f ;  /* 0x001c1f301f157589 */ /* 0x000fe800000e0000 */
[----:B------:R-:W-:Y:S04]  /*9100*/  SHFL.IDX PT, R63, R63, R48, 0x1c1f ;  /* 0x001c1f303f3f7589 */ /* 0x000fe800000e0000 */
[----:B------:R-:W1:Y:S04]  /*9110*/  SHFL.IDX PT, R46, R46, R7, 0x1c1f ;  /* 0x001c1f072e2e7589 */ /* 0x000e6800000e0000 */
[----:B------:R-:W2:Y:S04]  /*9120*/  SHFL.IDX PT, R48, R38, R7, 0x1c1f ;  /* 0x001c1f0726307589 */ /* 0x000ea800000e0000 */
[----:B------:R-:W3:Y:S04]  /*9130*/  SHFL.IDX PT, R50, R50, R7, 0x1c1f ;  /* 0x001c1f0732327589 */ /* 0x000ee800000e0000 */
[----:B------:R4:W3:Y:S01]  /*9140*/  SHFL.IDX PT, R20, R32, R7, 0x1c1f ;  /* 0x001c1f0720147589 */ /* 0x0008e200000e0000 */
[----:B0-----:R-:W-:-:S02]  /*9150*/  SEL R28, R45, R88, P0 ;  /* 0x000000582d1c7207 */ /* 0x001fc40000000000 */
[----:B------:R-:W-:Y:S01]  /*9160*/  SEL R30, R88, R45, P0 ;  /* 0x0000002d581e7207 */ /* 0x000fe20000000000 */
[----:B------:R-:W-:Y:S01]  /*9170*/  BAR.SYNC.DEFER_BLOCKING 0x1, 0x100 ;  /* 0x0044000000007b1d */ /* 0x000fe20000010000 */
[----:B----4-:R-:W-:-:S05]  /*9180*/  SEL R32, R49, R40, P0 ;  /* 0x0000002831207207 */ /* 0x010fca0000000000 */
[----:B------:R-:W0:Y:S01]  /*9190*/  SHFL.IDX PT, R52, R52, R7, 0x1c1f ;  /* 0x001c1f0734347589 */ /* 0x000e2200000e0000 */
[----:B------:R-:W-:Y:S02]  /*91a0*/  SEL R40, R33, R42, P0 ;  /* 0x0000002a21287207 */ /* 0x000fe40000000000 */
[----:B-1----:R-:W-:Y:S01]  /*91b0*/  SEL R29, R57, R46, P0 ;  /* 0x0000002e391d7207 */ /* 0x002fe20000000000 */
[----:B------:R1:W4:Y:S01]  /*91c0*/  SHFL.IDX PT, R44, R36, R7, 0x1c1f ;  /* 0x001c1f07242c7589 */ /* 0x00032200000e0000 */
[----:B------:R-:W-:Y:S02]  /*91d0*/  SEL R31, R46, R57, P0 ;  /* 0x000000392e1f7207 */ /* 0x000fe40000000000 */
[----:B------:R-:W-:Y:S01]  /*91e0*/  SEL R42, R42, R33, P0 ;  /* 0x000000212a2a7207 */ /* 0x000fe20000000000 */
[----:B------:R-:W4:Y:S01]  /*91f0*/  SHFL.IDX PT, R54, R54, R7, 0x1c1f ;  /* 0x001c1f0736367589 */ /* 0x000f2200000e0000 */
[----:B--2---:R-:W-:Y:S02]  /*9200*/  SEL R33, R47, R48, P0 ;  /* 0x000000302f217207 */ /* 0x004fe40000000000 */
[----:B------:R-:W-:-:S02]  /*9210*/  SEL R35, R48, R47, P0 ;  /* 0x0000002f30237207 */ /* 0x000fc40000000000 */
[----:B---3--:R-:W-:Y:S02]  /*9220*/  SEL R37, R39, R50, P0 ;  /* 0x0000003227257207 */ /* 0x008fe40000000000 */
[----:B-1----:R-:W-:Y:S01]  /*9230*/  SEL R36, R41, R20, P0 ;  /* 0x0000001429247207 */ /* 0x002fe20000000000 */
[----:B------:R1:W-:Y:S01]  /*9240*/  STSM.16.M88.4 [R69], R8 ;  /* 0x0000000845007844 */ /* 0x0003e20000000200 */
[----:B------:R-:W-:Y:S02]  /*9250*/  SEL R38, R20, R41, P0 ;  /* 0x0000002914267207 */ /* 0x000fe40000000000 */
[----:B------:R-:W-:Y:S01]  /*9260*/  SEL R39, R50, R39, P0 ;  /* 0x0000002732277207 */ /* 0x000fe20000000000 */
[----:B------:R4:W-:Y:S01]  /*9270*/  STSM.16.M88.4 [R68], R12 ;  /* 0x0000000c44007844 */ /* 0x0009e20000000200 */
[----:B------:R-:W2:Y:S01]  /*9280*/  LDC R50, c[0x0][0xbe8] ;  /* 0x0002fa00ff327b82 */ /* 0x000ea20000000800 */
[----:B0-----:R-:W-:Y:S02]  /*9290*/  SEL R41, R21, R52, P0 ;  /* 0x0000003415297207 */ /* 0x001fe40000000000 */
[----:B------:R-:W-:Y:S01]  /*92a0*/  STSM.16.M88.4 [R67], R24 ;  /* 0x0000001843007844 */ /* 0x000fe20000000200 */
[----:B------:R-:W-:-:S03]  /*92b0*/  SEL R43, R52, R21, P0 ;  /* 0x00000015342b7207 */ /* 0x000fc60000000000 */
[----:B------:R-:W-:Y:S01]  /*92c0*/  STSM.16.M88.4 [R66], R28 ;  /* 0x0000001c42007844 */ /* 0x000fe20000000200 */
[----:B-1----:R-:W-:-:S03]  /*92d0*/  IMAD.U32 R8, RZ, RZ, UR4 ;  /* 0x00000004ff087e24 */ /* 0x002fc6000f8e00ff */
[----:B------:R-:W-:Y:S01]  /*92e0*/  STSM.16.M88.4 [R65], R32 ;  /* 0x0000002041007844 */ /* 0x000fe20000000200 */
[----:B------:R-:W-:Y:S01]  /*92f0*/  IMAD.U32 R9, RZ, RZ, UR6 ;  /* 0x00000006ff097e24 */ /* 0x000fe2000f8e00ff */
[----:B------:R-:W-:Y:S01]  /*9300*/  ULDC.64 UR6, c[0x0][0xc08] ;  /* 0x0003020000067ab9 */ /* 0x000fe20000000a00 */
[----:B----4-:R-:W-:Y:S01]  /*9310*/  SEL R12, R53, R44, P0 ;  /* 0x0000002c350c7207 */ /* 0x010fe20000000000 */
[----:B------:R-:W-:Y:S01]  /*9320*/  STSM.16.M88.4 [R62], R36 ;  /* 0x000000243e007844 */ /* 0x000fe20000000200 */
[----:B------:R-:W-:Y:S02]  /*9330*/  SEL R14, R44, R53, P0 ;  /* 0x000000352c0e7207 */ /* 0x000fe40000000000 */
[----:B------:R-:W-:Y:S01]  /*9340*/  SEL R13, R63, R54, P0 ;  /* 0x000000363f0d7207 */ /* 0x000fe20000000000 */
[----:B------:R-:W-:Y:S01]  /*9350*/  STSM.16.M88.4 [R60], R40 ;  /* 0x000000283c007844 */ /* 0x000fe20000000200 */
[----:B------:R-:W-:-:S05]  /*9360*/  SEL R15, R54, R63, P0 ;  /* 0x0000003f360f7207 */ /* 0x000fca0000000000 */
[----:B------:R0:W-:Y:S01]  /*9370*/  STSM.16.M88.4 [R58], R12 ;  /* 0x0000000c3a007844 */ /* 0x0001e20000000200 */
[----:B------:R-:W-:Y:S06]  /*9380*/  BAR.SYNC.DEFER_BLOCKING 0x1, 0x100 ;  /* 0x0044000000007b1d */ /* 0x000fec0000010000 */
[----:B------:R-:W3:Y:S01]  /*9390*/  @P2 LDG.E R7, desc[UR48][R8.64] ;  /* 0x0000003008072981 */ /* 0x000ee2000c1e1900 */
[----:B------:R-:W-:Y:S01]  /*93a0*/  UISETP.NE.U32.AND UP1, UPT, UR6, URZ, UPT ;  /* 0x0000003f0600728c */ /* 0x000fe2000bf25070 */
[----:B--2---:R-:W-:Y:S01]  /*93b0*/  ISETP.NE.AND P1, PT, R50, 0x1, PT ;  /* 0x000000013200780c */ /* 0x004fe20003f25270 */
[----:B------:R-:W-:Y:S01]  /*93c0*/  UMOV UR4, URZ ;  /* 0x0000003f00047c82 */ /* 0x000fe20008000000 */
[----:B0-----:R-:W-:Y:S01]  /*93d0*/  IMAD.U32 R13, RZ, RZ, UR40 ;  /* 0x00000028ff0d7e24 */ /* 0x001fe2000f8e00ff */
[----:B------:R-:W-:-:S06]  /*93e0*/  UISETP.NE.AND.EX UP1, UPT, UR7, URZ, UPT, UP1 ;  /* 0x0000003f0700728c */ /* 0x000fcc000bf25310 */
[----:B------:R-:W-:-:S04]  /*93f0*/  PLOP3.LUT P0, PT, PT, PT, UP1, 0x80, 0x0 ;  /* 0x000000000000781c */ /* 0x000fc80003f0f018 */
[----:B------:R-:W0:Y:S01]  /*9400*/  @P1 LDC R10, c[0x0][0xbec] ;  /* 0x0002fb00ff0a1b82 */ /* 0x000e220000000800 */
[----:B------:R-:W-:-:S03]  /*9410*/  @UP1 UIADD3 UR6, UP2, UR8, UR6, URZ ;  /* 0x0000000608061290 */ /* 0x000fc6000ff5e03f */
[----:B------:R-:W-:Y:S01]  /*9420*/  ULDC UR8, c[0x0][0xa88] ;  /* 0x0002a20000087ab9 */ /* 0x000fe20000000800 */
[----:B------:R-:W-:Y:S02]  /*9430*/  @UP1 UIADD3.X UR7, UR9, UR7, URZ, UP2, !UPT ;  /* 0x0000000709071290 */ /* 0x000fe400097fe43f */
[----:B------:R-:W-:Y:S01]  /*9440*/  IMAD.U32 R14, RZ, RZ, UR6 ;  /* 0x00000006ff0e7e24 */ /* 0x000fe2000f8e00ff */
[----:B------:R-:W1:Y:S03]  /*9450*/  @P1 LDC R20, c[0x0][0xbf0] ;  /* 0x0002fc00ff141b82 */ /* 0x000e660000000800 */
[----:B------:R-:W-:Y:S01]  /*9460*/  IMAD.U32 R15, RZ, RZ, UR7 ;  /* 0x00000007ff0f7e24 */ /* 0x000fe2000f8e00ff */
[----:B---3--:R-:W-:Y:S01]  /*9470*/  @P2 R2UR UR4, R7 ;  /* 0x00000000070422ca */ /* 0x008fe200000e0000 */
[----:B------:R-:W-:-:S06]  /*9480*/  IMAD.U32 R7, RZ, RZ, UR8 ;  /* 0x00000008ff077e24 */ /* 0x000fcc000f8e00ff */
[----:B------:R2:W5:Y:S01]  /*9490*/  @P0 LDG.E R7, desc[UR48][R14.64] ;  /* 0x000000300e070981 */ /* 0x000562000c1e1900 */
[----:B01----:R-:W-:Y:S07]  /*94a0*/  @P0 BRA `(.L_x_309) ;  /* 0x0000000000100947 */ /* 0x003fee0003800000 */
[----:B------:R-:W-:Y:S05]  /*94b0*/  @!P2 BRA `(.L_x_309) ;  /* 0x00000000000ca947 */ /* 0x000fea0003800000 */
[----:B------:R-:W3:Y:S04]  /*94c0*/  LDG.E R12, desc[UR48][R8.64] ;  /* 0x00000030080c7981 */ /* 0x000ee8000c1e1900 */
[----:B-----5:R-:W3:Y:S02]  /*94d0*/  LDG.E R7, desc[UR48][R8.64+0x4] ;  /* 0x0000043008077981 */ /* 0x020ee4000c1e1900 */
[----:B---3--:R-:W-:-:S07]  /*94e0*/  IMAD.IADD R7, R7, 0x1, -R12 ;  /* 0x0000000107077824 */ /* 0x008fce00078e0a0c */
.L_x_309:
[----:B------:R-:W-:Y:S01]  /*94f0*/  USHF.R.S32.HI UR14, URZ, 0x1f, UR41 ;  /* 0x0000001f3f0e7899 */ /* 0x000fe20008011429 */
[----:B------:R-:W-:Y:S01]  /*9500*/  IMAD R13, R13, 0x80, R170 ;  /* 0x000000800d0d7824 */ /* 0x000fe200078e02aa */
[----:B------:R-:W-:Y:S01]  /*9510*/  ULDC.64 UR12, c[0x0][0xb90] ;  /* 0x0002e400000c7ab9 */ /* 0x000fe20000000a00 */
[----:B------:R-:W-:Y:S01]  /*9520*/  USHF.R.S32.HI UR9, URZ, 0x1f, UR4 ;  /* 0x0000001f3f097899 */ /* 0x000fe20008011404 */
[----:B-----5:R-:W-:Y:S01]  /*9530*/  IMAD R53, R7, R50, RZ ;  /* 0x0000003207357224 */ /* 0x020fe200078e02ff */
[----:B------:R-:W-:Y:S01]  /*9540*/  UIMAD UR10, UR14, UR12, URZ ;  /* 0x0000000c0e0a72a4 */ /* 0x000fe2000f8e023f */
[----:B------:R-:W-:Y:S01]  /*9550*/  @P1 IMAD.HI.U32 R9, R13, R10, RZ ;  /* 0x0000000a0d091227 */ /* 0x000fe200078e00ff */
[----:B------:R-:W-:Y:S01]  /*9560*/  UMOV UR8, UR4 ;  /* 0x0000000400087c82 */ /* 0x000fe20008000000 */
[----:B------:R-:W-:Y:S02]  /*9570*/  USEL UR37, UR37, URZ, !UP0 ;  /* 0x0000003f25257287 */ /* 0x000fe4000c000000 */
[----:B------:R-:W-:Y:S01]  /*9580*/  UIMAD.WIDE.U32 UR6, UR41, UR12, UR8 ;  /* 0x0000000c290672a5 */ /* 0x000fe2000f8e0008 */
[----:B------:R-:W-:Y:S01]  /*9590*/  IMAD.MOV.U32 R8, RZ, RZ, R13 ;  /* 0x000000ffff087224 */ /* 0x000fe200078e000d */
[----:B------:R-:W-:Y:S01]  /*95a0*/  UIMAD UR10, UR41, UR13, UR10 ;  /* 0x0000000d290a72a4 */ /* 0x000fe2000f8e020a */
[----:B------:R-:W-:Y:S01]  /*95b0*/  @P1 SHF.R.U32.HI R8, RZ, R20, R9 ;  /* 0x00000014ff081219 */ /* 0x000fe20000011609 */
[----:B------:R-:W-:Y:S01]  /*95c0*/  USEL UR36, UR36, URZ, !UP0 ;  /* 0x0000003f24247287 */ /* 0x000fe2000c000000 */
[----:B------:R-:W-:Y:S01]  /*95d0*/  IMAD R9, R18, 0x40, R2 ;  /* 0x0000004012097824 */ /* 0x000fe200078e0202 */
[----:B------:R-:W-:Y:S01]  /*95e0*/  ULDC.64 UR12, c[0x0][0xb98] ;  /* 0x0002e600000c7ab9 */ /* 0x000fe20000000a00 */
[----:B------:R-:W-:Y:S01]  /*95f0*/  UIADD3 UR7, UR7, UR10, URZ ;  /* 0x0000000a07077290 */ /* 0x000fe2000fffe03f */
[----:B------:R-:W-:Y:S01]  /*9600*/  IMAD.MOV R11, RZ, RZ, -R8 ;  /* 0x000000ffff0b7224 */ /* 0x000fe200078e0a08 */
[----:B------:R-:W-:Y:S01]  /*9610*/  UIMAD UR8, UR37, UR12, URZ ;  /* 0x0000000c250872a4 */ /* 0x000fe2000f8e023f */
[----:B------:R-:W-:Y:S01]  /*9620*/  IMAD.WIDE R4, R9, 0x2, R4 ;  /* 0x0000000209047825 */ /* 0x000fe200078e0204 */
[----:B------:R-:W-:Y:S01]  /*9630*/  UIMAD.WIDE.U32 UR6, UR36, UR12, UR6 ;  /* 0x0000000c240672a5 */ /* 0x000fe2000f8e0006 */
[----:B------:R-:W-:Y:S01]  /*9640*/  SHF.R.S32.HI R9, RZ, 0x1f, R8 ;  /* 0x0000001fff097819 */ /* 0x000fe20000011408 */
[----:B------:R-:W-:Y:S01]  /*9650*/  UIMAD UR8, UR36, UR13, UR8 ;  /* 0x0000000d240872a4 */ /* 0x000fe2000f8e0208 */
[----:B------:R-:W-:Y:S01]  /*9660*/  IMAD R11, R50, R11, R13 ;  /* 0x0000000b320b7224 */ /* 0x000fe200078e020d */
[----:B--2---:R-:W-:Y:S01]  /*9670*/  IADD3 R15, P3, R4, 0x2000, RZ ;  /* 0x00002000040f7810 */ /* 0x004fe20007f7e0ff */
[----:B------:R-:W-:Y:S01]  /*9680*/  ULDC.64 UR10, c[0x0][0xaa0] ;  /* 0x0002a800000a7ab9 */ /* 0x000fe20000000a00 */
[----:B------:R-:W-:-:S02]  /*9690*/  IADD3 R8, P2, R8, UR6, RZ ;  /* 0x0000000608087c10 */ /* 0x000fc4000ff5e0ff */
[----:B------:R-:W-:Y:S01]  /*96a0*/  IMAD.U32 R10, RZ, RZ, UR8 ;  /* 0x00000008ff0a7e24 */ /* 0x000fe2000f8e00ff */
[----:B------:R-:W-:Y:S02]  /*96b0*/  LOP3.LUT R12, R15, 0x380, RZ, 0xc0, !PT ;  /* 0x000003800f0c7812 */ /* 0x000fe400078ec0ff */
[----:B------:R-:W-:Y:S02]  /*96c0*/  IADD3 R25, P0, R4, 0x1000, RZ ;  /* 0x0000100004197810 */ /* 0x000fe40007f1e0ff */
[----:B------:R-:W-:Y:S01]  /*96d0*/  IADD3.X R9, R9, UR7, R10, P2, !PT ;  /* 0x0000000709097c10 */ /* 0x000fe200097fe40a */
[----:B------:R-:W-:Y:S01]  /*96e0*/  ULDC.64 UR6, c[0x0][0xb88] ;  /* 0x0002e20000067ab9 */ /* 0x000fe20000000a00 */
[----:B------:R-:W-:Y:S02]  /*96f0*/  SHF.R.S32.HI R10, RZ, 0x1f, R11 ;  /* 0x0000001fff0a7819 */ /* 0x000fe4000001140b */
[----:B------:R-:W-:Y:S01]  /*9700*/  SHF.R.U64 R12, R12, 0x3, RZ ;  /* 0x000000030c0c7819 */ /* 0x000fe200000012ff */
[----:B------:R-:W-:Y:S01]  /*9710*/  IMAD.WIDE.U32 R8, R11, UR6, R8 ;  /* 0x000000060b087c25 */ /* 0x000fe2000f8e0008 */
[----:B------:R-:W-:-:S02]  /*9720*/  LOP3.LUT R24, R25, 0x380, RZ, 0xc0, !PT ;  /* 0x0000038019187812 */ /* 0x000fc400078ec0ff */
[----:B------:R-:W-:Y:S01]  /*9730*/  LOP3.LUT R12, R12, R15, RZ, 0x3c, !PT ;  /* 0x0000000f0c0c7212 */ /* 0x000fe200078e3cff */
[----:B------:R-:W-:Y:S01]  /*9740*/  IMAD R14, R10, UR6, RZ ;  /* 0x000000060a0e7c24 */ /* 0x000fe2000f8e02ff */
[----:B------:R-:W-:Y:S02]  /*9750*/  SHF.R.U64 R24, R24, 0x3, RZ ;  /* 0x0000000318187819 */ /* 0x000fe400000012ff */
[----:B------:R-:W-:Y:S01]  /*9760*/  IADD3 R13, P2, R4, 0x3000, RZ ;  /* 0x00003000040d7810 */ /* 0x000fe20007f5e0ff */
[----:B------:R-:W-:Y:S01]  /*9770*/  IMAD R15, R11, UR7, R14 ;  /* 0x000000070b0f7c24 */ /* 0x000fe2000f8e020e */
[----:B------:R-:W-:Y:S01]  /*9780*/  ULDC.64 UR6, c[0x0][0xb50] ;  /* 0x0002d40000067ab9 */ /* 0x000fe20000000a00 */
[----:B------:R-:W-:Y:S01]  /*9790*/  LOP3.LUT R24, R24, R25, RZ, 0x3c, !PT ;  /* 0x0000001918187212 */ /* 0x000fe200078e3cff */
[----:B------:R-:W-:Y:S01]  /*97a0*/  IMAD.X R25, RZ, RZ, R5, P0 ;  /* 0x000000ffff197224 */ /* 0x000fe200000e0605 */
[----:B------:R-:W-:Y:S01]  /*97b0*/  LOP3.LUT P0, RZ, R19, 0x3, RZ, 0xc0, !PT ;  /* 0x0000000313ff7812 */ /* 0x000fe2000780c0ff */
[----:B------:R-:W-:Y:S01]  /*97c0*/  IMAD.IADD R9, R9, 0x1, R15 ;  /* 0x0000000109097824 */ /* 0x000fe200078e020f */
[----:B------:R-:W-:Y:S01]  /*97d0*/  LEA R15, P4, R8, UR6, 0x2 ;  /* 0x00000006080f7c11 */ /* 0x000fe2000f8810ff */
[----:B------:R-:W-:Y:S01]  /*97e0*/  IMAD.X R11, RZ, RZ, R5, P2 ;  /* 0x000000ffff0b7224 */ /* 0x000fe200010e0605 */
[----:B------:R-:W-:-:S02]  /*97f0*/  LOP3.LUT R10, R13, 0x380, RZ, 0xc0, !PT ;  /* 0x000003800d0a7812 */ /* 0x000fc400078ec0ff */
[----:B------:R-:W-:Y:S01]  /*9800*/  LEA.HI.X R26, R8, UR7, R9, 0x2, P4 ;  /* 0x00000007081a7c11 */ /* 0x000fe2000a0f1409 */
[----:B------:R-:W-:Y:S01]  /*9810*/  SHFL.IDX PT, R20, R15, RZ, 0x1c1f ;  /* 0x001c1fff0f147589 */ /* 0x000fe200000e0000 */
[----:B------:R-:W-:Y:S01]  /*9820*/  IMAD.U32 R9, RZ, RZ, UR40 ;  /* 0x00000028ff097e24 */ /* 0x000fe2000f8e00ff */
[C---:B------:R-:W-:Y:S02]  /*9830*/  IADD3 R45, P6, R4.reuse, 0x4000, RZ ;  /* 0x00004000042d7810 */ /* 0x040fe40007fde0ff */
[----:B------:R-:W0:Y:S01]  /*9840*/  SHFL.IDX PT, R21, R26, RZ, 0x1c1f ;  /* 0x001c1fff1a157589 */ /* 0x000e2200000e0000 */
[----:B------:R-:W-:Y:S01]  /*9850*/  IMAD R28, R9, 0x80, R168 ;  /* 0x00000080091c7824 */ /* 0x000fe200078e02a8 */
[----:B------:R-:W-:Y:S02]  /*9860*/  IADD3 R41, P5, R4, 0x5000, RZ ;  /* 0x0000500004297810 */ /* 0x000fe40007fbe0ff */
[----:B------:R-:W-:Y:S01]  /*9870*/  SHFL.IDX PT, R48, R15, 0x1, 0x1c1f ;  /* 0x003c1f000f307f89 */ /* 0x000fe200000e0000 */
[C---:B------:R-:W-:Y:S01]  /*9880*/  VIADD R8, R28.reuse, 0x8 ;  /* 0x000000081c087836 */ /* 0x040fe20000000000 */
[----:B------:R-:W-:-:S02]  /*9890*/  ISETP.GE.OR P2, PT, R28, R53, P0 ;  /* 0x000000351c00720c */ /* 0x000fc40000746670 */
[----:B------:R-:W1:Y:S01]  /*98a0*/  SHFL.IDX PT, R49, R26, 0x1, 0x1c1f ;  /* 0x003c1f001a317f89 */ /* 0x000e6200000e0000 */
[----:B------:R-:W-:Y:S02]  /*98b0*/  IADD3 R37, P4, R4, 0x6000, RZ ;  /* 0x0000600004257810 */ /* 0x000fe40007f9e0ff */
[----:B------:R-:W-:Y:S02]  /*98c0*/  ISETP.GE.OR P0, PT, R8, R53, P0 ;  /* 0x000000350800720c */ /* 0x000fe40000706670 */
[----:B------:R-:W-:Y:S02]  /*98d0*/  LOP3.LUT R9, R4, 0x380, RZ, 0xc0, !PT ;  /* 0x0000038004097812 */ /* 0x000fe400078ec0ff */
[----:B------:R-:W-:Y:S02]  /*98e0*/  SHF.R.U64 R10, R10, 0x3, RZ ;  /* 0x000000030a0a7819 */ /* 0x000fe400000012ff */
[----:B------:R-:W-:Y:S02]  /*98f0*/  LOP3.LUT R44, R45, 0x380, RZ, 0xc0, !PT ;  /* 0x000003802d2c7812 */ /* 0x000fe400078ec0ff */
[----:B------:R-:W-:-:S02]  /*9900*/  LOP3.LUT R40, R41, 0x380, RZ, 0xc0, !PT ;  /* 0x0000038029287812 */ /* 0x000fc400078ec0ff */
[----:B------:R-:W-:Y:S02]  /*9910*/  LOP3.LUT R36, R37, 0x380, RZ, 0xc0, !PT ;  /* 0x0000038025247812 */ /* 0x000fe400078ec0ff */
[----:B------:R-:W-:Y:S01]  /*9920*/  SHF.R.U64 R9, R9, 0x3, RZ ;  /* 0x0000000309097819 */ /* 0x000fe200000012ff */
[----:B0-----:R0:W-:Y:S01]  /*9930*/  @!P2 ST.E desc[UR48][R20.64], R6 ;  /* 0x000000061400a985 */ /* 0x0011e2000c101930 */
[----:B------:R-:W-:Y:S01]  /*9940*/  LOP3.LUT R10, R10, R13, RZ, 0x3c, !PT ;  /* 0x0000000d0a0a7212 */ /* 0x000fe200078e3cff */
[--C-:B------:R-:W-:Y:S01]  /*9950*/  IMAD.X R13, RZ, RZ, R5.reuse, P3 ;  /* 0x000000ffff0d7224 */ /* 0x100fe200018e0605 */
[----:B------:R-:W-:Y:S02]  /*9960*/  IADD3 R14, P3, R4, 0x7000, RZ ;  /* 0x00007000040e7810 */ /* 0x000fe40007f7e0ff */
[----:B------:R-:W-:Y:S02]  /*9970*/  SHF.R.U64 R44, R44, 0x3, RZ ;  /* 0x000000032c2c7819 */ /* 0x000fe400000012ff */
[----:B------:R-:W-:Y:S01]  /*9980*/  SHF.R.U64 R40, R40, 0x3, RZ ;  /* 0x0000000328287819 */ /* 0x000fe200000012ff */
[----:B-1----:R1:W-:Y:S01]  /*9990*/  @!P0 ST.E desc[UR48][R48.64], R0 ;  /* 0x0000000030008985 */ /* 0x0023e2000c101930 */
[----:B------:R-:W-:Y:S01]  /*99a0*/  SHF.R.U64 R36, R36, 0x3, RZ ;  /* 0x0000000324247819 */ /* 0x000fe200000012ff */
[--C-:B------:R-:W-:Y:S01]  /*99b0*/  IMAD.X R29, RZ, RZ, R5.reuse, P3 ;  /* 0x000000ffff1d7224 */ /* 0x100fe200018e0605 */
[----:B------:R-:W-:Y:S01]  /*99c0*/  LOP3.LUT R4, R9, R4, RZ, 0x3c, !PT ;  /* 0x0000000409047212 */ /* 0x000fe200078e3cff */
[----:B0-----:R-:W0:Y:S01]  /*99d0*/  @P1 LDC R21, c[0x0][0xbec] ;  /* 0x0002fb00ff151b82 */ /* 0x001e220000000800 */
[----:B------:R-:W-:Y:S01]  /*99e0*/  LOP3.LUT R44, R44, R45, RZ, 0x3c, !PT ;  /* 0x0000002d2c2c7212 */ /* 0x000fe200078e3cff */
[--C-:B------:R-:W-:Y:S01]  /*99f0*/  IMAD.X R45, RZ, RZ, R5.reuse, P6 ;  /* 0x000000ffff2d7224 */ /* 0x100fe200030e0605 */
[----:B------:R-:W-:Y:S01]  /*9a00*/  LOP3.LUT R40, R40, R41, RZ, 0x3c, !PT ;  /* 0x0000002928287212 */ /* 0x000fe200078e3cff */
[--C-:B------:R-:W-:Y:S01]  /*9a10*/  IMAD.X R41, RZ, RZ, R5.reuse, P5 ;  /* 0x000000ffff297224 */ /* 0x100fe200028e0605 */
[----:B------:R-:W-:Y:S01]  /*9a20*/  LOP3.LUT R36, R36, R37, RZ, 0x3c, !PT ;  /* 0x0000002524247212 */ /* 0x000fe200078e3cff */
[----:B------:R-:W-:Y:S01]  /*9a30*/  IMAD.X R37, RZ, RZ, R5, P4 ;  /* 0x000000ffff257224 */ /* 0x000fe200020e0605 */
[----:B------:R2:W5:Y:S01]  /*9a40*/  LD.E.128 R32, desc[UR48][R4.64] ;  /* 0x0000003004207980 */ /* 0x000562000c101d00 */
[----:B------:R-:W-:Y:S01]  /*9a50*/  LOP3.LUT R7, R14, 0x380, RZ, 0xc0, !PT ;  /* 0x000003800e077812 */ /* 0x000fe200078ec0ff */
[----:B------:R-:W-:-:S02]  /*9a60*/  UIMAD UR8, UR9, UR10, URZ ;  /* 0x0000000a090872a4 */ /* 0x000fc4000f8e023f */
[----:B------:R-:W-:Y:S01]  /*9a70*/  UIMAD.WIDE.U32 UR6, UR4, UR10, URZ ;  /* 0x0000000a040672a5 */ /* 0x000fe2000f8e003f */
[----:B------:R-:W-:Y:S01]  /*9a80*/  SHF.R.U64 R7, R7, 0x3, RZ ;  /* 0x0000000307077819 */ /* 0x000fe200000012ff */
[----:B-1----:R-:W-:Y:S01]  /*9a90*/  IMAD R0, R17, 0x20, R18 ;  /* 0x0000002011007824 */ /* 0x002fe200078e0212 */
[----:B------:R-:W5:Y:S01]  /*9aa0*/  LD.E.128 R24, desc[UR48][R24.64] ;  /* 0x0000003018187980 */ /* 0x000f62000c101d00 */
[----:B--2---:R-:W1:Y:S01]  /*9ab0*/  @P1 LDC R5, c[0x0][0xbf0] ;  /* 0x0002fc00ff051b82 */ /* 0x004e620000000800 */
[----:B------:R-:W-:Y:S01]  /*9ac0*/  UIMAD UR8, UR4, UR11, UR8 ;  /* 0x0000000b040872a4 */ /* 0x000fe2000f8e0208 */
[----:B------:R-:W-:Y:S01]  /*9ad0*/  LOP3.LUT R28, R7, R14, RZ, 0x3c, !PT ;  /* 0x0000000e071c7212 */ /* 0x000fe200078e3cff */
[----:B------:R-:W-:Y:S01]  /*9ae0*/  IMAD.U32 R7, RZ, RZ, UR40 ;  /* 0x00000028ff077e24 */ /* 0x000fe2000f8e00ff */
[----:B------:R-:W-:Y:S01]  /*9af0*/  ULDC.64 UR10, c[0x0][0xae8] ;  /* 0x0002ba00000a7ab9 */ /* 0x000fe20000000a00 */
[----:B------:R-:W-:Y:S01]  /*9b00*/  UIADD3 UR7, UR7, UR8, URZ ;  /* 0x0000000807077290 */ /* 0x000fe2000fffe03f */
[----:B------:R-:W5:Y:S01]  /*9b10*/  LD.E.128 R12, desc[UR48][R12.64] ;  /* 0x000000300c0c7980 */ /* 0x000f62000c101d00 */
[----:B------:R-:W-:Y:S01]  /*9b20*/  UIMAD UR4, UR14, UR10, URZ ;  /* 0x0000000a0e0472a4 */ /* 0x000fe2000f8e023f */
[----:B------:R-:W-:Y:S01]  /*9b30*/  IMAD R6, R7, 0x80, R0 ;  /* 0x0000008007067824 */ /* 0x000fe200078e0200 */
[----:B------:R-:W-:Y:S01]  /*9b40*/  UIMAD.WIDE.U32 UR6, UR41, UR10, UR6 ;  /* 0x0000000a290672a5 */ /* 0x000fe2000f8e0006 */
[----:B------:R-:W5:Y:S01]  /*9b50*/  LD.E.128 R8, desc[UR48][R10.64] ;  /* 0x000000300a087980 */ /* 0x000f62000c101d00 */
[----:B------:R-:W-:Y:S01]  /*9b60*/  UIMAD UR4, UR41, UR11, UR4 ;  /* 0x0000000b290472a4 */ /* 0x000fe2000f8e0204 */
[----:B0-----:R-:W-:Y:S01]  /*9b70*/  @P1 IMAD.HI.U32 R0, R6, R21, RZ ;  /* 0x0000001506001227 */ /* 0x001fe200078e00ff */
[----:B------:R-:W-:Y:S01]  /*9b80*/  ULDC.64 UR8, c[0x0][0xaf0] ;  /* 0x0002bc0000087ab9 */ /* 0x000fe20000000a00 */
[----:B------:R-:W5:Y:S01]  /*9b90*/  LD.E.128 R44, desc[UR48][R44.64] ;  /* 0x000000302c2c7980 */ /* 0x000f62000c101d00 */
[----:B------:R-:W-:-:S02]  /*9ba0*/  UIADD3 UR7, UR7, UR4, URZ ;  /* 0x0000000407077290 */ /* 0x000fc4000fffe03f */
[----:B------:R-:W-:Y:S01]  /*9bb0*/  UIMAD UR4, UR37, UR8, URZ ;  /* 0x00000008250472a4 */ /* 0x000fe2000f8e023f */
[----:B------:R-:W-:Y:S01]  /*9bc0*/  IMAD.MOV.U32 R7, RZ, RZ, R6 ;  /* 0x000000ffff077224 */ /* 0x000fe200078e0006 */
[----:B------:R-:W-:Y:S01]  /*9bd0*/  UIMAD.WIDE.U32 UR6, UR36, UR8, UR6 ;  /* 0x00000008240672a5 */ /* 0x000fe2000f8e0006 */
[----:B------:R-:W5:Y:S01]  /*9be0*/  LD.E.128 R40, desc[UR48][R40.64] ;  /* 0x0000003028287980 */ /* 0x000f62000c101d00 */
[----:B------:R-:W-:Y:S01]  /*9bf0*/  UIMAD UR4, UR36, UR9, UR4 ;  /* 0x00000009240472a4 */ /* 0x000fe2000f8e0204 */
[----:B-1----:R-:W-:-:S03]  /*9c00*/  @P1 SHF.R.U32.HI R7, RZ, R5, R0 ;  /* 0x00000005ff071219 */ /* 0x002fc60000011600 */
[----:B------:R-:W-:Y:S01]  /*9c10*/  UIADD3 UR4, UR7, UR4, URZ ;  /* 0x0000000407047290 */ /* 0x000fe2000fffe03f */
[----:B------:R-:W-:Y:S01]  /*9c20*/  IMAD.U32 R4, RZ, RZ, UR6 ;  /* 0x00000006ff047e24 */ /* 0x000fe2000f8e00ff */
[----:B------:R-:W5:Y:S01]  /*9c30*/  LD.E.128 R36, desc[UR48][R36.64] ;  /* 0x0000003024247980 */ /* 0x000f62000c101d00 */
[--C-:B------:R-:W-:Y:S01]  /*9c40*/  SHF.R.S32.HI R0, RZ, 0x1f, R7.reuse ;  /* 0x0000001fff007819 */ /* 0x100fe20000011407 */
[----:B------:R-:W-:Y:S02]  /*9c50*/  IMAD.MOV R21, RZ, RZ, -R7 ;  /* 0x000000ffff157224 */ /* 0x000fe400078e0a07 */
[----:B------:R-:W-:Y:S01]  /*9c60*/  IMAD.U32 R5, RZ, RZ, UR7 ;  /* 0x00000007ff057e24 */ /* 0x000fe2000f8e00ff */
[----:B------:R-:W-:Y:S01]  /*9c70*/  ULDC.64 UR6, c[0x0][0xae0] ;  /* 0x0002b80000067ab9 */ /* 0x000fe20000000a00 */
[----:B------:R-:W-:Y:S01]  /*9c80*/  IMAD R21, R50, R21, R6 ;  /* 0x0000001532157224 */ /* 0x000fe200078e0206 */
[----:B------:R-:W5:Y:S01]  /*9c90*/  LD.E.128 R28, desc[UR48][R28.64] ;  /* 0x000000301c1c7980 */ /* 0x000f62000c101d00 */
[----:B------:R-:W-:-:S02]  /*9ca0*/  IMAD R0, R0, UR6, RZ ;  /* 0x0000000600007c24 */ /* 0x000fc4000f8e02ff */
[----:B------:R-:W-:Y:S01]  /*9cb0*/  IMAD.U32 R5, RZ, RZ, UR4 ;  /* 0x00000004ff057e24 */ /* 0x000fe2000f8e00ff */
[----:B------:R-:W-:Y:S01]  /*9cc0*/  @!PT LDS RZ, [RZ] ;  /* 0x00000000fffff984 */ /* 0x000fe20000000800 */
[----:B------:R-:W-:Y:S01]  /*9cd0*/  @!PT LDS RZ, [RZ] ;  /* 0x00000000fffff984 */ /* 0x000fe20000000800 */
[----:B------:R-:W-:Y:S01]  /*9ce0*/  @!PT LDS RZ, [RZ] ;  /* 0x00000000fffff984 */ /* 0x000fe20000000800 */
[----:B------:R-:W-:Y:S01]  /*9cf0*/  @!PT LDS RZ, [RZ] ;  /* 0x00000000fffff984 */ /* 0x000fe20000000800 */
[----:B------:R0:W-:Y:S06]  /*9d00*/  MEMBAR.ALL.CTA ;  /* 0x0000000000007992 */ /* 0x0001ec0000008000 */
[----:B0-----:R-:W0:Y:S01]  /*9d10*/  FENCE.VIEW.ASYNC.S ;  /* 0x00000000000073c6 */ /* 0x001e220000000000 */
[C---:B------:R-:W-:Y:S01]  /*9d20*/  IMAD R49, R7.reuse, UR7, R0 ;  /* 0x0000000707317c24 */ /* 0x040fe2000f8e0200 */
[----:B------:R-:W-:Y:S01]  /*9d30*/  SHF.R.S32.HI R0, RZ, 0x1f, R21 ;  /* 0x0000001fff007819 */ /* 0x000fe20000011415 */
[----:B------:R-:W-:Y:S01]  /*9d40*/  IMAD.WIDE.U32 R4, R7, UR6, R4 ;  /* 0x0000000607047c25 */ /* 0x000fe2000f8e0004 */
[----:B------:R-:W-:-:S03]  /*9d50*/  ULDC.64 UR6, c[0x0][0xad8] ;  /* 0x0002b60000067ab9 */ /* 0x000fc60000000a00 */
[----:B------:R-:W-:Y:S02]  /*9d60*/  IMAD.U32 R55, RZ, RZ, UR40 ;  /* 0x00000028ff377e24 */ /* 0x000fe4000f8e00ff */
[----:B------:R-:W-:Y:S02]  /*9d70*/  IMAD.IADD R5, R5, 0x1, R49 ;  /* 0x0000000105057824 */ /* 0x000fe400078e0231 */
[----:B------:R-:W-:Y:S02]  /*9d80*/  IMAD R6, R0, UR6, RZ ;  /* 0x0000000600067c24 */ /* 0x000fe4000f8e02ff */
[----:B------:R-:W-:Y:S02]  /*9d90*/  IMAD R48, R55, 0x80, R18 ;  /* 0x0000008037307824 */ /* 0x000fe400078e0212 */
[C---:B------:R-:W-:Y:S02]  /*9da0*/  IMAD R7, R21.reuse, UR7, R6 ;  /* 0x0000000715077c24 */ /* 0x040fe4000f8e0206 */
[----:B------:R-:W-:Y:S01]  /*9db0*/  IMAD.WIDE.U32 R4, R21, UR6, R4 ;  /* 0x0000000615047c25 */ /* 0x000fe2000f8e0004 */
[----:B------:R-:W-:Y:S01]  /*9dc0*/  ISETP.GE.AND P2, PT, R48, R53, PT ;  /* 0x000000353000720c */ /* 0x000fe20003f46270 */
[----:B------:R-:W-:-:S02]  /*9dd0*/  ULDC.64 UR6, c[0x0][0xa80] ;  /* 0x0002a00000067ab9 */ /* 0x000fc40000000a00 */
[----:B------:R-:W-:Y:S01]  /*9de0*/  VIADD R3, R3, 0x29820 ;  /* 0x0002982003037836 */ /* 0x000fe20000000000 */
[----:B------:R-:W-:Y:S01]  /*9df0*/  LEA R20, P3, R4, UR6, 0x1 ;  /* 0x0000000604147c11 */ /* 0x000fe2000f8608ff */
[----:B------:R-:W-:Y:S02]  /*9e00*/  IMAD.IADD R5, R5, 0x1, R7 ;  /* 0x0000000105057824 */ /* 0x000fe400078e0207 */
[----:B------:R-:W-:Y:S01]  /*9e10*/  VIADD R0, R48, 0x20 ;  /* 0x0000002030007836 */ /* 0x000fe20000000000 */
[----:B------:R-:W-:Y:S02]  /*9e20*/  PRMT R3, RZ, 0x654, R3 ;  /* 0x00000654ff037816 */ /* 0x000fe40000000003 */
[----:B------:R-:W-:Y:S02]  /*9e30*/  LEA.HI.X R21, R4, UR7, R5, 0x1, P3 ;  /* 0x0000000704157c11 */ /* 0x000fe400098f0c05 */
[-C--:B------:R-:W-:Y:S01]  /*9e40*/  ISETP.GE.AND P0, PT, R0, R53.reuse, PT ;  /* 0x000000350000720c */ /* 0x080fe20003f06270 */
[----:B------:R-:W-:Y:S01]  /*9e50*/  VIADD R0, R48, 0x40 ;  /* 0x0000004030007836 */ /* 0x000fe20000000000 */
[----:B0-----:R0:W-:Y:S01]  /*9e60*/  SYNCS.ARRIVE.TRANS64.RED.A1T0 RZ, [R3+URZ], RZ ;  /* 0x000000ff03ff79a7 */ /* 0x0011e2000810043f */
[----:B------:R1:W2:Y:S01]  /*9e70*/  SHFL.IDX PT, R7, R20, RZ, 0x181f ;  /* 0x00181fff14077589 */ /* 0x0002a200000e0000 */
[----:B------:R-:W-:Y:S02]  /*9e80*/  BSSY B1, `(.L_x_310) ;  /* 0x000000d000017945 */ /* 0x000fe40003800000 */
[----:B------:R-:W-:Y:S01]  /*9e90*/  ISETP.GE.AND P1, PT, R0, R53, PT ;  /* 0x000000350000720c */ /* 0x000fe20003f26270 */
[----:B0-----:R1:W0:Y:S01]  /*9ea0*/  SHFL.IDX PT, R3, R21, RZ, 0x181f ;  /* 0x00181fff15037589 */ /* 0x00122200000e0000 */
[----:B------:R-:W-:Y:S11]  /*9eb0*/  @P2 BRA `(.L_x_311) ;  /* 0x0000000000242947 */ /* 0x000ff60003800000 */
[----:B------:R-:W-:Y:S02]  /*9ec0*/  ULDC UR4, c[0x0][0xac8] ;  /* 0x0002b20000047ab9 */ /* 0x000fe40000000800 */
[----:B------:R-:W-:Y:S02]  /*9ed0*/  ISETP.GE.AND P2, PT, R2, UR4, PT ;  /* 0x0000000402007c0c */ /* 0x000fe4000bf46270 */
[----:B------:R-:W-:-:S11]  /*9ee0*/  ISETP.GE.AND P3, PT, R16, UR4, PT ;  /* 0x0000000410007c0c */ /* 0x000fd6000bf66270 */
[-C--:B--2---:R-:W-:Y:S02]  /*9ef0*/  @!P2 LEA R4, P4, R2, R7.reuse, 0x1 ;  /* 0x000000070204a211 */ /* 0x084fe400078808ff */
[----:B------:R-:W-:Y:S02]  /*9f00*/  @!P3 LEA R6, P5, R16, R7, 0x1 ;  /* 0x000000071006b211 */ /* 0x000fe400078a08ff */
[-C--:B0-----:R-:W-:Y:S02]  /*9f10*/  @!P2 LEA.HI.X R5, R2, R3.reuse, R193, 0x1, P4 ;  /* 0x000000030205a211 */ /* 0x081fe400020f0cc1 */
[----:B------:R-:W-:-:S03]  /*9f20*/  @!P3 LEA.HI.X R7, R16, R3, R192, 0x1, P5 ;  /* 0x000000031007b211 */ /* 0x000fc600028f0cc0 */
[----:B-----5:R3:W-:Y:S04]  /*9f30*/  @!P2 ST.E.128 desc[UR48][R4.64], R32 ;  /* 0x000000200400a985 */ /* 0x0207e8000c101d30 */
[----:B------:R3:W-:Y:S02]  /*9f40*/  @!P3 ST.E.128 desc[UR48][R6.64], R44 ;  /* 0x0000002c0600b985 */ /* 0x0007e4000c101d30 */
.L_x_311:
[----:B------:R-:W-:Y:S05]  /*9f50*/  BSYNC B1 ;  /* 0x0000000000017941 */ /* 0x000fea0003800000 */
.L_x_310:
[----:B0-----:R0:W4:Y:S01]  /*9f60*/  SHFL.IDX PT, R3, R21, 0x1, 0x181f ;  /* 0x00381f0015037f89 */ /* 0x00112200000e0000 */
[----:B------:R-:W-:Y:S03]  /*9f70*/  BSSY B1, `(.L_x_312) ;  /* 0x000000c000017945 */ /* 0x000fe60003800000 */
[----:B--23--:R0:W2:Y:S01]  /*9f80*/  SHFL.IDX PT, R7, R20, 0x1, 0x181f ;  /* 0x00381f0014077f89 */ /* 0x00c0a200000e0000 */
[----:B------:R-:W-:Y:S05]  /*9f90*/  @P0 BRA `(.L_x_313) ;  /* 0x0000000000240947 */ /* 0x000fea0003800000 */
[----:B------:R-:W-:Y:S02]  /*9fa0*/  ULDC UR4, c[0x0][0xac8] ;  /* 0x0002b20000047ab9 */ /* 0x000fe40000000800 */
[----:B------:R-:W-:Y:S02]  /*9fb0*/  ISETP.GE.AND P3, PT, R2, UR4, PT ;  /* 0x0000000402007c0c */ /* 0x000fe4000bf66270 */
[----:B------:R-:W-:-:S11]  /*9fc0*/  ISETP.GE.AND P4, PT, R16, UR4, PT ;  /* 0x0000000410007c0c */ /* 0x000fd6000bf86270 */
[-C--:B--2---:R-:W-:Y:S02]  /*9fd0*/  @!P3 LEA R4, P0, R2, R7.reuse, 0x1 ;  /* 0x000000070204b211 */ /* 0x084fe400078008ff */
[----:B------:R-:W-:Y:S02]  /*9fe0*/  @!P4 LEA R6, P2, R16, R7, 0x1 ;  /* 0x000000071006c211 */ /* 0x000fe400078408ff */
[-C--:B----4-:R-:W-:Y:S02]  /*9ff0*/  @!P3 LEA.HI.X R5, R2, R3.reuse, R193, 0x1, P0 ;  /* 0x000000030205b211 */ /* 0x090fe400000f0cc1 */
[----:B------:R-:W-:-:S03]  /*a000*/  @!P4 LEA.HI.X R7, R16, R3, R192, 0x1, P2 ;  /* 0x000000031007c211 */ /* 0x000fc600010f0cc0 */
[----:B-----5:R3:W-:Y:S04]  /*a010*/  @!P3 ST.E.128 desc[UR48][R4.64], R24 ;  /* 0x000000180400b985 */ /* 0x0207e8000c101d30 */
[----:B------:R3:W-:Y:S02]  /*a020*/  @!P4 ST.E.128 desc[UR48][R6.64], R40 ;  /* 0x000000280600c985 */ /* 0x0007e4000c101d30 */
.L_x_313:
[----:B------:R-:W-:Y:S05]  /*a030*/  BSYNC B1 ;  /* 0x0000000000017941 */ /* 0x000fea0003800000 */
.L_x_312:
[----:B----4-:R4:W0:Y:S01]  /*a040*/  SHFL.IDX PT, R3, R21, 0x2, 0x181f ;  /* 0x00581f0015037f89 */ /* 0x01082200000e0000 */
        /* <DEDUP_REMOVED lines=12> */
.L_x_315:
[----:B------:R-:W-:Y:S05]  /*a110*/  BSYNC B1 ;  /* 0x0000000000017941 */ /* 0x000fea0003800000 */
.L_x_314:
[----:B------:R-:W-:Y:S01]  /*a120*/  VIADD R0, R48, 0x60 ;  /* 0x0000006030007836 */ /* 0x000fe20000000000 */
[----:B01--4-:R-:W4:Y:S04]  /*a130*/  SHFL.IDX PT, R21, R21, 0x3, 0x181f ;  /* 0x00781f0015157f89 */ /* 0x013f2800000e0000 */
[----:B------:R-:W-:Y:S01]  /*a140*/  ISETP.GE.AND P0, PT, R0, R53, PT ;  /* 0x000000350000720c */ /* 0x000fe20003f06270 */
[----:B------:R0:W1:-:S12]  /*a150*/  SHFL.IDX PT, R3, R20, 0x3, 0x181f ;  /* 0x00781f0014037f89 */ /* 0x00005800000e0000 */
[----:B0-----:R-:W-:Y:S05]  /*a160*/  @P0 BRA `(.L_x_316) ;  /* 0x0000000c00140947 */ /* 0x001fea0003800000 */
[----:B------:R-:W-:Y:S02]  /*a170*/  ULDC UR4, c[0x0][0xac8] ;  /* 0x0002b20000047ab9 */ /* 0x000fe40000000800 */
[----:B------:R-:W-:-:S13]  /*a180*/  ISETP.GE.AND P1, PT, R2, UR4, PT ;  /* 0x0000000402007c0c */ /* 0x000fda000bf26270 */
[----:B-1-3--:R-:W-:-:S04]  /*a190*/  @!P1 LEA R4, P0, R2, R3, 0x1 ;  /* 0x0000000302049211 */ /* 0x00afc800078008ff */
[----:B----4-:R-:W-:Y:S02]  /*a1a0*/  @!P1 LEA.HI.X R5, R2, R21, R193, 0x1, P0 ;  /* 0x0000001502059211 */ /* 0x010fe400000f0cc1 */
[----:B------:R-:W-:-:S03]  /*a1b0*/  ISETP.GE.AND P0, PT, R16, UR4, PT ;  /* 0x0000000410007c0c */ /* 0x000fc6000bf06270 */
[----:B-----5:R0:W-:Y:S10]  /*a1c0*/  @!P1 ST.E.128 desc[UR48][R4.64], R8 ;  /* 0x0000000804009985 */ /* 0x0201f4000c101d30 */
[----:B------:R-:W-:Y:S05]  /*a1d0*/  @P0 BRA `(.L_x_316) ;  /* 0x0000000800f80947 */ /* 0x000fea0003800000 */
[----:B0-----:R-:W-:-:S04]  /*a1e0*/  LEA R4, P0, R16, R3, 0x1 ;  /* 0x0000000310047211 */ /* 0x001fc800078008ff */
[----:B------:R-:W-:-:S05]  /*a1f0*/  LEA.HI.X R5, R16, R21, R192, 0x1, P0 ;  /* 0x0000001510057211 */ /* 0x000fca00000f0cc0 */
[----:B------:R0:W-:Y:S01]  /*a200*/  ST.E.128 desc[UR48][R4.64], R28 ;  /* 0x0000001c04007985 */ /* 0x0001e2000c101d30 */
[----:B------:R-:W-:Y:S05]  /*a210*/  BRA `(.L_x_316) ;  /* 0x0000000800e87947 */ /* 0x000fea0003800000 */
.L_x_308:
[----:B------:R-:W-:Y:S01]  /*a220*/  ULDC.64 UR6, c[0x0][0xc00] ;  /* 0x0003000000067ab9 */ /* 0x000fe20000000a00 */
[----:B------:R-:W-:Y:S01]  /*a230*/  ULDC UR4, c[0x0][0xa88] ;  /* 0x0002a20000047ab9 */ /* 0x000fe20000000800 */
[----:B------:R-:W-:Y:S01]  /*a240*/  UISETP.NE.U32.AND UP0, UPT, UR6, URZ, UPT ;  /* 0x0000003f0600728c */ /* 0x000fe2000bf05070 */
[----:B------:R-:W0:Y:S03]  /*a250*/  LDC R11, c[0x0][0xbe8] ;  /* 0x0002fa00ff0b7b82 */ /* 0x000e260000000800 */
[----:B------:R-:W-:-:S03]  /*a260*/  UISETP.NE.AND.EX UP0, UPT, UR7, URZ, UPT, UP0 ;  /* 0x0000003f0700728c */ /* 0x000fc6000bf05300 */
[----:B------:R-:W-:Y:S02]  /*a270*/  ULDC.64 UR6, c[0x0][0xc00] ;  /* 0x0003000000067ab9 */ /* 0x000fe40000000a00 */
[----:B------:R-:W-:Y:S01]  /*a280*/  UIMAD.WIDE UR6, UR36, 0x4, UR6 ;  /* 0x00000004240678a5 */ /* 0x000fe2000f8e0206 */
[----:B------:R-:W-:-:S05]  /*a290*/  PLOP3.LUT P2, PT, PT, PT, UP0, 0x80, 0x0 ;  /* 0x000000000000781c */ /* 0x000fca0003f4f008 */
[----:B------:R-:W-:Y:S02]  /*a2a0*/  IMAD.U32 R4, RZ, RZ, UR6 ;  /* 0x00000006ff047e24 */ /* 0x000fe4000f8e00ff */
[----:B------:R-:W-:Y:S01]  /*a2b0*/  IMAD.U32 R5, RZ, RZ, UR7 ;  /* 0x00000007ff057e24 */ /* 0x000fe2000f8e00ff */
[----:B------:R-:W-:Y:S02]  /*a2c0*/  ULDC.64 UR6, c[0x0][0xc08] ;  /* 0x0003020000067ab9 */ /* 0x000fe40000000a00 */
[----:B------:R-:W-:-:S03]  /*a2d0*/  UISETP.NE.U32.AND UP1, UPT, UR6, URZ, UPT ;  /* 0x0000003f0600728c */ /* 0x000fc6000bf25070 */
[----:B------:R-:W2:Y:S01]  /*a2e0*/  @P2 LDG.E R3, desc[UR48][R4.64] ;  /* 0x0000003004032981 */ /* 0x000ea2000c1e1900 */
[----:B------:R-:W-:Y:S01]  /*a2f0*/  UISETP.NE.AND.EX UP1, UPT, UR7, URZ, UPT, UP1 ;  /* 0x0000003f0700728c */ /* 0x000fe2000bf25310 */
[----:B------:R-:W-:-:S05]  /*a300*/  IMAD.U32 R0, RZ, RZ, UR4 ;  /* 0x00000004ff007e24 */ /* 0x000fca000f8e00ff */
[----:B------:R-:W-:-:S05]  /*a310*/  PLOP3.LUT P3, PT, PT, PT, UP1, 0x80, 0x0 ;  /* 0x000000000000781c */ /* 0x000fca0003f6f018 */
[----:B------:R-:W-:Y:S02]  /*a320*/  @UP1 ULDC.64 UR6, c[0x0][0xc08] ;  /* 0x0003020000061ab9 */ /* 0x000fe40000000a00 */
[----:B------:R-:W-:-:S06]  /*a330*/  @UP1 UIMAD.WIDE UR6, UR36, 0x4, UR6 ;  /* 0x00000004240618a5 */ /* 0x000fcc000f8e0206 */
[----:B------:R-:W-:Y:S02]  /*a340*/  IMAD.U32 R6, RZ, RZ, UR6 ;  /* 0x00000006ff067e24 */ /* 0x000fe4000f8e00ff */
[----:B------:R-:W-:-:S05]  /*a350*/  IMAD.U32 R7, RZ, RZ, UR7 ;  /* 0x00000007ff077e24 */ /* 0x000fca000f8e00ff */
[----:B------:R1:W5:Y:S01]  /*a360*/  @P3 LDG.E R0, desc[UR48][R6.64] ;  /* 0x0000003006003981 */ /* 0x000362000c1e1900 */
[----:B0-----:R-:W-:Y:S01]  /*a370*/  ISETP.NE.AND P0, PT, R11, 0x1, PT ;  /* 0x000000010b00780c */ /* 0x001fe20003f05270 */
[----:B------:R-:W-:Y:S01]  /*a380*/  UMOV UR4, URZ ;  /* 0x0000003f00047c82 */ /* 0x000fe20008000000 */
[----:B------:R-:W-:Y:S01]  /*a390*/  USHF.R.S32.HI UR10, URZ, 0x1f, UR41 ;  /* 0x0000001f3f0a7899 */ /* 0x000fe20008011429 */
[----:B------:R-:W-:-:S10]  /*a3a0*/  ISETP.GE.AND P1, PT, R194, 0x80, PT ;  /* 0x00000080c200780c */ /* 0x000fd40003f26270 */
[----:B------:R-:W0:Y:S01]  /*a3b0*/  @P0 LDC R9, c[0x0][0xbec] ;  /* 0x0002fb00ff090b82 */ /* 0x000e220000000800 */
[----:B--2---:R-:W-:-:S13]  /*a3c0*/  @P2 R2UR UR4, R3 ;  /* 0x00000000030422ca */ /* 0x004fda00000e0000 */
[----:B------:R-:W-:Y:S01]  /*a3d0*/  USHF.R.S32.HI UR9, URZ, 0x1f, UR4 ;  /* 0x0000001f3f097899 */ /* 0x000fe20008011404 */
[----:B01----:R-:W-:Y:S11]  /*a3e0*/  @P3 BRA `(.L_x_317) ;  /* 0x0000000000103947 */ /* 0x003ff60003800000 */
[----:B------:R-:W-:Y:S05]  /*a3f0*/  @!P2 BRA `(.L_x_317) ;  /* 0x00000000000ca947 */ /* 0x000fea0003800000 */
[----:B------:R-:W2:Y:S04]  /*a400*/  LDG.E R3, desc[UR48][R4.64] ;  /* 0x0000003004037981 */ /* 0x000ea8000c1e1900 */
[----:B-----5:R-:W2:Y:S02]  /*a410*/  LDG.E R0, desc[UR48][R4.64+0x4] ;  /* 0x0000043004007981 */ /* 0x020ea4000c1e1900 */
[----:B--2---:R-:W-:-:S07]  /*a420*/  IMAD.IADD R0, R0, 0x1, -R3 ;  /* 0x0000000100007824 */ /* 0x004fce00078e0a03 */
.L_x_317:
[----:B------:R-:W-:Y:S01]  /*a430*/  USEL UR36, UR36, URZ, !UP0 ;  /* 0x0000003f24247287 */ /* 0x000fe2000c000000 */
[----:B------:R-:W-:Y:S01]  /*a440*/  BSSY B1, `(.L_x_318) ;  /* 0x000002d000017945 */ /* 0x000fe20003800000 */
[----:B------:R-:W-:-:S03]  /*a450*/  USEL UR37, UR37, URZ, !UP0 ;  /* 0x0000003f25257287 */ /* 0x000fc6000c000000 */
[----:B------:R-:W-:Y:S09]  /*a460*/  @P1 BRA `(.L_x_319) ;  /* 0x0000000000a81947 */ /* 0x000ff20003800000 */
[----:B------:R-:W0:Y:S01]  /*a470*/  S2R R4, SR_TID.X ;  /* 0x0000000000047919 */ /* 0x000e220000002100 */
[----:B------:R-:W1:Y:S01]  /*a480*/  LDC R6, c[0x0][0xbe8] ;  /* 0x0002fa00ff067b82 */ /* 0x000e620000000800 */
[----:B------:R-:W-:-:S04]  /*a490*/  IMAD.U32 R3, RZ, RZ, UR40 ;  /* 0x00000028ff037e24 */ /* 0x000fc8000f8e00ff */
[----:B0-----:R-:W-:Y:S02]  /*a4a0*/  IMAD R3, R3, 0x80, R4 ;  /* 0x0000008003037824 */ /* 0x001fe400078e0204 */
[----:B-1---5:R-:W-:Y:S02]  /*a4b0*/  IMAD R4, R0, R6, RZ ;  /* 0x0000000600047224 */ /* 0x022fe400078e02ff */
[----:B------:R-:W-:-:S05]  /*a4c0*/  VIADD R5, R3, 0xffffff80 ;  /* 0xffffff8003057836 */ /* 0x000fca0000000000 */
[----:B------:R-:W-:-:S13]  /*a4d0*/  ISETP.GE.AND P1, PT, R5, R4, PT ;  /* 0x000000040500720c */ /* 0x000fda0003f26270 */
[----:B------:R-:W-:Y:S05]  /*a4e0*/  @P1 BRA `(.L_x_319) ;  /* 0x0000000000881947 */ /* 0x000fea0003800000 */
[----:B------:R-:W-:Y:S01]  /*a4f0*/  ISETP.NE.AND P1, PT, R6, 0x1, PT ;  /* 0x000000010600780c */ /* 0x000fe20003f25270 */
[----:B------:R-:W-:Y:S01]  /*a500*/  ULDC.64 UR12, c[0x0][0xb90] ;  /* 0x0002e400000c7ab9 */ /* 0x000fe20000000a00 */
[----:B------:R-:W-:Y:S01]  /*a510*/  UMOV UR6, UR4 ;  /* 0x0000000400067c82 */ /* 0x000fe20008000000 */
[----:B------:R-:W-:Y:S01]  /*a520*/  UIMAD UR8, UR10, UR12, URZ ;  /* 0x0000000c0a0872a4 */ /* 0x000fe2000f8e023f */
[----:B------:R-:W-:Y:S02]  /*a530*/  UMOV UR7, UR9 ;  /* 0x0000000900077c82 */ /* 0x000fe40008000000 */
[----:B------:R-:W-:Y:S02]  /*a540*/  UIMAD.WIDE.U32 UR6, UR41, UR12, UR6 ;  /* 0x0000000c290672a5 */ /* 0x000fe4000f8e0006 */
[----:B------:R-:W-:-:S03]  /*a550*/  UIMAD UR8, UR41, UR13, UR8 ;  /* 0x0000000d290872a4 */ /* 0x000fc6000f8e0208 */
[----:B------:R-:W-:Y:S02]  /*a560*/  ULDC.64 UR12, c[0x0][0xb98] ;  /* 0x0002e600000c7ab9 */ /* 0x000fe40000000a00 */
[----:B------:R-:W0:Y:S01]  /*a570*/  @P1 LDC R4, c[0x0][0xbec] ;  /* 0x0002fb00ff041b82 */ /* 0x000e220000000800 */
[----:B------:R-:W-:Y:S02]  /*a580*/  UIADD3 UR7, UR7, UR8, URZ ;  /* 0x0000000807077290 */ /* 0x000fe4000fffe03f */
[----:B------:R-:W-:Y:S02]  /*a590*/  UIMAD UR8, UR37, UR12, URZ ;  /* 0x0000000c250872a4 */ /* 0x000fe4000f8e023f */
[----:B------:R-:W-:Y:S02]  /*a5a0*/  UIMAD.WIDE.U32 UR6, UR36, UR12, UR6 ;  /* 0x0000000c240672a5 */ /* 0x000fe4000f8e0006 */
[----:B------:R-:W-:Y:S01]  /*a5b0*/  UIMAD UR8, UR36, UR13, UR8 ;  /* 0x0000000d240872a4 */ /* 0x000fe2000f8e0208 */
[----:B------:R-:W1:Y:S02]  /*a5c0*/  @P1 LDC R8, c[0x0][0xbf0] ;  /* 0x0002fc00ff081b82 */ /* 0x000e640000000800 */
[----:B------:R-:W-:Y:S01]  /*a5d0*/  ULDC.64 UR12, c[0x0][0xb88] ;  /* 0x0002e200000c7ab9 */ /* 0x000fe20000000a00 */
[----:B0-----:R-:W-:-:S04]  /*a5e0*/  @P1 IMAD.HI.U32 R3, R5, R4, RZ ;  /* 0x0000000405031227 */ /* 0x001fc800078e00ff */
[----:B------:R-:W-:Y:S01]  /*a5f0*/  IMAD.MOV.U32 R4, RZ, RZ, R5 ;  /* 0x000000ffff047224 */ /* 0x000fe200078e0005 */
[----:B-1----:R-:W-:Y:S01]  /*a600*/  @P1 SHF.R.U32.HI R4, RZ, R8, R3 ;  /* 0x00000008ff041219 */ /* 0x002fe20000011603 */
[----:B------:R-:W-:-:S04]  /*a610*/  IMAD.U32 R8, RZ, RZ, UR8 ;  /* 0x00000008ff087e24 */ /* 0x000fc8000f8e00ff */
[----:B------:R-:W-:-:S04]  /*a620*/  IMAD.MOV R3, RZ, RZ, -R4 ;  /* 0x000000ffff037224 */ /* 0x000fc800078e0a04 */
[----:B------:R-:W-:Y:S01]  /*a630*/  IMAD R3, R6, R3, R5 ;  /* 0x0000000306037224 */ /* 0x000fe200078e0205 */
[----:B------:R-:W-:Y:S02]  /*a640*/  SHF.R.S32.HI R5, RZ, 0x1f, R4 ;  /* 0x0000001fff057819 */ /* 0x000fe40000011404 */
[----:B------:R-:W-:Y:S02]  /*a650*/  IADD3 R4, P1, R4, UR6, RZ ;  /* 0x0000000604047c10 */ /* 0x000fe4000ff3e0ff */
[----:B------:R-:W-:Y:S02]  /*a660*/  SHF.R.S32.HI R6, RZ, 0x1f, R3 ;  /* 0x0000001fff067819 */ /* 0x000fe40000011403 */
[----:B------:R-:W-:Y:S01]  /*a670*/  IADD3.X R5, R5, UR7, R8, P1, !PT ;  /* 0x0000000705057c10 */ /* 0x000fe20008ffe408 */
[----:B------:R-:W-:Y:S02]  /*a680*/  ULDC.64 UR6, c[0x0][0xb50] ;  /* 0x0002d40000067ab9 */ /* 0x000fe40000000a00 */
[----:B------:R-:W-:-:S02]  /*a690*/  IMAD R6, R6, UR12, RZ ;  /* 0x0000000c06067c24 */ /* 0x000fc4000f8e02ff */
[----:B------:R-:W-:-:S04]  /*a6a0*/  IMAD.WIDE.U32 R4, R3, UR12, R4 ;  /* 0x0000000c03047c25 */ /* 0x000fc8000f8e0004 */
[----:B------:R-:W-:Y:S01]  /*a6b0*/  IMAD R7, R3, UR13, R6 ;  /* 0x0000000d03077c24 */ /* 0x000fe2000f8e0206 */
[----:B------:R-:W-:-:S03]  /*a6c0*/  LEA R6, P1, R4, UR6, 0x2 ;  /* 0x0000000604067c11 */ /* 0x000fc6000f8210ff */
[----:B------:R-:W-:-:S05]  /*a6d0*/  IMAD.IADD R3, R5, 0x1, R7 ;  /* 0x0000000105037824 */ /* 0x000fca00078e0207 */
[----:B------:R-:W-:Y:S01]  /*a6e0*/  LEA.HI.X R7, R4, UR7, R3, 0x2, P1 ;  /* 0x0000000704077c11 */ /* 0x000fe200088f1403 */
[----:B------:R-:W-:-:S05]  /*a6f0*/  IMAD.MOV.U32 R3, RZ, RZ, -0x800000 ;  /* 0xff800000ff037424 */ /* 0x000fca00078e00ff */
[----:B------:R0:W-:Y:S02]  /*a700*/  STG.E desc[UR48][R6.64], R3 ;  /* 0x0000000306007986 */ /* 0x0001e4000c101930 */
.L_x_319:
[----:B------:R-:W-:Y:S05]  /*a710*/  BSYNC B1 ;  /* 0x0000000000017941 */ /* 0x000fea0003800000 */
.L_x_318:
[----:B------:R-:W1:Y:S01]  /*a720*/  @P0 LDC R5, c[0x0][0xbf0] ;  /* 0x0002fc00ff050b82 */ /* 0x000e620000000800 */
[----:B------:R-:W-:Y:S01]  /*a730*/  ULDC.64 UR12, c[0x0][0xaa0] ;  /* 0x0002a800000c7ab9 */ /* 0x000fe20000000a00 */
[----:B0-----:R-:W-:Y:S01]  /*a740*/  IMAD R3, R17, 0x20, R18 ;  /* 0x0000002011037824 */ /* 0x001fe200078e0212 */
[----:B------:R-:W-:Y:S01]  /*a750*/  UIMAD UR8, UR9, UR12, URZ ;  /* 0x0000000c090872a4 */ /* 0x000fe2000f8e023f */
[----:B------:R-:W-:Y:S01]  /*a760*/  IMAD.U32 R8, RZ, RZ, UR40 ;  /* 0x00000028ff087e24 */ /* 0x000fe2000f8e00ff */
[----:B------:R-:W-:Y:S01]  /*a770*/  UIMAD.WIDE.U32 UR6, UR4, UR12, URZ ;  /* 0x0000000c040672a5 */ /* 0x000fe2000f8e003f */
[----:B------:R-:W-:Y:S01]  /*a780*/  IMAD.U32 R13, RZ, RZ, UR40 ;  /* 0x00000028ff0d7e24 */ /* 0x000fe2000f8e00ff */
[----:B------:R-:W-:Y:S01]  /*a790*/  UIMAD UR8, UR4, UR13, UR8 ;  /* 0x0000000d040872a4 */ /* 0x000fe2000f8e0208 */
[----:B------:R-:W-:Y:S01]  /*a7a0*/  IMAD R8, R8, 0x80, R3 ;  /* 0x0000008008087824 */ /* 0x000fe200078e0203 */
[----:B------:R-:W-:Y:S01]  /*a7b0*/  BSSY B1, `(.L_x_320) ;  /* 0x0000036000017945 */ /* 0x000fe20003800000 */
[----:B------:R-:W-:Y:S01]  /*a7c0*/  ULDC.64 UR12, c[0x0][0xae8] ;  /* 0x0002ba00000c7ab9 */ /* 0x000fe20000000a00 */
[----:B------:R-:W-:Y:S01]  /*a7d0*/  UIADD3 UR7, UR7, UR8, URZ ;  /* 0x0000000807077290 */ /* 0x000fe2000fffe03f */
[----:B------:R-:W-:Y:S01]  /*a7e0*/  @P0 IMAD.HI.U32 R4, R8, R9, RZ ;  /* 0x0000000908040227 */ /* 0x000fe200078e00ff */
[----:B------:R-:W-:-:S02]  /*a7f0*/  UIMAD UR4, UR10, UR12, URZ ;  /* 0x0000000c0a0472a4 */ /* 0x000fc4000f8e023f */
[----:B------:R-:W-:Y:S01]  /*a800*/  UIMAD.WIDE.U32 UR6, UR41, UR12, UR6 ;  /* 0x0000000c290672a5 */ /* 0x000fe2000f8e0006 */
[----:B------:R-:W-:Y:S01]  /*a810*/  IMAD.MOV.U32 R3, RZ, RZ, R8 ;  /* 0x000000ffff037224 */ /* 0x000fe200078e0008 */
[----:B------:R-:W-:Y:S01]  /*a820*/  UIMAD UR4, UR41, UR13, UR4 ;  /* 0x0000000d290472a4 */ /* 0x000fe2000f8e0204 */
[----:B------:R-:W-:-:S03]  /*a830*/  ULDC.64 UR8, c[0x0][0xaf0] ;  /* 0x0002bc0000087ab9 */ /* 0x000fc60000000a00 */
[----:B------:R-:W-:Y:S02]  /*a840*/  UIADD3 UR7, UR7, UR4, URZ ;  /* 0x0000000407077290 */ /* 0x000fe4000fffe03f */
[----:B------:R-:W-:Y:S01]  /*a850*/  UIMAD UR4, UR37, UR8, URZ ;  /* 0x00000008250472a4 */ /* 0x000fe2000f8e023f */
[----:B-1----:R-:W-:Y:S01]  /*a860*/  @P0 SHF.R.U32.HI R3, RZ, R5, R4 ;  /* 0x00000005ff030219 */ /* 0x002fe20000011604 */
[----:B------:R-:W-:Y:S02]  /*a870*/  UIMAD.WIDE.U32 UR6, UR36, UR8, UR6 ;  /* 0x00000008240672a5 */ /* 0x000fe4000f8e0006 */
[----:B------:R-:W-:Y:S01]  /*a880*/  UIMAD UR4, UR36, UR9, UR4 ;  /* 0x00000009240472a4 */ /* 0x000fe2000f8e0204 */
[--C-:B------:R-:W-:Y:S01]  /*a890*/  SHF.R.S32.HI R4, RZ, 0x1f, R3.reuse ;  /* 0x0000001fff047819 */ /* 0x100fe20000011403 */
[----:B------:R-:W-:Y:S01]  /*a8a0*/  IMAD.MOV R7, RZ, RZ, -R3 ;  /* 0x000000ffff077224 */ /* 0x000fe200078e0a03 */
[----:B------:R-:W-:Y:S01]  /*a8b0*/  ULDC.64 UR8, c[0x0][0xae0] ;  /* 0x0002b80000087ab9 */ /* 0x000fe20000000a00 */
[----:B------:R-:W-:-:S02]  /*a8c0*/  UIADD3 UR4, UR7, UR4, URZ ;  /* 0x0000000407047290 */ /* 0x000fc4000fffe03f */
[----:B------:R-:W-:Y:S02]  /*a8d0*/  IMAD.U32 R5, RZ, RZ, UR7 ;  /* 0x00000007ff057e24 */ /* 0x000fe4000f8e00ff */
[----:B------:R-:W-:Y:S02]  /*a8e0*/  IMAD R6, R4, UR8, RZ ;  /* 0x0000000804067c24 */ /* 0x000fe4000f8e02ff */
[----:B------:R-:W-:Y:S01]  /*a8f0*/  IMAD.U32 R4, RZ, RZ, UR6 ;  /* 0x00000006ff047e24 */ /* 0x000fe2000f8e00ff */
[----:B------:R-:W-:Y:S01]  /*a900*/  ULDC.64 UR6, c[0x0][0xad8] ;  /* 0x0002b60000067ab9 */ /* 0x000fe20000000a00 */
[----:B------:R-:W-:Y:S02]  /*a910*/  IMAD.U32 R5, RZ, RZ, UR4 ;  /* 0x00000004ff057e24 */ /* 0x000fe4000f8e00ff */
[----:B------:R-:W-:Y:S02]  /*a920*/  IMAD R7, R11, R7, R8 ;  /* 0x000000070b077224 */ /* 0x000fe400078e0208 */
[----:B------:R-:W-:-:S02]  /*a930*/  IMAD R9, R3, UR9, R6 ;  /* 0x0000000903097c24 */ /* 0x000fc4000f8e0206 */
[----:B------:R-:W-:Y:S01]  /*a940*/  IMAD.WIDE.U32 R4, R3, UR8, R4 ;  /* 0x0000000803047c25 */ /* 0x000fe2000f8e0004 */
[----:B------:R-:W-:-:S03]  /*a950*/  SHF.R.S32.HI R3, RZ, 0x1f, R7 ;  /* 0x0000001fff037819 */ /* 0x000fc60000011407 */
[----:B------:R-:W-:Y:S02]  /*a960*/  IMAD.IADD R5, R5, 0x1, R9 ;  /* 0x0000000105057824 */ /* 0x000fe400078e0209 */
[----:B------:R-:W-:Y:S02]  /*a970*/  IMAD R6, R3, UR6, RZ ;  /* 0x0000000603067c24 */ /* 0x000fe4000f8e02ff */
[----:B------:R-:W-:Y:S02]  /*a980*/  IMAD R8, R13, 0x80, R18 ;  /* 0x000000800d087824 */ /* 0x000fe400078e0212 */
[----:B-----5:R-:W-:Y:S02]  /*a990*/  IMAD R11, R0, R11, RZ ;  /* 0x0000000b000b7224 */ /* 0x020fe400078e02ff */
[C---:B------:R-:W-:Y:S02]  /*a9a0*/  IMAD R3, R7.reuse, UR7, R6 ;  /* 0x0000000707037c24 */ /* 0x040fe4000f8e0206 */
[----:B------:R-:W-:Y:S01]  /*a9b0*/  IMAD.WIDE.U32 R4, R7, UR6, R4 ;  /* 0x0000000607047c25 */ /* 0x000fe2000f8e0004 */
[----:B------:R-:W-:Y:S01]  /*a9c0*/  ISETP.GE.AND P2, PT, R8, R11, PT ;  /* 0x0000000b0800720c */ /* 0x000fe20003f46270 */
[----:B------:R-:W-:-:S02]  /*a9d0*/  ULDC.64 UR6, c[0x0][0xa80] ;  /* 0x0002a00000067ab9 */ /* 0x000fc40000000a00 */
[----:B------:R-:W-:Y:S01]  /*a9e0*/  IMAD.IADD R3, R5, 0x1, R3 ;  /* 0x0000000105037824 */ /* 0x000fe200078e0203 */
[----:B------:R-:W-:Y:S01]  /*a9f0*/  LEA R6, P3, R4, UR6, 0x1 ;  /* 0x0000000604067c11 */ /* 0x000fe2000f8608ff */
[----:B------:R-:W-:-:S03]  /*aa00*/  VIADD R0, R8, 0x20 ;  /* 0x0000002008007836 */ /* 0x000fc60000000000 */
[----:B------:R-:W-:Y:S01]  /*aa10*/  LEA.HI.X R3, R4, UR7, R3, 0x1, P3 ;  /* 0x0000000704037c11 */ /* 0x000fe200098f0c03 */
[----:B------:R0:W1:Y:S01]  /*aa20*/  SHFL.IDX PT, R7, R6, RZ, 0x181f ;  /* 0x00181fff06077589 */ /* 0x00006200000e0000 */
[-C--:B------:R-:W-:Y:S01]  /*aa30*/  ISETP.GE.AND P1, PT, R0, R11.reuse, PT ;  /* 0x0000000b0000720c */ /* 0x080fe20003f26270 */
[----:B------:R-:W-:Y:S02]  /*aa40*/  VIADD R0, R8, 0x40 ;  /* 0x0000004008007836 */ /* 0x000fe40000000000 */
[----:B------:R0:W2:Y:S03]  /*aa50*/  SHFL.IDX PT, R5, R3, RZ, 0x181f ;  /* 0x00181fff03057589 */ /* 0x0000a600000e0000 */
[----:B------:R-:W-:Y:S01]  /*aa60*/  ISETP.GE.AND P0, PT, R0, R11, PT ;  /* 0x0000000b0000720c */ /* 0x000fe20003f06270 */
[----:B------:R-:W-:-:S12]  /*aa70*/  @P2 BRA `(.L_x_321) ;  /* 0x0000000000242947 */ /* 0x000fd80003800000 */
[----:B------:R-:W-:Y:S02]  /*aa80*/  ULDC UR4, c[0x0][0xac8] ;  /* 0x0002b20000047ab9 */ /* 0x000fe40000000800 */
[----:B------:R-:W-:Y:S02]  /*aa90*/  ISETP.GE.AND P4, PT, R2, UR4, PT ;  /* 0x0000000402007c0c */ /* 0x000fe4000bf86270 */
[----:B------:R-:W-:-:S11]  /*aaa0*/  ISETP.GE.AND P5, PT, R16, UR4, PT ;  /* 0x0000000410007c0c */ /* 0x000fd6000bfa6270 */
[-C--:B-1----:R-:W-:Y:S02]  /*aab0*/  @!P4 LEA R12, P2, R2, R7.reuse, 0x1 ;  /* 0x00000007020cc211 */ /* 0x082fe400078408ff */
[----:B------:R-:W-:Y:S02]  /*aac0*/  @!P5 LEA R4, P3, R16, R7, 0x1 ;  /* 0x000000071004d211 */ /* 0x000fe400078608ff */
[-C--:B--2---:R-:W-:Y:S02]  /*aad0*/  @!P4 LEA.HI.X R13, R2, R5.reuse, R193, 0x1, P2 ;  /* 0x00000005020dc211 */ /* 0x084fe400010f0cc1 */
[----:B------:R-:W-:-:S03]  /*aae0*/  @!P5 LEA.HI.X R5, R16, R5, R192, 0x1, P3 ;  /* 0x000000051005d211 */ /* 0x000fc600018f0cc0 */
[----:B------:R3:W-:Y:S04]  /*aaf0*/  @!P4 ST.E.128 desc[UR48][R12.64], RZ ;  /* 0x000000ff0c00c985 */ /* 0x0007e8000c101d30 */
[----:B------:R3:W-:Y:S02]  /*ab00*/  @!P5 ST.E.128 desc[UR48][R4.64], RZ ;  /* 0x000000ff0400d985 */ /* 0x0007e4000c101d30 */
.L_x_321:
[----:B------:R-:W-:Y:S05]  /*ab10*/  BSYNC B1 ;  /* 0x0000000000017941 */ /* 0x000fea0003800000 */
.L_x_320:
[----:B--23--:R2:W3:Y:S01]  /*ab20*/  SHFL.IDX PT, R5, R3, 0x1, 0x181f ;  /* 0x00381f0003057f89 */ /* 0x00c4e200000e0000 */
[----:B------:R-:W-:Y:S03]  /*ab30*/  BSSY B1, `(.L_x_322) ;  /* 0x000000c000017945 */ /* 0x000fe60003800000 */
[----:B-1----:R2:W1:Y:S01]  /*ab40*/  SHFL.IDX PT, R7, R6, 0x1, 0x181f ;  /* 0x00381f0006077f89 */ /* 0x00246200000e0000 */
[----:B------:R-:W-:Y:S05]  /*ab50*/  @P1 BRA `(.L_x_323) ;  /* 0x0000000000241947 */ /* 0x000fea0003800000 */
[----:B------:R-:W-:Y:S02]  /*ab60*/  ULDC UR4, c[0x0][0xac8] ;  /* 0x0002b20000047ab9 */ /* 0x000fe40000000800 */
[----:B------:R-:W-:Y:S02]  /*ab70*/  ISETP.GE.AND P3, PT, R2, UR4, PT ;  /* 0x0000000402007c0c */ /* 0x000fe4000bf66270 */
[----:B------:R-:W-:-:S11]  /*ab80*/  ISETP.GE.AND P4, PT, R16, UR4, PT ;  /* 0x0000000410007c0c */ /* 0x000fd6000bf86270 */
[-C--:B-1----:R-:W-:Y:S02]  /*ab90*/  @!P3 LEA R12, P1, R2, R7.reuse, 0x1 ;  /* 0x00000007020cb211 */ /* 0x082fe400078208ff */
[----:B------:R-:W-:Y:S02]  /*aba0*/  @!P4 LEA R4, P2, R16, R7, 0x1 ;  /* 0x000000071004c211 */ /* 0x000fe400078408ff */
[-C--:B---3--:R-:W-:Y:S02]  /*abb0*/  @!P3 LEA.HI.X R13, R2, R5.reuse, R193, 0x1, P1 ;  /* 0x00000005020db211 */ /* 0x088fe400008f0cc1 */
[----:B------:R-:W-:-:S03]  /*abc0*/  @!P4 LEA.HI.X R5, R16, R5, R192, 0x1, P2 ;  /* 0x000000051005c211 */ /* 0x000fc600010f0cc0 */
[----:B------:R4:W-:Y:S04]  /*abd0*/  @!P3 ST.E.128 desc[UR48][R12.64], RZ ;  /* 0x000000ff0c00b985 */ /* 0x0009e8000c101d30 */
[----:B------:R4:W-:Y:S02]  /*abe0*/  @!P4 ST.E.128 desc[UR48][R4.64], RZ ;  /* 0x000000ff0400c985 */ /* 0x0009e4000c101d30 */
.L_x_323:
[----:B------:R-:W-:Y:S05]  /*abf0*/  BSYNC B1 ;  /* 0x0000000000017941 */ /* 0x000fea0003800000 */
.L_x_322:
[----:B---34-:R3:W4:Y:S01]  /*ac00*/  SHFL.IDX PT, R5, R3, 0x2, 0x181f ;  /* 0x00581f0003057f89 */ /* 0x01872200000e0000 */
        /* <DEDUP_REMOVED lines=8> */
[-C--:B----4-:R-:W-:Y:S02]  /*ac90*/  @!P2 LEA.HI.X R13, R2, R5.reuse, R193, 0x1, P0 ;  /* 0x00000005020da211 */ /* 0x090fe400000f0cc1 */
[----:B------:R-:W-:-:S03]  /*aca0*/  @!P3 LEA.HI.X R5, R16, R5, R192, 0x1, P1 ;  /* 0x000000051005b211 */ /* 0x000fc600008f0cc0 */
[----:B------:R1:W-:Y:S04]  /*acb0*/  @!P2 ST.E.128 desc[UR48][R12.64], RZ ;  /* 0x000000ff0c00a985 */ /* 0x0003e8000c101d30 */
[----:B------:R1:W-:Y:S02]  /*acc0*/  @!P3 ST.E.128 desc[UR48][R4.64], RZ ;  /* 0x000000ff0400b985 */ /* 0x0003e4000c101d30 */
.L_x_325:
[----:B------:R-:W-:Y:S05]  /*acd0*/  BSYNC B1 ;  /* 0x0000000000017941 */ /* 0x000fea0003800000 */
.L_x_324:
[----:B------:R-:W-:Y:S01]  /*ace0*/  VIADD R0, R8, 0x60 ;  /* 0x0000006008007836 */ /* 0x000fe20000000000 */
[----:B0-23--:R-:W0:Y:S04]  /*acf0*/  SHFL.IDX PT, R3, R3, 0x3, 0x181f ;  /* 0x00781f0003037f89 */ /* 0x00de2800000e0000 */
[----:B------:R-:W-:Y:S01]  /*ad00*/  ISETP.GE.AND P0, PT, R0, R11, PT ;  /* 0x0000000b0000720c */ /* 0x000fe20003f06270 */
[----:B-1--4-:R1:W2:-:S12]  /*ad10*/  SHFL.IDX PT, R5, R6, 0x3, 0x181f ;  /* 0x00781f0006057f89 */ /* 0x01229800000e0000 */
[----:B-1----:R-:W-:Y:S05]  /*ad20*/  @P0 BRA `(.L_x_316) ;  /* 0x0000000000240947 */ /* 0x002fea0003800000 */
[----:B------:R-:W-:Y:S02]  /*ad30*/  ULDC UR4, c[0x0][0xac8] ;  /* 0x0002b20000047ab9 */ /* 0x000fe40000000800 */
[----:B------:R-:W-:Y:S02]  /*ad40*/  ISETP.GE.AND P2, PT, R2, UR4, PT ;  /* 0x0000000402007c0c */ /* 0x000fe4000bf46270 */
[----:B------:R-:W-:-:S11]  /*ad50*/  ISETP.GE.AND P3, PT, R16, UR4, PT ;  /* 0x0000000410007c0c */ /* 0x000fd6000bf66270 */
[-C--:B--2---:R-:W-:Y:S02]  /*ad60*/  @!P2 LEA R6, P0, R2, R5.reuse, 0x1 ;  /* 0x000000050206a211 */ /* 0x084fe400078008ff */
[----:B------:R-:W-:Y:S02]  /*ad70*/  @!P3 LEA R4, P1, R16, R5, 0x1 ;  /* 0x000000051004b211 */ /* 0x000fe400078208ff */
[-C--:B0-----:R-:W-:Y:S02]  /*ad80*/  @!P2 LEA.HI.X R7, R2, R3.reuse, R193, 0x1, P0 ;  /* 0x000000030207a211 */ /* 0x081fe400000f0cc1 */
[----:B------:R-:W-:-:S03]  /*ad90*/  @!P3 LEA.HI.X R5, R16, R3, R192, 0x1, P1 ;  /* 0x000000031005b211 */ /* 0x000fc600008f0cc0 */
[----:B------:R1:W-:Y:S04]  /*ada0*/  @!P2 ST.E.128 desc[UR48][R6.64], RZ ;  /* 0x000000ff0600a985 */ /* 0x0003e8000c101d30 */
[----:B------:R1:W-:Y:S02]  /*adb0*/  @!P3 ST.E.128 desc[UR48][R4.64], RZ ;  /* 0x000000ff0400b985 */ /* 0x0003e4000c101d30 */
.L_x_316:
[----:B------:R-:W-:Y:S05]  /*adc0*/  BSYNC B0 ;  /* 0x0000000000007941 */ /* 0x000fea0003800000 */
.L_x_307:
[----:B------:R-:W-:Y:S02]  /*add0*/  ULDC UR4, c[0x0][0xc3c] ;  /* 0x00030f0000047ab9 */ /* 0x000fe40000000800 */
[----:B------:R-:W-:-:S13]  /*ade0*/  ISETP.GE.AND P0, PT, R51, UR4, PT ;  /* 0x0000000433007c0c */ /* 0x000fda000bf06270 */
[----:B------:R-:W-:Y:S05]  /*adf0*/  @!P0 BRA `(.L_x_326) ;  /* 0xffffff6000088947 */ /* 0x000fea000383ffff */
[----:B------:R-:W-:Y:S05]  /*ae00*/  EXIT ;  /* 0x000000000000794d */ /* 0x000fea0003800000 */
.L_x_281:
[----:B------:R-:W-:-:S08]  /*ae10*/  NOP ;  /* 0x0000000000007918 */ /* 0x000fd00000000000 */
[----:B------:R-:W0:-:S00]  /*ae20*/  USETMAXREG.DEALLOC.CTAPOOL 0x18 ;  /* 0x00000018000079c8 */ /* 0x000e0000080e0500 */
[----:B0-----:R-:W2:Y:S01]  /*ae30*/  LDL.LU R2, [R1+0x8] ;  /* 0x0000080001027983 */ /* 0x001ea20000300800 */
[----:B------:R-:W-:-:S06]  /*ae40*/  LOP3.LUT R0, R0, 0x3, RZ, 0xc0, !PT ;  /* 0x0000000300007812 */ /* 0x000fcc00078ec0ff */
[----:B------:R-:W0:Y:S02]  /*ae50*/  SHFL.IDX PT, R0, R0, RZ, 0x1f ;  /* 0x00001fff00007589 */ /* 0x000e2400000e0000 */
[----:B0-----:R-:W-:Y:S01]  /*ae60*/  ISETP.NE.AND P0, PT, R0, RZ, PT ;  /* 0x000000ff0000720c */ /* 0x001fe20003f05270 */
[----:B------:R-:W-:Y:S01]  /*ae70*/  IMAD.MOV.U32 R0, RZ, RZ, RZ ;  /* 0x000000ffff007224 */ /* 0x000fe200078e00ff */
[----:B--2---:R-:W-:-:S11]  /*ae80*/  LOP3.LUT R2, R2, 0xfffffffd, RZ, 0xc0, !PT ;  /* 0xfffffffd02027812 */ /* 0x004fd600078ec0ff */
[----:B------:R-:W-:-:S05]  /*ae90*/  @P0 LOP3.LUT R2, R2, 0x2, RZ, 0xfc, !PT ;  /* 0x0000000202020812 */ /* 0x000fca00078efcff */
[----:B------:R0:W-:Y:S01]  /*aea0*/  STL [R1+0x8], R2 ;  /* 0x0000080201007387 */ /* 0x0001e20000100800 */
[----:B------:R-:W-:Y:S05]  /*aeb0*/  @!P0 BRA `(.L_x_327) ;  /* 0x00000000002c8947 */ /* 0x000fea0003800000 */
[----:B------:R-:W1:Y:S08]  /*aec0*/  S2UR UR5, SR_CgaCtaId ;  /* 0x00000000000579c3 */ /* 0x000e700000008800 */
[----:B------:R-:W-:Y:S06]  /*aed0*/  BAR.SYNC.DEFER_BLOCKING 0x5, 0x180 ;  /* 0x0146000000007b1d */ /* 0x000fec0000010000 */
[----:B------:R-:W-:-:S02]  /*aee0*/  UMOV UR4, 0x400 ;  /* 0x0000040000047882 */ /* 0x000fc40000000000 */
[----:B-1----:R-:W-:-:S09]  /*aef0*/  ULEA UR4, UR5, UR4, 0x18 ;  /* 0x0000000405047291 */ /* 0x002fd2000f8ec03f */
[----:B------:R-:W1:Y:S04]  /*af00*/  LDS.128 R4, [UR4+0x298d0] ;  /* 0x0298d004ff047984 */ /* 0x000e680008000c00 */
[----:B-1----:R1:W-:Y:S01]  /*af10*/  STL [R1+0x14], R5 ;  /* 0x0000140501007387 */ /* 0x0023e20000100800 */
[----:B------:R-:W-:Y:S02]  /*af20*/  R2UR UR45, R7 ;  /* 0x00000000072d72ca */ /* 0x000fe400000e0000 */
[----:B------:R-:W-:Y:S01]  /*af30*/  R2UR UR36, R6 ;  /* 0x00000000062472ca */ /* 0x000fe200000e0000 */
[----:B------:R1:W-:Y:S01]  /*af40*/  STL [R1+0x10], R4 ;  /* 0x0000100401007387 */ /* 0x0003e20000100800 */
[----:B------:R-:W-:Y:S06]  /*af50*/  BAR.ARV 0x4, 0x180 ;  /* 0x0106000000007b1d */ /* 0x000fec0000002000 */
[----:B------:R-:W-:Y:S07]  /*af60*/  BRA `(.L_x_328) ;  /* 0x0000000800247947 */ /* 0x000fee0003800000 */
.L_x_327:
[----:B0-----:R-:W0:Y:S01]  /*af70*/  S2R R2, SR_TID.X ;  /* 0x0000000000027919 */ /* 0x001e220000002100 */
[----:B------:R-:W-:Y:S01]  /*af80*/  ULDC UR4, c[0x0][0xc3c] ;  /* 0x00030f0000047ab9 */ /* 0x000fe20000000800 */
[----:B------:R-:W1:Y:S01]  /*af90*/  LDC R9, c[0x0][0xc38] ;  /* 0x00030e00ff097b82 */ /* 0x000e620000000800 */
[----:B0-----:R-:W-:-:S04]  /*afa0*/  LOP3.LUT R5, R2, 0x1f, RZ, 0xc0, !PT ;  /* 0x0000001f02057812 */ /* 0x001fc800078ec0ff */
[----:B------:R-:W-:-:S04]  /*afb0*/  ISETP.NE.AND P0, PT, R5, 0x1f, PT ;  /* 0x0000001f0500780c */ /* 0x000fc80003f05270 */
[----:B------:R-:W-:-:S13]  /*afc0*/  ISETP.GE.OR P1, PT, R5, UR4, !P0 ;  /* 0x0000000405007c0c */ /* 0x000fda000c726670 */
[----:B------:R-:W0:Y:S02]  /*afd0*/  @!P1 LDC.64 R2, c[0x0][0xc80] ;  /* 0x00032000ff029b82 */ /* 0x000e240000000a00 */
[----:B0-----:R-:W-:-:S05]  /*afe0*/  @!P1 IMAD.WIDE.U32 R2, R5, 0x4, R2 ;  /* 0x0000000405029825 */ /* 0x001fca00078e0002 */
[----:B------:R-:W2:Y:S01]  /*aff0*/  @!P1 LDG.E R0, desc[UR48][R2.64] ;  /* 0x0000003002009981 */ /* 0x000ea2000c1e1900 */
[C---:B------:R-:W-:Y:S01]  /*b000*/  ISETP.NE.AND P1, PT, R5.reuse, RZ, PT ;  /* 0x000000ff0500720c */ /* 0x040fe20003f25270 */
[----:B------:R-:W-:Y:S01]  /*b010*/  UMOV UR45, URZ ;  /* 0x0000003f002d7c82 */ /* 0x000fe20008000000 */
[C---:B------:R-:W-:Y:S02]  /*b020*/  ISETP.GE.U32.AND P2, PT, R5.reuse, 0x2, PT ;  /* 0x000000020500780c */ /* 0x040fe40003f46070 */
[C---:B------:R-:W-:Y:S02]  /*b030*/  ISETP.GE.U32.AND P3, PT, R5.reuse, 0x4, PT ;  /* 0x000000040500780c */ /* 0x040fe40003f66070 */
[C---:B------:R-:W-:Y:S02]  /*b040*/  ISETP.GE.U32.AND P4, PT, R5.reuse, 0x8, PT ;  /* 0x000000080500780c */ /* 0x040fe40003f86070 */
[----:B------:R-:W-:Y:S01]  /*b050*/  ISETP.GE.U32.AND P5, PT, R5, 0x10, PT ;  /* 0x000000100500780c */ /* 0x000fe20003fa6070 */
[----:B--2---:R-:W0:Y:S02]  /*b060*/  SHFL.UP PT, R4, R0, 0x1, RZ ;  /* 0x0420000000047989 */ /* 0x004e2400000e00ff */
[----:B0-----:R-:W-:-:S05]  /*b070*/  SEL R7, R4, RZ, P1 ;  /* 0x000000ff04077207 */ /* 0x001fca0000800000 */
[----:B------:R-:W-:-:S05]  /*b080*/  IMAD.IADD R7, R0, 0x1, R7 ;  /* 0x0000000100077824 */ /* 0x000fca00078e0207 */
[----:B------:R-:W0:Y:S02]  /*b090*/  SHFL.UP PT, R4, R7, 0x2, RZ ;  /* 0x0440000007047989 */ /* 0x000e2400000e00ff */
[----:B0-----:R-:W-:-:S05]  /*b0a0*/  SEL R4, R4, RZ, P2 ;  /* 0x000000ff04047207 */ /* 0x001fca0001000000 */
[----:B------:R-:W-:-:S05]  /*b0b0*/  IMAD.IADD R4, R7, 0x1, R4 ;  /* 0x0000000107047824 */ /* 0x000fca00078e0204 */
[----:B------:R-:W0:Y:S02]  /*b0c0*/  SHFL.UP PT, R6, R4, 0x4, RZ ;  /* 0x0480000004067989 */ /* 0x000e2400000e00ff */
[----:B0-----:R-:W-:-:S05]  /*b0d0*/  SEL R3, R6, RZ, P3 ;  /* 0x000000ff06037207 */ /* 0x001fca0001800000 */
[----:B------:R-:W-:Y:S02]  /*b0e0*/  IMAD.IADD R3, R4, 0x1, R3 ;  /* 0x0000000104037824 */ /* 0x000fe400078e0203 */
[----:B------:R-:W0:Y:S03]  /*b0f0*/  S2R R4, SR_CTAID.X ;  /* 0x0000000000047919 */ /* 0x000e260000002500 */
[----:B------:R-:W2:Y:S02]  /*b100*/  SHFL.UP PT, R2, R3, 0x8, RZ ;  /* 0x0500000003027989 */ /* 0x000ea400000e00ff */
[----:B--2---:R-:W-:-:S05]  /*b110*/  SEL R2, R2, RZ, P4 ;  /* 0x000000ff02027207 */ /* 0x004fca0002000000 */
[----:B------:R-:W-:-:S05]  /*b120*/  IMAD.IADD R8, R3, 0x1, R2 ;  /* 0x0000000103087824 */ /* 0x000fca00078e0202 */
[----:B------:R-:W2:Y:S02]  /*b130*/  SHFL.UP PT, R2, R8, 0x10, RZ ;  /* 0x0600000008027989 */ /* 0x000ea400000e00ff */
[----:B--2---:R-:W-:-:S05]  /*b140*/  SEL R7, R2, RZ, P5 ;  /* 0x000000ff02077207 */ /* 0x004fca0002800000 */
[----:B------:R-:W-:-:S05]  /*b150*/  IMAD.IADD R2, R8, 0x1, R7 ;  /* 0x0000000108027824 */ /* 0x000fca00078e0207 */
[----:B------:R-:W1:Y:S02]  /*b160*/  SHFL.IDX PT, R6, R2, 0x1f, 0x1f ;  /* 0x03e01f0002067f89 */ /* 0x000e6400000e0000 */
[----:B-1----:R-:W-:Y:S02]  /*b170*/  IMAD R7, R6, R9, RZ ;  /* 0x0000000906077224 */ /* 0x002fe400078e02ff */
[----:B------:R-:W-:Y:S02]  /*b180*/  IMAD.MOV.U32 R6, RZ, RZ, RZ ;  /* 0x000000ffff067224 */ /* 0x000fe400078e00ff */
[----:B------:R-:W-:Y:S01]  /*b190*/  IMAD.MOV.U32 R10, RZ, RZ, R7 ;  /* 0x000000ffff0a7224 */ /* 0x000fe200078e0007 */
[----:B0-----:R-:W-:-:S13]  /*b1a0*/  ISETP.GT.AND P6, PT, R7, R4, PT ;  /* 0x000000040700720c */ /* 0x001fda0003fc4270 */
[----:B------:R-:W-:Y:S05]  /*b1b0*/  @P6 BRA `(.L_x_329) ;  /* 0x0000000000a46947 */ /* 0x000fea0003800000 */
[----:B------:R-:W-:Y:S01]  /*b1c0*/  IMAD.MOV.U32 R7, RZ, RZ, R10 ;  /* 0x000000ffff077224 */ /* 0x000fe200078e000a */
[----:B------:R-:W-:Y:S01]  /*b1d0*/  UMOV UR45, URZ ;  /* 0x0000003f002d7c82 */ /* 0x000fe20008000000 */
[----:B------:R-:W-:Y:S01]  /*b1e0*/  ULDC UR6, c[0x0][0xc3c] ;  /* 0x00030f0000067ab9 */ /* 0x000fe20000000800 */
[----:B------:R-:W-:-:S05]  /*b1f0*/  ULDC UR5, c[0x0][0xc3c] ;  /* 0x00030f0000057ab9 */ /* 0x000fca0000000800 */
.L_x_333:
[----:B------:R-:W-:-:S03]  /*b200*/  UIADD3 UR4, UR45, 0x1f, URZ ;  /* 0x0000001f2d047890 */ /* 0x000fc6000fffe03f */
[----:B------:R-:W-:Y:S01]  /*b210*/  UMOV UR45, UR5 ;  /* 0x00000005002d7c82 */ /* 0x000fe20008000000 */
[----:B------:R-:W-:-:S06]  /*b220*/  UISETP.GE.AND UP0, UPT, UR4, UR6, UPT ;  /* 0x000000060400728c */ /* 0x000fcc000bf06270 */
[----:B------:R-:W-:-:S13]  /*b230*/  PLOP3.LUT P6, PT, PT, PT, UP0, 0x40, 0x0 ;  /* 0x000000000000781c */ /* 0x000fda0003fce808 */
[----:B------:R-:W-:Y:S05]  /*b240*/  @!P6 BRA `(.L_x_330) ;  /* 0x000000040034e947 */ /* 0x000fea0003800000 */
[----:B------:R-:W-:Y:S01]  /*b250*/  UMOV UR45, UR4 ;  /* 0x00000004002d7c82 */ /* 0x000fe20008000000 */
[----:B------:R-:W-:Y:S01]  /*b260*/  BSSY B0, `(.L_x_331) ;  /* 0x0000008000007945 */ /* 0x000fe20003800000 */
[----:B------:R-:W-:Y:S02]  /*b270*/  VIADD R9, R5, UR45 ;  /* 0x0000002d05097c36 */ /* 0x000fe40008000000 */
[----:B------:R-:W-:-:S03]  /*b280*/  IMAD.MOV.U32 R0, RZ, RZ, RZ ;  /* 0x000000ffff007224 */ /* 0x000fc600078e00ff */
[----:B------:R-:W-:-:S13]  /*b290*/  ISETP.GE.OR P6, PT, R9, UR6, !P0 ;  /* 0x0000000609007c0c */ /* 0x000fda000c7c6670 */
[----:B------:R-:W-:Y:S05]  /*b2a0*/  @P6 BRA `(.L_x_332) ;  /* 0x00000000000c6947 */ /* 0x000fea0003800000 */
[----:B------:R-:W0:Y:S02]  /*b2b0*/  LDC.64 R2, c[0x0][0xc80] ;  /* 0x00032000ff027b82 */ /* 0x000e240000000a00 */
[----:B0-----:R-:W-:-:S05]  /*b2c0*/  IMAD.WIDE R2, R9, 0x4, R2 ;  /* 0x0000000409027825 */ /* 0x001fca00078e0202 */
[----:B------:R0:W5:Y:S02]  /*b2d0*/  LDG.E R0, desc[UR48][R2.64] ;  /* 0x0000003002007981 */ /* 0x000164000c1e1900 */
.L_x_332:
[----:B------:R-:W-:Y:S05]  /*b2e0*/  BSYNC B0 ;  /* 0x0000000000007941 */ /* 0x000fea0003800000 */
.L_x_331:
[----:B0----5:R-:W0:Y:S02]  /*b2f0*/  SHFL.UP PT, R2, R0, 0x1, RZ ;  /* 0x0420000000027989 */ /* 0x021e2400000e00ff */
[----:B0-----:R-:W-:-:S05]  /*b300*/  SEL R3, R2, RZ, P1 ;  /* 0x000000ff02037207 */ /* 0x001fca0000800000 */
[----:B------:R-:W-:-:S05]  /*b310*/  IMAD.IADD R3, R0, 0x1, R3 ;  /* 0x0000000100037824 */ /* 0x000fca00078e0203 */
[----:B------:R-:W0:Y:S02]  /*b320*/  SHFL.UP PT, R2, R3, 0x2, RZ ;  /* 0x0440000003027989 */ /* 0x000e2400000e00ff */
        /* <DEDUP_REMOVED lines=11> */
[----:B------:R-:W0:Y:S03]  /*b3e0*/  LDC R9, c[0x0][0xc38] ;  /* 0x00030e00ff097b82 */ /* 0x000e260000000800 */
[----:B------:R-:W0:Y:S02]  /*b3f0*/  SHFL.IDX PT, R12, R2, 0x1f, 0x1f ;  /* 0x03e01f00020c7f89 */ /* 0x000e2400000e0000 */
[----:B0-----:R-:W-:-:S04]  /*b400*/  IMAD R12, R12, R9, RZ ;  /* 0x000000090c0c7224 */ /* 0x001fc800078e02ff */
[----:B------:R-:W-:-:S05]  /*b410*/  IMAD.IADD R7, R12, 0x1, R7 ;  /* 0x000000010c077824 */ /* 0x000fca00078e0207 */
[----:B------:R-:W-:-:S13]  /*b420*/  ISETP.GT.AND P6, PT, R7, R4, PT ;  /* 0x000000040700720c */ /* 0x000fda0003fc4270 */
[----:B------:R-:W-:Y:S05]  /*b430*/  @!P6 BRA `(.L_x_333) ;  /* 0xfffffffc0070e947 */ /* 0x000fea000383ffff */
[----:B------:R-:W-:-:S07]  /*b440*/  IMAD.MOV.U32 R10, RZ, RZ, R12 ;  /* 0x000000ffff0a7224 */ /* 0x000fce00078e000c */
.L_x_329:
[----:B------:R-:W-:-:S04]  /*b450*/  IMAD.IADD R8, R7, 0x1, -R10 ;  /* 0x0000000107087824 */ /* 0x000fc800078e0a0a */
[----:B------:R-:W-:-:S05]  /*b460*/  IMAD R3, R2, R9, R8 ;  /* 0x0000000902037224 */ /* 0x000fca00078e0208 */
[----:B------:R-:W-:-:S13]  /*b470*/  ISETP.GT.AND P0, PT, R3, R4, PT ;  /* 0x000000040300720c */ /* 0x000fda0003f04270 */
[----:B------:R-:W-:Y:S02]  /*b480*/  VOTEU.ANY UR5, UPT, !P0 ;  /* 0x0000000000057886 */ /* 0x000fe400040e0100 */
[----:B------:R-:W-:Y:S02]  /*b490*/  UPOPC UR4, UR5 ;  /* 0x00000005000472bf */ /* 0x000fe40008000000 */
[----:B------:R-:W-:-:S04]  /*b4a0*/  ISETP.NE.AND P0, PT, RZ, UR5, PT ;  /* 0x00000005ff007c0c */ /* 0x000fc8000bf05270 */
[----:B------:R-:W-:-:S05]  /*b4b0*/  IMAD.U32 R11, RZ, RZ, UR4 ;  /* 0x00000004ff0b7e24 */ /* 0x000fca000f8e00ff */
[----:B------:R-:W0:Y:S02]  /*b4c0*/  SHFL.IDX PT, R0, R0, R11, 0x1f ;  /* 0x00001f0b00007589 */ /* 0x000e2400000e0000 */
[----:B0-----:R-:W-:-:S04]  /*b4d0*/  IABS R7, R0 ;  /* 0x0000000000077213 */ /* 0x001fc80000000000 */
[----:B------:R-:W0:Y:S08]  /*b4e0*/  I2F.RP R10, R7 ;  /* 0x00000007000a7306 */ /* 0x000e300000209400 */
[----:B0-----:R-:W0:Y:S02]  /*b4f0*/  MUFU.RCP R10, R10 ;  /* 0x0000000a000a7308 */ /* 0x001e240000001000 */
[----:B0-----:R-:W-:-:S06]  /*b500*/  VIADD R3, R10, 0xffffffe ;  /* 0x0ffffffe0a037836 */ /* 0x001fcc0000000000 */
[----:B------:R-:W0:Y:S01]  /*b510*/  F2I.FTZ.U32.TRUNC.NTZ R3, R3 ;  /* 0x0000000300037305 */ /* 0x000e22000021f000 */
[----:B------:R-:W-:Y:S05]  /*b520*/  @!P0 BRA `(.L_x_334) ;  /* 0x00000000000c8947 */ /* 0x000fea0003800000 */
[----:B------:R-:W-:-:S06]  /*b530*/  UIADD3 UR5, UR4, -0x1, URZ ;  /* 0xffffffff04057890 */ /* 0x000fcc000fffe03f */
[----:B------:R-:W-:-:S05]  /*b540*/  IMAD.U32 R11, RZ, RZ, UR5 ;  /* 0x00000005ff0b7e24 */ /* 0x000fca000f8e00ff */
[----:B------:R1:W2:Y:S02]  /*b550*/  SHFL.IDX PT, R6, R2, R11, 0x1f ;  /* 0x00001f0b02067589 */ /* 0x0002a400000e0000 */
.L_x_334:
[--C-:B01----:R-:W-:Y:S01]  /*b560*/  IMAD.MOV R2, RZ, RZ, -R3.reuse ;  /* 0x000000ffff027224 */ /* 0x103fe200078e0a03 */
[----:B------:R-:W-:Y:S01]  /*b570*/  UIADD3 UR45, UR4, UR45, URZ ;  /* 0x0000002d042d7290 */ /* 0x000fe2000fffe03f */
[----:B--2---:R-:W-:Y:S02]  /*b580*/  IMAD R6, R6, R9, R8 ;  /* 0x0000000906067224 */ /* 0x004fe400078e0208 */
[----:B------:R-:W-:Y:S02]  /*b590*/  IMAD R9, R2, R7, RZ ;  /* 0x0000000702097224 */ /* 0x000fe400078e02ff */
[----:B------:R-:W-:Y:S01]  /*b5a0*/  IMAD.MOV.U32 R2, RZ, RZ, RZ ;  /* 0x000000ffff027224 */ /* 0x000fe200078e00ff */
[----:B------:R1:W-:Y:S03]  /*b5b0*/  STL [R1+0x10], R6 ;  /* 0x0000100601007387 */ /* 0x0003e60000100800 */
[----:B------:R-:W-:-:S04]  /*b5c0*/  IMAD.HI.U32 R2, R3, R9, R2 ;  /* 0x0000000903027227 */ /* 0x000fc800078e0002 */
[----:B------:R-:W-:Y:S01]  /*b5d0*/  IMAD.IADD R9, R4, 0x1, -R6 ;  /* 0x0000000104097824 */ /* 0x000fe200078e0a06 */
[----:B------:R-:W-:-:S04]  /*b5e0*/  IABS R4, R0 ;  /* 0x0000000000047213 */ /* 0x000fc80000000000 */
[----:B------:R-:W-:Y:S01]  /*b5f0*/  IABS R3, R9 ;  /* 0x0000000900037213 */ /* 0x000fe20000000000 */
[----:B------:R-:W-:-:S04]  /*b600*/  IMAD.MOV R4, RZ, RZ, -R4 ;  /* 0x000000ffff047224 */ /* 0x000fc800078e0a04 */
[----:B------:R-:W-:-:S04]  /*b610*/  IMAD.HI.U32 R2, R2, R3, RZ ;  /* 0x0000000302027227 */ /* 0x000fc800078e00ff */
[----:B------:R-:W-:Y:S01]  /*b620*/  IMAD R4, R2, R4, R3 ;  /* 0x0000000402047224 */ /* 0x000fe200078e0203 */
[----:B------:R-:W-:-:S04]  /*b630*/  LOP3.LUT R3, R9, R0, RZ, 0x3c, !PT ;  /* 0x0000000009037212 */ /* 0x000fc800078e3cff */
[----:B------:R-:W-:Y:S02]  /*b640*/  ISETP.GT.U32.AND P1, PT, R7, R4, PT ;  /* 0x000000040700720c */ /* 0x000fe40003f24070 */
[----:B------:R-:W-:-:S11]  /*b650*/  ISETP.GE.AND P2, PT, R3, RZ, PT ;  /* 0x000000ff0300720c */ /* 0x000fd60003f46270 */
[----:B------:R-:W-:Y:S02]  /*b660*/  @!P1 IMAD.IADD R4, R4, 0x1, -R7 ;  /* 0x0000000104049824 */ /* 0x000fe400078e0a07 */
[----:B------:R-:W-:Y:S01]  /*b670*/  @!P1 VIADD R2, R2, 0x1 ;  /* 0x0000000102029836 */ /* 0x000fe20000000000 */
[----:B------:R-:W-:Y:S02]  /*b680*/  ISETP.NE.AND P1, PT, R0, RZ, PT ;  /* 0x000000ff0000720c */ /* 0x000fe40003f25270 */
[----:B------:R-:W-:-:S13]  /*b690*/  ISETP.GE.U32.AND P0, PT, R4, R7, PT ;  /* 0x000000070400720c */ /* 0x000fda0003f06070 */
[----:B------:R-:W-:-:S04]  /*b6a0*/  @P0 VIADD R2, R2, 0x1 ;  /* 0x0000000102020836 */ /* 0x000fc80000000000 */
[----:B------:R-:W-:Y:S01]  /*b6b0*/  @!P2 IMAD.MOV R2, RZ, RZ, -R2 ;  /* 0x000000ffff02a224 */ /* 0x000fe200078e0a02 */
[----:B------:R-:W-:-:S04]  /*b6c0*/  @!P1 LOP3.LUT R2, RZ, R0, RZ, 0x33, !PT ;  /* 0x00000000ff029212 */ /* 0x000fc800078e33ff */
[----:B------:R-:W-:Y:S01]  /*b6d0*/  R2UR UR36, R2 ;  /* 0x00000000022472ca */ /* 0x000fe200000e0000 */
[----:B------:R-:W-:-:S04]  /*b6e0*/  IMAD.MOV R3, RZ, RZ, -R2 ;  /* 0x000000ffff037224 */ /* 0x000fc800078e0a02 */
[----:B------:R-:W-:-:S05]  /*b6f0*/  IMAD R0, R0, R3, R9 ;  /* 0x0000000300007224 */ /* 0x000fca00078e0209 */
[----:B------:R1:W-:Y:S01]  /*b700*/  STL [R1+0x14], R0 ;  /* 0x0000140001007387 */ /* 0x0003e20000100800 */
[----:B------:R-:W-:Y:S05]  /*b710*/  BRA `(.L_x_335) ;  /* 0x00000000000c7947 */ /* 0x000fea0003800000 */
.L_x_330:
[----:B------:R0:W-:Y:S01]  /*b720*/  STL [R1+0x10], R4 ;  /* 0x0000100401007387 */ /* 0x0001e20000100800 */
[----:B------:R-:W-:-:S03]  /*b730*/  UMOV UR36, URZ ;  /* 0x0000003f00247c82 */ /* 0x000fc60008000000 */
[----:B------:R0:W-:Y:S02]  /*b740*/  STL [R1+0x14], RZ ;  /* 0x000014ff01007387 */ /* 0x0001e40000100800 */
.L_x_335:
[----:B------:R-:W2:Y:S04]  /*b750*/  LDL R2, [R1+0x14] ;  /* 0x0000140001027983 */ /* 0x000ea80000100800 */
[----:B0-----:R-:W3:Y:S01]  /*b760*/  LDL R4, [R1+0x10] ;  /* 0x0000100001047983 */ /* 0x001ee20000100800 */
[----:B------:R-:W-:-:S13]  /*b770*/  ISETP.NE.AND P0, PT, R5, RZ, PT ;  /* 0x000000ff0500720c */ /* 0x000fda0003f05270 */
[----:B------:R-:W0:Y:S01]  /*b780*/  @!P0 S2R R3, SR_CgaCtaId ;  /* 0x0000000000038919 */ /* 0x000e220000008800 */
[----:B-1----:R-:W-:Y:S01]  /*b790*/  @!P0 MOV R0, 0x400 ;  /* 0x0000040000008802 */ /* 0x002fe20000000f00 */
[----:B------:R-:W-:Y:S02]  /*b7a0*/  IMAD.U32 R6, RZ, RZ, UR36 ;  /* 0x00000024ff067e24 */ /* 0x000fe4000f8e00ff */
[----:B------:R-:W-:Y:S01]  /*b7b0*/  IMAD.U32 R7, RZ, RZ, UR45 ;  /* 0x0000002dff077e24 */ /* 0x000fe2000f8e00ff */
[----:B0-----:R-:W-:Y:S01]  /*b7c0*/  @!P0 LEA R0, R3, R0, 0x18 ;  /* 0x0000000003008211 */ /* 0x001fe200078ec0ff */
[----:B--2---:R-:W-:-:S05]  /*b7d0*/  IMAD.MOV.U32 R5, RZ, RZ, R2 ;  /* 0x000000ffff057224 */ /* 0x004fca00078e0002 */
[----:B---3--:R2:W-:Y:S01]  /*b7e0*/  @!P0 STS.128 [R0+0x298d0], R4 ;  /* 0x0298d00400008388 */ /* 0x0085e20000000c00 */
[----:B------:R-:W-:Y:S06]  /*b7f0*/  BAR.ARV 0x5, 0x180 ;  /* 0x0146000000007b1d */ /* 0x000fec0000002000 */
.L_x_328:
[----:B--2---:R-:W-:Y:S01]  /*b800*/  IMAD.MOV.U32 R0, RZ, RZ, 0x1 ;  /* 0x00000001ff007424 */ /* 0x004fe200078e00ff */
[----:B------:R-:W-:Y:S01]  /*b810*/  ULDC UR4, c[0x0][0xc3c] ;  /* 0x00030f0000047ab9 */ /* 0x000fe20000000800 */
[----:B------:R2:W-:Y:S01]  /*b820*/  STL [R1+0x28], RZ ;  /* 0x000028ff01007387 */ /* 0x0005e20000100800 */
[----:B------:R-:W-:Y:S01]  /*b830*/  UISETP.GE.AND UP0, UPT, UR45, UR4, UPT ;  /* 0x000000042d00728c */ /* 0x000fe2000bf06270 */
[----:B------:R-:W-:Y:S02]  /*b840*/  IMAD.MOV.U32 R18, RZ, RZ, RZ ;  /* 0x000000ffff127224 */ /* 0x000fe400078e00ff */
[----:B------:R2:W-:Y:S03]  /*b850*/  STL [R1], R0 ;  /* 0x0000000001007387 */ /* 0x0005e60000100800 */
[----:B------:R-:W-:-:S13]  /*b860*/  PLOP3.LUT P0, PT, PT, PT, UP0, 0x80, 0x0 ;  /* 0x000000000000781c */ /* 0x000fda0003f0f008 */
[----:B--2---:R-:W-:Y:S05]  /*b870*/  @P0 BRA `(.L_x_336) ;  /* 0x00000044000c0947 */ /* 0x004fea0003800000 */
[----:B------:R-:W2:Y:S01]  /*b880*/  S2R R11, SR_TID.X ;  /* 0x00000000000b7919 */ /* 0x000ea20000002100 */
[----:B------:R-:W3:Y:S01]  /*b890*/  S2UR UR5, SR_CgaCtaId ;  /* 0x00000000000579c3 */ /* 0x000ee20000008800 */
[----:B------:R-:W-:Y:S01]  /*b8a0*/  UMOV UR4, 0x400 ;  /* 0x0000040000047882 */ /* 0x000fe20000000000 */
[----:B------:R-:W-:Y:S01]  /*b8b0*/  IMAD.MOV.U32 R18, RZ, RZ, RZ ;  /* 0x000000ffff127224 */ /* 0x000fe200078e00ff */
[----:B------:R-:W-:Y:S01]  /*b8c0*/  ULDC UR43, c[0x0][0xc] ;  /* 0x00000300002b7ab9 */ /* 0x000fe20000000800 */
[----:B------:R-:W-:Y:S02]  /*b8d0*/  ULOP3.LUT UR39, UR38, 0x1, URZ, 0xfc, !UPT ;  /* 0x0000000126277892 */ /* 0x000fe4000f8efc3f */
[----:B------:R-:W-:Y:S01]  /*b8e0*/  ULOP3.LUT UR44, UR38, 0x2, URZ, 0xfc, !UPT ;  /* 0x00000002262c7892 */ /* 0x000fe2000f8efc3f */
[----:B------:R-:W-:Y:S01]  /*b8f0*/  ULDC.64 UR52, c[0x0][0x198] ;  /* 0x0000660000347ab9 */ /* 0x000fe20000000a00 */
[----:B---3--:R-:W-:-:S06]  /*b900*/  ULEA UR4, UR5, UR4, 0x18 ;  /* 0x0000000405047291 */ /* 0x008fcc000f8ec03f */
[----:B------:R-:W-:Y:S01]  /*b910*/  IMAD.U32 R17, RZ, RZ, UR4 ;  /* 0x00000004ff117e24 */ /* 0x000fe2000f8e00ff */
[C---:B--2---:R-:W-:Y:S01]  /*b920*/  LOP3.LUT R10, R11.reuse, 0x7f, RZ, 0xc0, !PT ;  /* 0x0000007f0b0a7812 */ /* 0x044fe200078ec0ff */
[C---:B-1----:R-:W-:Y:S01]  /*b930*/  IMAD.SHL.U32 R4, R11.reuse, 0x80, RZ ;  /* 0x000000800b047824 */ /* 0x042fe200078e00ff */
[C---:B------:R-:W-:Y:S01]  /*b940*/  LOP3.LUT P0, RZ, R11.reuse, 0x4, RZ, 0xc0, !PT ;  /* 0x000000040bff7812 */ /* 0x040fe2000780c0ff */
[C---:B------:R-:W-:Y:S01]  /*b950*/  IMAD.SHL.U32 R3, R11.reuse, 0x10, RZ ;  /* 0x000000100b037824 */ /* 0x040fe200078e00ff */
[----:B------:R-:W-:Y:S01]  /*b960*/  SHF.R.U32.HI R5, RZ, 0x5, R10 ;  /* 0x00000005ff057819 */ /* 0x000fe2000001160a */
[C---:B0-----:R-:W-:Y:S01]  /*b970*/  IMAD.SHL.U32 R2, R11.reuse, 0x20, RZ ;  /* 0x000000200b027824 */ /* 0x041fe200078e00ff */
[----:B------:R-:W-:Y:S01]  /*b980*/  LOP3.LUT R6, R4, 0x380, RZ, 0xc0, !PT ;  /* 0x0000038004067812 */ /* 0x000fe200078ec0ff */
[----:B------:R-:W-:Y:S01]  /*b990*/  IMAD.SHL.U32 R8, R11, 0x4, RZ ;  /* 0x000000040b087824 */ /* 0x000fe200078e00ff */
[----:B------:R-:W-:Y:S01]  /*b9a0*/  LOP3.LUT R0, R3, 0x1b0, RZ, 0xc0, !PT ;  /* 0x000001b003007812 */ /* 0x000fe200078ec0ff */
[----:B------:R-:W-:-:S02]  /*b9b0*/  IMAD.SHL.U32 R7, R5, 0x200, RZ ;  /* 0x0000020005077824 */ /* 0x000fc400078e00ff */
[----:B------:R-:W-:Y:S02]  /*b9c0*/  IMAD R6, R5, 0x10, R6 ;  /* 0x0000001005067824 */ /* 0x000fe400078e0206 */
[----:B------:R-:W-:Y:S01]  /*b9d0*/  IMAD.SHL.U32 R5, R11, 0x2, RZ ;  /* 0x000000020b057824 */ /* 0x000fe200078e00ff */
[----:B------:R-:W-:-:S04]  /*b9e0*/  LOP3.LUT R9, R7, 0x60, R2, 0xf8, !PT ;  /* 0x0000006007097812 */ /* 0x000fc800078ef802 */
[----:B------:R-:W-:Y:S02]  /*b9f0*/  LOP3.LUT R0, R0, 0x30, R5, 0x78, !PT ;  /* 0x0000003000007812 */ /* 0x000fe400078e7805 */
[----:B------:R-:W-:-:S04]  /*ba00*/  LOP3.LUT R5, R7, 0x40, R3, 0xf8, !PT ;  /* 0x0000004007057812 */ /* 0x000fc800078ef803 */
[----:B------:R-:W-:Y:S02]  /*ba10*/  LOP3.LUT R0, R5, R0, RZ, 0xfc, !PT ;  /* 0x0000000005007212 */ /* 0x000fe400078efcff */
[----:B------:R-:W-:-:S04]  /*ba20*/  LOP3.LUT R5, R2, 0x80, RZ, 0xc0, !PT ;  /* 0x0000008002057812 */ /* 0x000fc800078ec0ff */
[----:B------:R-:W-:-:S04]  /*ba30*/  LOP3.LUT R5, R5, 0x10, R11, 0xf8, !PT ;  /* 0x0000001005057812 */ /* 0x000fc800078ef80b */
[----:B------:R-:W-:Y:S02]  /*ba40*/  LOP3.LUT R7, R5, 0x10, R8, 0x78, !PT ;  /* 0x0000001005077812 */ /* 0x000fe400078e7808 */
[----:B------:R-:W-:Y:S02]  /*ba50*/  LOP3.LUT R5, R6, 0x70, R3, 0x78, !PT ;  /* 0x0000007006057812 */ /* 0x000fe400078e7803 */
[----:B------:R-:W-:Y:S02]  /*ba60*/  LOP3.LUT R6, R9, 0x100, R2, 0xf8, !PT ;  /* 0x0000010009067812 */ /* 0x000fe400078ef802 */
[----:B------:R-:W-:Y:S02]  /*ba70*/  LOP3.LUT R5, R5, 0xc00, R4, 0xf8, !PT ;  /* 0x00000c0005057812 */ /* 0x000fe400078ef804 */
[----:B------:R-:W-:-:S03]  /*ba80*/  LOP3.LUT R4, R6, R7, RZ, 0xfc, !PT ;  /* 0x0000000706047212 */ /* 0x000fc600078efcff */
[----:B------:R0:W-:Y:S04]  /*ba90*/  STL [R1+0x1c], R5 ;  /* 0x00001c0501007387 */ /* 0x0001e80000100800 */
[----:B------:R1:W-:Y:S01]  /*baa0*/  STL [R1+0x18], R4 ;  /* 0x0000180401007387 */ /* 0x0003e20000100800 */
[----:B0-----:R-:W-:Y:S02]  /*bab0*/  SHF.R.U32.HI R5, RZ, 0x2, R10 ;  /* 0x00000002ff057819 */ /* 0x001fe4000001160a */
[----:B-1----:R-:W-:Y:S01]  /*bac0*/  LOP3.LUT R4, R3, 0x30, RZ, 0xc0, !PT ;  /* 0x0000003003047812 */ /* 0x002fe200078ec0ff */
[----:B------:R-:W-:-:S05]  /*bad0*/  IMAD.MOV.U32 R3, RZ, RZ, 0x40 ;  /* 0x00000040ff037424 */ /* 0x000fca00078e00ff */
[----:B------:R-:W-:Y:S02]  /*bae0*/  SEL R6, R3, 0xffffffc0, !P0 ;  /* 0xffffffc003067807 */ /* 0x000fe40004000000 */
[----:B------:R-:W-:Y:S01]  /*baf0*/  LOP3.LUT R3, R5, 0x60, R2, 0xf8, !PT ;  /* 0x0000006005037812 */ /* 0x000fe200078ef802 */
[----:B------:R-:W-:Y:S02]  /*bb00*/  IMAD.IADD R2, R17, 0x1, R0 ;  /* 0x0000000111027824 */ /* 0x000fe400078e0200 */
[----:B------:R-:W-:Y:S01]  /*bb10*/  IMAD.MOV.U32 R0, RZ, RZ, 0x1 ;  /* 0x00000001ff007424 */ /* 0x000fe200078e00ff */
[----:B------:R-:W-:Y:S04]  /*bb20*/  STL [R1+0x20], R6 ;  /* 0x0000200601007387 */ /* 0x000fe80000100800 */
[----:B------:R0:W-:Y:S04]  /*bb30*/  STL [R1+0x24], R2 ;  /* 0x0000240201007387 */ /* 0x0001e80000100800 */
[----:B------:R1:W-:Y:S04]  /*bb40*/  STL [R1], R0 ;  /* 0x0000000001007387 */ /* 0x0003e80000100800 */
[----:B------:R2:W-:Y:S01]  /*bb50*/  STL [R1+0x28], RZ ;  /* 0x000028ff01007387 */ /* 0x0005e20000100800 */
[----:B0-----:R-:W-:-:S02]  /*bb60*/  LOP3.LUT R2, R4, 0x40, RZ, 0xfc, !PT ;  /* 0x0000004004027812 */ /* 0x001fc400078efcff */
[----:B-1----:R-:W-:-:S07]  /*bb70*/  LOP3.LUT R0, R4, 0x80, RZ, 0xfc, !PT ;  /* 0x0000008004007812 */ /* 0x002fce00078efcff */
.L_x_407:
[----:B------:R-:W-:Y:S01]  /*bb80*/  ULDC.64 UR4, c[0x0][0xc88] ;  /* 0x0003220000047ab9 */ /* 0x000fe20000000a00 */
[----:B------:R-:W-:Y:S01]  /*bb90*/  ULDC.64 UR6, c[0x0][0xa18] ;  /* 0x0002860000067ab9 */ /* 0x000fe20000000a00 */
[----:B------:R-:W-:-:S06]  /*bba0*/  UIMAD.WIDE UR4, UR45, 0x4, UR4 ;  /* 0x000000042d0478a5 */ /* 0x000fcc000f8e0204 */
[----:B------:R-:W-:Y:S02]  /*bbb0*/  IMAD.U32 R2, RZ, RZ, UR4 ;  /* 0x00000004ff027e24 */ /* 0x000fe4000f8e00ff */
[----:B------:R-:W-:Y:S01]  /*bbc0*/  IMAD.U32 R3, RZ, RZ, UR5 ;  /* 0x00000005ff037e24 */ /* 0x000fe2000f8e00ff */
[----:B------:R-:W-:Y:S01]  /*bbd0*/  UISETP.NE.U32.AND UP0, UPT, UR6, URZ, UPT ;  /* 0x0000003f0600728c */ /* 0x000fe2000bf05070 */
[----:B------:R-:W-:-:S03]  /*bbe0*/  ULDC.64 UR4, c[0x0][0xa28] ;  /* 0x00028a0000047ab9 */ /* 0x000fc60000000a00 */
[----:B------:R-:W3:Y:S01]  /*bbf0*/  LDG.E R2, desc[UR48][R2.64] ;  /* 0x0000003002027981 */ /* 0x000ee2000c1e1900 */
[----:B------:R-:W-:Y:S02]  /*bc00*/  UISETP.NE.AND.EX UP0, UPT, UR7, URZ, UPT, UP0 ;  /* 0x0000003f0700728c */ /* 0x000fe4000bf05300 */
[----:B------:R-:W-:Y:S01]  /*bc10*/  UISETP.NE.U32.AND UP1, UPT, UR4, URZ, UPT ;  /* 0x0000003f0400728c */ /* 0x000fe2000bf25070 */
[----:B------:R-:W-:-:S03]  /*bc20*/  ULDC UR8, c[0x0][0x288] ;  /* 0x0000a20000087ab9 */ /* 0x000fc60000000800 */
[----:B------:R-:W-:Y:S01]  /*bc30*/  UISETP.NE.AND.EX UP1, UPT, UR5, URZ, UPT, UP1 ;  /* 0x0000003f0500728c */ /* 0x000fe2000bf25310 */
[----:B------:R-:W-:Y:S01]  /*bc40*/  PLOP3.LUT P3, PT, PT, PT, UP0, 0x80, 0x0 ;  /* 0x000000000000781c */ /* 0x000fe20003f6f008 */
[----:B------:R-:W-:-:S04]  /*bc50*/  IMAD.U32 R19, RZ, RZ, UR8 ;  /* 0x00000008ff137e24 */ /* 0x000fc8000f8e00ff */
[----:B------:R-:W-:Y:S02]  /*bc60*/  PLOP3.LUT P2, PT, PT, PT, UP1, 0x80, 0x0 ;  /* 0x000000000000781c */ /* 0x000fe40003f4f018 */
[----:B---3--:R-:W-:-:S13]  /*bc70*/  R2UR UR46, R2 ;  /* 0x00000000022e72ca */ /* 0x008fda00000e0000 */
[----:B------:R-:W-:Y:S02]  /*bc80*/  USHF.R.S32.HI UR50, URZ, 0x1f, UR46 ;  /* 0x0000001f3f327899 */ /* 0x000fe4000801142e */
[----:B------:R-:W-:Y:S02]  /*bc90*/  USHF.L.U32 UR47, UR46, 0x2, URZ ;  /* 0x000000022e2f7899 */ /* 0x000fe4000800063f */
[----:B------:R-:W-:Y:S02]  /*bca0*/  USHF.L.U64.HI UR51, UR46, 0x2, UR50 ;  /* 0x000000022e337899 */ /* 0x000fe40008010232 */
[----:B------:R-:W-:Y:S02]  /*bcb0*/  @UP0 UIADD3 UR6, UP3, UR47, UR6, URZ ;  /* 0x000000062f060290 */ /* 0x000fe4000ff7e03f */
[----:B------:R-:W-:Y:S02]  /*bcc0*/  @UP1 ULEA UR4, UP2, UR46, UR4, 0x2 ;  /* 0x000000042e041291 */ /* 0x000fe4000f84103f */
[----:B------:R-:W-:-:S02]  /*bcd0*/  @UP0 UIADD3.X UR7, UR51, UR7, URZ, UP3, !UPT ;  /* 0x0000000733070290 */ /* 0x000fc40009ffe43f */
[----:B------:R-:W-:Y:S01]  /*bce0*/  @UP1 ULEA.HI.X UR5, UR46, UR5, UR50, 0x2, UP2 ;  /* 0x000000052e051291 */ /* 0x000fe200090f1432 */
[----:B------:R-:W-:-:S03]  /*bcf0*/  IMAD.U32 R2, RZ, RZ, UR6 ;  /* 0x00000006ff027e24 */ /* 0x000fc6000f8e00ff */
[----:B------:R-:W-:Y:S01]  /*bd00*/  IMAD.U32 R3, RZ, RZ, UR7 ;  /* 0x00000007ff037e24 */ /* 0x000fe2000f8e00ff */
[----:B------:R-:W-:-:S04]  /*bd10*/  ULDC.64 UR6, c[0x0][0xa08] ;  /* 0x0002820000067ab9 */ /* 0x000fc80000000a00 */
[----:B0-----:R0:W5:Y:S01]  /*bd20*/  @P3 LDG.E R19, desc[UR48][R2.64] ;  /* 0x0000003002133981 */ /* 0x001162000c1e1900 */
[----:B------:R-:W-:Y:S01]  /*bd30*/  ISETP.NE.U32.AND P1, PT, RZ, UR6, PT ;  /* 0x00000006ff007c0c */ /* 0x000fe2000bf25070 */
[----:B------:R-:W-:Y:S01]  /*bd40*/  UIADD3 UR6, UP1, UR47, UR6, URZ ;  /* 0x000000062f067290 */ /* 0x000fe2000ff3e03f */
[----:B0-----:R-:W-:Y:S02]  /*bd50*/  IMAD.U32 R2, RZ, RZ, UR4 ;  /* 0x00000004ff027e24 */ /* 0x001fe4000f8e00ff */
[----:B------:R-:W-:Y:S01]  /*bd60*/  IMAD.U32 R3, RZ, RZ, UR5 ;  /* 0x00000005ff037e24 */ /* 0x000fe2000f8e00ff */
[----:B------:R-:W-:Y:S02]  /*bd70*/  ULDC.64 UR4, c[0x0][0xa00] ;  /* 0x0002800000047ab9 */ /* 0x000fe40000000a00 */
[----:B------:R-:W-:Y:S01]  /*bd80*/  ISETP.NE.U32.AND P0, PT, RZ, UR4, PT ;  /* 0x00000004ff007c0c */ /* 0x000fe2000bf05070 */
[----:B------:R-:W-:Y:S01]  /*bd90*/  UIADD3 UR4, UP0, UR47, UR4, URZ ;  /* 0x000000042f047290 */ /* 0x000fe2000ff1e03f */
[----:B------:R-:W-:Y:S01]  /*bda0*/  ISETP.NE.AND.EX P1, PT, RZ, UR7, PT, P1 ;  /* 0x00000007ff007c0c */ /* 0x000fe2000bf25310 */
[----:B-1----:R0:W3:Y:S01]  /*bdb0*/  @P2 LDG.E R7, desc[UR48][R2.64] ;  /* 0x0000003002072981 */ /* 0x0020e2000c1e1900 */
[----:B------:R-:W-:Y:S01]  /*bdc0*/  ISETP.NE.AND.EX P0, PT, RZ, UR5, PT, P0 ;  /* 0x00000005ff007c0c */ /* 0x000fe2000bf05300 */
[----:B------:R-:W-:Y:S01]  /*bdd0*/  UIADD3.X UR5, UR51, UR5, URZ, UP0, !UPT ;  /* 0x0000000533057290 */ /* 0x000fe200087fe43f */
[----:B------:R-:W-:Y:S01]  /*bde0*/  IMAD.U32 R4, RZ, RZ, UR6 ;  /* 0x00000006ff047e24 */ /* 0x000fe2000f8e00ff */
[----:B------:R-:W-:Y:S01]  /*bdf0*/  UIADD3.X UR7, UR51, UR7, URZ, UP1, !UPT ;  /* 0x0000000733077290 */ /* 0x000fe20008ffe43f */
[----:B0-----:R-:W-:-:S03]  /*be00*/  IMAD.U32 R2, RZ, RZ, UR4 ;  /* 0x00000004ff027e24 */ /* 0x001fc6000f8e00ff */
[----:B------:R-:W-:Y:S02]  /*be10*/  IMAD.U32 R3, RZ, RZ, UR5 ;  /* 0x00000005ff037e24 */ /* 0x000fe4000f8e00ff */
[----:B------:R-:W-:-:S04]  /*be20*/  IMAD.U32 R5, RZ, RZ, UR7 ;  /* 0x00000007ff057e24 */ /* 0x000fc8000f8e00ff */
[----:B------:R0:W5:Y:S04]  /*be30*/  @P0 LDG.E R0, desc[UR48][R2.64] ;  /* 0x0000003002000981 */ /* 0x000168000c1e1900 */
[----:B------:R0:W5:Y:S01]  /*be40*/  @P1 LDG.E R6, desc[UR48][R4.64] ;  /* 0x0000003004061981 */ /* 0x000162000c1e1900 */
[----:B------:R-:W-:Y:S01]  /*be50*/  UMOV UR41, URZ ;  /* 0x0000003f00297c82 */ /* 0x000fe20008000000 */
[----:B---3--:R-:W-:Y:S01]  /*be60*/  @P2 R2UR UR41, R7 ;  /* 0x00000000072922ca */ /* 0x008fe200000e0000 */
[----:B0-----:R-:W-:-:S14]  /*be70*/  @P3 BRA `(.L_x_337) ;  /* 0x0000000000103947 */ /* 0x001fdc0003800000 */
[----:B------:R-:W-:Y:S05]  /*be80*/  @!P0 BRA `(.L_x_337) ;  /* 0x00000000000c8947 */ /* 0x000fea0003800000 */
[----:B-----5:R-:W3:Y:S04]  /*be90*/  LDG.E R19, desc[UR48][R2.64] ;  /* 0x0000003002137981 */ /* 0x020ee8000c1e1900 */
[----:B------:R-:W3:Y:S02]  /*bea0*/  LDG.E R2, desc[UR48][R2.64+0x4] ;  /* 0x0000043002027981 */ /* 0x000ee4000c1e1900 */
[----:B---3--:R-:W-:-:S07]  /*beb0*/  IMAD.IADD R19, R2, 0x1, -R19 ;  /* 0x0000000102137824 */ /* 0x008fce00078e0a13 */
.L_x_337:
[----:B------:R-:W-:Y:S01]  /*bec0*/  UMOV UR54, URZ ;  /* 0x0000003f00367c82 */ /* 0x000fe20008000000 */
[----:B-----5:R-:W-:Y:S01]  /*bed0*/  @P0 R2UR UR54, R0 ;  /* 0x00000000003602ca */ /* 0x020fe200000e0000 */
[----:B------:R-:W-:Y:S01]  /*bee0*/  IMAD.U32 R0, RZ, RZ, UR46 ;  /* 0x0000002eff007e24 */ /* 0x000fe2000f8e00ff */
[----:B------:R-:W-:Y:S01]  /*bef0*/  ULDC.64 UR6, c[0x0][0xa20] ;  /* 0x0002880000067ab9 */ /* 0x000fe20000000a00 */
[----:B------:R-:W-:Y:S01]  /*bf00*/  UMOV UR42, URZ ;  /* 0x0000003f002a7c82 */ /* 0x000fe20008000000 */
[----:B------:R-:W-:Y:S01]  /*bf10*/  ISETP.NE.U32.AND P0, PT, RZ, UR6, PT ;  /* 0x00000006ff007c0c */ /* 0x000fe2000bf05070 */
[----:B------:R-:W-:Y:S01]  /*bf20*/  ULDC.64 UR4, c[0x0][0x418] ;  /* 0x0001060000047ab9 */ /* 0x000fe20000000a00 */
[----:B------:R0:W-:Y:S01]  /*bf30*/  STL [R1+0x4], R0 ;  /* 0x0000040001007387 */ /* 0x0001e20000100800 */
[----:B------:R-:W-:Y:S01]  /*bf40*/  @P1 R2UR UR42, R6 ;  /* 0x00000000062a12ca */ /* 0x000fe200000e0000 */
[----:B------:R-:W-:Y:S01]  /*bf50*/  UISETP.NE.U32.AND UP0, UPT, UR4, URZ, UPT ;  /* 0x0000003f0400728c */ /* 0x000fe2000bf05070 */
[----:B------:R-:W-:-:S02]  /*bf60*/  ISETP.NE.AND.EX P0, PT, RZ, UR7, PT, P0 ;  /* 0x00000007ff007c0c */ /* 0x000fc4000bf05300 */
[----:B------:R-:W-:Y:S01]  /*bf70*/  ULDC UR4, c[0x0][0x424] ;  /* 0x0001090000047ab9 */ /* 0x000fe20000000800 */
[----:B------:R-:W-:-:S03]  /*bf80*/  UISETP.NE.AND.EX UP0, UPT, UR5, URZ, UPT, UP0 ;  /* 0x0000003f0500728c */ /* 0x000fc6000bf05300 */
[----:B------:R-:W-:Y:S01]  /*bf90*/  ULDC UR5, c[0x0][0x2f0] ;  /* 0x0000bc0000057ab9 */ /* 0x000fe20000000800 */
[----:B------:R-:W-:-:S04]  /*bfa0*/  USEL UR4, UR4, 0x1, UP0 ;  /* 0x0000000104047887 */ /* 0x000fc80008000000 */
[----:B------:R-:W-:Y:S02]  /*bfb0*/  UIMAD UR4, UR4, UR5, URZ ;  /* 0x00000005040472a4 */ /* 0x000fe4000f8e023f */
[----:B------:R-:W-:Y:S01]  /*bfc0*/  UIADD3 UR42, UR42, UR41, URZ ;  /* 0x000000292a2a7290 */ /* 0x000fe2000fffe03f */
[----:B0-----:R-:W-:Y:S11]  /*bfd0*/  @!P0 BRA `(.L_x_338) ;  /* 0x00000000001c8947 */ /* 0x001ff60003800000 */
[----:B------:R-:W-:-:S04]  /*bfe0*/  UIADD3 UR4, UP0, UR47, UR6, URZ ;  /* 0x000000062f047290 */ /* 0x000fc8000ff1e03f */
[----:B------:R-:W-:Y:S02]  /*bff0*/  UIADD3.X UR5, UR51, UR7, URZ, UP0, !UPT ;  /* 0x0000000733057290 */ /* 0x000fe400087fe43f */
[----:B------:R-:W-:-:S04]  /*c000*/  IMAD.U32 R2, RZ, RZ, UR4 ;  /* 0x00000004ff027e24 */ /* 0x000fc8000f8e00ff */
[----:B------:R-:W-:-:S05]  /*c010*/  IMAD.U32 R3, RZ, RZ, UR5 ;  /* 0x00000005ff037e24 */ /* 0x000fca000f8e00ff */
[----:B------:R-:W3:Y:S02]  /*c020*/  LDG.E R2, desc[UR48][R2.64] ;  /* 0x0000003002027981 */ /* 0x000ee4000c1e1900 */
[----:B---3--:R-:W-:Y:S01]  /*c030*/  R2UR UR4, R2 ;  /* 0x00000000020472ca */ /* 0x008fe200000e0000 */
[----:B------:R-:W-:-:S14]  /*c040*/  BRA `(.L_x_339) ;  /* 0x0000000000187947 */ /* 0x000fdc0003800000 */
.L_x_338:
[----:B------:R-:W-:Y:S05]  /*c050*/  @!P1 BRA `(.L_x_339) ;  /* 0x0000000000149947 */ /* 0x000fea0003800000 */
[----:B------:R-:W3:Y:S04]  /*c060*/  LDG.E R0, desc[UR48][R4.64] ;  /* 0x0000003004007981 */ /* 0x000ee8000c1e1900 */
[----:B------:R-:W4:Y:S01]  /*c070*/  LDG.E R4, desc[UR48][R4.64+0x4] ;  /* 0x0000043004047981 */ /* 0x000f22000c1e1900 */
[----:B---3--:R-:W-:Y:S02]  /*c080*/  R2UR UR5, R0 ;  /* 0x00000000000572ca */ /* 0x008fe400000e0000 */
[----:B----4-:R-:W-:-:S13]  /*c090*/  R2UR UR4, R4 ;  /* 0x00000000040472ca */ /* 0x010fda00000e0000 */
[----:B------:R-:W-:-:S12]  /*c0a0*/  UIADD3 UR4, -UR5, UR4, URZ ;  /* 0x0000000405047290 */ /* 0x000fd8000fffe13f */
.L_x_339:
[----:B------:R-:W-:Y:S01]  /*c0b0*/  UIADD3 UR41, -UR41, UR4, URZ ;  /* 0x0000000429297290 */ /* 0x000fe2000fffe13f */
[----:B------:R-:W-:Y:S03]  /*c0c0*/  BSSY B7, `(.L_x_340) ;  /* 0x000031c000077945 */ /* 0x000fe60003800000 */
[----:B------:R-:W-:Y:S02]  /*c0d0*/  UIADD3 UR4, UR41, 0x9f, URZ ;  /* 0x0000009f29047890 */ /* 0x000fe4000fffe03f */
[----:B------:R-:W-:Y:S02]  /*c0e0*/  ISETP.LT.AND P0, PT, RZ, UR41, PT ;  /* 0x00000029ff007c0c */ /* 0x000fe4000bf01270 */
[----:B------:R-:W-:-:S04]  /*c0f0*/  UIMAD.WIDE UR4, UR4, 0x66666667, URZ ;  /* 0x66666667040478a5 */ /* 0x000fc8000f8e023f */
[----:B------:R-:W-:-:S04]  /*c100*/  USHF.R.U32.HI UR40, URZ, 0x1f, UR5 ;  /* 0x0000001f3f287899 */ /* 0x000fc80008011605 */
[----:B------:R-:W-:-:S03]  /*c110*/  ULEA.HI.SX32 UR40, UR5, UR40, 0x1a ;  /* 0x0000002805287291 */ /* 0x000fc6000f8fd23f */
[----:B------:R-:W-:Y:S09]  /*c120*/  @P0 BRA `(.L_x_341) ;  /* 0x0000000000480947 */ /* 0x000ff20003800000 */
[----:B------:R-:W0:Y:S02]  /*c130*/  S2R R0, SR_TID.X ;  /* 0x0000000000007919 */ /* 0x000e240000002100 */
[----:B0-----:R-:W-:-:S04]  /*c140*/  LOP3.LUT R0, R0, 0x7f, RZ, 0xc0, !PT ;  /* 0x0000007f00007812 */ /* 0x001fc800078ec0ff */
[----:B------:R-:W-:-:S13]  /*c150*/  ISETP.NE.AND P0, PT, R0, RZ, PT ;  /* 0x000000ff0000720c */ /* 0x000fda0003f05270 */
[----:B------:R-:W-:Y:S05]  /*c160*/  @P0 BRA `(.L_x_342) ;  /* 0x0000003000440947 */ /* 0x000fea0003800000 */
[----:B------:R-:W0:Y:S01]  /*c170*/  S2R R3, SR_LANEID ;  /* 0x0000000000037919 */ /* 0x000e220000000000 */
[----:B------:R-:W-:Y:S02]  /*c180*/  VOTEU.ANY UR4, UPT, PT ;  /* 0x0000000000047886 */ /* 0x000fe400038e0100 */
[----:B------:R-:W0:Y:S08]  /*c190*/  FLO.U32 R0, UR4 ;  /* 0x0000000400007d00 */ /* 0x000e3000080e0000 */
[----:B------:R-:W1:Y:S01]  /*c1a0*/  POPC R5, UR4 ;  /* 0x0000000400057d09 */ /* 0x000e620008000000 */
[----:B0-----:R-:W-:-:S02]  /*c1b0*/  ISETP.EQ.U32.AND P0, PT, R0, R3, PT ;  /* 0x000000030000720c */ /* 0x001fc40003f02070 */
[----:B------:R-:W1:Y:S11]  /*c1c0*/  LDC.64 R2, c[0x0][0xc60] ;  /* 0x00031800ff027b82 */ /* 0x000e760000000a00 */
[----:B-1----:R-:W3:Y:S01]  /*c1d0*/  @P0 ATOMG.E.ADD.STRONG.GPU PT, R3, desc[UR48][R2.64], R5 ;  /* 0x00000005020309a8 */ /* 0x002ee200081ee1f0 */
[----:B------:R-:W0:Y:S02]  /*c1e0*/  S2R R4, SR_LTMASK ;  /* 0x0000000000047919 */ /* 0x000e240000003900 */
[----:B0-----:R-:W-:-:S04]  /*c1f0*/  LOP3.LUT R4, R4, UR4, RZ, 0xc0, !PT ;  /* 0x0000000404047c12 */ /* 0x001fc8000f8ec0ff */
[----:B------:R-:W0:Y:S01]  /*c200*/  POPC R7, R4 ;  /* 0x0000000400077309 */ /* 0x000e220000000000 */
[----:B---3--:R-:W0:Y:S02]  /*c210*/  SHFL.IDX PT, R0, R3, R0, 0x1f ;  /* 0x00001f0003007589 */ /* 0x008e2400000e0000 */
[----:B0-----:R-:W-:-:S05]  /*c220*/  IADD3 R0, R0, UR43, R7 ;  /* 0x0000002b00007c10 */ /* 0x001fca000fffe007 */
[----:B------:R0:W-:Y:S01]  /*c230*/  STL [R1+0x10], R0 ;  /* 0x0000100001007387 */ /* 0x0001e20000100800 */
[----:B------:R-:W-:Y:S05]  /*c240*/  BRA `(.L_x_342) ;  /* 0x00000030000c7947 */ /* 0x000fea0003800000 */
.L_x_341:
[----:B------:R-:W-:Y:S01]  /*c250*/  VIADD R0, R17, 0x1a400 ;  /* 0x0001a40011007836 */ /* 0x000fe20000000000 */
[----:B------:R-:W-:Y:S04]  /*c260*/  BSSY B6, `(.L_x_343) ;  /* 0x0000013000067945 */ /* 0x000fe80003800000 */
[----:B------:R-:W-:-:S13]  /*c270*/  LOP3.LUT P0, RZ, R0, 0x1bf, RZ, 0xc0, !PT ;  /* 0x000001bf00ff7812 */ /* 0x000fda000780c0ff */
[----:B------:R-:W-:Y:S05]  /*c280*/  @!P0 BRA `(.L_x_344) ;  /* 0x0000000000408947 */ /* 0x000fea0003800000 */
[----:B------:R-:W-:Y:S01]  /*c290*/  MOV R2, 0x0 ;  /* 0x0000000000027802 */ /* 0x000fe20000000f00 */
[----:B------:R-:W-:Y:S01]  /*c2a0*/  ULDC.64 UR6, c[0x4][0xa0] ;  /* 0x0100280000067ab9 */ /* 0x000fe20000000a00 */
[----:B------:R-:W-:Y:S01]  /*c2b0*/  ULDC.64 UR8, c[0x4][0xa8] ;  /* 0x01002a0000087ab9 */ /* 0x000fe20000000a00 */
[----:B------:R-:W-:Y:S01]  /*c2c0*/  ULDC.64 UR4, c[0x4][0x8] ;  /* 0x0100020000047ab9 */ /* 0x000fe20000000a00 */
[----:B------:R-:W-:Y:S02]  /*c2d0*/  IMAD.U32 R4, RZ, RZ, UR6 ;  /* 0x00000006ff047e24 */ /* 0x000fe4000f8e00ff */
        /* <DEDUP_REMOVED lines=10> */
[----:B0-2---:R-:W-:Y:S05]  /*c380*/  CALL.ABS.NOINC R2 ;  /* 0x0000000002007343 */ /* 0x005fea0003c00000 */
.L_x_344:
[----:B------:R-:W-:Y:S05]  /*c390*/  BSYNC B6 ;  /* 0x0000000000067941 */ /* 0x000fea0003800000 */
.L_x_343:
[----:B------:R-:W3:Y:S01]  /*c3a0*/  LDL.LU R16, [R1+0x8] ;  /* 0x0000080001107983 */ /* 0x000ee20000300800 */
[----:B------:R-:W-:Y:S01]  /*c3b0*/  VIADD R0, R17, 0xa400 ;  /* 0x0000a40011007836 */ /* 0x000fe20000000000 */
[----:B------:R-:W-:Y:S04]  /*c3c0*/  BSSY B6, `(.L_x_345) ;  /* 0x0000016000067945 */ /* 0x000fe80003800000 */
[----:B------:R-:W-:Y:S02]  /*c3d0*/  LOP3.LUT P0, RZ, R0, 0x3ff, RZ, 0xc0, !PT ;  /* 0x000003ff00ff7812 */ /* 0x000fe4000780c0ff */
[----:B---3--:R-:W-:-:S11]  /*c3e0*/  LOP3.LUT R16, R16, 0xfffffffe, RZ, 0xc0, !PT ;  /* 0xfffffffe10107812 */ /* 0x008fd600078ec0ff */
[----:B------:R-:W-:-:S05]  /*c3f0*/  @P0 LOP3.LUT R16, R16, 0x1, RZ, 0xfc, !PT ;  /* 0x0000000110100812 */ /* 0x000fca00078efcff */
[----:B------:R0:W-:Y:S01]  /*c400*/  STL [R1+0x8], R16 ;  /* 0x0000081001007387 */ /* 0x0001e20000100800 */
[----:B------:R-:W-:Y:S05]  /*c410*/  @!P0 BRA `(.L_x_346) ;  /* 0x0000000000408947 */ /* 0x000fea0003800000 */
[----:B------:R-:W-:Y:S01]  /*c420*/  MOV R2, 0x0 ;  /* 0x0000000000027802 */ /* 0x000fe20000000f00 */
[----:B------:R-:W-:Y:S01]  /*c430*/  ULDC.64 UR6, c[0x4][0xa0] ;  /* 0x0100280000067ab9 */ /* 0x000fe20000000a00 */
[----:B------:R-:W-:Y:S01]  /*c440*/  ULDC.64 UR8, c[0x4][0xa8] ;  /* 0x01002a0000087ab9 */ /* 0x000fe20000000a00 */
[----:B------:R-:W-:Y:S01]  /*c450*/  ULDC.64 UR4, c[0x4][0x10] ;  /* 0x0100040000047ab9 */ /* 0x000fe20000000a00 */
[----:B------:R-:W-:Y:S02]  /*c460*/  IMAD.U32 R4, RZ, RZ, UR6 ;  /* 0x00000006ff047e24 */ /* 0x000fe4000f8e00ff */
[----:B------:R-:W1:Y:S01]  /*c470*/  LDC.64 R2, c[0x4][R2] ;  /* 0x0100000002027b82 */ /* 0x000e620000000a00 */
        /* <DEDUP_REMOVED lines=10> */
.L_x_346:
[----:B------:R-:W-:Y:S05]  /*c520*/  BSYNC B6 ;  /* 0x0000000000067941 */ /* 0x000fea0003800000 */
.L_x_345:
        /* <DEDUP_REMOVED lines=20> */
.L_x_348:
[----:B------:R-:W-:Y:S05]  /*c670*/  BSYNC B6 ;  /* 0x0000000000067941 */ /* 0x000fea0003800000 */
.L_x_347:
[----:B------:R-:W-:Y:S01]  /*c680*/  LOP3.LUT P6, RZ, R16, 0x1, RZ, 0xc0, !PT ;  /* 0x0000000110ff7812 */ /* 0x000fe200078cc0ff */
[----:B------:R-:W-:-:S12]  /*c690*/  BSSY B6, `(.L_x_349) ;  /* 0x0000012000067945 */ /* 0x000fd80003800000 */
        /* <DEDUP_REMOVED lines=17> */
.L_x_350:
[----:B------:R-:W-:Y:S05]  /*c7b0*/  BSYNC B6 ;  /* 0x0000000000067941 */ /* 0x000fea0003800000 */
.L_x_349:
[----:B------:R-:W3:Y:S01]  /*c7c0*/  LDL R8, [R1+0x4] ;  /* 0x0000040001087983 */ /* 0x000ee20000100800 */
[----:B------:R-:W-:Y:S02]  /*c7d0*/  ULDC.64 UR4, c[0x0][0x9f8] ;  /* 0x00027e0000047ab9 */ /* 0x000fe40000000a00 */
[----:B------:R-:W-:-:S04]  /*c7e0*/  UISETP.NE.U32.AND UP0, UPT, UR4, URZ, UPT ;  /* 0x0000003f0400728c */ /* 0x000fc8000bf05070 */
[----:B------:R-:W-:-:S06]  /*c7f0*/  UISETP.NE.AND.EX UP0, UPT, UR5, URZ, UPT, UP0 ;  /* 0x0000003f0500728c */ /* 0x000fcc000bf05300 */
[----:B------:R-:W-:-:S05]  /*c800*/  PLOP3.LUT P0, PT, PT, PT, UP0, 0x80, 0x0 ;  /* 0x000000000000781c */ /* 0x000fca0003f0f008 */
[----:B------:R-:W-:-:S04]  /*c810*/  @UP0 UIADD3 UR4, UP1, UR47, UR4, URZ ;  /* 0x000000042f040290 */ /* 0x000fc8000ff3e03f */
[----:B------:R-:W-:Y:S02]  /*c820*/  @UP0 UIADD3.X UR5, UR51, UR5, URZ, UP1, !UPT ;  /* 0x0000000533050290 */ /* 0x000fe40008ffe43f */
[----:B------:R-:W-:-:S04]  /*c830*/  IMAD.U32 R2, RZ, RZ, UR4 ;  /* 0x00000004ff027e24 */ /* 0x000fc8000f8e00ff */
[----:B------:R-:W-:Y:S01]  /*c840*/  IMAD.U32 R3, RZ, RZ, UR5 ;  /* 0x00000005ff037e24 */ /* 0x000fe2000f8e00ff */
[----:B------:R-:W1:Y:S01]  /*c850*/  S2R R0, SR_TID.X ;  /* 0x0000000000007919 */ /* 0x000e620000002100 */
[----:B------:R-:W-:-:S03]  /*c860*/  ULDC.64 UR4, c[0x0][0xa08] ;  /* 0x0002820000047ab9 */ /* 0x000fc60000000a00 */
[----:B---3--:R3:W4:Y:S01]  /*c870*/  @P0 LDG.E R8, desc[UR48][R2.64] ;  /* 0x0000003002080981 */ /* 0x008722000c1e1900 */
[----:B-1----:R-:W-:-:S04]  /*c880*/  SHF.R.U32.HI R0, RZ, 0x5, R0 ;  /* 0x00000005ff007819 */ /* 0x002fc80000011600 */
[----:B------:R-:W-:Y:S01]  /*c890*/  LOP3.LUT R0, R0, 0x3, RZ, 0xc0, !PT ;  /* 0x0000000300007812 */ /* 0x000fe200078ec0ff */
[----:B---3--:R-:W1:Y:S01]  /*c8a0*/  LDC.64 R2, c[0x0][0x418] ;  /* 0x00010600ff027b82 */ /* 0x008e620000000a00 */
[----:B----4-:R-:W-:Y:S01]  /*c8b0*/  SHF.R.S32.HI R9, RZ, 0x1f, R8 ;  /* 0x0000001fff097819 */ /* 0x010fe20000011408 */
[----:B------:R3:W-:Y:S01]  /*c8c0*/  @P0 STL [R1+0x4], R8 ;  /* 0x0000040801000387 */ /* 0x0007e20000100800 */
[----:B-1----:R-:W-:Y:S01]  /*c8d0*/  LOP3.LUT P0, RZ, R2, UR4, RZ, 0xfc, !PT ;  /* 0x0000000402ff7c12 */ /* 0x002fe2000f80fcff */
[----:B------:R-:W-:Y:S02]  /*c8e0*/  UMOV UR4, 0xffffffff ;  /* 0xffffffff00047882 */ /* 0x000fe40000000000 */
[----:B------:R3:W-:Y:S01]  /*c8f0*/  STL [R1+0xc], R9 ;  /* 0x00000c0901007387 */ /* 0x0007e20000100800 */
[----:B------:R-:W-:-:S04]  /*c900*/  LOP3.LUT P0, RZ, R3, UR5, RZ, 0xfc, P0 ;  /* 0x0000000503ff7c12 */ /* 0x000fc8000800fcff */
[----:B0-----:R-:W-:Y:S01]  /*c910*/  SEL R16, R8, RZ, !P0 ;  /* 0x000000ff08107207 */ /* 0x001fe20004000000 */
[----:B------:R-:W-:Y:S08]  /*c920*/  BRA.DIV UR4, `(.L_x_351) ;  /* 0x0000003a04547947 */ /* 0x000ff0000b800000 */
[----:B------:R0:W1:Y:S02]  /*c930*/  SHFL.IDX PT, R14, R0, RZ, 0x1f ;  /* 0x00001fff000e7589 */ /* 0x00006400000e0000 */
.L_x_426:
[----:B0-----:R-:W4:Y:S01]  /*c940*/  LDL.LU R0, [R1+0x8] ;  /* 0x0000080001007983 */ /* 0x001f220000300800 */
[----:B------:R-:W-:Y:S02]  /*c950*/  PLOP3.LUT P1, PT, PT, PT, PT, 0x8, 0x0 ;  /* 0x000000000000781c */ /* 0x000fe40003f2e170 */
[----:B-1----:R-:W-:Y:S02]  /*c960*/  ISETP.NE.AND P0, PT, R14, RZ, PT ;  /* 0x000000ff0e00720c */ /* 0x002fe40003f05270 */
[----:B----4-:R-:W-:-:S09]  /*c970*/  LOP3.LUT R0, R0, 0xfffffffe, RZ, 0xc0, !PT ;  /* 0xfffffffe00007812 */ /* 0x010fd200078ec0ff */
[----:B------:R-:W-:-:S05]  /*c980*/  @P1 LOP3.LUT R0, R0, 0x1, RZ, 0xfc, !PT ;  /* 0x0000000100001812 */ /* 0x000fca00078efcff */
[----:B------:R0:W-:Y:S01]  /*c990*/  STL [R1+0x8], R0 ;  /* 0x0000080001007387 */ /* 0x0001e20000100800 */
[----:B------:R-:W-:Y:S05]  /*c9a0*/  @P0 BRA `(.L_x_352) ;  /* 0x0000000400940947 */ /* 0x000fea0003800000 */
[----:B------:R-:W-:-:S06]  /*c9b0*/  UIADD3 UR4, UR40, -0x1, URZ ;  /* 0xffffffff28047890 */ /* 0x000fcc000fffe03f */
[----:B0-----:R-:W-:Y:S01]  /*c9c0*/  IMAD.U32 R0, RZ, RZ, UR4 ;  /* 0x00000004ff007e24 */ /* 0x001fe2000f8e00ff */
[----:B------:R-:W-:-:S03]  /*c9d0*/  UMOV UR4, 0xffffffff ;  /* 0xffffffff00047882 */ /* 0x000fc60000000000 */
[----:B------:R-:W-:Y:S05]  /*c9e0*/  BRA.DIV UR4, `(.L_x_353) ;  /* 0x0000003a04447947 */ /* 0x000fea000b800000 */
[----:B------:R-:W-:-:S13]  /*c9f0*/  ELECT P6, URZ, PT ;  /* 0x00000000003f782f */ /* 0x000fda00038c0000 */
.L_x_429:
[----:B------:R-:W-:Y:S05]  /*ca00*/  @!P6 BRA `(.L_x_352) ;  /* 0x00000004007ce947 */ /* 0x000fea0003800000 */
[----:B------:R-:W-:-:S04]  /*ca10*/  ISETP.NE.U32.AND P0, PT, R2, RZ, PT ;  /* 0x000000ff0200720c */ /* 0x000fc80003f05070 */
[----:B------:R-:W-:-:S13]  /*ca20*/  ISETP.NE.AND.EX P0, PT, R3, RZ, PT, P0 ;  /* 0x000000ff0300720c */ /* 0x000fda0003f05300 */
[----:B------:R-:W-:Y:S05]  /*ca30*/  @!P0 BRA `(.L_x_354) ;  /* 0x0000000000448947 */ /* 0x000fea0003800000 */
[----:B------:R-:W0:Y:S01]  /*ca40*/  LDC R7, c[0x0][0x43c] ;  /* 0x00010f00ff077b82 */ /* 0x000e220000000800 */
[----:B------:R-:W-:Y:S01]  /*ca50*/  ULDC.64 UR4, c[0x0][0x428] ;  /* 0x00010a0000047ab9 */ /* 0x000fe20000000a00 */
[----:B0-----:R-:W-:-:S13]  /*ca60*/  ISETP.NE.AND P0, PT, R7, 0x1, PT ;  /* 0x000000010700780c */ /* 0x001fda0003f05270 */
[----:B------:R-:W0:Y:S02]  /*ca70*/  @P0 LDC.64 R4, c[0x0][0x440] ;  /* 0x00011000ff040b82 */ /* 0x000e240000000a00 */
        /* <DEDUP_REMOVED lines=13> */
.L_x_354:
[----:B0-----:R-:W4:Y:S01]  /*cb50*/  LDL R3, [R1] ;  /* 0x0000000001037983 */ /* 0x001f220000100800 */
[----:B------:R-:W-:Y:S01]  /*cb60*/  IMAD R2, R18, 0x8, R17 ;  /* 0x0000000812027824 */ /* 0x000fe200078e0211 */
[----:B---3--:R-:W0:Y:S02]  /*cb70*/  S2R R8, SR_TID.X ;  /* 0x0000000000087919 */ /* 0x008e240000002100 */
[----:B0-----:R-:W-:-:S04]  /*cb80*/  LOP3.LUT R8, R8, 0x7f, RZ, 0xc0, !PT ;  /* 0x0000007f08087812 */ /* 0x001fc800078ec0ff */
[----:B------:R-:W-:Y:S02]  /*cb90*/  ISETP.NE.AND P1, PT, R8, RZ, PT ;  /* 0x000000ff0800720c */ /* 0x000fe40003f25270 */
[----:B----4-:R-:W-:-:S04]  /*cba0*/  SHF.L.U32 R3, R3, 0x1f, RZ ;  /* 0x0000001f03037819 */ /* 0x010fc800000006ff */
[----:B------:R-:W0:Y:S02]  /*cbb0*/  SYNCS.PHASECHK.TRANS64.TRYWAIT P0, [R2+URZ+0x29880], R3 ;  /* 0x02988003020075a7 */ /* 0x000e24000800017f */
[----:B0-----:R-:W-:Y:S05]  /*cbc0*/  @!P0 BRA `(.L_x_355) ;  /* 0x0000003400ec8947 */ /* 0x001fea0003800000 */
.L_x_430:
        /* <DEDUP_REMOVED lines=8> */
.L_x_356:
[----:B------:R-:W-:Y:S01]  /*cc50*/  IMAD.MOV.U32 R4, RZ, RZ, 0xa0 ;  /* 0x000000a0ff047424 */ /* 0x000fe200078e00ff */
[----:B------:R-:W-:Y:S01]  /*cc60*/  R2UR UR33, R2 ;  /* 0x00000000022172ca */ /* 0x000fe200000e0000 */
[----:B------:R-:W-:Y:S01]  /*cc70*/  UIADD3 UR4, UP0, UR52, 0x470, URZ ;  /* 0x0000047034047890 */ /* 0x000fe2000ff1e03f */
[----:B-----5:R-:W-:Y:S01]  /*cc80*/  R2UR UR37, R16 ;  /* 0x00000000102572ca */ /* 0x020fe200000e0000 */
[----:B------:R-:W-:Y:S01]  /*cc90*/  IMAD R0, R0, R4, UR42 ;  /* 0x0000002a00007e24 */ /* 0x000fe2000f8e0204 */
[----:B------:R-:W-:Y:S01]  /*cca0*/  UMOV UR6, 0x0 ;  /* 0x0000000000067882 */ /* 0x000fe20000000000 */
[----:B------:R-:W-:Y:S01]  /*ccb0*/  IMAD R4, R18, 0x5000, R17 ;  /* 0x0000500012047824 */ /* 0x000fe200078e0211 */
[----:B------:R-:W-:Y:S02]  /*ccc0*/  UIADD3.X UR5, URZ, UR53, URZ, UP0, !UPT ;  /* 0x000000353f057290 */ /* 0x000fe400087fe43f */
[----:B------:R-:W-:Y:S01]  /*ccd0*/  R2UR UR35, R0 ;  /* 0x00000000002372ca */ /* 0x000fe200000e0000 */
[----:B------:R-:W-:Y:S01]  /*cce0*/  UMOV UR7, 0x14f00000 ;  /* 0x14f0000000077882 */ /* 0x000fe20000000000 */
[----:B------:R-:W-:Y:S01]  /*ccf0*/  R2UR UR32, R4 ;  /* 0x00000000042072ca */ /* 0x000fe200000e0000 */
[----:B------:R-:W-:-:S02]  /*cd00*/  UMOV UR34, URZ ;  /* 0x0000003f00227c82 */ /* 0x000fc40008000000 */
[----:B------:R-:W-:-:S10]  /*cd10*/  UIADD3 UR33, UR33, 0x29870, URZ ;  /* 0x0002987021217890 */ /* 0x000fd4000fffe03f */
[----:B------:R-:W-:-:S09]  /*cd20*/  UIADD3 UR32, UR32, 0xa400, URZ ;  /* 0x0000a40020207890 */ /* 0x000fd2000fffe03f */
[----:B------:R1:W-:Y:S01]  /*cd30*/  UTMALDG.4D [UR32], [UR4], desc[UR6] ;  /* 0x00000620040075b4 */ /* 0x0003e20008019000 */
[----:B------:R-:W3:Y:S02]  /*cd40*/  SYNCS.PHASECHK.TRANS64.TRYWAIT P0, [R2+URZ+0x29840], R3 ;  /* 0x02984003020075a7 */ /* 0x000ee4000800017f */
[----:B-1-3--:R-:W-:Y:S05]  /*cd50*/  @!P0 BRA `(.L_x_357) ;  /* 0x00000034009c8947 */ /* 0x00afea0003800000 */
.L_x_431:
[----:B------:R-:W-:Y:S05]  /*cd60*/  @P1 BRA `(.L_x_358) ;  /* 0x00000000001c1947 */ /* 0x000fea0003800000 */
[----:B------:R-:W3:Y:S01]  /*cd70*/  S2R R4, SR_TID.X ;  /* 0x0000000000047919 */ /* 0x000ee20000002100 */
[----:B01----:R-:W-:-:S04]  /*cd80*/  IMAD.MOV.U32 R3, RZ, RZ, 0x7800 ;  /* 0x00007800ff037424 */ /* 0x003fc800078e00ff */
[----:B------:R4:W-:Y:S01]  /*cd90*/  SYNCS.ARRIVE.TRANS64 RZ, [R2+URZ+0x29830], R3 ;  /* 0x0298300302ff79a7 */ /* 0x0009e2000800003f */
[----:B---3--:R-:W-:-:S04]  /*cda0*/  LOP3.LUT R4, R4, 0x1f, RZ, 0xc0, !PT ;  /* 0x0000001f04047812 */ /* 0x008fc800078ec0ff */
[----:B------:R-:W-:-:S13]  /*cdb0*/  ISETP.NE.AND P0, PT, R4, RZ, PT ;  /* 0x000000ff0400720c */ /* 0x000fda0003f05270 */
[----:B----4-:R-:W-:Y:S05]  /*cdc0*/  @!P0 BRA `(.L_x_358) ;  /* 0x0000000000048947 */ /* 0x010fea0003800000 */
[----:B------:R-:W-:Y:S01]  /*cdd0*/  BPT.TRAP 0x1 ;  /* 0x000000040000795c */ /* 0x000fe20000300000 */
.L_x_358:
[----:B01----:R-:W3:Y:S01]  /*cde0*/  LDL.LU R3, [R1+0x8] ;  /* 0x0000080001037983 */ /* 0x003ee20000300800 */
[----:B------:R-:W-:Y:S01]  /*cdf0*/  R2UR UR27, R0 ;  /* 0x00000000001b72ca */ /* 0x000fe200000e0000 */
[----:B------:R-:W-:Y:S01]  /*ce00*/  IMAD R0, R18, 0x7800, R17 ;  /* 0x0000780012007824 */ /* 0x000fe200078e0211 */
[----:B------:R-:W-:Y:S01]  /*ce10*/  R2UR UR25, R2 ;  /* 0x00000000021972ca */ /* 0x000fe200000e0000 */
[----:B------:R-:W-:Y:S01]  /*ce20*/  UIADD3 UR4, UP0, UR52, 0x370, URZ ;  /* 0x0000037034047890 */ /* 0x000fe2000ff1e03f */
[----:B------:R-:W-:Y:S01]  /*ce30*/  PLOP3.LUT P0, PT, PT, PT, PT, 0x80, 0x0 ;  /* 0x000000000000781c */ /* 0x000fe20003f0f070 */
[----:B------:R-:W-:Y:S01]  /*ce40*/  UMOV UR6, 0x0 ;  /* 0x0000000000067882 */ /* 0x000fe20000000000 */
[----:B------:R-:W-:Y:S01]  /*ce50*/  R2UR UR8, R0 ;  /* 0x00000000000872ca */ /* 0x000fe200000e0000 */
[----:B------:R-:W-:Y:S01]  /*ce60*/  UIADD3.X UR5, URZ, UR53, URZ, UP0, !UPT ;  /* 0x000000353f057290 */ /* 0x000fe200087fe43f */
[----:B------:R-:W-:Y:S01]  /*ce70*/  R2UR UR29, R16 ;  /* 0x00000000101d72ca */ /* 0x000fe200000e0000 */
[----:B------:R-:W-:Y:S01]  /*ce80*/  UMOV UR7, 0x14f00000 ;  /* 0x14f0000000077882 */ /* 0x000fe20000000000 */
[----:B------:R-:W-:Y:S01]  /*ce90*/  UMOV UR26, URZ ;  /* 0x0000003f001a7c82 */ /* 0x000fe20008000000 */
[----:B------:R-:W-:Y:S01]  /*cea0*/  UMOV UR28, UR36 ;  /* 0x00000024001c7c82 */ /* 0x000fe20008000000 */
[----:B------:R-:W-:Y:S01]  /*ceb0*/  UMOV UR18, 0x40 ;  /* 0x0000004000127882 */ /* 0x000fe20000000000 */
[----:B------:R-:W-:Y:S01]  /*cec0*/  UMOV UR20, UR36 ;  /* 0x0000002400147c82 */ /* 0x000fe20008000000 */
[----:B------:R-:W-:Y:S01]  /*ced0*/  UMOV UR19, UR27 ;  /* 0x0000001b00137c82 */ /* 0x000fe20008000000 */
[----:B------:R-:W-:Y:S01]  /*cee0*/  UIADD3 UR25, UR25, 0x29830, URZ ;  /* 0x0002983019197890 */ /* 0x000fe2000fffe03f */
[----:B------:R-:W-:Y:S01]  /*cef0*/  UMOV UR10, 0x80 ;  /* 0x00000080000a7882 */ /* 0x000fe20000000000 */
[----:B------:R-:W-:-:S02]  /*cf00*/  UMOV UR12, UR36 ;  /* 0x00000024000c7c82 */ /* 0x000fc40008000000 */
[----:B------:R-:W-:Y:S02]  /*cf10*/  UIADD3 UR24, UR8, 0x1a400, URZ ;  /* 0x0001a40008187890 */ /* 0x000fe4000fffe03f */
[----:B------:R-:W-:Y:S02]  /*cf20*/  UIADD3 UR16, UR8, 0x1cc00, URZ ;  /* 0x0001cc0008107890 */ /* 0x000fe4000fffe03f */
[----:B------:R-:W-:Y:S01]  /*cf30*/  UIADD3 UR8, UR8, 0x1f400, URZ ;  /* 0x0001f40008087890 */ /* 0x000fe2000fffe03f */
[----:B------:R-:W-:Y:S01]  /*cf40*/  UMOV UR21, UR29 ;  /* 0x0000001d00157c82 */ /* 0x000fe20008000000 */
[----:B------:R-:W-:Y:S01]  /*cf50*/  UMOV UR17, UR25 ;  /* 0x0000001900117c82 */ /* 0x000fe20008000000 */
[----:B------:R-:W-:Y:S01]  /*cf60*/  UMOV UR11, UR27 ;  /* 0x0000001b000b7c82 */ /* 0x000fe20008000000 */
[----:B------:R-:W-:Y:S01]  /*cf70*/  UMOV UR13, UR29 ;  /* 0x0000001d000d7c82 */ /* 0x000fe20008000000 */
[----:B------:R1:W-:Y:S01]  /*cf80*/  UTMALDG.4D [UR24], [UR4], desc[UR6] ;  /* 0x00000618040075b4 */ /* 0x0003e20008019000 */
[----:B------:R-:W-:Y:S01]  /*cf90*/  UMOV UR9, UR25 ;  /* 0x0000001900097c82 */ /* 0x000fe20008000000 */
[----:B------:R1:W-:Y:S02]  /*cfa0*/  UTMALDG.4D [UR16], [UR4], desc[UR6] ;  /* 0x00000610040075b4 */ /* 0x0003e40008019000 */
[----:B------:R1:W-:Y:S01]  /*cfb0*/  UTMALDG.4D [UR8], [UR4], desc[UR6] ;  /* 0x00000608040075b4 */ /* 0x0003e20008019000 */
[----:B---3--:R-:W-:-:S04]  /*cfc0*/  LOP3.LUT R3, R3, 0xfffffffe, RZ, 0xc0, !PT ;  /* 0xfffffffe03037812 */ /* 0x008fc800078ec0ff */
[----:B------:R-:W-:-:S05]  /*cfd0*/  @P0 LOP3.LUT R3, R3, 0x1, RZ, 0xfc, !PT ;  /* 0x0000000103030812 */ /* 0x000fca00078efcff */
[----:B------:R1:W-:Y:S01]  /*cfe0*/  STL [R1+0x8], R3 ;  /* 0x0000080301007387 */ /* 0x0003e20000100800 */
[----:B------:R-:W-:Y:S01]  /*cff0*/  NOP ;  /* 0x0000000000007918 */ /* 0x000fe20000000000 */
.L_x_352:
[----:B------:R-:W-:Y:S05]  /*d000*/  WARPSYNC.ALL ;  /* 0x0000000000007948 */ /* 0x000fea0003800000 */
[----:B0-----:R-:W-:Y:S01]  /*d010*/  VIADD R0, R17, 0x14400 ;  /* 0x0001440011007836 */ /* 0x001fe20000000000 */
[----:B-1----:R-:W-:Y:S01]  /*d020*/  USHF.R.S32.HI UR4, URZ, 0x1f, UR54 ;  /* 0x0000001f3f047899 */ /* 0x002fe20008011436 */
[----:B------:R-:W-:Y:S01]  /*d030*/  BAR.SYNC.DEFER_BLOCKING 0x8, 0x180 ;  /* 0x0206000000007b1d */ /* 0x000fe20000010000 */
[----:B------:R-:W-:Y:S02]  /*d040*/  USHF.R.S32.HI UR47, URZ, 0x1f, UR36 ;  /* 0x0000001f3f2f7899 */ /* 0x000fe40008011424 */
[----:B------:R-:W-:-:S03]  /*d050*/  LOP3.LUT P0, RZ, R0, 0x1bf, RZ, 0xc0, !PT ;  /* 0x000001bf00ff7812 */ /* 0x000fc6000780c0ff */
[----:B------:R-:W-:Y:S01]  /*d060*/  ULDC.64 UR6, c[0x0][0x298] ;  /* 0x0000a60000067ab9 */ /* 0x000fe20000000a00 */
[----:B------:R-:W-:Y:S01]  /*d070*/  ULDC.64 UR8, c[0x0][0xa00] ;  /* 0x0002800000087ab9 */ /* 0x000fe20000000a00 */
[----:B------:R-:W-:Y:S01]  /*d080*/  UIMAD UR4, UR4, UR6, URZ ;  /* 0x00000006040472a4 */ /* 0x000fe2000f8e023f */
[----:B------:R-:W-:Y:S01]  /*d090*/  BSSY B6, `(.L_x_359) ;  /* 0x0000019000067945 */ /* 0x000fe20003800000 */
[----:B------:R-:W-:Y:S02]  /*d0a0*/  UISETP.NE.U32.AND UP0, UPT, UR8, URZ, UPT ;  /* 0x0000003f0800728c */ /* 0x000fe4000bf05070 */
[----:B------:R-:W-:Y:S02]  /*d0b0*/  UIMAD.WIDE.U32 UR56, UR54, UR6, URZ ;  /* 0x00000006363872a5 */ /* 0x000fe4000f8e003f */
[----:B------:R-:W-:Y:S02]  /*d0c0*/  UIMAD UR4, UR54, UR7, UR4 ;  /* 0x00000007360472a4 */ /* 0x000fe4000f8e0204 */
[----:B------:R-:W-:-:S02]  /*d0d0*/  UISETP.NE.AND.EX UP0, UPT, UR9, URZ, UPT, UP0 ;  /* 0x0000003f0900728c */ /* 0x000fc4000bf05300 */
[----:B------:R-:W-:Y:S02]  /*d0e0*/  UIADD3 UR51, UR57, UR4, URZ ;  /* 0x0000000439337290 */ /* 0x000fe4000fffe03f */
[----:B------:R-:W-:Y:S02]  /*d0f0*/  USEL UR46, UR46, URZ, !UP0 ;  /* 0x0000003f2e2e7287 */ /* 0x000fe4000c000000 */
[----:B------:R-:W-:Y:S01]  /*d100*/  USEL UR37, UR50, URZ, !UP0 ;  /* 0x0000003f32257287 */ /* 0x000fe2000c000000 */
[----:B------:R-:W-:Y:S11]  /*d110*/  @!P0 BRA `(.L_x_360) ;  /* 0x0000000000408947 */ /* 0x000ff60003800000 */
        /* <DEDUP_REMOVED lines=11> */
[----:B---3--:R-:W-:Y:S02]  /*d1d0*/  IMAD.MOV.U32 R8, RZ, RZ, 0x70 ;  /* 0x00000070ff087424 */ /* 0x008fe400078e00ff */
[----:B------:R-:W-:Y:S02]  /*d1e0*/  IMAD.MOV.U32 R12, RZ, RZ, 0x1 ;  /* 0x00000001ff0c7424 */ /* 0x000fe400078e00ff */
[----:B------:R-:W-:-:S07]  /*d1f0*/  IMAD.MOV.U32 R13, RZ, RZ, RZ ;  /* 0x000000ffff0d7224 */ /* 0x000fce00078e00ff */
[----:B------:R-:W-:-:S07]  /*d200*/  LEPC R20, `(.L_x_360) ;  /* 0x000000001014794e */ /* 0x000fce0000000000 */
[----:B0-2---:R-:W-:Y:S05]  /*d210*/  CALL.ABS.NOINC R2 ;  /* 0x0000000002007343 */ /* 0x005fea0003c00000 */
.L_x_360:
[----:B------:R-:W-:Y:S05]  /*d220*/  BSYNC B6 ;  /* 0x0000000000067941 */ /* 0x000fea0003800000 */
.L_x_359:
[----:B------:R-:W4:Y:S01]  /*d230*/  LDL.LU R0, [R1+0x14] ;  /* 0x0000140001007983 */ /* 0x000f220000300800 */
[----:B---3--:R-:W0:Y:S01]  /*d240*/  LDC R8, c[0x0][0x448] ;  /* 0x00011200ff087b82 */ /* 0x008e220000000800 */
[----:B------:R-:W-:Y:S01]  /*d250*/  ULDC.64 UR8, c[0x0][0x2d8] ;  /* 0x0000b60000087ab9 */ /* 0x000fe20000000a00 */
[----:B------:R-:W1:Y:S01]  /*d260*/  S2R R2, SR_TID.X ;  /* 0x0000000000027919 */ /* 0x000e620000002100 */
[----:B------:R-:W3:Y:S01]  /*d270*/  S2R R3, SR_TID.X ;  /* 0x0000000000037919 */ /* 0x000ee20000002100 */
[----:B0-----:R-:W-:Y:S02]  /*d280*/  ISETP.NE.AND P0, PT, R8, 0x1, PT ;  /* 0x000000010800780c */ /* 0x001fe40003f05270 */
[----:B-1----:R-:W-:-:S04]  /*d290*/  LOP3.LUT R2, R2, 0x7f, RZ, 0xc0, !PT ;  /* 0x0000007f02027812 */ /* 0x002fc800078ec0ff */
[----:B------:R-:W-:Y:S01]  /*d2a0*/  SHF.R.U32.HI R2, RZ, 0x2, R2 ;  /* 0x00000002ff027819 */ /* 0x000fe20000011602 */
[----:B---3--:R-:W-:-:S06]  /*d2b0*/  IMAD.SHL.U32 R4, R3, 0x20, RZ ;  /* 0x0000002003047824 */ /* 0x008fcc00078e00ff */
[----:B------:R-:W0:Y:S01]  /*d2c0*/  @P0 LDC R3, c[0x0][0x450] ;  /* 0x00011400ff030b82 */ /* 0x000e220000000800 */
[----:B------:R-:W-:-:S07]  /*d2d0*/  LOP3.LUT R4, R2, 0x60, R4, 0xf8, !PT ;  /* 0x0000006002047812 */ /* 0x000fce00078ef804 */
[----:B------:R-:W1:Y:S01]  /*d2e0*/  @P0 LDC R2, c[0x0][0x44c] ;  /* 0x00011300ff020b82 */ /* 0x000e620000000800 */
[----:B------:R-:W3:Y:S01]  /*d2f0*/  S2R R9, SR_TID.X ;  /* 0x0000000000097919 */ /* 0x000ee20000002100 */
[----:B------:R-:W-:Y:S01]  /*d300*/  UIMAD UR6, UR47, UR8, URZ ;  /* 0x000000082f0672a4 */ /* 0x000fe2000f8e023f */
[----:B------:R-:W-:Y:S02]  /*d310*/  UMOV UR50, UR56 ;  /* 0x0000003800327c82 */ /* 0x000fe40008000000 */
[----:B------:R-:W-:Y:S02]  /*d320*/  UIMAD.WIDE.U32 UR4, UR36, UR8, UR50 ;  /* 0x00000008240472a5 */ /* 0x000fe4000f8e0032 */
[----:B------:R-:W-:-:S03]  /*d330*/  UIMAD UR6, UR36, UR9, UR6 ;  /* 0x00000009240672a4 */ /* 0x000fc6000f8e0206 */
[----:B------:R-:W-:Y:S01]  /*d340*/  ULDC.64 UR8, c[0x0][0x2e0] ;  /* 0x0000b80000087ab9 */ /* 0x000fe20000000a00 */
[----:B------:R-:W-:Y:S02]  /*d350*/  UIADD3 UR5, UR5, UR6, URZ ;  /* 0x0000000605057290 */ /* 0x000fe4000fffe03f */
[----:B------:R-:W-:Y:S02]  /*d360*/  UIMAD UR6, UR37, UR8, URZ ;  /* 0x00000008250672a4 */ /* 0x000fe4000f8e023f */
[----:B------:R-:W-:Y:S02]  /*d370*/  UIMAD.WIDE.U32 UR4, UR46, UR8, UR4 ;  /* 0x000000082e0472a5 */ /* 0x000fe4000f8e0004 */
[----:B------:R-:W-:-:S03]  /*d380*/  UIMAD UR6, UR46, UR9, UR6 ;  /* 0x000000092e0672a4 */ /* 0x000fc6000f8e0206 */
[----:B------:R-:W-:Y:S01]  /*d390*/  ULDC.64 UR8, c[0x0][0x2d0] ;  /* 0x0000b40000087ab9 */ /* 0x000fe20000000a00 */
[----:B------:R-:W-:Y:S01]  /*d3a0*/  UIADD3 UR5, UR5, UR6, URZ ;  /* 0x0000000605057290 */ /* 0x000fe2000fffe03f */
[----:B---3--:R-:W-:-:S05]  /*d3b0*/  IMAD.SHL.U32 R9, R9, 0x10, RZ ;  /* 0x0000001009097824 */ /* 0x008fca00078e00ff */
[----:B------:R-:W-:-:S04]  /*d3c0*/  LOP3.LUT R9, R9, 0x30, RZ, 0xc0, !PT ;  /* 0x0000003009097812 */ /* 0x000fc800078ec0ff */
[C---:B------:R-:W-:Y:S02]  /*d3d0*/  LOP3.LUT R11, R9.reuse, 0x40, RZ, 0xfc, !PT ;  /* 0x00000040090b7812 */ /* 0x040fe400078efcff */
[----:B------:R-:W-:Y:S01]  /*d3e0*/  LOP3.LUT R9, R9, 0x80, RZ, 0xfc, !PT ;  /* 0x0000008009097812 */ /* 0x000fe200078efcff */
[----:B----4-:R-:W-:-:S05]  /*d3f0*/  IMAD.SHL.U32 R0, R0, 0x80, RZ ;  /* 0x0000008000007824 */ /* 0x010fca00078e00ff */
[----:B------:R-:W-:-:S05]  /*d400*/  LOP3.LUT R4, R4, R0, RZ, 0xfc, !PT ;  /* 0x0000000004047212 */ /* 0x000fca00078efcff */
[----:B-1----:R-:W-:-:S04]  /*d410*/  @P0 IMAD.HI.U32 R5, R4, R2, RZ ;  /* 0x0000000204050227 */ /* 0x002fc800078e00ff */
[----:B------:R-:W-:Y:S01]  /*d420*/  IMAD.MOV.U32 R2, RZ, RZ, R4 ;  /* 0x000000ffff027224 */ /* 0x000fe200078e0004 */
[----:B0-----:R-:W-:-:S05]  /*d430*/  @P0 SHF.R.U32.HI R2, RZ, R3, R5 ;  /* 0x00000003ff020219 */ /* 0x001fca0000011605 */
[----:B------:R-:W-:-:S04]  /*d440*/  IMAD.MOV R6, RZ, RZ, -R2 ;  /* 0x000000ffff067224 */ /* 0x000fc800078e0a02 */
[----:B------:R-:W-:Y:S01]  /*d450*/  IMAD R6, R8, R6, R4 ;  /* 0x0000000608067224 */ /* 0x000fe200078e0204 */
[----:B------:R-:W-:Y:S01]  /*d460*/  SHF.R.S32.HI R4, RZ, 0x1f, R2 ;  /* 0x0000001fff047819 */ /* 0x000fe20000011402 */
[----:B------:R-:W-:-:S04]  /*d470*/  IMAD.U32 R3, RZ, RZ, UR8 ;  /* 0x00000008ff037e24 */ /* 0x000fc8000f8e00ff */
[----:B------:R-:W-:Y:S01]  /*d480*/  IMAD R4, R4, UR8, RZ ;  /* 0x0000000804047c24 */ /* 0x000fe2000f8e02ff */
[----:B------:R-:W-:-:S03]  /*d490*/  SHF.R.S32.HI R7, RZ, 0x1f, R6 ;  /* 0x0000001fff077819 */ /* 0x000fc60000011406 */
[C---:B------:R-:W-:Y:S02]  /*d4a0*/  IMAD R4, R2.reuse, UR9, R4 ;  /* 0x0000000902047c24 */ /* 0x040fe4000f8e0204 */
[----:B------:R-:W-:Y:S01]  /*d4b0*/  IMAD.WIDE.U32 R2, R2, R3, UR4 ;  /* 0x0000000402027e25 */ /* 0x000fe2000f8e0003 */
[----:B------:R-:W-:-:S03]  /*d4c0*/  ULDC.64 UR4, c[0x0][0x2c8] ;  /* 0x0000b20000047ab9 */ /* 0x000fc60000000a00 */
[----:B------:R-:W-:Y:S02]  /*d4d0*/  IMAD.IADD R3, R3, 0x1, R4 ;  /* 0x0000000103037824 */ /* 0x000fe400078e0204 */
[----:B------:R-:W-:Y:S02]  /*d4e0*/  IMAD R7, R7, UR4, RZ ;  /* 0x0000000407077c24 */ /* 0x000fe4000f8e02ff */
[----:B------:R-:W-:-:S04]  /*d4f0*/  IMAD.WIDE.U32 R4, R6, UR4, R2 ;  /* 0x0000000406047c25 */ /* 0x000fc8000f8e0002 */
[----:B------:R-:W-:Y:S01]  /*d500*/  IMAD R2, R6, UR5, R7 ;  /* 0x0000000506027c24 */ /* 0x000fe2000f8e0207 */
[----:B------:R-:W-:Y:S02]  /*d510*/  ULDC.64 UR4, c[0x0][0x280] ;  /* 0x0000a00000047ab9 */ /* 0x000fe40000000a00 */
[----:B------:R-:W-:Y:S01]  /*d520*/  IADD3 R3, P0, R4, UR4, RZ ;  /* 0x0000000404037c10 */ /* 0x000fe2000ff1e0ff */
[----:B------:R-:W-:Y:S02]  /*d530*/  ULDC UR4, c[0x0][0x2b8] ;  /* 0x0000ae0000047ab9 */ /* 0x000fe40000000800 */
[----:B------:R-:W-:Y:S02]  /*d540*/  ISETP.GE.AND P2, PT, R9, UR4, PT ;  /* 0x0000000409007c0c */ /* 0x000fe4000bf46270 */
[----:B------:R0:W5:Y:S01]  /*d550*/  LDL R9, [R1+0x24] ;  /* 0x0000240001097983 */ /* 0x0001620000100800 */
[----:B------:R-:W1:Y:S01]  /*d560*/  S2R R7, SR_TID.X ;  /* 0x0000000000077919 */ /* 0x000e620000002100 */
[----:B------:R-:W-:-:S02]  /*d570*/  IADD3.X R2, R5, UR5, R2, P0, !PT ;  /* 0x0000000505027c10 */ /* 0x000fc400087fe402 */
[----:B------:R-:W-:Y:S01]  /*d580*/  ISETP.GE.AND P1, PT, R11, UR4, PT ;  /* 0x000000040b007c0c */ /* 0x000fe2000bf26270 */
[----:B-1----:R-:W-:-:S05]  /*d590*/  IMAD.SHL.U32 R10, R7, 0x10, RZ ;  /* 0x00000010070a7824 */ /* 0x002fca00078e00ff */
[----:B------:R-:W-:-:S04]  /*d5a0*/  LOP3.LUT R10, R10, 0x30, RZ, 0xc0, !PT ;  /* 0x000000300a0a7812 */ /* 0x000fc800078ec0ff */
[----:B------:R-:W-:Y:S01]  /*d5b0*/  ISETP.GE.AND P0, PT, R10, UR4, PT ;  /* 0x000000040a007c0c */ /* 0x000fe2000bf06270 */
[----:B------:R-:W-:-:S03]  /*d5c0*/  UMOV UR4, 0xffffffff ;  /* 0xffffffff00047882 */ /* 0x000fc60000000000 */
[----:B0-----:R-:W-:Y:S09]  /*d5d0*/  BRA.DIV UR4, `(.L_x_361) ;  /* 0x0000002e04907947 */ /* 0x001ff2000b800000 */
[----:B------:R-:W0:Y:S01]  /*d5e0*/  S2R R6, SR_TID.X ;  /* 0x0000000000067919 */ /* 0x000e220000002100 */
[----:B------:R-:W-:Y:S01]  /*d5f0*/  IMAD R4, R19, R8, RZ ;  /* 0x0000000813047224 */ /* 0x000fe200078e02ff */
[----:B------:R-:W-:Y:S01]  /*d600*/  SHFL.IDX PT, R5, R2, RZ, 0x1c1f ;  /* 0x001c1fff02057589 */ /* 0x000fe200000e0000 */
[----:B0-----:R-:W-:-:S04]  /*d610*/  LOP3.LUT R6, R6, 0x7f, RZ, 0xc0, !PT ;  /* 0x0000007f06067812 */ /* 0x001fc800078ec0ff */
[----:B------:R-:W-:Y:S02]  /*d620*/  SHF.R.U32.HI R7, RZ, 0x2, R6 ;  /* 0x00000002ff077819 */ /* 0x000fe40000011606 */
[----:B------:R-:W0:Y:S03]  /*d630*/  SHFL.IDX PT, R6, R3, RZ, 0x1c1f ;  /* 0x001c1fff03067589 */ /* 0x000e2600000e0000 */
[----:B------:R-:W-:-:S05]  /*d640*/  IMAD.IADD R0, R7, 0x1, R0 ;  /* 0x0000000107007824 */ /* 0x000fca00078e0200 */
[----:B------:R-:W-:-:S13]  /*d650*/  ISETP.GE.AND P4, PT, R0, R4, PT ;  /* 0x000000040000720c */ /* 0x000fda0003f86270 */
[----:B0-----:R-:W-:-:S05]  /*d660*/  @!P4 IADD3 R6, P3, R10, R6, RZ ;  /* 0x000000060a06c210 */ /* 0x001fca0007f7e0ff */
[----:B------:R-:W-:-:S04]  /*d670*/  @!P4 IMAD.X R5, RZ, RZ, R5, P3 ;  /* 0x000000ffff05c224 */ /* 0x000fc800018e0605 */
[----:B------:R-:W-:Y:S02]  /*d680*/  @!P4 IMAD.MOV.U32 R7, RZ, RZ, R5 ;  /* 0x000000ffff07c224 */ /* 0x000fe400078e0005 */
[----:B------:R-:W-:-:S03]  /*d690*/  VIADD R5, R0, 0x20 ;  /* 0x0000002000057836 */ /* 0x000fc60000000000 */
[----:B------:R-:W-:Y:S01]  /*d6a0*/  @!PT LDS RZ, [RZ] ;  /* 0x00000000fffff984 */ /* 0x000fe20000000800 */
[----:B-----5:R-:W-:Y:S02]  /*d6b0*/  @!P4 LDGSTS.E.BYPASS.LTC128B.128 [R9+0x14400], desc[UR48][R6.64], !P0 ;  /* 0x144000000609cfae */ /* 0x020fe4000c101d70 */
[----:B------:R-:W-:Y:S02]  /*d6c0*/  ISETP.GE.AND P3, PT, R5, R4, PT ;  /* 0x000000040500720c */ /* 0x000fe40003f66270 */
[----:B------:R-:W-:Y:S04]  /*d6d0*/  @!P4 LDGSTS.E.BYPASS.LTC128B.128 [R9+0x16400], desc[UR48][R6.64+0x40], !P1 ;  /* 0x164000400609cfae */ /* 0x000fe8000c901d70 */
[----:B------:R0:W-:Y:S04]  /*d6e0*/  @!P4 LDGSTS.E.BYPASS.LTC128B.128 [R9+0x18400], desc[UR48][R6.64+0x80], !P2 ;  /* 0x184000800609cfae */ /* 0x0001e8000d101d70 */
[----:B------:R-:W-:Y:S04]  /*d6f0*/  SHFL.IDX PT, R5, R2, 0x1, 0x1c1f ;  /* 0x003c1f0002057f89 */ /* 0x000fe800000e0000 */
[----:B0-----:R-:W0:Y:S02]  /*d700*/  SHFL.IDX PT, R6, R3, 0x1, 0x1c1f ;  /* 0x003c1f0003067f89 */ /* 0x001e2400000e0000 */
[----:B0-----:R-:W-:-:S05]  /*d710*/  @!P3 IADD3 R6, P4, R10, R6, RZ ;  /* 0x000000060a06b210 */ /* 0x001fca0007f9e0ff */
        /* <DEDUP_REMOVED lines=8> */
[----:B0-----:R-:W0:Y:S04]  /*d7a0*/  SHFL.IDX PT, R6, R3, 0x2, 0x1c1f ;  /* 0x005c1f0003067f89 */ /* 0x001e2800000e0000 */
[----:B------:R-:W1:Y:S02]  /*d7b0*/  SHFL.IDX PT, R3, R3, 0x3, 0x1c1f ;  /* 0x007c1f0003037f89 */ /* 0x000e6400000e0000 */
[----:B0-----:R-:W-:-:S05]  /*d7c0*/  @!P3 IADD3 R6, P4, R10, R6, RZ ;  /* 0x000000060a06b210 */ /* 0x001fca0007f9e0ff */
[----:B------:R-:W-:-:S04]  /*d7d0*/  @!P3 IMAD.X R5, RZ, RZ, R5, P4 ;  /* 0x000000ffff05b224 */ /* 0x000fc800020e0605 */
[----:B------:R-:W-:Y:S02]  /*d7e0*/  @!P3 IMAD.MOV.U32 R7, RZ, RZ, R5 ;  /* 0x000000ffff07b224 */ /* 0x000fe400078e0005 */
[----:B------:R0:W3:Y:S04]  /*d7f0*/  SHFL.IDX PT, R5, R2, 0x3, 0x1c1f ;  /* 0x007c1f0002057f89 */ /* 0x0000e800000e0000 */
[----:B------:R0:W-:Y:S04]  /*d800*/  @!P3 LDGSTS.E.BYPASS.LTC128B.128 [R9+0x15400], desc[UR48][R6.64], !P0 ;  /* 0x154000000609bfae */ /* 0x0001e8000c101d70 */
[----:B------:R0:W-:Y:S04]  /*d810*/  @!P3 LDGSTS.E.BYPASS.LTC128B.128 [R9+0x17400], desc[UR48][R6.64+0x40], !P1 ;  /* 0x174000400609bfae */ /* 0x0001e8000c901d70 */
[----:B-1----:R0:W-:Y:S02]  /*d820*/  @!P3 LDGSTS.E.BYPASS.LTC128B.128 [R9+0x19400], desc[UR48][R6.64+0x80], !P2 ;  /* 0x194000800609bfae */ /* 0x0021e4000d101d70 */
.L_x_440:
[----:B------:R-:W-:Y:S01]  /*d830*/  VIADD R0, R0, 0x60 ;  /* 0x0000006000007836 */ /* 0x000fe20000000000 */
[----:B------:R-:W-:Y:S04]  /*d840*/  BSSY B0, `(.L_x_362) ;  /* 0x000000b000007945 */ /* 0x000fe80003800000 */
[----:B------:R-:W-:-:S13]  /*d850*/  ISETP.GE.AND P3, PT, R0, R4, PT ;  /* 0x000000040000720c */ /* 0x000fda0003f66270 */
[----:B------:R-:W-:Y:S05]  /*d860*/  @P3 BRA `(.L_x_363) ;  /* 0x0000000000203947 */ /* 0x000fea0003800000 */
[----:B0-----:R-:W-:-:S05]  /*d870*/  IADD3 R2, P3, R10, R3, RZ ;  /* 0x000000030a027210 */ /* 0x001fca0007f7e0ff */
[----:B---3--:R-:W-:-:S05]  /*d880*/  IMAD.X R3, RZ, RZ, R5, P3 ;  /* 0x000000ffff037224 */ /* 0x008fca00018e0605 */
[----:B------:R-:W-:Y:S01]  /*d890*/  @!PT LDS RZ, [RZ] ;  /* 0x00000000fffff984 */ /* 0x000fe20000000800 */
[----:B------:R-:W-:Y:S01]  /*d8a0*/  @!PT LDS RZ, [RZ] ;  /* 0x00000000fffff984 */ /* 0x000fe20000000800 */
[----:B------:R-:W-:Y:S01]  /*d8b0*/  @!PT LDS RZ, [RZ] ;  /* 0x00000000fffff984 */ /* 0x000fe20000000800 */
[----:B------:R1:W-:Y:S04]  /*d8c0*/  LDGSTS.E.BYPASS.LTC128B.128 [R9+0x15c00], desc[UR48][R2.64], !P0 ;  /* 0x15c0000002097fae */ /* 0x0003e8000c101d70 */
[----:B------:R1:W-:Y:S04]  /*d8d0*/  LDGSTS.E.BYPASS.LTC128B.128 [R9+0x17c00], desc[UR48][R2.64+0x40], !P1 ;  /* 0x17c0004002097fae */ /* 0x0003e8000c901d70 */
[----:B------:R1:W-:Y:S02]  /*d8e0*/  LDGSTS.E.BYPASS.LTC128B.128 [R9+0x19c00], desc[UR48][R2.64+0x80], !P2 ;  /* 0x19c0008002097fae */ /* 0x0003e4000d101d70 */
.L_x_363:
[----:B------:R-:W-:Y:S05]  /*d8f0*/  BSYNC B0 ;  /* 0x0000000000007941 */ /* 0x000fea0003800000 */
.L_x_362:
[----:B------:R-:W-:Y:S01]  /*d900*/  NOP ;  /* 0x0000000000007918 */ /* 0x000fe20000000000 */
[----:B------:R-:W-:-:S13]  /*d910*/  PLOP3.LUT P0, PT, PT, PT, PT, 0x80, 0x0 ;  /* 0x000000000000781c */ /* 0x000fda0003f0f070 */
.L_x_364:
[----:B------:R-:W-:Y:S02]  /*d920*/  PLOP3.LUT P1, PT, P1, P0, PT, 0xa2, 0x0 ;  /* 0x000000000000781c */ /* 0x000fe40000f21472 */
[----:B------:R-:W-:-:S08]  /*d930*/  @P0 R2UR P1, UR4, R17 ;  /* 0x00000000110402ca */ /* 0x000fd00000020000 */
[----:B------:R-:W-:-:S05]  /*d940*/  @P0 PLOP3.LUT P0, PT, P1, PT, PT, 0x80, 0x0 ;  /* 0x000000000000081c */ /* 0x000fca0000f0f070 */
[----:B------:R-:W-:Y:S01]  /*d950*/  @!P1 SYNCS.ARRIVE.TRANS64.RED.A0T1 RZ, [UR4+0x29800], RZ ;  /* 0x029800ffffff99a7 */ /* 0x000fe20008200404 */
[----:B------:R-:W-:Y:S07]  /*d960*/  @!P1 ARRIVES.LDGSTSBAR.64.TRANSCNT [UR4+0x29800] ;  /* 0x02980000ff0099b0 */ /* 0x000fee0008000a84 */
[----:B------:R-:W-:Y:S05]  /*d970*/  @P0 BRA.U.ANY `(.L_x_364) ;  /* 0xfffffffd00e80947 */ /* 0x000fea000393ffff */
[----:B01----:R-:W4:Y:S02]  /*d980*/  LDL.LU R2, [R1+0x28] ;  /* 0x0000280001027983 */ /* 0x003f240000300800 */
[----:B----4-:R-:W-:-:S05]  /*d990*/  VIADD R2, R2, 0x1 ;  /* 0x0000000102027836 */ /* 0x010fca0000000000 */
[----:B------:R0:W-:Y:S01]  /*d9a0*/  STL [R1+0x28], R2 ;  /* 0x0000280201007387 */ /* 0x0001e20000100800 */
[----:B------:R-:W-:-:S04]  /*d9b0*/  LEA.HI R0, R2, R2, RZ, 0x1 ;  /* 0x0000000202007211 */ /* 0x000fc800078f08ff */
[----:B------:R-:W-:-:S05]  /*d9c0*/  LOP3.LUT R0, R0, 0xfffffffe, RZ, 0xc0, !PT ;  /* 0xfffffffe00007812 */ /* 0x000fca00078ec0ff */
[----:B------:R-:W-:-:S05]  /*d9d0*/  IMAD.IADD R0, R2, 0x1, -R0 ;  /* 0x0000000102007824 */ /* 0x000fca00078e0a00 */
[----:B------:R-:W-:Y:S01]  /*d9e0*/  SHF.L.U32 R0, R0, 0x1f, RZ ;  /* 0x0000001f00007819 */ /* 0x000fe200000006ff */
[----:B------:R-:W-:Y:S01]  /*d9f0*/  NOP ;  /* 0x0000000000007918 */ /* 0x000fe20000000000 */
[----:B------:R0:W-:Y:S01]  /*da00*/  SYNCS.ARRIVE.TRANS64.A1T0 RZ, [R17+URZ+0x29800], RZ ;  /* 0x029800ff11ff79a7 */ /* 0x0001e2000810003f */
[----:B------:R-:W-:Y:S01]  /*da10*/  BSSY B0, `(.L_x_365) ;  /* 0x0000003000007945 */ /* 0x000fe20003800000 */
[----:B------:R-:W1:Y:S03]  /*da20*/  SYNCS.PHASECHK.TRANS64.TRYWAIT P0, [R17+URZ+0x29820], R0 ;  /* 0x02982000110075a7 */ /* 0x000e66000800017f */
[----:B01----:R-:W-:Y:S05]  /*da30*/  @!P0 BRA `(.L_x_366) ;  /* 0x0000002c00c48947 */ /* 0x003fea0003800000 */
.L_x_441:
[----:B------:R-:W-:Y:S05]  /*da40*/  BSYNC B0 ;  /* 0x0000000000007941 */ /* 0x000fea0003800000 */
.L_x_365:
[----:B------:R-:W-:-:S06]  /*da50*/  UISETP.GE.AND UP0, UPT, UR41, 0xa1, UPT ;  /* 0x000000a12900788c */ /* 0x000fcc000bf06270 */
[----:B------:R-:W-:-:S13]  /*da60*/  PLOP3.LUT P0, PT, PT, PT, UP0, 0x80, 0x0 ;  /* 0x000000000000781c */ /* 0x000fda0003f0f008 */
[----:B------:R-:W-:Y:S05]  /*da70*/  @!P0 BRA `(.L_x_367) ;  /* 0x0000000c00fc8947 */ /* 0x000fea0003800000 */
[----:B0-----:R0:W5:Y:S01]  /*da80*/  LDL.LU R0, [R1] ;  /* 0x0000000001007983 */ /* 0x0011620000300800 */
[----:B------:R-:W-:Y:S01]  /*da90*/  UIADD3 UR4, UR40, -0x2, URZ ;  /* 0xfffffffe28047890 */ /* 0x000fe2000fffe03f */
[----:B------:R-:W-:-:S05]  /*daa0*/  IMAD.MOV.U32 R3, RZ, RZ, R18 ;  /* 0x000000ffff037224 */ /* 0x000fca00078e0012 */
[----:B------:R-:W-:-:S07]  /*dab0*/  IMAD.U32 R2, RZ, RZ, UR4 ;  /* 0x00000004ff027e24 */ /* 0x000fce000f8e00ff */
.L_x_389:
[----:B-1----:R-:W4:Y:S01]  /*dac0*/  LDL R4, [R1+0x8] ;  /* 0x0000080001047983 */ /* 0x002f220000100800 */
[----:B------:R-:W-:Y:S01]  /*dad0*/  VIADD R18, R3, 0x1 ;  /* 0x0000000103127836 */ /* 0x000fe20000000000 */
[----:B------:R-:W-:Y:S05]  /*dae0*/  YIELD ;  /* 0x0000000000007946 */ /* 0x000fea0003800000 */
[C---:B------:R-:W-:Y:S01]  /*daf0*/  ISETP.NE.AND P0, PT, R18.reuse, 0x2, PT ;  /* 0x000000021200780c */ /* 0x040fe20003f05270 */
[----:B------:R-:W-:Y:S03]  /*db00*/  BSSY B0, `(.L_x_368) ;  /* 0x0000089000007945 */ /* 0x000fe60003800000 */
[----:B------:R-:W-:-:S02]  /*db10*/  SEL R18, R18, RZ, P0 ;  /* 0x000000ff12127207 */ /* 0x000fc40000000000 */
[----:B----4-:R-:W-:Y:S02]  /*db20*/  LOP3.LUT P1, RZ, R4, 0x1, RZ, 0xc0, !PT ;  /* 0x0000000104ff7812 */ /* 0x010fe4000782c0ff */
[----:B------:R-:W-:-:S04]  /*db30*/  SEL R4, RZ, 0x1, P0 ;  /* 0x00000001ff047807 */ /* 0x000fc80000000000 */
[----:B-----5:R-:W-:-:S05]  /*db40*/  LOP3.LUT R9, R0, R4, RZ, 0x3c, !PT ;  /* 0x0000000400097212 */ /* 0x020fca00078e3cff */
[----:B------:R1:W-:Y:S02]  /*db50*/  STL [R1], R9 ;  /* 0x0000000901007387 */ /* 0x0003e40000100800 */
[----:B------:R-:W-:Y:S05]  /*db60*/  @!P1 BRA `(.L_x_369) ;  /* 0x0000000800089947 */ /* 0x000fea0003800000 */
[----:B------:R-:W-:Y:S01]  /*db70*/  ULDC.64 UR4, c[0x0][0x418] ;  /* 0x0001060000047ab9 */ /* 0x000fe20000000a00 */
[----:B------:R-:W-:Y:S01]  /*db80*/  IMAD.MOV.U32 R8, RZ, RZ, R2 ;  /* 0x000000ffff087224 */ /* 0x000fe200078e0002 */
[----:B------:R-:W-:-:S04]  /*db90*/  ISETP.NE.U32.AND P0, PT, RZ, UR4, PT ;  /* 0x00000004ff007c0c */ /* 0x000fc8000bf05070 */
[----:B------:R-:W-:-:S13]  /*dba0*/  ISETP.NE.AND.EX P0, PT, RZ, UR5, PT, P0 ;  /* 0x00000005ff007c0c */ /* 0x000fda000bf05300 */
[----:B------:R-:W-:Y:S05]  /*dbb0*/  @!P0 BRA `(.L_x_370) ;  /* 0x00000000004c8947 */ /* 0x000fea0003800000 */
[----:B------:R-:W4:Y:S01]  /*dbc0*/  LDL R10, [R1+0xc] ;  /* 0x00000c00010a7983 */ /* 0x000f220000100800 */
[----:B------:R-:W0:Y:S01]  /*dbd0*/  LDC R8, c[0x0][0x43c] ;  /* 0x00010f00ff087b82 */ /* 0x000e220000000800 */
[----:B------:R-:W-:Y:S02]  /*dbe0*/  ULDC.64 UR6, c[0x0][0x428] ;  /* 0x00010a0000067ab9 */ /* 0x000fe40000000a00 */
[----:B------:R-:W2:Y:S01]  /*dbf0*/  LDL R7, [R1+0x4] ;  /* 0x0000040001077983 */ /* 0x000ea20000100800 */
[----:B0-----:R-:W-:-:S13]  /*dc00*/  ISETP.NE.AND P0, PT, R8, 0x1, PT ;  /* 0x000000010800780c */ /* 0x001fda0003f05270 */
[----:B---3--:R-:W0:Y:S02]  /*dc10*/  @P0 LDC.64 R4, c[0x0][0x440] ;  /* 0x00011000ff040b82 */ /* 0x008e240000000a00 */
[----:B0-----:R-:W-:-:S04]  /*dc20*/  @P0 IMAD.HI.U32 R6, R2, R4, RZ ;  /* 0x0000000402060227 */ /* 0x001fc800078e00ff */
[----:B------:R-:W-:Y:S01]  /*dc30*/  IMAD.MOV.U32 R4, RZ, RZ, R2 ;  /* 0x000000ffff047224 */ /* 0x000fe200078e0002 */
[----:B------:R-:W-:-:S05]  /*dc40*/  @P0 SHF.R.U32.HI R4, RZ, R5, R6 ;  /* 0x00000005ff040219 */ /* 0x000fca0000011606 */
[----:B------:R-:W-:-:S04]  /*dc50*/  IMAD.MOV R5, RZ, RZ, -R4 ;  /* 0x000000ffff057224 */ /* 0x000fc800078e0a04 */
[----:B------:R-:W-:Y:S01]  /*dc60*/  IMAD R8, R8, R5, R2 ;  /* 0x0000000508087224 */ /* 0x000fe200078e0202 */
[----:B------:R-:W-:Y:S01]  /*dc70*/  SHF.R.S32.HI R5, RZ, 0x1f, R4 ;  /* 0x0000001fff057819 */ /* 0x000fe20000011404 */
[----:B----4-:R-:W-:-:S04]  /*dc80*/  IMAD R6, R10, UR6, RZ ;  /* 0x000000060a067c24 */ /* 0x010fc8000f8e02ff */
[C---:B--2---:R-:W-:Y:S02]  /*dc90*/  IMAD R6, R7.reuse, UR7, R6 ;  /* 0x0000000707067c24 */ /* 0x044fe4000f8e0206 */
[----:B------:R-:W-:-:S04]  /*dca0*/  IMAD.WIDE.U32 R4, R7, UR6, R4 ;  /* 0x0000000607047c25 */ /* 0x000fc8000f8e0004 */
[----:B------:R-:W-:Y:S01]  /*dcb0*/  IMAD.IADD R5, R6, 0x1, R5 ;  /* 0x0000000106057824 */ /* 0x000fe200078e0205 */
[----:B------:R-:W-:-:S04]  /*dcc0*/  LEA R6, P0, R4, UR4, 0x2 ;  /* 0x0000000404067c11 */ /* 0x000fc8000f8010ff */
[----:B------:R-:W-:-:S05]  /*dcd0*/  LEA.HI.X R7, R4, UR5, R5, 0x2, P0 ;  /* 0x0000000504077c11 */ /* 0x000fca00080f1405 */
[----:B------:R4:W5:Y:S04]  /*dce0*/  LDG.E R16, desc[UR48][R6.64] ;  /* 0x0000003006107981 */ /* 0x000968000c1e1900 */
.L_x_370:
[----:B------:R-:W4:Y:S01]  /*dcf0*/  S2R R4, SR_TID.X ;  /* 0x0000000000047919 */ /* 0x000f220000002100 */
[----:B---3--:R-:W-:Y:S01]  /*dd00*/  IMAD R5, R18, 0x8, R17 ;  /* 0x0000000812057824 */ /* 0x008fe200078e0211 */
[----:B------:R-:W-:Y:S01]  /*dd10*/  BSSY B1, `(.L_x_371) ;  /* 0x0000006000017945 */ /* 0x000fe20003800000 */
[----:B----4-:R-:W-:Y:S02]  /*dd20*/  LOP3.LUT R6, R4, 0x7f, RZ, 0xc0, !PT ;  /* 0x0000007f04067812 */ /* 0x010fe400078ec0ff */
[----:B------:R-:W-:Y:S02]  /*dd30*/  SHF.L.U32 R4, R9, 0x1f, RZ ;  /* 0x0000001f09047819 */ /* 0x000fe400000006ff */
[----:B------:R-:W-:Y:S02]  /*dd40*/  ISETP.NE.AND P1, PT, R6, RZ, PT ;  /* 0x000000ff0600720c */ /* 0x000fe40003f25270 */
[----:B------:R-:W3:Y:S02]  /*dd50*/  SYNCS.PHASECHK.TRANS64.TRYWAIT P0, [R5+URZ+0x29880], R4 ;  /* 0x02988004050075a7 */ /* 0x000ee4000800017f */
[----:B---3--:R-:W-:Y:S09]  /*dd60*/  @!P0 BRA `(.L_x_372) ;  /* 0x0000002c000c8947 */ /* 0x008ff20003800000 */
.L_x_442:
[----:B------:R-:W-:Y:S05]  /*dd70*/  BSYNC B1 ;  /* 0x0000000000017941 */ /* 0x000fea0003800000 */
.L_x_371:
[----:B------:R-:W-:Y:S04]  /*dd80*/  BSSY B1, `(.L_x_373) ;  /* 0x0000009000017945 */ /* 0x000fe80003800000 */
[----:B------:R-:W-:Y:S05]  /*dd90*/  @P1 BRA `(.L_x_374) ;  /* 0x00000000001c1947 */ /* 0x000fea0003800000 */
[----:B------:R-:W4:Y:S02]  /*dda0*/  S2R R6, SR_TID.X ;  /* 0x0000000000067919 */ /* 0x000f240000002100 */
[----:B----4-:R-:W-:Y:S01]  /*ddb0*/  LOP3.LUT R7, R6, 0x1f, RZ, 0xc0, !PT ;  /* 0x0000001f06077812 */ /* 0x010fe200078ec0ff */
[----:B------:R-:W-:-:S03]  /*ddc0*/  IMAD.MOV.U32 R6, RZ, RZ, 0x5000 ;  /* 0x00005000ff067424 */ /* 0x000fc600078e00ff */
[----:B------:R-:W-:Y:S01]  /*ddd0*/  ISETP.NE.AND P0, PT, R7, RZ, PT ;  /* 0x000000ff0700720c */ /* 0x000fe20003f05270 */
[----:B------:R4:W-:-:S12]  /*dde0*/  SYNCS.ARRIVE.TRANS64 RZ, [R5+URZ+0x29870], R6 ;  /* 0x0298700605ff79a7 */ /* 0x0009d8000800003f */
[----:B----4-:R-:W-:Y:S05]  /*ddf0*/  @!P0 BRA `(.L_x_374) ;  /* 0x0000000000048947 */ /* 0x010fea0003800000 */
[----:B------:R-:W-:Y:S01]  /*de00*/  BPT.TRAP 0x1 ;  /* 0x000000040000795c */ /* 0x000fe20000300000 */
.L_x_374:
[----:B------:R-:W-:Y:S05]  /*de10*/  BSYNC B1 ;  /* 0x0000000000017941 */ /* 0x000fea0003800000 */
.L_x_373:
[----:B------:R-:W-:Y:S01]  /*de20*/  IMAD.MOV.U32 R10, RZ, RZ, RZ ;  /* 0x000000ffff0a7224 */ /* 0x000fe200078e00ff */
[----:B------:R-:W-:Y:S01]  /*de30*/  UIADD3 UR4, UP0, UR52, 0x470, URZ ;  /* 0x0000047034047890 */ /* 0x000fe2000ff1e03f */
[----:B------:R-:W-:Y:S01]  /*de40*/  IMAD.MOV.U32 R6, RZ, RZ, 0xa0 ;  /* 0x000000a0ff067424 */ /* 0x000fe200078e00ff */
[----:B------:R-:W-:Y:S01]  /*de50*/  PLOP3.LUT P0, PT, PT, PT, PT, 0x80, 0x0 ;  /* 0x000000000000781c */ /* 0x000fe20003f0f070 */
[----:B------:R-:W-:Y:S01]  /*de60*/  IMAD R7, R18, 0x5000, R17 ;  /* 0x0000500012077824 */ /* 0x000fe200078e0211 */
[----:B------:R-:W-:Y:S01]  /*de70*/  R2UR UR10, R10 ;  /* 0x000000000a0a72ca */ /* 0x000fe200000e0000 */
[----:B------:R-:W-:Y:S01]  /*de80*/  IMAD R6, R8, R6, UR42 ;  /* 0x0000002a08067e24 */ /* 0x000fe2000f8e0206 */
[----:B------:R-:W-:Y:S01]  /*de90*/  UIADD3.X UR5, URZ, UR53, URZ, UP0, !UPT ;  /* 0x000000353f057290 */ /* 0x000fe200087fe43f */
[----:B------:R-:W-:Y:S01]  /*dea0*/  VIADD R7, R7, 0xa400 ;  /* 0x0000a40007077836 */ /* 0x000fe20000000000 */
[----:B------:R-:W-:Y:S01]  /*deb0*/  UMOV UR6, 0x0 ;  /* 0x0000000000067882 */ /* 0x000fe20000000000 */
[----:B------:R-:W-:Y:S01]  /*dec0*/  VIADD R8, R5, 0x29870 ;  /* 0x0002987005087836 */ /* 0x000fe20000000000 */
[----:B------:R-:W-:-:S09]  /*ded0*/  UMOV UR7, 0x14f00000 ;  /* 0x14f0000000077882 */ /* 0x000fd20000000000 */
.L_x_375:
        /* <DEDUP_REMOVED lines=9> */
[----:B----4-:R-:W-:Y:S05]  /*df70*/  @P0 BRA.U.ANY `(.L_x_375) ;  /* 0xfffffffd00d80947 */ /* 0x010fea000393ffff */
[----:B------:R-:W4:Y:S01]  /*df80*/  SYNCS.PHASECHK.TRANS64.TRYWAIT P0, [R5+URZ+0x29840], R4 ;  /* 0x02984004050075a7 */ /* 0x000f22000800017f */
[----:B------:R-:W-:Y:S04]  /*df90*/  BSSY B1, `(.L_x_376) ;  /* 0x0000002000017945 */ /* 0x000fe80003800000 */
[----:B----4-:R-:W-:Y:S05]  /*dfa0*/  @!P0 BRA `(.L_x_377) ;  /* 0x0000002800908947 */ /* 0x010fea0003800000 */
.L_x_443:
[----:B------:R-:W-:Y:S05]  /*dfb0*/  BSYNC B1 ;  /* 0x0000000000017941 */ /* 0x000fea0003800000 */
.L_x_376:
[----:B------:R-:W-:Y:S01]  /*dfc0*/  BSSY B1, `(.L_x_378) ;  /* 0x000000b000017945 */ /* 0x000fe20003800000 */
[----:B------:R-:W-:Y:S02]  /*dfd0*/  IMAD.MOV.U32 R8, RZ, RZ, 0x0 ;  /* 0x00000000ff087424 */ /* 0x000fe400078e00ff */
[----:B-1----:R-:W-:Y:S01]  /*dfe0*/  IMAD.MOV.U32 R9, RZ, RZ, 0x14f00000 ;  /* 0x14f00000ff097424 */ /* 0x002fe200078e00ff */
[----:B------:R-:W-:Y:S06]  /*dff0*/  @P1 BRA `(.L_x_379) ;  /* 0x00000000001c1947 */ /* 0x000fec0003800000 */
[----:B------:R-:W1:Y:S01]  /*e000*/  S2R R7, SR_TID.X ;  /* 0x0000000000077919 */ /* 0x000e620000002100 */
[----:B---34-:R-:W-:-:S04]  /*e010*/  IMAD.MOV.U32 R4, RZ, RZ, 0x7800 ;  /* 0x00007800ff047424 */ /* 0x018fc800078e00ff */
[----:B------:R3:W-:Y:S01]  /*e020*/  SYNCS.ARRIVE.TRANS64 RZ, [R5+URZ+0x29830], R4 ;  /* 0x0298300405ff79a7 */ /* 0x0007e2000800003f */
[----:B-1----:R-:W-:-:S04]  /*e030*/  LOP3.LUT R7, R7, 0x1f, RZ, 0xc0, !PT ;  /* 0x0000001f07077812 */ /* 0x002fc800078ec0ff */
[----:B------:R-:W-:-:S13]  /*e040*/  ISETP.NE.AND P0, PT, R7, RZ, PT ;  /* 0x000000ff0700720c */ /* 0x000fda0003f05270 */
[----:B---3--:R-:W-:Y:S05]  /*e050*/  @!P0 BRA `(.L_x_379) ;  /* 0x0000000000048947 */ /* 0x008fea0003800000 */
[----:B------:R-:W-:Y:S01]  /*e060*/  BPT.TRAP 0x1 ;  /* 0x000000040000795c */ /* 0x000fe20000300000 */
.L_x_379:
[----:B------:R-:W-:Y:S05]  /*e070*/  BSYNC B1 ;  /* 0x0000000000017941 */ /* 0x000fea0003800000 */
.L_x_378:
[----:B------:R-:W-:Y:S01]  /*e080*/  R2UR UR10, R10 ;  /* 0x000000000a0a72ca */ /* 0x000fe200000e0000 */
[----:B---34-:R-:W-:Y:S01]  /*e090*/  IMAD R4, R18, 0x7800, R17 ;  /* 0x0000780012047824 */ /* 0x018fe200078e0211 */
[----:B------:R-:W-:Y:S01]  /*e0a0*/  R2UR UR6, R8 ;  /* 0x00000000080672ca */ /* 0x000fe200000e0000 */
[----:B------:R-:W-:Y:S01]  /*e0b0*/  UIADD3 UR4, UP0, UR52, 0x370, URZ ;  /* 0x0000037034047890 */ /* 0x000fe2000ff1e03f */
[----:B------:R-:W-:Y:S01]  /*e0c0*/  R2UR UR7, R9 ;  /* 0x00000000090772ca */ /* 0x000fe200000e0000 */
[----:B------:R-:W-:Y:S01]  /*e0d0*/  VIADD R5, R5, 0x29830 ;  /* 0x0002983005057836 */ /* 0x000fe20000000000 */
[----:B------:R-:W-:Y:S01]  /*e0e0*/  PLOP3.LUT P0, PT, PT, PT, PT, 0x80, 0x0 ;  /* 0x000000000000781c */ /* 0x000fe20003f0f070 */
[----:B------:R-:W-:Y:S01]  /*e0f0*/  VIADD R7, R4, 0x1a400 ;  /* 0x0001a40004077836 */ /* 0x000fe20000000000 */
[----:B------:R-:W-:-:S12]  /*e100*/  UIADD3.X UR5, URZ, UR53, URZ, UP0, !UPT ;  /* 0x000000353f057290 */ /* 0x000fd800087fe43f */
.L_x_380:
        /* <DEDUP_REMOVED lines=10> */
[----:B------:R-:W-:Y:S01]  /*e1b0*/  R2UR UR6, R8 ;  /* 0x00000000080672ca */ /* 0x000fe200000e0000 */
[----:B------:R-:W-:Y:S01]  /*e1c0*/  VIADD R7, R4, 0x1cc00 ;  /* 0x0001cc0004077836 */ /* 0x000fe20000000000 */
[----:B------:R-:W-:Y:S01]  /*e1d0*/  R2UR UR7, R9 ;  /* 0x00000000090772ca */ /* 0x000fe200000e0000 */
[----:B------:R-:W-:Y:S01]  /*e1e0*/  UMOV UR10, 0x40 ;  /* 0x00000040000a7882 */ /* 0x000fe20000000000 */
[----:B------:R-:W-:-:S13]  /*e1f0*/  PLOP3.LUT P0, PT, PT, PT, PT, 0x80, 0x0 ;  /* 0x000000000000781c */ /* 0x000fda0003f0f070 */
.L_x_381:
        /* <DEDUP_REMOVED lines=15> */
.L_x_382:
        /* <DEDUP_REMOVED lines=10> */
.L_x_369:
[----:B------:R-:W-:Y:S05]  /*e390*/  BSYNC B0 ;  /* 0x0000000000007941 */ /* 0x000fea0003800000 */
.L_x_368:
[----:B------:R-:W-:-:S06]  /*e3a0*/  UISETP.NE.AND UP0, UPT, UR39, 0x3, UPT ;  /* 0x000000032700788c */ /* 0x000fcc000bf05270 */
[----:B------:R-:W-:-:S13]  /*e3b0*/  PLOP3.LUT P0, PT, PT, PT, UP0, 0x80, 0x0 ;  /* 0x000000000000781c */ /* 0x000fda0003f0f008 */
[----:B------:R-:W-:Y:S05]  /*e3c0*/  @!P0 BRA `(.L_x_383) ;  /* 0x0000000000048947 */ /* 0x000fea0003800000 */
[----:B------:R-:W-:Y:S01]  /*e3d0*/  BPT.TRAP 0x1 ;  /* 0x000000040000795c */ /* 0x000fe20000300000 */
.L_x_383:
[----:B------:R-:W-:Y:S01]  /*e3e0*/  IMAD.U32 R4, RZ, RZ, UR44 ;  /* 0x0000002cff047e24 */ /* 0x000fe2000f8e00ff */
[----:B------:R-:W-:Y:S01]  /*e3f0*/  BSSY B0, `(.L_x_384) ;  /* 0x0000007000007945 */ /* 0x000fe20003800000 */
[----:B------:R-:W-:-:S03]  /*e400*/  IMAD R19, R3, 0x8, R17 ;  /* 0x0000000803137824 */ /* 0x000fc600078e0211 */
[----:B------:R-:W-:Y:S02]  /*e410*/  ISETP.NE.AND P1, PT, R4, 0x3, PT ;  /* 0x000000030400780c */ /* 0x000fe40003f25270 */
[----:B------:R-:W-:-:S04]  /*e420*/  LOP3.LUT R4, R0, 0x1, RZ, 0x3c, !PT ;  /* 0x0000000100047812 */ /* 0x000fc800078e3cff */
[----:B------:R-:W-:-:S04]  /*e430*/  SHF.L.U32 R4, R4, 0x1f, RZ ;  /* 0x0000001f04047819 */ /* 0x000fc800000006ff */
[----:B------:R-:W4:Y:S02]  /*e440*/  SYNCS.PHASECHK.TRANS64.TRYWAIT P0, [R19+URZ+0x29870], R4 ;  /* 0x02987004130075a7 */ /* 0x000f24000800017f */
[----:B----4-:R-:W-:Y:S05]  /*e450*/  @!P0 BRA `(.L_x_385) ;  /* 0x0000002400788947 */ /* 0x010fea0003800000 */
.L_x_444:
[----:B------:R-:W-:Y:S05]  /*e460*/  BSYNC B0 ;  /* 0x0000000000007941 */ /* 0x000fea0003800000 */
.L_x_384:
[----:B------:R-:W-:Y:S05]  /*e470*/  @!P1 BRA `(.L_x_386) ;  /* 0x0000000000049947 */ /* 0x000fea0003800000 */
[----:B------:R-:W-:Y:S01]  /*e480*/  BPT.TRAP 0x1 ;  /* 0x000000040000795c */ /* 0x000fe20000300000 */
.L_x_386:
[----:B------:R-:W-:Y:S01]  /*e490*/  SHF.L.U32 R0, R0, 0x1f, RZ ;  /* 0x0000001f00007819 */ /* 0x000fe200000006ff */
[----:B------:R-:W-:-:S03]  /*e4a0*/  IMAD R12, R3, 0x5000, RZ ;  /* 0x00005000030c7824 */ /* 0x000fc600078e02ff */
[----:B------:R-:W5:Y:S02]  /*e4b0*/  SYNCS.PHASECHK.TRANS64.TRYWAIT P0, [R19+URZ+0x29860], R0 ;  /* 0x02986000130075a7 */ /* 0x000f64000800017f */
[----:B-----5:R-:W-:Y:S05]  /*e4c0*/  @!P0 BRA `(.L_x_387) ;  /* 0x0000002400708947 */ /* 0x020fea0003800000 */
.L_x_445:
[----:B----4-:R-:W4:Y:S04]  /*e4d0*/  LDL R4, [R1+0x1c] ;  /* 0x00001c0001047983 */ /* 0x010f280000100800 */
[----:B------:R-:W5:Y:S04]  /*e4e0*/  LDL R3, [R1+0x20] ;  /* 0x0000200001037983 */ /* 0x000f680000100800 */
[----:B------:R-:W2:Y:S01]  /*e4f0*/  LDL R13, [R1+0x18] ;  /* 0x00001800010d7983 */ /* 0x000ea20000100800 */
[----:B------:R-:W-:Y:S05]  /*e500*/  WARPSYNC.ALL ;  /* 0x0000000000007948 */ /* 0x000fea0003800000 */
[----:B----4-:R-:W-:-:S05]  /*e510*/  LOP3.LUT R0, R12, R4, RZ, 0xfc, !PT ;  /* 0x000000040c007212 */ /* 0x010fca00078efcff */
[----:B------:R-:W-:Y:S01]  /*e520*/  IMAD.IADD R0, R17, 0x1, R0 ;  /* 0x0000000111007824 */ /* 0x000fe200078e0200 */
[----:B--2---:R-:W-:-:S03]  /*e530*/  LOP3.LUT R20, R12, R13, RZ, 0xfc, !PT ;  /* 0x0000000d0c147212 */ /* 0x004fc600078efcff */
[----:B-----5:R-:W-:Y:S01]  /*e540*/  IMAD.IADD R3, R3, 0x1, R0 ;  /* 0x0000000103037824 */ /* 0x020fe200078e0200 */
[----:B-1----:R-:W1:Y:S01]  /*e550*/  LDSM.16.MT88.4 R8, [R0+0xa400] ;  /* 0x00a400000008783b */ /* 0x002e620000004200 */
[----:B------:R-:W-:Y:S01]  /*e560*/  IMAD.IADD R20, R17, 0x1, R20 ;  /* 0x0000000111147824 */ /* 0x000fe200078e0214 */
[C-C-:B-1----:R-:W-:Y:S02]  /*e570*/  PRMT R4, R8.reuse, 0x6420, R9.reuse ;  /* 0x0000642008047816 */ /* 0x142fe40000000009 */
[----:B---3--:R-:W-:Y:S02]  /*e580*/  PRMT R5, R8, 0x7531, R9 ;  /* 0x0000753108057816 */ /* 0x008fe40000000009 */
        /* <DEDUP_REMOVED lines=9> */
[----:B------:R-:W1:Y:S02]  /*e620*/  LDSM.16.MT88.4 R8, [R0+0xb400] ;  /* 0x00b400000008783b */ /* 0x000e640000004200 */
        /* <DEDUP_REMOVED lines=55> */
.L_x_388:
[----:B------:R-:W3:Y:S01]  /*e9a0*/  S2R R0, SR_TID.X ;  /* 0x0000000000007919 */ /* 0x000ee20000002100 */
[----:B--2---:R2:W-:Y:S01]  /*e9b0*/  SYNCS.ARRIVE.TRANS64.A1T0 RZ, [R19+URZ+0x29850], RZ ;  /* 0x029850ff13ff79a7 */ /* 0x0045e2000810003f */
[----:B---3--:R-:W-:Y:S01]  /*e9c0*/  LOP3.LUT R0, R0, 0x7f, RZ, 0xc0, !PT ;  /* 0x0000007f00007812 */ /* 0x008fe200078ec0ff */
[----:B------:R-:W-:Y:S03]  /*e9d0*/  BAR.SYNC.DEFER_BLOCKING 0x2, 0x80 ;  /* 0x0082000000007b1d */ /* 0x000fe60000010000 */
[----:B------:R-:W-:-:S03]  /*e9e0*/  ISETP.NE.AND P0, PT, R0, RZ, PT ;  /* 0x000000ff0000720c */ /* 0x000fc60003f05270 */
[----:B------:R4:W5:Y:S10]  /*e9f0*/  LDL R0, [R1] ;  /* 0x0000000001007983 */ /* 0x0009740000100800 */
[----:B--2---:R-:W-:-:S05]  /*ea00*/  @!P0 VIADD R19, R19, 0x29880 ;  /* 0x0002988013138836 */ /* 0x004fca0000000000 */
[----:B------:R-:W-:-:S04]  /*ea10*/  @!P0 PRMT R19, RZ, 0x654, R19 ;  /* 0x00000654ff138816 */ /* 0x000fc80000000013 */
[----:B------:R4:W-:Y:S01]  /*ea20*/  @!P0 SYNCS.ARRIVE.TRANS64.RED.A1T0 RZ, [R19+URZ], RZ ;  /* 0x000000ff13ff89a7 */ /* 0x0009e2000810043f */
[C---:B------:R-:W-:Y:S01]  /*ea30*/  ISETP.GT.AND P0, PT, R2.reuse, RZ, PT ;  /* 0x000000ff0200720c */ /* 0x040fe20003f04270 */
[----:B------:R-:W-:Y:S02]  /*ea40*/  VIADD R2, R2, 0xffffffff ;  /* 0xffffffff02027836 */ /* 0x000fe40000000000 */
[----:B------:R-:W-:-:S10]  /*ea50*/  IMAD.MOV.U32 R3, RZ, RZ, R18 ;  /* 0x000000ffff037224 */ /* 0x000fd400078e0012 */
[----:B----4-:R-:W-:Y:S05]  /*ea60*/  @P0 BRA `(.L_x_389) ;  /* 0xfffffff000140947 */ /* 0x010fea000383ffff */
.L_x_367:
[----:B-1----:R-:W1:Y:S01]  /*ea70*/  S2R R4, SR_TID.X ;  /* 0x0000000000047919 */ /* 0x002e620000002100 */
[----:B------:R-:W-:Y:S01]  /*ea80*/  BSSY B0, `(.L_x_390) ;  /* 0x0000011000007945 */ /* 0x000fe20003800000 */
[----:B-1----:R-:W-:-:S04]  /*ea90*/  LOP3.LUT R4, R4, 0x7f, RZ, 0xc0, !PT ;  /* 0x0000007f04047812 */ /* 0x002fc800078ec0ff */
[----:B------:R-:W-:-:S13]  /*eaa0*/  ISETP.NE.AND P0, PT, R4, RZ, PT ;  /* 0x000000ff0400720c */ /* 0x000fda0003f05270 */
[----:B------:R-:W-:Y:S05]  /*eab0*/  @P0 BRA `(.L_x_391) ;  /* 0x0000000000340947 */ /* 0x000fea0003800000 */
[----:B------:R-:W1:Y:S01]  /*eac0*/  S2R R3, SR_LANEID ;  /* 0x0000000000037919 */ /* 0x000e620000000000 */
[----:B------:R-:W-:Y:S02]  /*ead0*/  VOTEU.ANY UR4, UPT, PT ;  /* 0x0000000000047886 */ /* 0x000fe400038e0100 */
[----:B0----5:R-:W1:Y:S08]  /*eae0*/  FLO.U32 R0, UR4 ;  /* 0x0000000400007d00 */ /* 0x021e7000080e0000 */
[----:B---3--:R-:W0:Y:S01]  /*eaf0*/  POPC R5, UR4 ;  /* 0x0000000400057d09 */ /* 0x008e220008000000 */
[----:B-1----:R-:W-:-:S02]  /*eb00*/  ISETP.EQ.U32.AND P1, PT, R0, R3, PT ;  /* 0x000000030000720c */ /* 0x002fc40003f22070 */
[----:B------:R-:W0:Y:S11]  /*eb10*/  LDC.64 R2, c[0x0][0xc60] ;  /* 0x00031800ff027b82 */ /* 0x000e360000000a00 */
[----:B0-----:R-:W3:Y:S01]  /*eb20*/  @P1 ATOMG.E.ADD.STRONG.GPU PT, R3, desc[UR48][R2.64], R5 ;  /* 0x00000005020319a8 */ /* 0x001ee200081ee1f0 */
[----:B------:R-:W0:Y:S02]  /*eb30*/  S2R R4, SR_LTMASK ;  /* 0x0000000000047919 */ /* 0x000e240000003900 */
[----:B0-----:R-:W-:-:S04]  /*eb40*/  LOP3.LUT R4, R4, UR4, RZ, 0xc0, !PT ;  /* 0x0000000404047c12 */ /* 0x001fc8000f8ec0ff */
[----:B------:R-:W0:Y:S01]  /*eb50*/  POPC R7, R4 ;  /* 0x0000000400077309 */ /* 0x000e220000000000 */
[----:B---3--:R-:W0:Y:S02]  /*eb60*/  SHFL.IDX PT, R0, R3, R0, 0x1f ;  /* 0x00001f0003007589 */ /* 0x008e2400000e0000 */
[----:B0-----:R-:W-:-:S05]  /*eb70*/  IADD3 R0, R0, UR43, R7 ;  /* 0x0000002b00007c10 */ /* 0x001fca000fffe007 */
[----:B------:R1:W-:Y:S02]  /*eb80*/  STL [R1+0x10], R0 ;  /* 0x0000100001007387 */ /* 0x0003e40000100800 */
.L_x_391:
[----:B------:R-:W-:Y:S05]  /*eb90*/  BSYNC B0 ;  /* 0x0000000000007941 */ /* 0x000fea0003800000 */
.L_x_390:
[----:B------:R-:W-:-:S06]  /*eba0*/  UISETP.NE.AND UP0, UPT, UR39, 0x3, UPT ;  /* 0x000000032700788c */ /* 0x000fcc000bf05270 */
[----:B------:R-:W-:-:S13]  /*ebb0*/  PLOP3.LUT P1, PT, PT, PT, UP0, 0x80, 0x0 ;  /* 0x000000000000781c */ /* 0x000fda0003f2f008 */
[----:B------:R-:W-:Y:S05]  /*ebc0*/  @!P1 BRA `(.L_x_392) ;  /* 0x0000000000049947 */ /* 0x000fea0003800000 */
[----:B------:R-:W-:Y:S01]  /*ebd0*/  BPT.TRAP 0x1 ;  /* 0x000000040000795c */ /* 0x000fe20000300000 */
.L_x_392:
[----:B------:R-:W4:Y:S01]  /*ebe0*/  LDL R2, [R1] ;  /* 0x0000000001027983 */ /* 0x000f220000100800 */
[----:B------:R-:W-:Y:S01]  /*ebf0*/  IMAD R16, R18, 0x8, R17 ;  /* 0x0000000812107824 */ /* 0x000fe200078e0211 */
[----:B------:R-:W-:Y:S01]  /*ec00*/  BSSY B0, `(.L_x_393) ;  /* 0x0000007000007945 */ /* 0x000fe20003800000 */
[----:B01---5:R-:W-:-:S05]  /*ec10*/  IMAD.U32 R0, RZ, RZ, UR44 ;  /* 0x0000002cff007e24 */ /* 0x023fca000f8e00ff */
[----:B------:R-:W-:Y:S02]  /*ec20*/  ISETP.NE.AND P2, PT, R0, 0x3, PT ;  /* 0x000000030000780c */ /* 0x000fe40003f45270 */
[----:B----4-:R-:W-:-:S04]  /*ec30*/  LOP3.LUT R3, R2, 0x1, RZ, 0x3c, !PT ;  /* 0x0000000102037812 */ /* 0x010fc800078e3cff */
[----:B------:R-:W-:-:S04]  /*ec40*/  SHF.L.U32 R3, R3, 0x1f, RZ ;  /* 0x0000001f03037819 */ /* 0x000fc800000006ff */
[----:B------:R-:W0:Y:S02]  /*ec50*/  SYNCS.PHASECHK.TRANS64.TRYWAIT P1, [R16+URZ+0x29870], R3 ;  /* 0x02987003100075a7 */ /* 0x000e24000802017f */
[----:B0-----:R-:W-:Y:S05]  /*ec60*/  @!P1 BRA `(.L_x_394) ;  /* 0x0000001c009c9947 */ /* 0x001fea0003800000 */
.L_x_446:
[----:B------:R-:W-:Y:S05]  /*ec70*/  BSYNC B0 ;  /* 0x0000000000007941 */ /* 0x000fea0003800000 */
.L_x_393:
[----:B------:R-:W-:Y:S05]  /*ec80*/  @!P2 BRA `(.L_x_395) ;  /* 0x000000000004a947 */ /* 0x000fea0003800000 */
[----:B------:R-:W-:Y:S01]  /*ec90*/  BPT.TRAP 0x1 ;  /* 0x000000040000795c */ /* 0x000fe20000300000 */
.L_x_395:
[----:B------:R-:W0:Y:S02]  /*eca0*/  LDL R0, [R1] ;  /* 0x0000000001007983 */ /* 0x000e240000100800 */
[----:B0-----:R-:W-:-:S04]  /*ecb0*/  SHF.L.U32 R3, R0, 0x1f, RZ ;  /* 0x0000001f00037819 */ /* 0x001fc800000006ff */
[----:B------:R-:W0:Y:S02]  /*ecc0*/  SYNCS.PHASECHK.TRANS64.TRYWAIT P1, [R16+URZ+0x29860], R3 ;  /* 0x02986003100075a7 */ /* 0x000e24000802017f */
[----:B0-----:R-:W-:Y:S05]  /*ecd0*/  @!P1 BRA `(.L_x_396) ;  /* 0x0000001c00949947 */ /* 0x001fea0003800000 */
.L_x_447:
[----:B------:R-:W4:Y:S04]  /*ece0*/  LDL R2, [R1+0x1c] ;  /* 0x00001c0001027983 */ /* 0x000f280000100800 */
[----:B------:R-:W0:Y:S04]  /*ecf0*/  LDL R13, [R1+0x20] ;  /* 0x00002000010d7983 */ /* 0x000e280000100800 */
[----:B------:R-:W5:Y:S01]  /*ed00*/  LDL R12, [R1+0x18] ;  /* 0x00001800010c7983 */ /* 0x000f620000100800 */
[----:B------:R-:W-:Y:S01]  /*ed10*/  IMAD R0, R18, 0x5000, RZ ;  /* 0x0000500012007824 */ /* 0x000fe200078e02ff */
[----:B------:R-:W-:Y:S05]  /*ed20*/  WARPSYNC.ALL ;  /* 0x0000000000007948 */ /* 0x000fea0003800000 */
[----:B----4-:R-:W-:-:S05]  /*ed30*/  LOP3.LUT R2, R0, R2, RZ, 0xfc, !PT ;  /* 0x0000000200027212 */ /* 0x010fca00078efcff */
[----:B------:R-:W-:Y:S01]  /*ed40*/  IMAD.IADD R2, R17, 0x1, R2 ;  /* 0x0000000111027824 */ /* 0x000fe200078e0202 */
[----:B-----5:R-:W-:-:S03]  /*ed50*/  LOP3.LUT R0, R0, R12, RZ, 0xfc, !PT ;  /* 0x0000000c00007212 */ /* 0x020fc600078efcff */
[----:B0-----:R-:W-:Y:S01]  /*ed60*/  IMAD.IADD R3, R13, 0x1, R2 ;  /* 0x000000010d037824 */ /* 0x001fe200078e0202 */
[----:B---3--:R-:W0:Y:S01]  /*ed70*/  LDSM.16.MT88.4 R4, [R2+0xa400] ;  /* 0x00a400000204783b */ /* 0x008e220000004200 */
[----:B------:R-:W-:Y:S01]  /*ed80*/  IMAD.IADD R0, R17, 0x1, R0 ;  /* 0x0000000111007824 */ /* 0x000fe200078e0200 */
        /* <DEDUP_REMOVED lines=11> */
[----:B------:R-:W0:Y:S02]  /*ee40*/  LDSM.16.MT88.4 R4, [R2+0xb400] ;  /* 0x00b400000204783b */ /* 0x000e240000004200 */
        /* <DEDUP_REMOVED lines=55> */
.L_x_397:
[----:B------:R-:W3:Y:S01]  /*f1c0*/  LDL.LU R2, [R1] ;  /* 0x0000000001027983 */ /* 0x000ee20000300800 */
[----:B0-----:R0:W-:Y:S01]  /*f1d0*/  SYNCS.ARRIVE.TRANS64.A1T0 RZ, [R16+URZ+0x29850], RZ ;  /* 0x029850ff10ff79a7 */ /* 0x0011e2000810003f */
[----:B------:R-:W-:Y:S02]  /*f1e0*/  VIADD R18, R18, 0x1 ;  /* 0x0000000112127836 */ /* 0x000fe40000000000 */
[----:B0-----:R-:W-:-:S05]  /*f1f0*/  @!P0 VIADD R16, R16, 0x29880 ;  /* 0x0002988010108836 */ /* 0x001fca0000000000 */
[----:B------:R-:W-:Y:S01]  /*f200*/  @!P0 PRMT R16, RZ, 0x654, R16 ;  /* 0x00000654ff108816 */ /* 0x000fe20000000010 */
[----:B------:R-:W-:Y:S06]  /*f210*/  BAR.SYNC.DEFER_BLOCKING 0x2, 0x80 ;  /* 0x0082000000007b1d */ /* 0x000fec0000010000 */
[----:B------:R4:W-:Y:S01]  /*f220*/  @!P0 SYNCS.ARRIVE.TRANS64.RED.A1T0 RZ, [R16+URZ], RZ ;  /* 0x000000ff10ff89a7 */ /* 0x0009e2000810043f */
[----:B------:R-:W-:-:S04]  /*f230*/  ISETP.NE.AND P0, PT, R18, 0x2, PT ;  /* 0x000000021200780c */ /* 0x000fc80003f05270 */
[----:B-1----:R-:W-:Y:S02]  /*f240*/  SEL R0, RZ, 0x1, P0 ;  /* 0x00000001ff007807 */ /* 0x002fe40000000000 */
[----:B------:R-:W-:Y:S02]  /*f250*/  SEL R18, R18, RZ, P0 ;  /* 0x000000ff12127207 */ /* 0x000fe40000000000 */
[----:B---3--:R-:W-:-:S05]  /*f260*/  LOP3.LUT R2, R2, R0, RZ, 0x3c, !PT ;  /* 0x0000000002027212 */ /* 0x008fca00078e3cff */
[----:B------:R4:W-:Y:S02]  /*f270*/  STL [R1], R2 ;  /* 0x0000000201007387 */ /* 0x0009e40000100800 */
.L_x_342:
[----:B------:R-:W-:Y:S05]  /*f280*/  BSYNC B7 ;  /* 0x0000000000077941 */ /* 0x000fea0003800000 */
.L_x_340:
[----:B0-----:R-:W3:Y:S02]  /*f290*/  LDL R0, [R1+0x8] ;  /* 0x0000080001007983 */ /* 0x001ee40000100800 */
[----:B---3--:R-:W-:-:S13]  /*f2a0*/  LOP3.LUT P0, RZ, R0, 0x2, RZ, 0xc0, !PT ;  /* 0x0000000200ff7812 */ /* 0x008fda000780c0ff */
[----:B------:R-:W-:Y:S05]  /*f2b0*/  @!P0 BRA `(.L_x_398) ;  /* 0x0000000000348947 */ /* 0x000fea0003800000 */
[----:B------:R-:W0:Y:S08]  /*f2c0*/  S2UR UR5, SR_CgaCtaId ;  /* 0x00000000000579c3 */ /* 0x000e300000008800 */
[----:B------:R-:W-:Y:S06]  /*f2d0*/  BAR.SYNC.DEFER_BLOCKING 0x5, 0x180 ;  /* 0x0146000000007b1d */ /* 0x000fec0000010000 */
[----:B------:R-:W-:-:S02]  /*f2e0*/  UMOV UR4, 0x400 ;  /* 0x0000040000047882 */ /* 0x000fc40000000000 */
[----:B0-----:R-:W-:-:S06]  /*f2f0*/  ULEA UR4, UR5, UR4, 0x18 ;  /* 0x0000000405047291 */ /* 0x001fcc000f8ec03f */
[----:B------:R-:W-:-:S05]  /*f300*/  IMAD.U32 R17, RZ, RZ, UR4 ;  /* 0x00000004ff117e24 */ /* 0x000fca000f8e00ff */
[----:B------:R-:W0:Y:S04]  /*f310*/  LDS.128 R4, [R17+0x298d0] ;  /* 0x0298d00011047984 */ /* 0x000e280000000c00 */
[----:B0-----:R0:W-:Y:S01]  /*f320*/  STL.64 [R1+0x10], R4 ;  /* 0x0000100401007387 */ /* 0x0011e20000100a00 */
[----:B----4-:R-:W-:Y:S02]  /*f330*/  IMAD.MOV.U32 R2, RZ, RZ, R6 ;  /* 0x000000ffff027224 */ /* 0x010fe400078e0006 */
[----:B------:R-:W-:-:S03]  /*f340*/  IMAD.MOV.U32 R0, RZ, RZ, R7 ;  /* 0x000000ffff007224 */ /* 0x000fc600078e0007 */
[----:B------:R-:W-:Y:S02]  /*f350*/  R2UR UR36, R2 ;  /* 0x00000000022472ca */ /* 0x000fe400000e0000 */
[----:B------:R-:W-:Y:S01]  /*f360*/  R2UR UR45, R0 ;  /* 0x00000000002d72ca */ /* 0x000fe200000e0000 */
[----:B------:R-:W-:Y:S06]  /*f370*/  BAR.ARV 0x4, 0x180 ;  /* 0x0106000000007b1d */ /* 0x000fec0000002000 */
[----:B------:R-:W-:Y:S08]  /*f380*/  BRA `(.L_x_399) ;  /* 0x0000000800387947 */ /* 0x000ff00003800000 */
.L_x_398:
[----:B----4-:R-:W0:Y:S01]  /*f390*/  S2R R2, SR_TID.X ;  /* 0x0000000000027919 */ /* 0x010e220000002100 */
[----:B------:R-:W-:Y:S01]  /*f3a0*/  ULDC UR4, c[0x0][0xc3c] ;  /* 0x00030f0000047ab9 */ /* 0x000fe20000000800 */
[----:B------:R-:W3:Y:S01]  /*f3b0*/  LDL.LU R0, [R1+0x10] ;  /* 0x0000100001007983 */ /* 0x000ee20000300800 */
[----:B0-----:R-:W-:-:S04]  /*f3c0*/  LOP3.LUT R10, R2, 0x1f, RZ, 0xc0, !PT ;  /* 0x0000001f020a7812 */ /* 0x001fc800078ec0ff */
[C---:B------:R-:W-:Y:S01]  /*f3d0*/  ISETP.NE.AND P0, PT, R10.reuse, 0x1f, PT ;  /* 0x0000001f0a00780c */ /* 0x040fe20003f05270 */
[----:B------:R-:W-:-:S05]  /*f3e0*/  VIADD R5, R10, UR45 ;  /* 0x0000002d0a057c36 */ /* 0x000fca0008000000 */
[----:B------:R-:W-:Y:S01]  /*f3f0*/  ISETP.GE.OR P1, PT, R5, UR4, !P0 ;  /* 0x0000000405007c0c */ /* 0x000fe2000c726670 */
[----:B------:R-:W-:-:S12]  /*f400*/  ULDC UR4, c[0x0][0xc3c] ;  /* 0x00030f0000047ab9 */ /* 0x000fd80000000800 */
[----:B------:R-:W0:Y:S02]  /*f410*/  @!P1 LDC.64 R2, c[0x0][0xc80] ;  /* 0x00032000ff029b82 */ /* 0x000e240000000a00 */
[----:B0-----:R-:W-:-:S04]  /*f420*/  @!P1 IMAD.WIDE R2, R5, 0x4, R2 ;  /* 0x0000000405029825 */ /* 0x001fc800078e0202 */
[----:B------:R-:W-:-:S06]  /*f430*/  IMAD.MOV.U32 R5, RZ, RZ, RZ ;  /* 0x000000ffff057224 */ /* 0x000fcc00078e00ff */
[----:B------:R-:W4:Y:S01]  /*f440*/  @!P1 LDG.E R5, desc[UR48][R2.64] ;  /* 0x0000003002059981 */ /* 0x000f22000c1e1900 */
[C---:B------:R-:W-:Y:S02]  /*f450*/  ISETP.NE.AND P1, PT, R10.reuse, RZ, PT ;  /* 0x000000ff0a00720c */ /* 0x040fe40003f25270 */
[C---:B------:R-:W-:Y:S02]  /*f460*/  ISETP.GE.U32.AND P2, PT, R10.reuse, 0x2, PT ;  /* 0x000000020a00780c */ /* 0x040fe40003f46070 */
[C---:B------:R-:W-:Y:S02]  /*f470*/  ISETP.GE.U32.AND P3, PT, R10.reuse, 0x4, PT ;  /* 0x000000040a00780c */ /* 0x040fe40003f66070 */
[C---:B------:R-:W-:Y:S02]  /*f480*/  ISETP.GE.U32.AND P4, PT, R10.reuse, 0x8, PT ;  /* 0x000000080a00780c */ /* 0x040fe40003f86070 */
[----:B------:R-:W-:Y:S01]  /*f490*/  ISETP.GE.U32.AND P5, PT, R10, 0x10, PT ;  /* 0x000000100a00780c */ /* 0x000fe20003fa6070 */
[----:B---3--:R-:W-:-:S02]  /*f4a0*/  IMAD.MOV.U32 R9, RZ, RZ, R0 ;  /* 0x000000ffff097224 */ /* 0x008fc400078e0000 */
[----:B----4-:R-:W0:Y:S02]  /*f4b0*/  SHFL.UP PT, R0, R5, 0x1, RZ ;  /* 0x0420000005007989 */ /* 0x010e2400000e00ff */
        /* <DEDUP_REMOVED lines=11> */
[----:B------:R-:W0:Y:S04]  /*f570*/  SHFL.UP PT, R0, R8, 0x10, RZ ;  /* 0x0600000008007989 */ /* 0x000e2800000e00ff */
[----:B------:R-:W-:Y:S01]  /*f580*/  SHFL.IDX PT, R4, R9, 0x1, 0x1f ;  /* 0x00201f0009047f89 */ /* 0x000fe200000e0000 */
[----:B0-----:R-:W-:-:S05]  /*f590*/  SEL R3, R0, RZ, P5 ;  /* 0x000000ff00037207 */ /* 0x001fca0002800000 */
[----:B------:R-:W-:Y:S02]  /*f5a0*/  IMAD.IADD R2, R8, 0x1, R3 ;  /* 0x0000000108027824 */ /* 0x000fe400078e0203 */
[----:B------:R-:W0:Y:S03]  /*f5b0*/  LDC R3, c[0x0][0xc38] ;  /* 0x00030e00ff037b82 */ /* 0x000e260000000800 */
[----:B------:R-:W0:Y:S04]  /*f5c0*/  SHFL.IDX PT, R6, R2, 0x1f, 0x1f ;  /* 0x03e01f0002067f89 */ /* 0x000e2800000e0000 */
[----:B------:R-:W1:Y:S01]  /*f5d0*/  SHFL.IDX PT, R0, R9, RZ, 0x1f ;  /* 0x00001fff09007589 */ /* 0x000e6200000e0000 */
[----:B0-----:R-:W-:-:S04]  /*f5e0*/  IMAD R6, R6, R3, RZ ;  /* 0x0000000306067224 */ /* 0x001fc800078e02ff */
[----:B------:R-:W-:-:S05]  /*f5f0*/  IMAD.IADD R4, R4, 0x1, R6 ;  /* 0x0000000104047824 */ /* 0x000fca00078e0206 */
[----:B-1----:R-:W-:-:S13]  /*f600*/  ISETP.GT.AND P6, PT, R4, R0, PT ;  /* 0x000000000400720c */ /* 0x002fda0003fc4270 */
[----:B------:R-:W-:Y:S05]  /*f610*/  @P6 BRA `(.L_x_400) ;  /* 0x0000000000906947 */ /* 0x000fea0003800000 */
.L_x_404:
[----:B------:R-:W-:-:S04]  /*f620*/  UIADD3 UR45, UR45, 0x1f, URZ ;  /* 0x0000001f2d2d7890 */ /* 0x000fc8000fffe03f */
[----:B------:R-:W-:-:S06]  /*f630*/  UISETP.GE.AND UP0, UPT, UR45, UR4, UPT ;  /* 0x000000042d00728c */ /* 0x000fcc000bf06270 */
[----:B------:R-:W-:-:S13]  /*f640*/  PLOP3.LUT P6, PT, PT, PT, UP0, 0x40, 0x0 ;  /* 0x000000000000781c */ /* 0x000fda0003fce808 */
[----:B------:R-:W-:Y:S05]  /*f650*/  @!P6 BRA `(.L_x_401) ;  /* 0x000000040038e947 */ /* 0x000fea0003800000 */
[----:B------:R-:W0:Y:S01]  /*f660*/  S2R R2, SR_TID.X ;  /* 0x0000000000027919 */ /* 0x000e220000002100 */
[----:B------:R-:W-:Y:S01]  /*f670*/  BSSY B0, `(.L_x_402) ;  /* 0x0000009000007945 */ /* 0x000fe20003800000 */
[----:B------:R-:W-:Y:S01]  /*f680*/  IMAD.MOV.U32 R5, RZ, RZ, RZ ;  /* 0x000000ffff057224 */ /* 0x000fe200078e00ff */
[----:B0-----:R-:W-:-:S05]  /*f690*/  LOP3.LUT R2, R2, 0x1f, RZ, 0xc0, !PT ;  /* 0x0000001f02027812 */ /* 0x001fca00078ec0ff */
[----:B------:R-:W-:-:S05]  /*f6a0*/  VIADD R6, R2, UR45 ;  /* 0x0000002d02067c36 */ /* 0x000fca0008000000 */
[----:B------:R-:W-:-:S13]  /*f6b0*/  ISETP.GE.OR P6, PT, R6, UR4, !P0 ;  /* 0x0000000406007c0c */ /* 0x000fda000c7c6670 */
[----:B------:R-:W-:Y:S05]  /*f6c0*/  @P6 BRA `(.L_x_403) ;  /* 0x00000000000c6947 */ /* 0x000fea0003800000 */
[----:B------:R-:W0:Y:S02]  /*f6d0*/  LDC.64 R2, c[0x0][0xc80] ;  /* 0x00032000ff027b82 */ /* 0x000e240000000a00 */
[----:B0-----:R-:W-:-:S05]  /*f6e0*/  IMAD.WIDE R2, R6, 0x4, R2 ;  /* 0x0000000406027825 */ /* 0x001fca00078e0202 */
[----:B------:R0:W5:Y:S02]  /*f6f0*/  LDG.E R5, desc[UR48][R2.64] ;  /* 0x0000003002057981 */ /* 0x000164000c1e1900 */
.L_x_403:
[----:B------:R-:W-:Y:S05]  /*f700*/  BSYNC B0 ;  /* 0x0000000000007941 */ /* 0x000fea0003800000 */
.L_x_402:
        /* <DEDUP_REMOVED lines=21> */
.L_x_400:
[----:B------:R-:W-:-:S04]  /*f860*/  IMAD.IADD R6, R4, 0x1, -R6 ;  /* 0x0000000104067824 */ /* 0x000fc800078e0a06 */
[----:B------:R-:W-:-:S05]  /*f870*/  IMAD R4, R2, R3, R6 ;  /* 0x0000000302047224 */ /* 0x000fca00078e0206 */
[----:B------:R-:W-:-:S13]  /*f880*/  ISETP.GT.AND P0, PT, R4, R0, PT ;  /* 0x000000000400720c */ /* 0x000fda0003f04270 */
[----:B------:R-:W-:Y:S02]  /*f890*/  VOTEU.ANY UR5, UPT, !P0 ;  /* 0x0000000000057886 */ /* 0x000fe400040e0100 */
[----:B------:R-:W-:Y:S02]  /*f8a0*/  UPOPC UR4, UR5 ;  /* 0x00000005000472bf */ /* 0x000fe40008000000 */
[----:B------:R-:W-:-:S04]  /*f8b0*/  ISETP.NE.AND P0, PT, RZ, UR5, PT ;  /* 0x00000005ff007c0c */ /* 0x000fc8000bf05270 */
[----:B------:R-:W-:-:S06]  /*f8c0*/  IMAD.U32 R4, RZ, RZ, UR4 ;  /* 0x00000004ff047e24 */ /* 0x000fcc000f8e00ff */
[----:B------:R0:W1:Y:S02]  /*f8d0*/  SHFL.IDX PT, R4, R5, R4, 0x1f ;  /* 0x00001f0405047589 */ /* 0x00006400000e0000 */
[----:B0-----:R-:W-:Y:S01]  /*f8e0*/  IMAD.MOV.U32 R5, RZ, RZ, RZ ;  /* 0x000000ffff057224 */ /* 0x001fe200078e00ff */
[----:B------:R-:W-:Y:S06]  /*f8f0*/  @!P0 BRA `(.L_x_405) ;  /* 0x00000000000c8947 */ /* 0x000fec0003800000 */
[----:B------:R-:W-:-:S06]  /*f900*/  UIADD3 UR5, UR4, -0x1, URZ ;  /* 0xffffffff04057890 */ /* 0x000fcc000fffe03f */
[----:B------:R-:W-:-:S06]  /*f910*/  IMAD.U32 R5, RZ, RZ, UR5 ;  /* 0x00000005ff057e24 */ /* 0x000fcc000f8e00ff */
[----:B------:R0:W3:Y:S02]  /*f920*/  SHFL.IDX PT, R5, R2, R5, 0x1f ;  /* 0x00001f0502057589 */ /* 0x0000e400000e0000 */
.L_x_405:
[----:B---3--:R-:W-:Y:S01]  /*f930*/  IMAD R7, R5, R3, R6 ;  /* 0x0000000305077224 */ /* 0x008fe200078e0206 */
[----:B-1----:R-:W-:Y:S01]  /*f940*/  IABS R5, R4 ;  /* 0x0000000400057213 */ /* 0x002fe20000000000 */
[----:B------:R-:W-:Y:S02]  /*f950*/  UIADD3 UR45, UR4, UR45, URZ ;  /* 0x0000002d042d7290 */ /* 0x000fe4000fffe03f */
[----:B------:R-:W-:Y:S01]  /*f960*/  IMAD.IADD R0, R0, 0x1, -R7 ;  /* 0x0000000100007824 */ /* 0x000fe200078e0a07 */
[----:B0-----:R-:W0:Y:S01]  /*f970*/  I2F.RP R2, R5 ;  /* 0x0000000500027306 */ /* 0x001e220000209400 */
[----:B------:R1:W-:Y:S07]  /*f980*/  STL [R1+0x10], R7 ;  /* 0x0000100701007387 */ /* 0x0003ee0000100800 */
[----:B0-----:R-:W0:Y:S02]  /*f990*/  MUFU.RCP R2, R2 ;  /* 0x0000000200027308 */ /* 0x001e240000001000 */
[----:B0-----:R-:W-:-:S06]  /*f9a0*/  VIADD R2, R2, 0xffffffe ;  /* 0x0ffffffe02027836 */ /* 0x001fcc0000000000 */
[----:B------:R-:W0:Y:S02]  /*f9b0*/  F2I.FTZ.U32.TRUNC.NTZ R3, R2 ;  /* 0x0000000200037305 */ /* 0x000e24000021f000 */
[----:B0-----:R-:W-:-:S04]  /*f9c0*/  IMAD.MOV R2, RZ, RZ, -R3 ;  /* 0x000000ffff027224 */ /* 0x001fc800078e0a03 */
[----:B------:R-:W-:Y:S02]  /*f9d0*/  IMAD R6, R2, R5, RZ ;  /* 0x0000000502067224 */ /* 0x000fe400078e02ff */
[----:B------:R-:W-:-:S04]  /*f9e0*/  IMAD.MOV.U32 R2, RZ, RZ, RZ ;  /* 0x000000ffff027224 */ /* 0x000fc800078e00ff */
[----:B------:R-:W-:Y:S01]  /*f9f0*/  IMAD.HI.U32 R2, R3, R6, R2 ;  /* 0x0000000603027227 */ /* 0x000fe200078e0002 */
[----:B------:R-:W-:Y:S02]  /*fa00*/  IABS R6, R4 ;  /* 0x0000000400067213 */ /* 0x000fe40000000000 */
[----:B------:R-:W-:-:S03]  /*fa10*/  IABS R3, R0 ;  /* 0x0000000000037213 */ /* 0x000fc60000000000 */
[----:B------:R-:W-:Y:S02]  /*fa20*/  IMAD.MOV R6, RZ, RZ, -R6 ;  /* 0x000000ffff067224 */ /* 0x000fe400078e0a06 */
[----:B------:R-:W-:-:S04]  /*fa30*/  IMAD.HI.U32 R2, R2, R3, RZ ;  /* 0x0000000302027227 */ /* 0x000fc800078e00ff */
[----:B------:R-:W-:-:S05]  /*fa40*/  IMAD R3, R2, R6, R3 ;  /* 0x0000000602037224 */ /* 0x000fca00078e0203 */
[----:B------:R-:W-:-:S13]  /*fa50*/  ISETP.GT.U32.AND P1, PT, R5, R3, PT ;  /* 0x000000030500720c */ /* 0x000fda0003f24070 */
[----:B------:R-:W-:Y:S02]  /*fa60*/  @!P1 IMAD.IADD R3, R3, 0x1, -R5 ;  /* 0x0000000103039824 */ /* 0x000fe400078e0a05 */
[----:B------:R-:W-:Y:S01]  /*fa70*/  @!P1 VIADD R2, R2, 0x1 ;  /* 0x0000000102029836 */ /* 0x000fe20000000000 */
[----:B------:R-:W-:Y:S02]  /*fa80*/  ISETP.NE.AND P1, PT, R4, RZ, PT ;  /* 0x000000ff0400720c */ /* 0x000fe40003f25270 */
[----:B------:R-:W-:Y:S02]  /*fa90*/  ISETP.GE.U32.AND P0, PT, R3, R5, PT ;  /* 0x000000050300720c */ /* 0x000fe40003f06070 */
[----:B------:R-:W-:-:S04]  /*faa0*/  LOP3.LUT R3, R0, R4, RZ, 0x3c, !PT ;  /* 0x0000000400037212 */ /* 0x000fc800078e3cff */
[----:B------:R-:W-:-:S07]  /*fab0*/  ISETP.GE.AND P2, PT, R3, RZ, PT ;  /* 0x000000ff0300720c */ /* 0x000fce0003f46270 */
[----:B------:R-:W-:-:S06]  /*fac0*/  @P0 VIADD R2, R2, 0x1 ;  /* 0x0000000102020836 */ /* 0x000fcc0000000000 */
[----:B------:R-:W-:Y:S01]  /*fad0*/  @!P2 IMAD.MOV R2, RZ, RZ, -R2 ;  /* 0x000000ffff02a224 */ /* 0x000fe200078e0a02 */
[----:B------:R-:W-:-:S04]  /*fae0*/  @!P1 LOP3.LUT R2, RZ, R4, RZ, 0x33, !PT ;  /* 0x00000004ff029212 */ /* 0x000fc800078e33ff */
[----:B------:R-:W-:Y:S01]  /*faf0*/  R2UR UR36, R2 ;  /* 0x00000000022472ca */ /* 0x000fe200000e0000 */
[----:B------:R-:W-:-:S04]  /*fb00*/  IMAD.MOV R3, RZ, RZ, -R2 ;  /* 0x000000ffff037224 */ /* 0x000fc800078e0a02 */
[----:B------:R-:W-:-:S05]  /*fb10*/  IMAD R0, R4, R3, R0 ;  /* 0x0000000304007224 */ /* 0x000fca00078e0200 */
[----:B------:R1:W-:Y:S01]  /*fb20*/  STL [R1+0x14], R0 ;  /* 0x0000140001007387 */ /* 0x0003e20000100800 */
[----:B------:R-:W-:Y:S05]  /*fb30*/  BRA `(.L_x_406) ;  /* 0x0000000000107947 */ /* 0x000fea0003800000 */
.L_x_401:
[----:B------:R0:W-:Y:S01]  /*fb40*/  STL [R1+0x10], R0 ;  /* 0x0000100001007387 */ /* 0x0001e20000100800 */
[----:B------:R-:W-:Y:S01]  /*fb50*/  ULDC UR45, c[0x0][0xc3c] ;  /* 0x00030f00002d7ab9 */ /* 0x000fe20000000800 */
[----:B------:R-:W-:Y:S02]  /*fb60*/  UMOV UR36, URZ ;  /* 0x0000003f00247c82 */ /* 0x000fe40008000000 */
[----:B------:R0:W-:Y:S03]  /*fb70*/  STL [R1+0x14], RZ ;  /* 0x000014ff01007387 */ /* 0x0001e60000100800 */
.L_x_406:
[----:B------:R-:W3:Y:S04]  /*fb80*/  LDL R3, [R1+0x10] ;  /* 0x0000100001037983 */ /* 0x000ee80000100800 */
[----:B------:R-:W4:Y:S01]  /*fb90*/  LDL R2, [R1+0x14] ;  /* 0x0000140001027983 */ /* 0x000f220000100800 */
[----:B------:R-:W-:Y:S02]  /*fba0*/  IMAD.U32 R6, RZ, RZ, UR36 ;  /* 0x00000024ff067e24 */ /* 0x000fe4000f8e00ff */
[----:B-1----:R-:W-:Y:S01]  /*fbb0*/  IMAD.U32 R7, RZ, RZ, UR45 ;  /* 0x0000002dff077e24 */ /* 0x002fe2000f8e00ff */
[----:B0-----:R-:W0:Y:S02]  /*fbc0*/  S2R R0, SR_TID.X ;  /* 0x0000000000007919 */ /* 0x001e240000002100 */
[----:B0-----:R-:W-:Y:S01]  /*fbd0*/  LOP3.LUT R0, R0, 0x1f, RZ, 0xc0, !PT ;  /* 0x0000001f00007812 */ /* 0x001fe200078ec0ff */
[----:B------:R-:W-:Y:S03]  /*fbe0*/  BAR.SYNC.DEFER_BLOCKING 0x4, 0x180 ;  /* 0x0106000000007b1d */ /* 0x000fe60000010000 */
[----:B------:R-:W-:-:S13]  /*fbf0*/  ISETP.NE.AND P0, PT, R0, RZ, PT ;  /* 0x000000ff0000720c */ /* 0x000fda0003f05270 */
[----:B------:R-:W-:Y:S01]  /*fc00*/  @!P0 MOV R0, 0x400 ;  /* 0x0000040000008802 */ /* 0x000fe20000000f00 */
[----:B---3--:R-:W-:Y:S02]  /*fc10*/  IMAD.MOV.U32 R4, RZ, RZ, R3 ;  /* 0x000000ffff047224 */ /* 0x008fe400078e0003 */
[----:B------:R-:W0:Y:S01]  /*fc20*/  @!P0 S2R R3, SR_CgaCtaId ;  /* 0x0000000000038919 */ /* 0x000e220000008800 */
[----:B----4-:R-:W-:Y:S01]  /*fc30*/  IMAD.MOV.U32 R5, RZ, RZ, R2 ;  /* 0x000000ffff057224 */ /* 0x010fe200078e0002 */
[----:B0-----:R-:W-:-:S05]  /*fc40*/  @!P0 LEA R17, R3, R0, 0x18 ;  /* 0x0000000003118211 */ /* 0x001fca00078ec0ff */
[----:B------:R1:W-:Y:S01]  /*fc50*/  @!P0 STS.128 [R17+0x298d0], R4 ;  /* 0x0298d00411008388 */ /* 0x0003e20000000c00 */
[----:B------:R-:W-:Y:S06]  /*fc60*/  BAR.ARV 0x5, 0x180 ;  /* 0x0146000000007b1d */ /* 0x000fec0000002000 */
.L_x_399:
[----:B------:R-:W-:Y:S02]  /*fc70*/  ULDC UR4, c[0x0][0xc3c] ;  /* 0x00030f0000047ab9 */ /* 0x000fe40000000800 */
[----:B------:R-:W-:-:S06]  /*fc80*/  UISETP.GE.AND UP0, UPT, UR45, UR4, UPT ;  /* 0x000000042d00728c */ /* 0x000fcc000bf06270 */
[----:B------:R-:W-:-:S13]  /*fc90*/  PLOP3.LUT P0, PT, PT, PT, UP0, 0x80, 0x0 ;  /* 0x000000000000781c */ /* 0x000fda0003f0f008 */
[----:B------:R-:W-:Y:S05]  /*fca0*/  @!P0 BRA `(.L_x_407) ;  /* 0xffffffbc00b48947 */ /* 0x000fea000383ffff */
.L_x_336:
[----:B------:R-:W3:Y:S01]  /*fcb0*/  LDL.LU R0, [R1+0x28] ;  /* 0x0000280001007983 */ /* 0x000ee20000300800 */
[----:B------:R-:W-:Y:S01]  /*fcc0*/  BSSY B0, `(.L_x_408) ;  /* 0x000000b000007945 */ /* 0x000fe20003800000 */
[----:B01----:R-:W0:Y:S01]  /*fcd0*/  S2R R4, SR_CgaCtaId ;  /* 0x0000000000047919 */ /* 0x003e220000008800 */
[----:B---3--:R-:W-:-:S05]  /*fce0*/  VIADD R0, R0, 0x1 ;  /* 0x0000000100007836 */ /* 0x008fca0000000000 */
[----:B------:R-:W-:-:S04]  /*fcf0*/  LEA.HI R2, R0, R0, RZ, 0x1 ;  /* 0x0000000000027211 */ /* 0x000fc800078f08ff */
[----:B------:R-:W-:-:S05]  /*fd00*/  LOP3.LUT R3, R2, 0xfffffffe, RZ, 0xc0, !PT ;  /* 0xfffffffe02037812 */ /* 0x000fca00078ec0ff */
[----:B------:R-:W-:Y:S01]  /*fd10*/  IMAD.IADD R0, R0, 0x1, -R3 ;  /* 0x0000000100007824 */ /* 0x000fe200078e0a03 */
[----:B------:R-:W-:-:S04]  /*fd20*/  MOV R3, 0x400 ;  /* 0x0000040000037802 */ /* 0x000fc80000000f00 */
[----:B0-----:R-:W-:Y:S02]  /*fd30*/  LEA R3, R4, R3, 0x18 ;  /* 0x0000000304037211 */ /* 0x001fe400078ec0ff */
[----:B------:R-:W-:-:S04]  /*fd40*/  SHF.L.U32 R0, R0, 0x1f, RZ ;  /* 0x0000001f00007819 */ /* 0x000fc800000006ff */
[----:B------:R-:W0:Y:S02]  /*fd50*/  SYNCS.PHASECHK.TRANS64.TRYWAIT P0, [R3+URZ+0x29820], R0 ;  /* 0x02982000030075a7 */ /* 0x000e24000800017f */
[----:B0-----:R-:W-:Y:S05]  /*fd60*/  @!P0 BRA `(.L_x_409) ;  /* 0x0000000c00848947 */ /* 0x001fea0003800000 */
.L_x_448:
[----:B------:R-:W-:Y:S05]  /*fd70*/  BSYNC B0 ;  /* 0x0000000000007941 */ /* 0x000fea0003800000 */
.L_x_408:
[----:B------:R-:W-:-:S03]  /*fd80*/  UMOV UR4, 0xffffffff ;  /* 0xffffffff00047882 */ /* 0x000fc60000000000 */
[----:B------:R-:W-:Y:S05]  /*fd90*/  BRA.DIV UR4, `(.L_x_410) ;  /* 0x0000000e048c7947 */ /* 0x000fea000b800000 */
[----:B0-----:R-:W0:Y:S02]  /*fda0*/  S2R R0, SR_TID.X ;  /* 0x0000000000007919 */ /* 0x001e240000002100 */
[----:B0-----:R-:W-:-:S04]  /*fdb0*/  SHF.R.U32.HI R0, RZ, 0x5, R0 ;  /* 0x00000005ff007819 */ /* 0x001fc80000011600 */
[----:B------:R-:W-:-:S05]  /*fdc0*/  LOP3.LUT R0, R0, 0x3, RZ, 0xc0, !PT ;  /* 0x0000000300007812 */ /* 0x000fca00078ec0ff */
[----:B------:R0:W1:Y:S02]  /*fdd0*/  SHFL.IDX PT, R14, R0, RZ, 0x1f ;  /* 0x00001fff000e7589 */ /* 0x00006400000e0000 */
.L_x_451:
[----:B-1----:R-:W-:Y:S01]  /*fde0*/  ISETP.NE.AND P0, PT, R14, RZ, PT ;  /* 0x000000ff0e00720c */ /* 0x002fe20003f05270 */
[----:B------:R-:W-:-:S12]  /*fdf0*/  BSSY B0, `(.L_x_411) ;  /* 0x000002c000007945 */ /* 0x000fd80003800000 */
[----:B------:R-:W-:Y:S05]  /*fe00*/  @P0 BRA `(.L_x_412) ;  /* 0x0000000000a80947 */ /* 0x000fea0003800000 */
[----:B------:R-:W-:-:S03]  /*fe10*/  UMOV UR4, 0xffffffff ;  /* 0xffffffff00047882 */ /* 0x000fc60000000000 */
[----:B------:R-:W-:Y:S05]  /*fe20*/  BRA.DIV UR4, `(.L_x_413) ;  /* 0x0000000e049c7947 */ /* 0x000fea000b800000 */
[----:B------:R-:W-:-:S13]  /*fe30*/  ELECT P6, URZ, PT ;  /* 0x00000000003f782f */ /* 0x000fda00038c0000 */
.L_x_454:
[----:B------:R-:W-:Y:S05]  /*fe40*/  @!P6 BRA `(.L_x_412) ;  /* 0x000000000098e947 */ /* 0x000fea0003800000 */
[----:B------:R-:W-:-:S06]  /*fe50*/  ULOP3.LUT UR4, UR38, 0x2, URZ, 0xfc, !UPT ;  /* 0x0000000226047892 */ /* 0x000fcc000f8efc3f */
[----:B0-----:R-:W-:-:S05]  /*fe60*/  IMAD.U32 R0, RZ, RZ, UR4 ;  /* 0x00000004ff007e24 */ /* 0x001fca000f8e00ff */
[----:B------:R-:W-:-:S13]  /*fe70*/  ISETP.NE.AND P0, PT, R0, 0x3, PT ;  /* 0x000000030000780c */ /* 0x000fda0003f05270 */
[----:B------:R-:W-:Y:S05]  /*fe80*/  @!P0 BRA `(.L_x_414) ;  /* 0x0000000000048947 */ /* 0x000fea0003800000 */
[----:B------:R-:W-:Y:S01]  /*fe90*/  BPT.TRAP 0x1 ;  /* 0x000000040000795c */ /* 0x000fe20000300000 */
.L_x_414:
[----:B------:R-:W3:Y:S01]  /*fea0*/  LDL.LU R6, [R1] ;  /* 0x0000000001067983 */ /* 0x000ee20000300800 */
[----:B------:R-:W-:Y:S02]  /*feb0*/  VIADD R5, R3, 0x29840 ;  /* 0x0002984003057836 */ /* 0x000fe40000000000 */
[C---:B------:R-:W-:Y:S02]  /*fec0*/  VIADD R0, R18.reuse, 0x1 ;  /* 0x0000000112007836 */ /* 0x040fe40000000000 */
[----:B------:R-:W-:-:S03]  /*fed0*/  IMAD R7, R18, 0x8, R5 ;  /* 0x0000000812077824 */ /* 0x000fc600078e0205 */
[----:B------:R-:W-:-:S04]  /*fee0*/  ISETP.NE.AND P2, PT, R0, 0x2, PT ;  /* 0x000000020000780c */ /* 0x000fc80003f45270 */
[----:B------:R-:W-:Y:S02]  /*fef0*/  SEL R2, RZ, 0x1, P2 ;  /* 0x00000001ff027807 */ /* 0x000fe40001000000 */
[C---:B---3--:R-:W-:Y:S02]  /*ff00*/  SHF.L.U32 R4, R6.reuse, 0x1f, RZ ;  /* 0x0000001f06047819 */ /* 0x048fe400000006ff */
[----:B------:R-:W-:Y:S02]  /*ff10*/  LOP3.LUT R6, R6, R2, RZ, 0x3c, !PT ;  /* 0x0000000206067212 */ /* 0x000fe400078e3cff */
[----:B------:R-:W0:Y:S01]  /*ff20*/  SYNCS.PHASECHK.TRANS64.TRYWAIT P1, [R7+URZ], R4 ;  /* 0x00000004070075a7 */ /* 0x000e22000802017f */
[----:B------:R-:W-:Y:S02]  /*ff30*/  SEL R2, R0, RZ, P2 ;  /* 0x000000ff00027207 */ /* 0x000fe40001000000 */
[----:B------:R-:W-:-:S03]  /*ff40*/  SHF.L.U32 R0, R6, 0x1f, RZ ;  /* 0x0000001f06007819 */ /* 0x000fc600000006ff */
[----:B------:R-:W-:Y:S01]  /*ff50*/  IMAD R5, R2, 0x8, R5 ;  /* 0x0000000802057824 */ /* 0x000fe200078e0205 */
[----:B0-----:R-:W-:Y:S06]  /*ff60*/  @!P1 BRA `(.L_x_415) ;  /* 0x0000000c006c9947 */ /* 0x001fec0003800000 */
.L_x_455:
[----:B------:R-:W1:Y:S02]  /*ff70*/  SYNCS.PHASECHK.TRANS64.TRYWAIT P1, [R5+URZ], R0 ;  /* 0x00000000050075a7 */ /* 0x000e64000802017f */
[----:B-1----:R-:W-:Y:S05]  /*ff80*/  @!P1 BRA `(.L_x_416) ;  /* 0x0000000c00789947 */ /* 0x002fea0003800000 */
.L_x_456:
[----:B------:R-:W-:Y:S05]  /*ff90*/  @!P0 BRA `(.L_x_417) ;  /* 0x0000000000048947 */ /* 0x000fea0003800000 */
[----:B------:R-:W-:Y:S01]  /*ffa0*/  BPT.TRAP 0x1 ;  /* 0x000000040000795c */ /* 0x000fe20000300000 */
.L_x_417:
[----:B-1----:R-:W-:-:S04]  /*ffb0*/  IMAD R5, R18, 0x8, R3 ;  /* 0x0000000812057824 */ /* 0x002fc800078e0203 */
[----:B------:R-:W1:Y:S02]  /*ffc0*/  SYNCS.PHASECHK.TRANS64.TRYWAIT P1, [R5+URZ+0x29860], R4 ;  /* 0x02986004050075a7 */ /* 0x000e64000802017f */
[----:B-1----:R-:W-:Y:S05]  /*ffd0*/  @!P1 BRA `(.L_x_418) ;  /* 0x0000000c00789947 */ /* 0x002fea0003800000 */
.L_x_457:
[----:B------:R-:W-:Y:S05]  /*ffe0*/  @!P0 BRA `(.L_x_419) ;  /* 0x0000000000048947 */ /* 0x000fea0003800000 */
[----:B------:R-:W-:Y:S01]  /*fff0*/  BPT.TRAP 0x1 ;  /* 0x000000040000795c */ /* 0x000fe20000300000 */
.L_x_419:
[----:B------:R-:W-:-:S04]  /*10000*/  IMAD R3, R2, 0x8, R3 ;  /* 0x0000000802037824 */ /* 0x000fc800078e0203 */
[----:B------:R-:W3:Y:S02]  /*10010*/  SYNCS.PHASECHK.TRANS64.TRYWAIT P1, [R3+URZ+0x29860], R0 ;  /* 0x02986000030075a7 */ /* 0x000ee4000802017f */
[----:B---3--:R-:W-:Y:S05]  /*10020*/  @!P1 BRA `(.L_x_420) ;  /* 0x0000000c00789947 */ /* 0x008fea0003800000 */
.L_x_458:
[----:B------:R-:W-:Y:S05]  /*10030*/  @!P0 BRA `(.L_x_421) ;  /* 0x0000000000048947 */ /* 0x000fea0003800000 */
[----:B------:R-:W-:Y:S01]  /*10040*/  BPT.TRAP 0x1 ;  /* 0x000000040000795c */ /* 0x000fe20000300000 */
.L_x_421:
[----:B------:R-:W4:Y:S02]  /*10050*/  SYNCS.PHASECHK.TRANS64.TRYWAIT P0, [R5+URZ+0x29880], R4 ;  /* 0x02988004050075a7 */ /* 0x000f24000800017f */
[----:B----4-:R-:W-:Y:S05]  /*10060*/  @!P0 BRA `(.L_x_422) ;  /* 0x0000000c007c8947 */ /* 0x010fea0003800000 */
.L_x_423:
[----:B------:R0:W0:Y:S02]  /*10070*/  SYNCS.PHASECHK.TRANS64.TRYWAIT P0, [R3+URZ+0x29880], R0 ;  /* 0x02988000030075a7 */ /* 0x000024000800017f */
[----:B0-----:R-:W-:Y:S05]  /*10080*/  @!P0 NANOSLEEP.SYNCS 0x989680 ;  /* 0x009896800000895d */ /* 0x001fea0003900000 */
[----:B------:R-:W0:Y:S02]  /*10090*/  @!P0 SYNCS.PHASECHK.TRANS64 P0, [R3+URZ+0x29880], R0 ;  /* 0x02988000030085a7 */ /* 0x000e24000800007f */
[----:B0-----:R-:W-:Y:S05]  /*100a0*/  @!P0 BRA `(.L_x_423) ;  /* 0xfffffffc00f08947 */ /* 0x001fea000383ffff */
.L_x_412:
[----:B------:R-:W-:Y:S05]  /*100b0*/  BSYNC B0 ;  /* 0x0000000000007941 */ /* 0x000fea0003800000 */
.L_x_411:
[----:B------:R-:W-:Y:S05]  /*100c0*/  EXIT ;  /* 0x000000000000794d */ /* 0x000fea0003800000 */
.L_x_286:
[----:B0-----:R0:W1:Y:S02]  /*100d0*/  SYNCS.PHASECHK.TRANS64.TRYWAIT P1, [R0+URZ+0x29800], R5 ;  /* 0x02980005000075a7 */ /* 0x001064000802017f */
[----:B-1----:R-:W-:Y:S05]  /*100e0*/  @!P1 NANOSLEEP.SYNCS 0x989680 ;  /* 0x009896800000995d */ /* 0x002fea0003900000 */
[----:B------:R-:W1:Y:S02]  /*100f0*/  @!P1 SYNCS.PHASECHK.TRANS64 P1, [R0+URZ+0x29800], R5 ;  /* 0x02980005000095a7 */ /* 0x000e64000802007f */
[----:B-1----:R-:W-:Y:S05]  /*10100*/  @!P1 BRA `(.L_x_286) ;  /* 0xfffffffc00f09947 */ /* 0x002fea000383ffff */
[----:B------:R-:W-:Y:S05]  /*10110*/  BRA `(.L_x_424) ;  /* 0xffffff1800207947 */ /* 0x000fea000383ffff */
.L_x_290:
[----:B-1----:R1:W2:Y:S02]  /*10120*/  SYNCS.PHASECHK.TRANS64.TRYWAIT P1, [R6+URZ+0x29830], R5 ;  /* 0x02983005060075a7 */ /* 0x0022a4000802017f */
[----:B--2---:R-:W-:Y:S05]  /*10130*/  @!P1 NANOSLEEP.SYNCS 0x989680 ;  /* 0x009896800000995d */ /* 0x004fea0003900000 */
[----:B------:R-:W2:Y:S02]  /*10140*/  @!P1 SYNCS.PHASECHK.TRANS64 P1, [R6+URZ+0x29830], R5 ;  /* 0x02983005060095a7 */ /* 0x000ea4000802007f */
[----:B--2---:R-:W-:Y:S05]  /*10150*/  @!P1 BRA `(.L_x_290) ;  /* 0xfffffffc00f09947 */ /* 0x004fea000383ffff */
[----:B------:R-:W-:Y:S05]  /*10160*/  BRA `(.L_x_289) ;  /* 0xffffff1800487947 */ /* 0x000fea000383ffff */
.L_x_295:
[----:B-1----:R-:W-:-:S04]  /*10170*/  IMAD.U32 R3, RZ, RZ, UR6 ;  /* 0x00000006ff037e24 */ /* 0x002fc8000f8e00ff */
[----:B------:R1:W2:Y:S03]  /*10180*/  SYNCS.PHASECHK.TRANS64.TRYWAIT P1, [R3+URZ+0x29830], R0 ;  /* 0x02983000030075a7 */ /* 0x0002a6000802017f */
[----:B--2---:R-:W-:Y:S05]  /*10190*/  @!P1 NANOSLEEP.SYNCS 0x989680 ;  /* 0x009896800000995d */ /* 0x004fea0003900000 */
[----:B------:R-:W2:Y:S02]  /*101a0*/  @!P1 SYNCS.PHASECHK.TRANS64 P1, [R3+URZ+0x29830], R0 ;  /* 0x02983000030095a7 */ /* 0x000ea4000802007f */
[----:B--2---:R-:W-:Y:S05]  /*101b0*/  @!P1 BRA `(.L_x_295) ;  /* 0xfffffffc00ec9947 */ /* 0x004fea000383ffff */
[----:B------:R-:W-:Y:S05]  /*101c0*/  BRA `(.L_x_292) ;  /* 0xffffff4c00287947 */ /* 0x000fea000383ffff */
.L_x_299:
[----:B-1----:R-:W-:-:S04]  /*101d0*/  IMAD.U32 R3, RZ, RZ, UR6 ;  /* 0x00000006ff037e24 */ /* 0x002fc8000f8e00ff */
[----:B------:R1:W2:Y:S03]  /*101e0*/  SYNCS.PHASECHK.TRANS64.TRYWAIT P1, [R3+URZ+0x29850], R0 ;  /* 0x02985000030075a7 */ /* 0x0002a6000802017f */
[----:B--2---:R-:W-:Y:S05]  /*101f0*/  @!P1 NANOSLEEP.SYNCS 0x989680 ;  /* 0x009896800000995d */ /* 0x004fea0003900000 */
[----:B------:R-:W2:Y:S02]  /*10200*/  @!P1 SYNCS.PHASECHK.TRANS64 P1, [R3+URZ+0x29850], R0 ;  /* 0x02985000030095a7 */ /* 0x000ea4000802007f */
[----:B--2---:R-:W-:Y:S05]  /*10210*/  @!P1 BRA `(.L_x_299) ;  /* 0xfffffffc00ec9947 */ /* 0x004fea000383ffff */
[----:B------:R-:W-:Y:S05]  /*10220*/  BRA `(.L_x_296) ;  /* 0xffffff5800347947 */ /* 0x000fea000383ffff */
.L_x_305:
[----:B-1----:R1:W2:Y:S02]  /*10230*/  SYNCS.PHASECHK.TRANS64.TRYWAIT P1, [R15+URZ+0x29850], R8 ;  /* 0x029850080f0075a7 */ /* 0x0022a4000802017f */
[----:B--2---:R-:W-:Y:S05]  /*10240*/  @!P1 NANOSLEEP.SYNCS 0x989680 ;  /* 0x009896800000995d */ /* 0x004fea0003900000 */
[----:B------:R-:W2:Y:S02]  /*10250*/  @!P1 SYNCS.PHASECHK.TRANS64 P1, [R15+URZ+0x29850], R8 ;  /* 0x029850080f0095a7 */ /* 0x000ea4000802007f */
[----:B--2---:R-:W-:Y:S05]  /*10260*/  @!P1 BRA `(.L_x_305) ;  /* 0xfffffffc00f09947 */ /* 0x004fea000383ffff */
[----:B------:R-:W-:Y:S05]  /*10270*/  BRA `(.L_x_304) ;  /* 0xffffff78003c7947 */ /* 0x000fea000383ffff */
.L_x_351:
[----:B------:R-:W-:Y:S02]  /*10280*/  IMAD.MOV.U32 R13, RZ, RZ, R0 ;  /* 0x000000ffff0d7224 */ /* 0x000fe400078e0000 */
[----:B------:R-:W-:Y:S02]  /*10290*/  IMAD.MOV.U32 R12, RZ, RZ, RZ ;  /* 0x000000ffff0c7224 */ /* 0x000fe400078e00ff */
[----:B------:R-:W-:Y:S02]  /*102a0*/  IMAD.MOV.U32 R11, RZ, RZ, 0x1f ;  /* 0x0000001fff0b7424 */ /* 0x000fe400078e00ff */
[----:B------:R-:W-:-:S07]  /*102b0*/  IMAD.MOV.U32 R15, RZ, RZ, -0x1 ;  /* 0xffffffffff0f7424 */ /* 0x000fce00078e00ff */
[----:B--23--:R-:W-:Y:S05]  /*102c0*/  WARPSYNC.COLLECTIVE R15, `(.L_x_425) ;  /* 0x000000000f087348 */ /* 0x00cfea0003c00000 */
[----:B------:R0:W1:Y:S02]  /*102d0*/  SHFL.IDX P6, R14, R13, R12, R11 ;  /* 0x0000000c0d0e7389 */ /* 0x00006400000c000b */
[----:B0123--:R-:W-:Y:S01]  /*102e0*/  ENDCOLLECTIVE ;  /* 0x000000000000791b */ /* 0x00ffe20003800000 */
.L_x_425:
[----:B------:R-:W-:Y:S05]  /*102f0*/  BRA `(.L_x_426) ;  /* 0xffffffc400907947 */ /* 0x000fea000383ffff */
.L_x_353:
[----:B------:R-:W-:Y:S01]  /*10300*/  BSSY B0, `(.L_x_427) ;  /* 0x0000006000007945 */ /* 0x000fe20003800000 */
[----:B------:R-:W-:-:S07]  /*10310*/  IMAD.MOV.U32 R15, RZ, RZ, -0x1 ;  /* 0xffffffffff0f7424 */ /* 0x000fce00078e00ff */
[----:B--23--:R-:W-:Y:S05]  /*10320*/  WARPSYNC.COLLECTIVE R15, `(.L_x_428) ;  /* 0x000000000f0c7348 */ /* 0x00cfea0003c00000 */
[----:B------:R-:W-:Y:S02]  /*10330*/  ELECT P6, UR62, PT ;  /* 0x00000000003e782f */ /* 0x000fe400038c0000 */
[----:B------:R-:W-:Y:S01]  /*10340*/  MOV R14, UR62 ;  /* 0x0000003e000e7c02 */ /* 0x000fe20008000f00 */
[----:B--23--:R-:W-:Y:S10]  /*10350*/  ENDCOLLECTIVE ;  /* 0x000000000000791b */ /* 0x00cff40003800000 */
.L_x_428:
[----:B------:R-:W-:Y:S05]  /*10360*/  BSYNC B0 ;  /* 0x0000000000007941 */ /* 0x000fea0003800000 */
.L_x_427:
[----:B------:R-:W-:Y:S05]  /*10370*/  BRA `(.L_x_429) ;  /* 0xffffffc400a07947 */ /* 0x000fea000383ffff */
.L_x_355:
[----:B0-----:R0:W1:Y:S02]  /*10380*/  SYNCS.PHASECHK.TRANS64.TRYWAIT P0, [R2+URZ+0x29880], R3 ;  /* 0x02988003020075a7 */ /* 0x001064000800017f */
[----:B-1----:R-:W-:Y:S05]  /*10390*/  @!P0 NANOSLEEP.SYNCS 0x989680 ;  /* 0x009896800000895d */ /* 0x002fea0003900000 */
[----:B------:R-:W1:Y:S02]  /*103a0*/  @!P0 SYNCS.PHASECHK.TRANS64 P0, [R2+URZ+0x29880], R3 ;  /* 0x02988003020085a7 */ /* 0x000e64000800007f */
[----:B-1----:R-:W-:Y:S05]  /*103b0*/  @!P0 BRA `(.L_x_355) ;  /* 0xfffffffc00f08947 */ /* 0x002fea000383ffff */
[----:B------:R-:W-:Y:S05]  /*103c0*/  BRA `(.L_x_430) ;  /* 0xffffffc800007947 */ /* 0x000fea000383ffff */
.L_x_357:
[----:B-1----:R1:W3:Y:S02]  /*103d0*/  SYNCS.PHASECHK.TRANS64.TRYWAIT P0, [R2+URZ+0x29840], R3 ;  /* 0x02984003020075a7 */ /* 0x0022e4000800017f */
[----:B---3--:R-:W-:Y:S05]  /*103e0*/  @!P0 NANOSLEEP.SYNCS 0x989680 ;  /* 0x009896800000895d */ /* 0x008fea0003900000 */
[----:B------:R-:W3:Y:S02]  /*103f0*/  @!P0 SYNCS.PHASECHK.TRANS64 P0, [R2+URZ+0x29840], R3 ;  /* 0x02984003020085a7 */ /* 0x000ee4000800007f */
[----:B---3--:R-:W-:Y:S05]  /*10400*/  @!P0 BRA `(.L_x_357) ;  /* 0xfffffffc00f08947 */ /* 0x008fea000383ffff */
[----:B------:R-:W-:Y:S05]  /*10410*/  BRA `(.L_x_431) ;  /* 0xffffffc800507947 */ /* 0x000fea000383ffff */
.L_x_361:
[----:B------:R-:W-:Y:S01]  /*10420*/  IMAD.MOV.U32 R13, RZ, RZ, R2 ;  /* 0x000000ffff0d7224 */ /* 0x000fe200078e0002 */
[----:B------:R-:W-:Y:S01]  /*10430*/  LOP3.LUT R7, R7, 0x7f, RZ, 0xc0, !PT ;  /* 0x0000007f07077812 */ /* 0x000fe200078ec0ff */
[----:B------:R-:W-:Y:S02]  /*10440*/  IMAD.MOV.U32 R12, RZ, RZ, RZ ;  /* 0x000000ffff0c7224 */ /* 0x000fe400078e00ff */
[----:B------:R-:W-:Y:S01]  /*10450*/  IMAD.MOV.U32 R11, RZ, RZ, 0x1c1f ;  /* 0x00001c1fff0b7424 */ /* 0x000fe200078e00ff */
[----:B------:R-:W-:Y:S01]  /*10460*/  SHF.R.U32.HI R7, RZ, 0x2, R7 ;  /* 0x00000002ff077819 */ /* 0x000fe20000011607 */
[----:B------:R-:W-:Y:S02]  /*10470*/  IMAD.MOV.U32 R15, RZ, RZ, -0x1 ;  /* 0xffffffffff0f7424 */ /* 0x000fe400078e00ff */
[----:B------:R-:W-:Y:S02]  /*10480*/  IMAD R4, R19, R8, RZ ;  /* 0x0000000813047224 */ /* 0x000fe400078e02ff */
[----:B------:R-:W-:-:S07]  /*10490*/  IMAD.IADD R0, R7, 0x1, R0 ;  /* 0x0000000107007824 */ /* 0x000fce00078e0200 */
[----:B--2--5:R-:W-:Y:S05]  /*104a0*/  WARPSYNC.COLLECTIVE R15, `(.L_x_432) ;  /* 0x000000000f087348 */ /* 0x024fea0003c00000 */
[----:B------:R0:W1:Y:S02]  /*104b0*/  SHFL.IDX P6, R14, R13, R12, R11 ;  /* 0x0000000c0d0e7389 */ /* 0x00006400000c000b */
[----:B012--5:R-:W-:Y:S01]  /*104c0*/  ENDCOLLECTIVE ;  /* 0x000000000000791b */ /* 0x027fe20003800000 */
.L_x_432:
[----:B------:R-:W-:Y:S01]  /*104d0*/  ISETP.GE.AND P4, PT, R0, R4, PT ;  /* 0x000000040000720c */ /* 0x000fe20003f86270 */
[----:B------:R-:W-:Y:S02]  /*104e0*/  IMAD.MOV.U32 R13, RZ, RZ, R3 ;  /* 0x000000ffff0d7224 */ /* 0x000fe400078e0003 */
[----:B------:R-:W-:-:S10]  /*104f0*/  IMAD.MOV.U32 R5, RZ, RZ, R14 ;  /* 0x000000ffff057224 */ /* 0x000fd400078e000e */
[----:B------:R-:W-:Y:S05]  /*10500*/  WARPSYNC.COLLECTIVE R15, `(.L_x_433) ;  /* 0x000000000f087348 */ /* 0x000fea0003c00000 */
[----:B------:R0:W1:Y:S02]  /*10510*/  SHFL.IDX P6, R14, R13, R12, R11 ;  /* 0x0000000c0d0e7389 */ /* 0x00006400000c000b */
[----:B01----:R-:W-:Y:S01]  /*10520*/  ENDCOLLECTIVE ;  /* 0x000000000000791b */ /* 0x003fe20003800000 */
.L_x_433:
[----:B------:R-:W-:Y:S02]  /*10530*/  IMAD.MOV.U32 R13, RZ, RZ, R2 ;  /* 0x000000ffff0d7224 */ /* 0x000fe400078e0002 */
[----:B------:R-:W-:Y:S02]  /*10540*/  IMAD.MOV.U32 R12, RZ, RZ, 0x1 ;  /* 0x00000001ff0c7424 */ /* 0x000fe400078e00ff */
[----:B------:R-:W-:-:S07]  /*10550*/  IMAD.MOV.U32 R6, RZ, RZ, R14 ;  /* 0x000000ffff067224 */ /* 0x000fce00078e000e */
[----:B------:R-:W-:Y:S05]  /*10560*/  WARPSYNC.COLLECTIVE R15, `(.L_x_434) ;  /* 0x000000000f087348 */ /* 0x000fea0003c00000 */
[----:B------:R0:W1:Y:S02]  /*10570*/  SHFL.IDX P6, R14, R13, R12, R11 ;  /* 0x0000000c0d0e7389 */ /* 0x00006400000c000b */
[----:B01----:R-:W-:Y:S01]  /*10580*/  ENDCOLLECTIVE ;  /* 0x000000000000791b */ /* 0x003fe20003800000 */
.L_x_434:
        /* <DEDUP_REMOVED lines=8> */
[----:B------:R0:W-:Y:S02]  /*10610*/  @!P4 LDGSTS.E.BYPASS.LTC128B.128 [R9+0x14400], desc[UR48][R6.64], !P0 ;  /* 0x144000000609cfae */ /* 0x0001e4000c101d70 */
[----:B------:R-:W-:Y:S02]  /*10620*/  ISETP.GE.AND P3, PT, R5, R4, PT ;  /* 0x000000040500720c */ /* 0x000fe40003f66270 */
[----:B------:R0:W-:Y:S01]  /*10630*/  @!P4 LDGSTS.E.BYPASS.LTC128B.128 [R9+0x16400], desc[UR48][R6.64+0x40], !P1 ;  /* 0x164000400609cfae */ /* 0x0001e2000c901d70 */
[----:B------:R-:W-:-:S03]  /*10640*/  IMAD.MOV.U32 R5, RZ, RZ, R14 ;  /* 0x000000ffff057224 */ /* 0x000fc600078e000e */
[----:B------:R0:W-:Y:S07]  /*10650*/  @!P4 LDGSTS.E.BYPASS.LTC128B.128 [R9+0x18400], desc[UR48][R6.64+0x80], !P2 ;  /* 0x184000800609cfae */ /* 0x0001ee000d101d70 */
[----:B0-----:R-:W-:Y:S05]  /*10660*/  WARPSYNC.COLLECTIVE R15, `(.L_x_435) ;  /* 0x000000000f087348 */ /* 0x001fea0003c00000 */
[----:B------:R1:W2:Y:S02]  /*10670*/  SHFL.IDX P6, R14, R13, R12, R11 ;  /* 0x0000000c0d0e7389 */ /* 0x0002a400000c000b */
[----:B012---:R-:W-:Y:S01]  /*10680*/  ENDCOLLECTIVE ;  /* 0x000000000000791b */ /* 0x007fe20003800000 */
.L_x_435:
[----:B------:R-:W-:Y:S02]  /*10690*/  IMAD.MOV.U32 R13, RZ, RZ, R2 ;  /* 0x000000ffff0d7224 */ /* 0x000fe400078e0002 */
[----:B------:R-:W-:Y:S02]  /*106a0*/  IMAD.MOV.U32 R12, RZ, RZ, 0x2 ;  /* 0x00000002ff0c7424 */ /* 0x000fe400078e00ff */
[----:B------:R-:W-:-:S07]  /*106b0*/  IMAD.MOV.U32 R6, RZ, RZ, R14 ;  /* 0x000000ffff067224 */ /* 0x000fce00078e000e */
[----:B------:R-:W-:Y:S05]  /*106c0*/  WARPSYNC.COLLECTIVE R15, `(.L_x_436) ;  /* 0x000000000f087348 */ /* 0x000fea0003c00000 */
[----:B------:R0:W1:Y:S02]  /*106d0*/  SHFL.IDX P6, R14, R13, R12, R11 ;  /* 0x0000000c0d0e7389 */ /* 0x00006400000c000b */
[----:B01----:R-:W-:Y:S01]  /*106e0*/  ENDCOLLECTIVE ;  /* 0x000000000000791b */ /* 0x003fe20003800000 */
.L_x_436:
        /* <DEDUP_REMOVED lines=16> */
.L_x_437:
[----:B------:R-:W-:Y:S02]  /*107f0*/  IMAD.MOV.U32 R13, RZ, RZ, R2 ;  /* 0x000000ffff0d7224 */ /* 0x000fe400078e0002 */
[----:B------:R-:W-:Y:S02]  /*10800*/  IMAD.MOV.U32 R12, RZ, RZ, 0x3 ;  /* 0x00000003ff0c7424 */ /* 0x000fe400078e00ff */
[----:B------:R-:W-:-:S07]  /*10810*/  IMAD.MOV.U32 R6, RZ, RZ, R14 ;  /* 0x000000ffff067224 */ /* 0x000fce00078e000e */
[----:B------:R-:W-:Y:S05]  /*10820*/  WARPSYNC.COLLECTIVE R15, `(.L_x_438) ;  /* 0x000000000f087348 */ /* 0x000fea0003c00000 */
[----:B------:R0:W1:Y:S02]  /*10830*/  SHFL.IDX P6, R14, R13, R12, R11 ;  /* 0x0000000c0d0e7389 */ /* 0x00006400000c000b */
[----:B01----:R-:W-:Y:S01]  /*10840*/  ENDCOLLECTIVE ;  /* 0x000000000000791b */ /* 0x003fe20003800000 */
.L_x_438:
        /* <DEDUP_REMOVED lines=14> */
.L_x_439:
[----:B------:R-:W-:Y:S01]  /*10930*/  IMAD.MOV.U32 R3, RZ, RZ, R14 ;  /* 0x000000ffff037224 */ /* 0x000fe200078e000e */
[----:B------:R-:W-:Y:S06]  /*10940*/  BRA `(.L_x_440) ;  /* 0xffffffcc00b87947 */ /* 0x000fec000383ffff */
.L_x_366:
[----:B0-----:R0:W1:Y:S02]  /*10950*/  SYNCS.PHASECHK.TRANS64.TRYWAIT P0, [R17+URZ+0x29820], R0 ;  /* 0x02982000110075a7 */ /* 0x001064000800017f */
[----:B-1----:R-:W-:Y:S05]  /*10960*/  @!P0 NANOSLEEP.SYNCS 0x989680 ;  /* 0x009896800000895d */ /* 0x002fea0003900000 */
[----:B------:R-:W1:Y:S02]  /*10970*/  @!P0 SYNCS.PHASECHK.TRANS64 P0, [R17+URZ+0x29820], R0 ;  /* 0x02982000110085a7 */ /* 0x000e64000800007f */
[----:B-1----:R-:W-:Y:S05]  /*10980*/  @!P0 BRA `(.L_x_366) ;  /* 0xfffffffc00f08947 */ /* 0x002fea000383ffff */
[----:B------:R-:W-:Y:S05]  /*10990*/  BRA `(.L_x_441) ;  /* 0xffffffd000287947 */ /* 0x000fea000383ffff */
.L_x_372:
[----:B---3--:R3:W4:Y:S02]  /*109a0*/  SYNCS.PHASECHK.TRANS64.TRYWAIT P0, [R5+URZ+0x29880], R4 ;  /* 0x02988004050075a7 */ /* 0x008724000800017f */
[----:B----4-:R-:W-:Y:S05]  /*109b0*/  @!P0 NANOSLEEP.SYNCS 0x989680 ;  /* 0x009896800000895d */ /* 0x010fea0003900000 */
[----:B------:R-:W4:Y:S02]  /*109c0*/  @!P0 SYNCS.PHASECHK.TRANS64 P0, [R5+URZ+0x29880], R4 ;  /* 0x02988004050085a7 */ /* 0x000f24000800007f */
[----:B----4-:R-:W-:Y:S05]  /*109d0*/  @!P0 BRA `(.L_x_372) ;  /* 0xfffffffc00f08947 */ /* 0x010fea000383ffff */
[----:B------:R-:W-:Y:S05]  /*109e0*/  BRA `(.L_x_442) ;  /* 0xffffffd000e07947 */ /* 0x000fea000383ffff */
.L_x_377:
[----:B----4-:R4:W0:Y:S02]  /*109f0*/  SYNCS.PHASECHK.TRANS64.TRYWAIT P0, [R5+URZ+0x29840], R4 ;  /* 0x02984004050075a7 */ /* 0x010824000800017f */
[----:B0-----:R-:W-:Y:S05]  /*10a00*/  @!P0 NANOSLEEP.SYNCS 0x989680 ;  /* 0x009896800000895d */ /* 0x001fea0003900000 */
[----:B------:R-:W0:Y:S02]  /*10a10*/  @!P0 SYNCS.PHASECHK.TRANS64 P0, [R5+URZ+0x29840], R4 ;  /* 0x02984004050085a7 */ /* 0x000e24000800007f */
[----:B0-----:R-:W-:Y:S05]  /*10a20*/  @!P0 BRA `(.L_x_377) ;  /* 0xfffffffc00f08947 */ /* 0x001fea000383ffff */
[----:B------:R-:W-:Y:S05]  /*10a30*/  BRA `(.L_x_443) ;  /* 0xffffffd4005c7947 */ /* 0x000fea000383ffff */
.L_x_385:
[----:B----4-:R4:W0:Y:S02]  /*10a40*/  SYNCS.PHASECHK.TRANS64.TRYWAIT P0, [R19+URZ+0x29870], R4 ;  /* 0x02987004130075a7 */ /* 0x010824000800017f */
[----:B0-----:R-:W-:Y:S05]  /*10a50*/  @!P0 NANOSLEEP.SYNCS 0x989680 ;  /* 0x009896800000895d */ /* 0x001fea0003900000 */
[----:B------:R-:W0:Y:S02]  /*10a60*/  @!P0 SYNCS.PHASECHK.TRANS64 P0, [R19+URZ+0x29870], R4 ;  /* 0x02987004130085a7 */ /* 0x000e24000800007f */
[----:B0-----:R-:W-:Y:S05]  /*10a70*/  @!P0 BRA `(.L_x_385) ;  /* 0xfffffffc00f08947 */ /* 0x001fea000383ffff */
[----:B------:R-:W-:Y:S05]  /*10a80*/  BRA `(.L_x_444) ;  /* 0xffffffd800747947 */ /* 0x000fea000383ffff */
.L_x_387:
[----:B------:R0:W0:Y:S02]  /*10a90*/  SYNCS.PHASECHK.TRANS64.TRYWAIT P0, [R19+URZ+0x29860], R0 ;  /* 0x02986000130075a7 */ /* 0x000024000800017f */
[----:B0-----:R-:W-:Y:S05]  /*10aa0*/  @!P0 NANOSLEEP.SYNCS 0x989680 ;  /* 0x009896800000895d */ /* 0x001fea0003900000 */
[----:B------:R-:W0:Y:S02]  /*10ab0*/  @!P0 SYNCS.PHASECHK.TRANS64 P0, [R19+URZ+0x29860], R0 ;  /* 0x02986000130085a7 */ /* 0x000e24000800007f */
[----:B0-----:R-:W-:Y:S05]  /*10ac0*/  @!P0 BRA `(.L_x_387) ;  /* 0xfffffffc00f08947 */ /* 0x001fea000383ffff */
[----:B------:R-:W-:Y:S05]  /*10ad0*/  BRA `(.L_x_445) ;  /* 0xffffffd8007c7947 */ /* 0x000fea000383ffff */
.L_x_394:
[----:B0-----:R0:W1:Y:S02]  /*10ae0*/  SYNCS.PHASECHK.TRANS64.TRYWAIT P1, [R16+URZ+0x29870], R3 ;  /* 0x02987003100075a7 */ /* 0x001064000802017f */
[----:B-1----:R-:W-:Y:S05]  /*10af0*/  @!P1 NANOSLEEP.SYNCS 0x989680 ;  /* 0x009896800000995d */ /* 0x002fea0003900000 */
[----:B------:R-:W1:Y:S02]  /*10b00*/  @!P1 SYNCS.PHASECHK.TRANS64 P1, [R16+URZ+0x29870], R3 ;  /* 0x02987003100095a7 */ /* 0x000e64000802007f */
[----:B-1----:R-:W-:Y:S05]  /*10b10*/  @!P1 BRA `(.L_x_394) ;  /* 0xfffffffc00f09947 */ /* 0x002fea000383ffff */
[----:B------:R-:W-:Y:S05]  /*10b20*/  BRA `(.L_x_446) ;  /* 0xffffffe000507947 */ /* 0x000fea000383ffff */
.L_x_396:
[----:B0-----:R0:W1:Y:S02]  /*10b30*/  SYNCS.PHASECHK.TRANS64.TRYWAIT P1, [R16+URZ+0x29860], R3 ;  /* 0x02986003100075a7 */ /* 0x001064000802017f */
[----:B-1----:R-:W-:Y:S05]  /*10b40*/  @!P1 NANOSLEEP.SYNCS 0x989680 ;  /* 0x009896800000995d */ /* 0x002fea0003900000 */
[----:B------:R-:W1:Y:S02]  /*10b50*/  @!P1 SYNCS.PHASECHK.TRANS64 P1, [R16+URZ+0x29860], R3 ;  /* 0x02986003100095a7 */ /* 0x000e64000802007f */
[----:B-1----:R-:W-:Y:S05]  /*10b60*/  @!P1 BRA `(.L_x_396) ;  /* 0xfffffffc00f09947 */ /* 0x002fea000383ffff */
[----:B------:R-:W-:Y:S05]  /*10b70*/  BRA `(.L_x_447) ;  /* 0xffffffe000587947 */ /* 0x000fea000383ffff */
.L_x_409:
[----:B0-----:R0:W1:Y:S02]  /*10b80*/  SYNCS.PHASECHK.TRANS64.TRYWAIT P0, [R3+URZ+0x29820], R0 ;  /* 0x02982000030075a7 */ /* 0x001064000800017f */
[----:B-1----:R-:W-:Y:S05]  /*10b90*/  @!P0 NANOSLEEP.SYNCS 0x989680 ;  /* 0x009896800000895d */ /* 0x002fea0003900000 */
[----:B------:R-:W1:Y:S02]  /*10ba0*/  @!P0 SYNCS.PHASECHK.TRANS64 P0, [R3+URZ+0x29820], R0 ;  /* 0x02982000030085a7 */ /* 0x000e64000800007f */
[----:B-1----:R-:W-:Y:S05]  /*10bb0*/  @!P0 BRA `(.L_x_409) ;  /* 0xfffffffc00f08947 */ /* 0x002fea000383ffff */
[----:B------:R-:W-:Y:S05]  /*10bc0*/  BRA `(.L_x_448) ;  /* 0xfffffff000687947 */ /* 0x000fea000383ffff */
.L_x_410:
[----:B------:R-:W1:Y:S01]  /*10bd0*/  S2R R2, SR_TID.X ;  /* 0x0000000000027919 */ /* 0x000e620000002100 */
[----:B------:R-:W-:Y:S01]  /*10be0*/  BSSY B0, `(.L_x_449) ;  /* 0x000000a000007945 */ /* 0x000fe20003800000 */
[----:B------:R-:W-:Y:S02]  /*10bf0*/  IMAD.MOV.U32 R12, RZ, RZ, RZ ;  /* 0x000000ffff0c7224 */ /* 0x000fe400078e00ff */
[----:B------:R-:W-:Y:S02]  /*10c00*/  IMAD.MOV.U32 R11, RZ, RZ, 0x1f ;  /* 0x0000001fff0b7424 */ /* 0x000fe400078e00ff */
[----:B------:R-:W-:Y:S01]  /*10c10*/  IMAD.MOV.U32 R15, RZ, RZ, -0x1 ;  /* 0xffffffffff0f7424 */ /* 0x000fe200078e00ff */
[----:B-1----:R-:W-:-:S04]  /*10c20*/  SHF.R.U32.HI R2, RZ, 0x5, R2 ;  /* 0x00000005ff027819 */ /* 0x002fc80000011602 */
[----:B------:R-:W-:-:S05]  /*10c30*/  LOP3.LUT R2, R2, 0x3, RZ, 0xc0, !PT ;  /* 0x0000000302027812 */ /* 0x000fca00078ec0ff */
[----:B------:R-:W-:-:S07]  /*10c40*/  IMAD.MOV.U32 R13, RZ, RZ, R2 ;  /* 0x000000ffff0d7224 */ /* 0x000fce00078e0002 */
[----:B0-2---:R-:W-:Y:S05]  /*10c50*/  WARPSYNC.COLLECTIVE R15, `(.L_x_450) ;  /* 0x000000000f087348 */ /* 0x005fea0003c00000 */
[----:B------:R1:W3:Y:S02]  /*10c60*/  SHFL.IDX P6, R14, R13, R12, R11 ;  /* 0x0000000c0d0e7389 */ /* 0x0002e400000c000b */
[----:B0123--:R-:W-:Y:S01]  /*10c70*/  ENDCOLLECTIVE ;  /* 0x000000000000791b */ /* 0x00ffe20003800000 */
.L_x_450:
[----:B------:R-:W-:Y:S05]  /*10c80*/  BSYNC B0 ;  /* 0x0000000000007941 */ /* 0x000fea0003800000 */
.L_x_449:
[----:B------:R-:W-:Y:S05]  /*10c90*/  BRA `(.L_x_451) ;  /* 0xfffffff000507947 */ /* 0x000fea000383ffff */
.L_x_413:
[----:B------:R-:W-:Y:S01]  /*10ca0*/  BSSY B1, `(.L_x_452) ;  /* 0x0000006000017945 */ /* 0x000fe20003800000 */
[----:B------:R-:W-:-:S07]  /*10cb0*/  IMAD.MOV.U32 R15, RZ, RZ, -0x1 ;  /* 0xffffffffff0f7424 */ /* 0x000fce00078e00ff */
[----:B0-2---:R-:W-:Y:S05]  /*10cc0*/  WARPSYNC.COLLECTIVE R15, `(.L_x_453) ;  /* 0x000000000f0c7348 */ /* 0x005fea0003c00000 */
[----:B------:R-:W-:Y:S02]  /*10cd0*/  ELECT P6, UR62, PT ;  /* 0x00000000003e782f */ /* 0x000fe400038c0000 */
[----:B------:R-:W-:Y:S01]  /*10ce0*/  MOV R14, UR62 ;  /* 0x0000003e000e7c02 */ /* 0x000fe20008000f00 */
[----:B0-2---:R-:W-:Y:S10]  /*10cf0*/  ENDCOLLECTIVE ;  /* 0x000000000000791b */ /* 0x005ff40003800000 */
.L_x_453:
[----:B------:R-:W-:Y:S05]  /*10d00*/  BSYNC B1 ;  /* 0x0000000000017941 */ /* 0x000fea0003800000 */
.L_x_452:
[----:B------:R-:W-:Y:S05]  /*10d10*/  BRA `(.L_x_454) ;  /* 0xfffffff000487947 */ /* 0x000fea000383ffff */
.L_x_415:
[----:B0-----:R0:W1:Y:S02]  /*10d20*/  SYNCS.PHASECHK.TRANS64.TRYWAIT P1, [R7+URZ], R4 ;  /* 0x00000004070075a7 */ /* 0x001064000802017f */
[----:B-1----:R-:W-:Y:S05]  /*10d30*/  @!P1 NANOSLEEP.SYNCS 0x989680 ;  /* 0x009896800000995d */ /* 0x002fea0003900000 */
[----:B------:R-:W1:Y:S02]  /*10d40*/  @!P1 SYNCS.PHASECHK.TRANS64 P1, [R7+URZ], R4 ;  /* 0x00000004070095a7 */ /* 0x000e64000802007f */
[----:B-1----:R-:W-:Y:S05]  /*10d50*/  @!P1 BRA `(.L_x_415) ;  /* 0xfffffffc00f09947 */ /* 0x002fea000383ffff */
[----:B------:R-:W-:Y:S05]  /*10d60*/  BRA `(.L_x_455) ;  /* 0xfffffff000807947 */ /* 0x000fea000383ffff */
.L_x_416:
[----:B-1----:R1:W3:Y:S02]  /*10d70*/  SYNCS.PHASECHK.TRANS64.TRYWAIT P1, [R5+URZ], R0 ;  /* 0x00000000050075a7 */ /* 0x0022e4000802017f */
[----:B---3--:R-:W-:Y:S05]  /*10d80*/  @!P1 NANOSLEEP.SYNCS 0x989680 ;  /* 0x009896800000995d */ /* 0x008fea0003900000 */
[----:B------:R-:W3:Y:S02]  /*10d90*/  @!P1 SYNCS.PHASECHK.TRANS64 P1, [R5+URZ], R0 ;  /* 0x00000000050095a7 */ /* 0x000ee4000802007f */
[----:B---3--:R-:W-:Y:S05]  /*10da0*/  @!P1 BRA `(.L_x_416) ;  /* 0xfffffffc00f09947 */ /* 0x008fea000383ffff */
[----:B------:R-:W-:Y:S05]  /*10db0*/  BRA `(.L_x_456) ;  /* 0xfffffff000747947 */ /* 0x000fea000383ffff */
.L_x_418:
[----:B-1----:R1:W3:Y:S02]  /*10dc0*/  SYNCS.PHASECHK.TRANS64.TRYWAIT P1, [R5+URZ+0x29860], R4 ;  /* 0x02986004050075a7 */ /* 0x0022e4000802017f */
[----:B---3--:R-:W-:Y:S05]  /*10dd0*/  @!P1 NANOSLEEP.SYNCS 0x989680 ;  /* 0x009896800000995d */ /* 0x008fea0003900000 */
[----:B------:R-:W3:Y:S02]  /*10de0*/  @!P1 SYNCS.PHASECHK.TRANS64 P1, [R5+URZ+0x29860], R4 ;  /* 0x02986004050095a7 */ /* 0x000ee4000802007f */
[----:B---3--:R-:W-:Y:S05]  /*10df0*/  @!P1 BRA `(.L_x_418) ;  /* 0xfffffffc00f09947 */ /* 0x008fea000383ffff */
[----:B------:R-:W-:Y:S05]  /*10e00*/  BRA `(.L_x_457) ;  /* 0xfffffff000747947 */ /* 0x000fea000383ffff */
.L_x_420:
[----:B---3--:R3:W4:Y:S02]  /*10e10*/  SYNCS.PHASECHK.TRANS64.TRYWAIT P1, [R3+URZ+0x29860], R0 ;  /* 0x02986000030075a7 */ /* 0x008724000802017f */
[----:B----4-:R-:W-:Y:S05]  /*10e20*/  @!P1 NANOSLEEP.SYNCS 0x989680 ;  /* 0x009896800000995d */ /* 0x010fea0003900000 */
[----:B------:R-:W4:Y:S02]  /*10e30*/  @!P1 SYNCS.PHASECHK.TRANS64 P1, [R3+URZ+0x29860], R0 ;  /* 0x02986000030095a7 */ /* 0x000f24000802007f */
[----:B----4-:R-:W-:Y:S05]  /*10e40*/  @!P1 BRA `(.L_x_420) ;  /* 0xfffffffc00f09947 */ /* 0x010fea000383ffff */
[----:B------:R-:W-:Y:S05]  /*10e50*/  BRA `(.L_x_458) ;  /* 0xfffffff000747947 */ /* 0x000fea000383ffff */
.L_x_422:
[----:B----4-:R4:W0:Y:S02]  /*10e60*/  SYNCS.PHASECHK.TRANS64.TRYWAIT P0, [R5+URZ+0x29880], R4 ;  /* 0x02988004050075a7 */ /* 0x010824000800017f */
[----:B0-----:R-:W-:Y:S05]  /*10e70*/  @!P0 NANOSLEEP.SYNCS 0x989680 ;  /* 0x009896800000895d */ /* 0x001fea0003900000 */
[----:B------:R-:W0:Y:S02]  /*10e80*/  @!P0 SYNCS.PHASECHK.TRANS64 P0, [R5+URZ+0x29880], R4 ;  /* 0x02988004050085a7 */ /* 0x000e24000800007f */
[----:B0-----:R-:W-:Y:S05]  /*10e90*/  @!P0 BRA `(.L_x_422) ;  /* 0xfffffffc00f08947 */ /* 0x001fea000383ffff */
[----:B------:R-:W-:Y:S05]  /*10ea0*/  BRA `(.L_x_423) ;  /* 0xfffffff000707947 */ /* 0x000fea000383ffff */
.L_x_459:
        /* <DEDUP_REMOVED lines=13> */
.L_x_2851:


//--------------------- .text._ZN7cutlass13device_kernelIN5flash11enable_sm90INS1_16FlashAttnFwdSm90INS1_25CollectiveMainloopFwdSm90ILi2EN4cute5tupleIJNS5_1CILi1EEES8_S8_EEENS6_IJNS7_ILi128EEENS7_ILi160EEENS7_ILi192EEEEEELi128ENS_12float_e4m3_tEfNS_4arch4Sm90ELb0ELb0ELb0ELb1ELb0ELb1ELb0ELb1ELb1ELb1ELb0ELb0EEENS1_21CollectiveEpilogueFwdINS6_IJSA_SA_SB_EEES9_NS_10bfloat16_tESG_Li256ELb1ELb1ELb0ELb1EEENS1_36VarlenDynamicPersistentTileSchedulerILi128ELi160ELi256ELi128ELb0ELb1ELb1ELb0ELb1ELb1EEEEEEEEEvNT_6ParamsE --------------------------
	.section	.text._ZN7cutlass13device_kernelIN5flash11enable_sm90INS1_16FlashAttnFwdSm90INS1_25CollectiveMainloopFwdSm90ILi2EN4cute5tupleIJNS5_1CILi1EEES8_S8_EEENS6_IJNS7_ILi128EEENS7_ILi160EEENS7_ILi192EEEEEELi128ENS_12float_e4m3_tEfNS_4arch4Sm90ELb0ELb0ELb0ELb1ELb0ELb1ELb0ELb1ELb1ELb1ELb0ELb0EEENS1_21CollectiveEpilogueFwdINS6_IJSA_SA_SB_EEES9_NS_10bfloat16_tESG_Li256ELb1ELb1ELb0ELb1EEENS1_36VarlenDynamicPersistentTileSchedulerILi128ELi160ELi256ELi128ELb0ELb1ELb1ELb0ELb1ELb1EEEEEEEEEvNT_6ParamsE,"ax",@progbits
	.align	128
.text._ZN7cutlass13device_kernelIN5flash11enable_sm90INS1_16FlashAttnFwdSm90INS1_25CollectiveMainloopFwdSm90ILi2EN4cute5tupleIJNS5_1CILi1EEES8_S8_EEENS6_IJNS7_ILi128EEENS7_ILi160EEENS7_ILi192EEEEEELi128ENS_12float_e4m3_tEfNS_4arch4Sm90ELb0ELb0ELb0ELb1ELb0ELb1ELb0ELb1ELb1ELb1ELb0ELb0EEENS1_21CollectiveEpilogueFwdINS6_IJSA_SA_SB_EEES9_NS_10bfloat16_tESG_Li256ELb1ELb1ELb0ELb1EEENS1_36VarlenDynamicPersistentTileSchedulerILi128ELi160ELi256ELi128ELb0ELb1ELb1ELb0ELb1ELb1EEEEEEEEEvNT_6ParamsE:
        .type           _ZN7cutlass13device_kernelIN5flash11enable_sm90INS1_16FlashAttnFwdSm90INS1_25CollectiveMainloopFwdSm90ILi2EN4cute5tupleIJNS5_1CILi1EEES8_S8_EEENS6_IJNS7_ILi128EEENS7_ILi160EEENS7_ILi192EEEEEELi128ENS_12float_e4m3_tEfNS_4arch4Sm90ELb0ELb0ELb0ELb1ELb0ELb1ELb0ELb1ELb1ELb1ELb0ELb0EEENS1_21CollectiveEpilogueFwdINS6_IJSA_SA_SB_EEES9_NS_10bfloat16_tESG_Li256ELb1ELb1ELb0ELb1EEENS1_36VarlenDynamicPersistentTileSchedulerILi128ELi160ELi256ELi128ELb0ELb1ELb1ELb0ELb1ELb1EEEEEEEEEvNT_6ParamsE,@function
        .size           _ZN7cutlass13device_kernelIN5flash11enable_sm90INS1_16FlashAttnFwdSm90INS1_25CollectiveMainloopFwdSm90ILi2EN4cute5tupleIJNS5_1CILi1EEES8_S8_EEENS6_IJNS7_ILi128EEENS7_ILi160EEENS7_ILi192EEEEEELi128ENS_12float_e4m3_tEfNS_4arch4Sm90ELb0ELb0ELb0ELb1ELb0ELb1ELb0ELb1ELb1ELb1ELb0ELb0EEENS1_21CollectiveEpilogueFwdINS6_IJSA_SA_SB_EEES9_NS_10bfloat16_tESG_Li256ELb1ELb1ELb0ELb1EEENS1_36VarlenDynamicPersistentTileSchedulerILi128ELi160ELi256ELi128ELb0ELb1ELb1ELb0ELb1ELb1EEEEEEEEEvNT_6ParamsE,(.L_x_2852 - _ZN7cutlass13device_kernelIN5flash11enable_sm90INS1_16FlashAttnFwdSm90INS1_25CollectiveMainloopFwdSm90ILi2EN4cute5tupleIJNS5_1CILi1EEES8_S8_EEENS6_IJNS7_ILi128EEENS7_ILi160EEENS7_ILi192EEEEEELi128ENS_12float_e4m3_tEfNS_4arch4Sm90ELb0ELb0ELb0ELb1ELb0ELb1ELb0ELb1ELb1ELb1ELb0ELb0EEENS1_21CollectiveEpilogueFwdINS6_IJSA_SA_SB_EEES9_NS_10bfloat16_tESG_Li256ELb1ELb1ELb0ELb1EEENS1_36VarlenDynamicPersistentTileSchedulerILi128ELi160ELi256ELi128ELb0ELb1ELb1ELb0ELb1ELb1EEEEEEEEEvNT_6ParamsE)
        .other          _ZN7cutlass13device_kernelIN5flash11enable_sm90INS1_16FlashAttnFwdSm90INS1_25CollectiveMainloopFwdSm90ILi2EN4cute5tupleIJNS5_1CILi1EEES8_S8_EEENS6_IJNS7_ILi128EEENS7_ILi160EEENS7_ILi192EEEEEELi128ENS_12float_e4m3_tEfNS_4arch4Sm90ELb0ELb0ELb0ELb1ELb0ELb1ELb0ELb1ELb1ELb1ELb0ELb0EEENS1_21CollectiveEpilogueFwdINS6_IJSA_SA_SB_EEES9_NS_10bfloat16_tESG_Li256ELb1ELb1ELb0ELb1EEENS1_36VarlenDynamicPersistentTileSchedulerILi128ELi160ELi256ELi128ELb0ELb1ELb1ELb0ELb1ELb1EEEEEEEEEvNT_6ParamsE,@"STO_CUDA_ENTRY STV_DEFAULT"
_ZN7cutlass13device_kernelIN5flash11enable_sm90INS1_16FlashAttnFwdSm90INS1_25CollectiveMainloopFwdSm90ILi2EN4cute5tupleIJNS5_1CILi1EEES8_S8_EEENS6_IJNS7_ILi128EEENS7_ILi160EEENS7_ILi192EEEEEELi128ENS_12float_e4m3_tEfNS_4arch4Sm90ELb0ELb0ELb0ELb1ELb0ELb1ELb0ELb1ELb1ELb1ELb0ELb0EEENS1_21CollectiveEpilogueFwdINS6_IJSA_SA_SB_EEES9_NS_10bfloat16_tESG_Li256ELb1ELb1ELb0ELb1EEENS1_36VarlenDynamicPersistentTileSchedulerILi128ELi160ELi256ELi128ELb0ELb1ELb1ELb0ELb1ELb1EEEEEEEEEvNT_6ParamsE:
        /* <DEDUP_REMOVED lines=13> */
[----:B------:R-:W-:Y:S02]  /*00d0*/  UIADD3 UR10, UP2, UR4, 0x570, URZ ;  /* 0x00000570040a7890 */ /* 0x000fe4000ff5e03f */
[----:B------:R-:W-:Y:S02]  /*00e0*/  UIADD3 UR4, UP3, UR4, 0x670, URZ ;  /* 0x0000067004047890 */ /* 0x000fe4000ff7e03f */
[----:B------:R-:W-:-:S02]  /*00f0*/  UIADD3.X UR7, URZ, UR5, URZ, UP0, !UPT ;  /* 0x000000053f077290 */ /* 0x000fc400087fe43f */
[----:B------:R-:W-:Y:S02]  /*0100*/  UIADD3.X UR9, URZ, UR5, URZ, UP1, !UPT ;  /* 0x000000053f097290 */ /* 0x000fe40008ffe43f */
[----:B------:R-:W-:Y:S02]  /*0110*/  UIADD3.X UR11, URZ, UR5, URZ, UP2, !UPT ;  /* 0x000000053f0b7290 */ /* 0x000fe400097fe43f */
[----:B------:R-:W-:-:S03]  /*0120*/  UIADD3.X UR5, URZ, UR5, URZ, UP3, !UPT ;  /* 0x000000053f057290 */ /* 0x000fc60009ffe43f */
[----:B------:R0:W-:Y:S02]  /*0130*/  UTMACCTL.PF [UR6] ;  /* 0x00000000060079b9 */ /* 0x0001e40008040000 */
[----:B------:R0:W-:Y:S02]  /*0140*/  UTMACCTL.PF [UR8] ;  /* 0x00000000080079b9 */ /* 0x0001e40008040000 */
[----:B------:R0:W-:Y:S02]  /*0150*/  UTMACCTL.PF [UR10] ;  /* 0x000000000a0079b9 */ /* 0x0001e40008040000 */
[----:B------:R0:W-:Y:S02]  /*0160*/  UTMACCTL.PF [UR4] ;  /* 0x00000000040079b9 */ /* 0x0001e40008040000 */
[----:B0-----:R-:W-:Y:S01]  /*0170*/  NOP ;  /* 0x0000000000007918 */ /* 0x001fe20000000000 */
.L_x_461:
[----:B------:R-:W-:Y:S05]  /*0180*/  BSYNC B0 ;  /* 0x0000000000007941 */ /* 0x000fea0003800000 */
.L_x_460:
        /* <DEDUP_REMOVED lines=41> */
.L_x_462:
        /* <DEDUP_REMOVED lines=22> */
.L_x_463:
        /* <DEDUP_REMOVED lines=18> */
.L_x_464:
        /* <DEDUP_REMOVED lines=22> */
.L_x_465:
        /* <DEDUP_REMOVED lines=22> */
.L_x_466:
[----:B------:R-:W-:Y:S01]  /*0960*/  PLOP3.LUT P0, PT, PT, PT, UP0, 0x80, 0x0 ;  /* 0x000000000000781c */ /* 0x000fe20003f0f008 */
[----:B------:R-:W-:Y:S01]  /*0970*/  UMOV UR36, 0x1 ;  /* 0x0000000100247882 */ /* 0x000fe20000000000 */
[----:B------:R-:W-:Y:S01]  /*0980*/  NOP ;  /* 0x0000000000007918 */ /* 0x000fe20000000000 */
[----:B------:R-:W-:Y:S01]  /*0990*/  USEL UR36, UR36, 0x2, !UP0 ;  /* 0x0000000224247887 */ /* 0x000fe2000c000000 */
[----:B------:R-:W-:Y:S01]  /*09a0*/  BSSY B8, `(.L_x_467) ;  /* 0x0002689000087945 */ /* 0x000fe20003800000 */
[----:B------:R-:W-:Y:S01]  /*09b0*/  ULDC.64 UR54, c[0x0][0x208] ;  /* 0x0000820000367ab9 */ /* 0x000fe20000000a00 */
[----:B012-4-:R-:W-:Y:S07]  /*09c0*/  BAR.SYNC.DEFER_BLOCKING 0x0 ;  /* 0x0000000000007b1d */ /* 0x017fee0000010000 */
[----:B------:R-:W-:Y:S05]  /*09d0*/  @!P0 BRA `(.L_x_468) ;  /* 0x0000020000208947 */ /* 0x000fea0003800000 */
.L_x_469:
[----:B------:R-:W-:-:S08]  /*09e0*/  NOP ;  /* 0x0000000000007918 */ /* 0x000fd00000000000 */
[----:B------:R-:W0:Y:S02]  /*09f0*/  USETMAXREG.TRY_ALLOC.CTAPOOL UP0, 0xf0 ;  /* 0x000000f0000079c8 */ /* 0x000e240008000600 */
[----:B0-----:R-:W-:-:S13]  /*0a00*/  PLOP3.LUT P0, PT, PT, PT, UP0, 0x80, 0x0 ;  /* 0x000000000000781c */ /* 0x001fda0003f0f008 */
[----:B------:R-:W-:Y:S05]  /*0a10*/  @!P0 BRA `(.L_x_469) ;  /* 0xfffffffc00f08947 */ /* 0x000fea000383ffff */
[----:B------:R-:W2:Y:S01]  /*0a20*/  LDL.LU R0, [R1+0x10] ;  /* 0x0000100001007983 */ /* 0x000ea20000300800 */
[----:B------:R-:W0:Y:S01]  /*0a30*/  S2R R2, SR_TID.X ;  /* 0x0000000000027919 */ /* 0x000e220000002100 */
[----:B------:R-:W1:Y:S01]  /*0a40*/  S2UR UR37, SR_CgaCtaId ;  /* 0x00000000002579c3 */ /* 0x000e620000008800 */
[----:B------:R-:W-:Y:S01]  /*0a50*/  UMOV UR4, 0x400 ;  /* 0x0000040000047882 */ /* 0x000fe20000000000 */
[----:B0-----:R-:W-:-:S06]  /*0a60*/  SHF.R.U32.HI R2, RZ, 0x7, R2 ;  /* 0x00000007ff027819 */ /* 0x001fcc0000011602 */
[----:B------:R-:W-:Y:S06]  /*0a70*/  BAR.ARV 0x8, 0x180 ;  /* 0x0206000000007b1d */ /* 0x000fec0000002000 */
[----:B------:R-:W-:-:S13]  /*0a80*/  ISETP.NE.AND P0, PT, R2, 0x1, PT ;  /* 0x000000010200780c */ /* 0x000fda0003f05270 */
[----:B------:R-:W-:Y:S08]  /*0a90*/  @!P0 BAR.ARV 0x9, 0x100 ;  /* 0x0244000000008b1d */ /* 0x000ff00000002000 */
[----:B------:R-:W-:Y:S01]  /*0aa0*/  BAR.SYNC.DEFER_BLOCKING 0x5, 0x180 ;  /* 0x0146000000007b1d */ /* 0x000fe20000010000 */
[----:B-1----:R-:W-:-:S06]  /*0ab0*/  ULEA UR4, UR37, UR4, 0x18 ;  /* 0x0000000425047291 */ /* 0x002fcc000f8ec03f */
[----:B------:R-:W-:Y:S01]  /*0ac0*/  IMAD.U32 R16, RZ, RZ, UR4 ;  /* 0x00000004ff107e24 */ /* 0x000fe2000f8e00ff */
[----:B------:R-:W-:-:S04]  /*0ad0*/  ULDC UR4, c[0x0][0xc3c] ;  /* 0x00030f0000047ab9 */ /* 0x000fc80000000800 */
[----:B------:R-:W0:Y:S01]  /*0ae0*/  LDS.128 R204, [R16+0x298d0] ;  /* 0x0298d00010cc7984 */ /* 0x000e220000000c00 */
[----:B------:R-:W-:Y:S06]  /*0af0*/  BAR.ARV 0x4, 0x180 ;  /* 0x0106000000007b1d */ /* 0x000fec0000002000 */
[----:B--2---:R-:W-:-:S04]  /*0b00*/  LOP3.LUT R0, R0, 0xffffffef, RZ, 0xc0, !PT ;  /* 0xffffffef00007812 */ /* 0x004fc800078ec0ff */
[----:B------:R-:W-:-:S05]  /*0b10*/  @P0 LOP3.LUT R0, R0, 0x10, RZ, 0xfc, !PT ;  /* 0x0000001000000812 */ /* 0x000fca00078efcff */
[----:B------:R1:W-:Y:S01]  /*0b20*/  STL [R1+0x10], R0 ;  /* 0x0000100001007387 */ /* 0x0003e20000100800 */
[----:B0-----:R-:W-:-:S13]  /*0b30*/  ISETP.GE.AND P0, PT, R207, UR4, PT ;  /* 0x00000004cf007c0c */ /* 0x001fda000bf06270 */
[----:B-1----:R-:W-:Y:S05]  /*0b40*/  @P0 BRA `(.L_x_470) ;  /* 0x0000026400b80947 */ /* 0x002fea0003800000 */
[----:B------:R-:W0:Y:S01]  /*0b50*/  S2R R0, SR_TID.X ;  /* 0x0000000000007919 */ /* 0x000e220000002100 */
[----:B------:R-:W-:Y:S01]  /*0b60*/  R2UR UR52, R16 ;  /* 0x00000000103472ca */ /* 0x000fe200000e0000 */
[----:B------:R-:W-:Y:S01]  /*0b70*/  IMAD.MOV.U32 R220, RZ, RZ, 0x20 ;  /* 0x00000020ffdc7424 */ /* 0x000fe200078e00ff */
[----:B------:R-:W-:Y:S01]  /*0b80*/  MOV R20, 0xfffffffe ;  /* 0xfffffffe00147802 */ /* 0x000fe20000000f00 */
[----:B------:R-:W-:Y:S01]  /*0b90*/  IMAD.MOV.U32 R169, RZ, RZ, RZ ;  /* 0x000000ffffa97224 */ /* 0x000fe200078e00ff */
[----:B------:R-:W-:Y:S01]  /*0ba0*/  MOV R17, RZ ;  /* 0x000000ff00117202 */ /* 0x000fe20000000f00 */
[----:B------:R-:W-:Y:S01]  /*0bb0*/  IMAD.MOV.U32 R198, RZ, RZ, RZ ;  /* 0x000000ffffc67224 */ /* 0x000fe200078e00ff */
[----:B------:R-:W-:Y:S01]  /*0bc0*/  ULOP3.LUT UR53, UR36, 0x1, URZ, 0xfc, !UPT ;  /* 0x0000000124357892 */ /* 0x000fe2000f8efc3f */
[----:B------:R-:W-:Y:S01]  /*0bd0*/  IMAD.MOV.U32 R156, RZ, RZ, RZ ;  /* 0x000000ffff9c7224 */ /* 0x000fe200078e00ff */
[----:B------:R-:W-:-:S05]  /*0be0*/  UMOV UR43, URZ ;  /* 0x0000003f002b7c82 */ /* 0x000fca0008000000 */
[----:B------:R-:W-:Y:S01]  /*0bf0*/  UIADD3 UR52, UR52, 0x14400, URZ ;  /* 0x0001440034347890 */ /* 0x000fe2000fffe03f */
[----:B0-----:R-:W-:-:S05]  /*0c00*/  VIADD R15, R0, 0xffffff80 ;  /* 0xffffff80000f7836 */ /* 0x001fca0000000000 */
[----:B------:R-:W-:Y:S02]  /*0c10*/  SHF.R.S32.HI R0, RZ, 0x1f, R15 ;  /* 0x0000001fff007819 */ /* 0x000fe4000001140f */
[-C--:B------:R-:W-:Y:S02]  /*0c20*/  LEA.HI R5, R15, R15.reuse, RZ, 0x1 ;  /* 0x0000000f0f057211 */ /* 0x080fe400078f08ff */
[CC--:B------:R-:W-:Y:S02]  /*0c30*/  LEA.HI R2, R0.reuse, R15.reuse, RZ, 0x4 ;  /* 0x0000000f00027211 */ /* 0x0c0fe400078f20ff */
[CC--:B------:R-:W-:Y:S02]  /*0c40*/  LEA.HI R6, R0.reuse, R15.reuse, RZ, 0x2 ;  /* 0x0000000f00067211 */ /* 0x0c0fe400078f10ff */
[----:B------:R-:W-:Y:S02]  /*0c50*/  LEA.HI R3, R0, R15, RZ, 0x5 ;  /* 0x0000000f00037211 */ /* 0x000fe400078f28ff */
[----:B------:R-:W-:-:S02]  /*0c60*/  SHF.R.S32.HI R209, RZ, 0x4, R2 ;  /* 0x00000004ffd17819 */ /* 0x000fc40000011402 */
[--C-:B------:R-:W-:Y:S01]  /*0c70*/  SHF.R.S32.HI R7, RZ, 0x2, R6.reuse ;  /* 0x00000002ff077819 */ /* 0x100fe20000011406 */
[----:B------:R-:W-:Y:S01]  /*0c80*/  IMAD.SHL.U32 R4, R3, 0x20, RZ ;  /* 0x0000002003047824 */ /* 0x000fe200078e00ff */
[----:B------:R-:W-:Y:S02]  /*0c90*/  SHF.R.S32.HI R8, RZ, 0x1f, R6 ;  /* 0x0000001fff087819 */ /* 0x000fe40000011406 */
[C---:B------:R-:W-:Y:S02]  /*0ca0*/  LOP3.LUT R3, R2.reuse, 0x3fffff0, RZ, 0xc0, !PT ;  /* 0x03fffff002037812 */ /* 0x040fe400078ec0ff */
[----:B------:R-:W-:Y:S02]  /*0cb0*/  LEA.HI R2, R2, R209, RZ, 0x1 ;  /* 0x000000d102027211 */ /* 0x000fe400078f08ff */
[----:B------:R-:W-:Y:S02]  /*0cc0*/  LEA.HI R8, R8, R7, RZ, 0x2 ;  /* 0x0000000708087211 */ /* 0x000fe400078f10ff */
[----:B------:R-:W-:-:S02]  /*0cd0*/  SHF.R.S32.HI R168, RZ, 0x1, R5 ;  /* 0x00000001ffa87819 */ /* 0x000fc40000011405 */
[----:B------:R-:W-:Y:S02]  /*0ce0*/  LOP3.LUT R4, R4, 0xfffffc00, RZ, 0xc0, !PT ;  /* 0xfffffc0004047812 */ /* 0x000fe400078ec0ff */
[----:B------:R-:W-:Y:S01]  /*0cf0*/  IADD3 R3, R15, -R3, RZ ;  /* 0x800000030f037210 */ /* 0x000fe20007ffe0ff */
[----:B------:R-:W-:Y:S01]  /*0d00*/  VIADD R218, R168, 0x80 ;  /* 0x00000080a8da7836 */ /* 0x000fe20000000000 */
[----:B------:R-:W-:Y:S02]  /*0d10*/  LOP3.LUT R2, R2, 0x1ffffffe, RZ, 0xc0, !PT ;  /* 0x1ffffffe02027812 */ /* 0x000fe400078ec0ff */
[----:B------:R-:W-:Y:S01]  /*0d20*/  LOP3.LUT R8, R8, 0xfffffffc, RZ, 0xc0, !PT ;  /* 0xfffffffc08087812 */ /* 0x000fe200078ec0ff */
[----:B------:R-:W-:Y:S01]  /*0d30*/  IMAD R3, R3, 0x40, R4 ;  /* 0x0000004003037824 */ /* 0x000fe200078e0204 */
[----:B------:R-:W-:Y:S01]  /*0d40*/  LOP3.LUT R223, R5, 0xfffffffe, RZ, 0xc0, !PT ;  /* 0xfffffffe05df7812 */ /* 0x000fe200078ec0ff */
[----:B------:R-:W-:Y:S01]  /*0d50*/  IMAD.IADD R2, R209, 0x1, -R2 ;  /* 0x00000001d1027824 */ /* 0x000fe200078e0a02 */
[----:B------:R-:W-:Y:S01]  /*0d60*/  LOP3.LUT R6, R6, 0xfffffffc, RZ, 0xc0, !PT ;  /* 0xfffffffc06067812 */ /* 0x000fe200078ec0ff */
[----:B------:R-:W-:Y:S01]  /*0d70*/  IMAD.IADD R8, R7, 0x1, -R8 ;  /* 0x0000000107087824 */ /* 0x000fe200078e0a08 */
[----:B------:R-:W-:Y:S01]  /*0d80*/  SHF.R.S32.HI R7, RZ, 0x1f, R218 ;  /* 0x0000001fff077819 */ /* 0x000fe200000114da */
[C---:B------:R-:W-:Y:S01]  /*0d90*/  IMAD.IADD R223, R15.reuse, 0x1, -R223 ;  /* 0x000000010fdf7824 */ /* 0x040fe200078e0adf */
[----:B------:R-:W-:Y:S01]  /*0da0*/  IADD3 R6, R15, -R6, RZ ;  /* 0x800000060f067210 */ /* 0x000fe20007ffe0ff */
[----:B------:R-:W-:Y:S01]  /*0db0*/  IMAD.SHL.U32 R175, R8, 0x80, RZ ;  /* 0x0000008008af7824 */ /* 0x000fe200078e00ff */
[----:B------:R-:W-:Y:S01]  /*0dc0*/  LEA R2, R2, R3, 0x3 ;  /* 0x0000000302027211 */ /* 0x000fe200078e18ff */
[----:B------:R-:W-:Y:S01]  /*0dd0*/  IMAD.SHL.U32 R22, R223, 0x8, RZ ;  /* 0x00000008df167824 */ /* 0x000fe200078e00ff */
[----:B------:R-:W-:Y:S01]  /*0de0*/  LEA.HI R7, R7, R218, RZ, 0x3 ;  /* 0x000000da07077211 */ /* 0x000fe200078f18ff */
[----:B------:R-:W-:Y:S01]  /*0df0*/  IMAD.SHL.U32 R18, R223, 0x10, RZ ;  /* 0x00000010df127824 */ /* 0x000fe200078e00ff */
[----:B------:R-:W-:Y:S01]  /*0e00*/  LEA.HI R3, R0, R15, RZ, 0x7 ;  /* 0x0000000f00037211 */ /* 0x000fe200078f38ff */
[----:B------:R-:W-:Y:S01]  /*0e10*/  VIADD R172, R22, 0x40 ;  /* 0x0000004016ac7836 */ /* 0x000fe20000000000 */
[----:B------:R-:W-:Y:S01]  /*0e20*/  LEA.HI R4, R6, R6, RZ, 0x1 ;  /* 0x0000000606047211 */ /* 0x000fe200078f08ff */
[----:B------:R-:W-:Y:S01]  /*0e30*/  IMAD.SHL.U32 R10, R7, 0x40, RZ ;  /* 0x00000040070a7824 */ /* 0x000fe200078e00ff */
[----:B------:R-:W-:Y:S01]  /*0e40*/  LOP3.LUT R225, R3, 0xffffff80, RZ, 0xc0, !PT ;  /* 0xffffff8003e17812 */ /* 0x000fe200078ec0ff */
[----:B------:R-:W-:Y:S01]  /*0e50*/  VIADD R170, R22, 0x20 ;  /* 0x0000002016aa7836 */ /* 0x000fe20000000000 */
[----:B------:R-:W-:Y:S01]  /*0e60*/  LOP3.LUT R7, R4, 0x1ffffffe, RZ, 0xc0, !PT ;  /* 0x1ffffffe04077812 */ /* 0x000fe200078ec0ff */
[----:B------:R-:W-:Y:S01]  /*0e70*/  IMAD.IADD R4, R22, 0x1, R172 ;  /* 0x0000000116047824 */ /* 0x000fe200078e02ac */
[----:B------:R-:W-:Y:S01]  /*0e80*/  LEA.HI R11, R218, R218, RZ, 0x1 ;  /* 0x000000dada0b7211 */ /* 0x000fe200078f08ff */
[----:B------:R-:W-:Y:S01]  /*0e90*/  IMAD.IADD R225, R15, 0x1, -R225 ;  /* 0x000000010fe17824 */ /* 0x000fe200078e0ae1 */
[----:B------:R-:W-:Y:S01]  /*0ea0*/  LOP3.LUT R10, R10, 0xfffffe00, RZ, 0xc0, !PT ;  /* 0xfffffe000a0a7812 */ /* 0x000fe200078ec0ff */
[----:B------:R-:W-:Y:S01]  /*0eb0*/  IMAD.IADD R12, R6, 0x1, -R7 ;  /* 0x00000001060c7824 */ /* 0x000fe200078e0a07 */
[----:B------:R-:W-:Y:S01]  /*0ec0*/  LOP3.LUT R9, R11, 0x3fffffe, RZ, 0xc0, !PT ;  /* 0x03fffffe0b097812 */ /* 0x000fe200078ec0ff */
[----:B------:R0:W-:Y:S01]  /*0ed0*/  STL [R1+0x8], R2 ;  /* 0x0000080201007387 */ /* 0x0001e20000100800 */
[----:B------:R-:W-:Y:S01]  /*0ee0*/  SHF.R.S32.HI R13, RZ, 0x1f, R4 ;  /* 0x0000001fff0d7819 */ /* 0x000fe20000011404 */
[----:B------:R-:W-:Y:S01]  /*0ef0*/  VIADD R171, R22, 0x10 ;  /* 0x0000001016ab7836 */ /* 0x000fe20000000000 */
[----:B------:R-:W-:Y:S01]  /*0f00*/  SHF.R.S32.HI R6, RZ, 0x1f, R225 ;  /* 0x0000001fff067819 */ /* 0x000fe200000114e1 */
[----:B------:R-:W-:Y:S01]  /*0f10*/  IMAD.IADD R9, R218, 0x1, -R9 ;  /* 0x00000001da097824 */ /* 0x000fe200078e0a09 */
[----:B------:R-:W-:Y:S01]  /*0f20*/  SHF.R.S32.HI R7, RZ, 0x1f, R5 ;  /* 0x0000001fff077819 */ /* 0x000fe20000011405 */
[C---:B------:R-:W-:Y:S01]  /*0f30*/  VIADD R173, R22.reuse, 0x30 ;  /* 0x0000003016ad7836 */ /* 0x040fe20000000000 */
[-C--:B------:R-:W-:Y:S01]  /*0f40*/  LEA.HI R224, R13, R4.reuse, RZ, 0x4 ;  /* 0x000000040de07211 */ /* 0x080fe200078f20ff */
[----:B------:R-:W-:Y:S01]  /*0f50*/  IMAD R200, R9, 0x40, R10 ;  /* 0x0000004009c87824 */ /* 0x000fe200078e020a */
[----:B------:R-:W-:Y:S01]  /*0f60*/  LEA.HI R13, R13, R4, RZ, 0x6 ;  /* 0x000000040d0d7211 */ /* 0x000fe200078f30ff */
[----:B------:R-:W-:Y:S01]  /*0f70*/  VIADD R174, R22, 0x50 ;  /* 0x0000005016ae7836 */ /* 0x000fe20000000000 */
[----:B------:R-:W-:-:S02]  /*0f80*/  LEA.HI R4, R6, R225, RZ, 0x2 ;  /* 0x000000e106047211 */ /* 0x000fc400078f10ff */
[----:B0-----:R-:W-:Y:S02]  /*0f90*/  IADD3 R2, R22, R170, RZ ;  /* 0x000000aa16027210 */ /* 0x001fe40007ffe0ff */
[----:B------:R-:W-:Y:S02]  /*0fa0*/  LEA.HI R7, R7, R168, RZ, 0x3 ;  /* 0x000000a807077211 */ /* 0x000fe400078f18ff */
[----:B------:R-:W-:Y:S02]  /*0fb0*/  LOP3.LUT R10, R4, 0x7ffffffc, RZ, 0xc0, !PT ;  /* 0x7ffffffc040a7812 */ /* 0x000fe400078ec0ff */
[----:B------:R-:W-:Y:S02]  /*0fc0*/  SHF.R.S32.HI R9, RZ, 0x1f, R2 ;  /* 0x0000001fff097819 */ /* 0x000fe40000011402 */
[----:B------:R-:W-:Y:S01]  /*0fd0*/  LOP3.LUT R7, R7, 0xfffffff8, RZ, 0xc0, !PT ;  /* 0xfffffff807077812 */ /* 0x000fe200078ec0ff */
[----:B------:R-:W-:Y:S01]  /*0fe0*/  IMAD.IADD R237, R225, 0x1, -R10 ;  /* 0x00000001e1ed7824 */ /* 0x000fe200078e0a0a */
[----:B------:R-:W-:-:S02]  /*0ff0*/  LEA.HI R222, R9, R2, RZ, 0x4 ;  /* 0x0000000209de7211 */ /* 0x000fc400078f20ff */
[----:B------:R-:W-:Y:S01]  /*1000*/  LEA.HI R14, R9, R2, RZ, 0x6 ;  /* 0x00000002090e7211 */ /* 0x000fe200078f30ff */
[----:B------:R-:W-:Y:S01]  /*1010*/  IMAD.IADD R236, R168, 0x1, -R7 ;  /* 0x00000001a8ec7824 */ /* 0x000fe200078e0a07 */
[--C-:B------:R-:W-:Y:S01]  /*1020*/  SHF.R.S32.HI R9, RZ, 0x2, R4.reuse ;  /* 0x00000002ff097819 */ /* 0x100fe20000011404 */
[----:B------:R-:W-:Y:S01]  /*1030*/  IMAD R237, R237, R20, 0xa0 ;  /* 0x000000a0eded7424 */ /* 0x000fe200078e0214 */
[----:B------:R-:W-:Y:S01]  /*1040*/  SHF.R.S32.HI R10, RZ, 0x1f, R4 ;  /* 0x0000001fff0a7819 */ /* 0x000fe20000011404 */
[----:B------:R-:W-:Y:S01]  /*1050*/  IMAD.SHL.U32 R2, R236, 0x80, RZ ;  /* 0x00000080ec027824 */ /* 0x000fe200078e00ff */
[----:B------:R-:W-:Y:S01]  /*1060*/  SHF.R.S32.HI R234, RZ, 0x7, R3 ;  /* 0x00000007ffea7819 */ /* 0x000fe20000011403 */
[----:B------:R-:W-:Y:S01]  /*1070*/  IMAD.SHL.U32 R14, R14, 0x80, RZ ;  /* 0x000000800e0e7824 */ /* 0x000fe200078e00ff */
[----:B------:R-:W-:Y:S02]  /*1080*/  LEA.HI R10, R10, R9, RZ, 0x3 ;  /* 0x000000090a0a7211 */ /* 0x000fe400078f18ff */
[----:B------:R-:W-:-:S02]  /*1090*/  LEA.HI R0, R0, R15, RZ, 0x3 ;  /* 0x0000000f00007211 */ /* 0x000fc400078f18ff */
[----:B------:R-:W-:Y:S02]  /*10a0*/  LOP3.LUT R10, R10, 0xfffffff8, RZ, 0xc0, !PT ;  /* 0xfffffff80a0a7812 */ /* 0x000fe400078ec0ff */
[----:B------:R-:W-:Y:S02]  /*10b0*/  LEA.HI R3, R3, R234, RZ, 0x1 ;  /* 0x000000ea03037211 */ /* 0x000fe400078f08ff */
[----:B------:R-:W-:Y:S01]  /*10c0*/  LEA.HI R6, R6, R225, RZ, 0x5 ;  /* 0x000000e106067211 */ /* 0x000fe200078f28ff */
[----:B------:R-:W-:Y:S01]  /*10d0*/  IMAD.IADD R9, R9, 0x1, -R10 ;  /* 0x0000000109097824 */ /* 0x000fe200078e0a0a */
[----:B------:R-:W-:Y:S02]  /*10e0*/  LOP3.LUT R7, R2, 0x380, RZ, 0xc0, !PT ;  /* 0x0000038002077812 */ /* 0x000fe400078ec0ff */
[----:B------:R-:W-:Y:S02]  /*10f0*/  LEA.HI R5, R5, R168, RZ, 0x1 ;  /* 0x000000a805057211 */ /* 0x000fe400078f08ff */
[----:B------:R-:W-:-:S02]  /*1100*/  LOP3.LUT R212, R0, 0xfffffff8, RZ, 0xc0, !PT ;  /* 0xfffffff800d47812 */ /* 0x000fc400078ec0ff */
[----:B------:R-:W-:Y:S02]  /*1110*/  LOP3.LUT R3, R3, 0x3fffffe, RZ, 0xc0, !PT ;  /* 0x03fffffe03037812 */ /* 0x000fe400078ec0ff */
[----:B------:R-:W-:Y:S01]  /*1120*/  SHF.R.S32.HI R6, RZ, 0x5, R6 ;  /* 0x00000005ff067819 */ /* 0x000fe20000011406 */
[----:B------:R-:W-:Y:S01]  /*1130*/  IMAD.IADD R212, R15, 0x1, -R212 ;  /* 0x000000010fd47824 */ /* 0x000fe200078e0ad4 */
[----:B------:R-:W-:Y:S01]  /*1140*/  SHF.R.U32.HI R2, RZ, 0x3, R7 ;  /* 0x00000003ff027819 */ /* 0x000fe20000011607 */
[----:B------:R-:W-:Y:S01]  /*1150*/  IMAD.IADD R3, R234, 0x1, -R3 ;  /* 0x00000001ea037824 */ /* 0x000fe200078e0a03 */
[----:B------:R-:W-:Y:S01]  /*1160*/  LOP3.LUT R5, R5, 0x3fffffe, RZ, 0xc0, !PT ;  /* 0x03fffffe05057812 */ /* 0x000fe200078ec0ff */
[----:B------:R-:W-:Y:S01]  /*1170*/  IMAD R6, R6, 0x10, R9 ;  /* 0x0000001006067824 */ /* 0x000fe200078e0209 */
[----:B------:R-:W-:Y:S02]  /*1180*/  LOP3.LUT R7, R7, 0x10, R18, 0xf8, !PT ;  /* 0x0000001007077812 */ /* 0x000fe400078ef812 */
[----:B------:R-:W-:Y:S01]  /*1190*/  LOP3.LUT R175, R175, 0x180, RZ, 0xc0, !PT ;  /* 0x00000180afaf7812 */ /* 0x000fe200078ec0ff */
[----:B------:R-:W-:Y:S01]  /*11a0*/  IMAD R235, R3, 0x40, R6 ;  /* 0x0000004003eb7824 */ /* 0x000fe200078e0206 */
[----:B------:R-:W-:Y:S01]  /*11b0*/  LOP3.LUT R4, R7, R2, RZ, 0x3c, !PT ;  /* 0x0000000207047212 */ /* 0x000fe200078e3cff */
[----:B------:R-:W-:Y:S01]  /*11c0*/  IMAD.IADD R2, R168, 0x1, -R5 ;  /* 0x00000001a8027824 */ /* 0x000fe200078e0a05 */
[----:B------:R-:W-:-:S02]  /*11d0*/  SHF.L.U32 R202, R212, 0x3, RZ ;  /* 0x00000003d4ca7819 */ /* 0x000fc400000006ff */
[----:B------:R-:W-:Y:S01]  /*11e0*/  SHF.R.U32.HI R196, RZ, 0x3, R175 ;  /* 0x00000003ffc47819 */ /* 0x000fe200000116af */
[----:B------:R-:W-:Y:S01]  /*11f0*/  IMAD R2, R209, 0x8, R2 ;  /* 0x00000008d1027824 */ /* 0x000fe200078e0202 */
[----:B------:R-:W-:Y:S02]  /*1200*/  LOP3.LUT R3, R175, 0x10, R18, 0xf8, !PT ;  /* 0x00000010af037812 */ /* 0x000fe400078ef812 */
[----:B------:R-:W-:Y:S01]  /*1210*/  SHF.R.S32.HI R221, RZ, 0x3, R0 ;  /* 0x00000003ffdd7819 */ /* 0x000fe20000011400 */
[----:B------:R-:W-:Y:S01]  /*1220*/  IMAD.SHL.U32 R197, R2, 0x40, RZ ;  /* 0x0000004002c57824 */ /* 0x000fe200078e00ff */
[----:B------:R-:W-:Y:S02]  /*1230*/  SHF.R.S32.HI R0, RZ, 0x1f, R202 ;  /* 0x0000001fff007819 */ /* 0x000fe400000114ca */
[----:B------:R-:W-:Y:S02]  /*1240*/  LOP3.LUT R0, R3, R196, RZ, 0x3c, !PT ;  /* 0x000000c403007212 */ /* 0x000fe400078e3cff */
[----:B------:R-:W-:-:S02]  /*1250*/  LOP3.LUT R5, R175, 0x30, R222, 0xf8, !PT ;  /* 0x00000030af057812 */ /* 0x000fc400078ef8de */
[----:B------:R-:W-:Y:S01]  /*1260*/  LOP3.LUT R7, R175, 0x30, R224, 0xf8, !PT ;  /* 0x00000030af077812 */ /* 0x000fe200078ef8e0 */
[----:B------:R-:W-:Y:S01]  /*1270*/  IMAD.IADD R203, R197, 0x1, R0 ;  /* 0x00000001c5cb7824 */ /* 0x000fe200078e0200 */
[----:B------:R-:W-:Y:S02]  /*1280*/  LEA R0, R12, R235, 0x3 ;  /* 0x000000eb0c007211 */ /* 0x000fe400078e18ff */
[----:B------:R-:W-:Y:S02]  /*1290*/  SHF.L.U32 R13, R13, 0x7, RZ ;  /* 0x000000070d0d7819 */ /* 0x000fe400000006ff */
[----:B------:R-:W-:Y:S01]  /*12a0*/  LOP3.LUT R14, R14, 0xffffe000, RZ, 0xc0, !PT ;  /* 0xffffe0000e0e7812 */ /* 0x000fe200078ec0ff */
[----:B------:R0:W-:Y:S01]  /*12b0*/  STL [R1+0x4], R0 ;  /* 0x0000040001007387 */ /* 0x0001e20000100800 */
[----:B------:R-:W-:Y:S02]  /*12c0*/  LOP3.LUT R5, R5, R196, RZ, 0x3c, !PT ;  /* 0x000000c405057212 */ /* 0x000fe400078e3cff */
[----:B------:R-:W-:-:S02]  /*12d0*/  LEA R209, R209, R4, 0xa ;  /* 0x00000004d1d17211 */ /* 0x000fc400078e50ff */
[----:B------:R-:W-:Y:S02]  /*12e0*/  LOP3.LUT P0, RZ, R8, 0x2, RZ, 0xc0, !PT ;  /* 0x0000000208ff7812 */ /* 0x000fe4000780c0ff */
[----:B------:R-:W-:Y:S02]  /*12f0*/  LOP3.LUT R4, R7, R196, RZ, 0x3c, !PT ;  /* 0x000000c407047212 */ /* 0x000fe400078e3cff */
[----:B------:R-:W-:Y:S02]  /*1300*/  SHF.R.S32.HI R11, RZ, 0x1, R11 ;  /* 0x00000001ff0b7819 */ /* 0x000fe4000001140b */
[----:B------:R-:W-:Y:S02]  /*1310*/  LOP3.LUT R2, R13, 0xffffe000, RZ, 0xc0, !PT ;  /* 0xffffe0000d027812 */ /* 0x000fe400078ec0ff */
[----:B------:R-:W-:Y:S01]  /*1320*/  IADD3 R7, R5, R197, R14 ;  /* 0x000000c505077210 */ /* 0x000fe20007ffe00e */
[----:B------:R-:W-:Y:S01]  /*1330*/  IMAD.SHL.U32 R11, R11, 0x80, RZ ;  /* 0x000000800b0b7824 */ /* 0x000fe200078e00ff */
[----:B------:R-:W-:-:S02]  /*1340*/  LOP3.LUT R5, R175, 0x30, R18, 0xf8, !PT ;  /* 0x00000030af057812 */ /* 0x000fc400078ef812 */
[----:B------:R-:W-:Y:S01]  /*1350*/  SEL R220, R220, 0xffffffe0, !P0 ;  /* 0xffffffe0dcdc7807 */ /* 0x000fe20004000000 */
[----:B------:R-:W-:Y:S01]  /*1360*/  IMAD.IADD R232, R16, 0x1, R7 ;  /* 0x0000000110e87824 */ /* 0x000fe200078e0207 */
[----:B------:R-:W-:Y:S02]  /*1370*/  IADD3 R231, R4, R197, R2 ;  /* 0x000000c504e77210 */ /* 0x000fe40007ffe002 */
[----:B------:R-:W-:Y:S01]  /*1380*/  IADD3 R211, R202, 0x40, RZ ;  /* 0x00000040cad37810 */ /* 0x000fe20007ffe0ff */
[----:B------:R-:W-:Y:S01]  /*1390*/  IMAD.IADD R208, R220, 0x1, R203 ;  /* 0x00000001dcd07824 */ /* 0x000fe200078e02cb */
[----:B------:R-:W-:Y:S01]  /*13a0*/  LOP3.LUT R5, R5, R196, RZ, 0x3c, !PT ;  /* 0x000000c405057212 */ /* 0x000fe200078e3cff */
[----:B------:R-:W-:Y:S01]  /*13b0*/  IMAD.IADD R231, R16, 0x1, R231 ;  /* 0x0000000110e77824 */ /* 0x000fe200078e02e7 */
[----:B------:R-:W-:Y:S02]  /*13c0*/  SHF.R.S32.HI R219, RZ, 0x1f, R168 ;  /* 0x0000001fffdb7819 */ /* 0x000fe400000114a8 */
[----:B------:R-:W-:-:S02]  /*13d0*/  SHF.R.S32.HI R230, RZ, 0x1f, R171 ;  /* 0x0000001fffe67819 */ /* 0x000fc400000114ab */
[----:B------:R-:W-:Y:S02]  /*13e0*/  SHF.R.S32.HI R229, RZ, 0x1f, R170 ;  /* 0x0000001fffe57819 */ /* 0x000fe400000114aa */
[----:B------:R-:W-:Y:S02]  /*13f0*/  SHF.R.S32.HI R228, RZ, 0x1f, R173 ;  /* 0x0000001fffe47819 */ /* 0x000fe400000114ad */
[----:B------:R-:W-:Y:S02]  /*1400*/  SHF.R.S32.HI R227, RZ, 0x1f, R172 ;  /* 0x0000001fffe37819 */ /* 0x000fe400000114ac */
[----:B------:R-:W-:Y:S02]  /*1410*/  SHF.R.S32.HI R226, RZ, 0x1f, R174 ;  /* 0x0000001fffe27819 */ /* 0x000fe400000114ae */
[----:B------:R-:W-:Y:S02]  /*1420*/  LOP3.LUT R199, R11, 0x180, RZ, 0xc0, !PT ;  /* 0x000001800bc77812 */ /* 0x000fe400078ec0ff */
[----:B------:R-:W-:-:S02]  /*1430*/  SHF.R.S32.HI R2, RZ, 0x1f, R211 ;  /* 0x0000001fff027819 */ /* 0x000fc400000114d3 */
[----:B------:R-:W-:Y:S02]  /*1440*/  SHF.R.S32.HI R222, RZ, 0x4, R222 ;  /* 0x00000004ffde7819 */ /* 0x000fe400000114de */
[----:B------:R-:W-:Y:S02]  /*1450*/  SHF.R.S32.HI R224, RZ, 0x4, R224 ;  /* 0x00000004ffe07819 */ /* 0x000fe400000114e0 */
[----:B------:R-:W-:Y:S02]  /*1460*/  IADD3 R233, R16, R197, R5 ;  /* 0x000000c510e97210 */ /* 0x000fe40007ffe005 */
[----:B0-----:R-:W-:-:S07]  /*1470*/  IADD3 R220, R220, UR52, R203 ;  /* 0x00000034dcdc7c10 */ /* 0x001fce000fffe0cb */
.L_x_661:
[----:B0---4-:R-:W0:Y:S02]  /*1480*/  LDC.64 R2, c[0x0][0xc88] ;  /* 0x00032200ff027b82 */ /* 0x011e240000000a00 */
[----:B0-----:R-:W-:-:S05]  /*1490*/  IMAD.WIDE R2, R207, 0x4, R2 ;  /* 0x00000004cf027825 */ /* 0x001fca00078e0202 */
[----:B--2---:R0:W2:Y:S01]  /*14a0*/  LDG.E R210, desc[UR54][R2.64] ;  /* 0x0000003602d27981 */ /* 0x0040a2000c1e1900 */
[----:B------:R-:W-:Y:S05]  /*14b0*/  YIELD ;  /* 0x0000000000007946 */ /* 0x000fea0003800000 */
[----:B------:R-:W-:Y:S01]  /*14c0*/  ULDC.64 UR4, c[0x0][0xa28] ;  /* 0x00028a0000047ab9 */ /* 0x000fe20000000a00 */
[----:B------:R-:W-:Y:S01]  /*14d0*/  ULDC.64 UR8, c[0x0][0xa18] ;  /* 0x0002860000087ab9 */ /* 0x000fe20000000a00 */
[----:B------:R-:W-:Y:S01]  /*14e0*/  ISETP.NE.U32.AND P1, PT, RZ, UR4, PT ;  /* 0x00000004ff007c0c */ /* 0x000fe2000bf25070 */
[----:B------:R-:W-:Y:S01]  /*14f0*/  ULDC.64 UR6, c[0x0][0xa08] ;  /* 0x0002820000067ab9 */ /* 0x000fe20000000a00 */
[----:B0-----:R-:W-:Y:S01]  /*1500*/  IMAD.MOV.U32 R3, RZ, RZ, RZ ;  /* 0x000000ffff037224 */ /* 0x001fe200078e00ff */
[----:B------:R-:W-:Y:S01]  /*1510*/  ISETP.NE.U32.AND P0, PT, RZ, UR6, PT ;  /* 0x00000006ff007c0c */ /* 0x000fe2000bf05070 */
[----:B------:R-:W-:Y:S01]  /*1520*/  IMAD.MOV.U32 R27, RZ, RZ, RZ ;  /* 0x000000ffff1b7224 */ /* 0x000fe200078e00ff */
[----:B------:R-:W-:-:S02]  /*1530*/  ISETP.NE.AND.EX P1, PT, RZ, UR5, PT, P1 ;  /* 0x00000005ff007c0c */ /* 0x000fc4000bf25310 */
[----:B------:R-:W-:Y:S02]  /*1540*/  ISETP.NE.AND.EX P0, PT, RZ, UR7, PT, P0 ;  /* 0x00000007ff007c0c */ /* 0x000fe4000bf05300 */
[----:B--2---:R-:W-:Y:S01]  /*1550*/  SHF.R.S32.HI R216, RZ, 0x1f, R210 ;  /* 0x0000001fffd87819 */ /* 0x004fe200000114d2 */
[----:B------:R-:W-:-:S08]  /*1560*/  IMAD.SHL.U32 R214, R210, 0x4, RZ ;  /* 0x00000004d2d67824 */ /* 0x000fd000078e00ff */
[C---:B---3--:R-:W-:Y:S02]  /*1570*/  @P1 LEA R4, P2, R210.reuse, UR4, 0x2 ;  /* 0x00000004d2041c11 */ /* 0x048fe4000f8410ff */
[C-C-:B------:R-:W-:Y:S02]  /*1580*/  SHF.L.U64.HI R215, R210.reuse, 0x2, R216.reuse ;  /* 0x00000002d2d77819 */ /* 0x140fe400000102d8 */
[----:B------:R-:W-:Y:S02]  /*1590*/  @P1 LEA.HI.X R5, R210, UR5, R216, 0x2, P2 ;  /* 0x00000005d2051c11 */ /* 0x000fe400090f14d8 */
[----:B------:R-:W-:Y:S01]  /*15a0*/  ISETP.NE.U32.AND P2, PT, RZ, UR8, PT ;  /* 0x00000008ff007c0c */ /* 0x000fe2000bf45070 */
[----:B------:R-:W-:Y:S01]  /*15b0*/  ULDC UR4, c[0x0][0x288] ;  /* 0x0000a20000047ab9 */ /* 0x000fe20000000800 */
[----:B------:R-:W-:Y:S01]  /*15c0*/  IADD3 R8, P3, R214, UR6, RZ ;  /* 0x00000006d6087c10 */ /* 0x000fe2000ff7e0ff */
[----:B------:R0:W5:Y:S01]  /*15d0*/  @P1 LDG.E R3, desc[UR54][R4.64] ;  /* 0x0000003604031981 */ /* 0x000162000c1e1900 */
[----:B------:R-:W-:Y:S01]  /*15e0*/  ISETP.NE.AND.EX P2, PT, RZ, UR9, PT, P2 ;  /* 0x00000009ff007c0c */ /* 0x000fe2000bf45320 */
[----:B------:R-:W-:Y:S01]  /*15f0*/  IMAD.U32 R157, RZ, RZ, UR4 ;  /* 0x00000004ff9d7e24 */ /* 0x000fe2000f8e00ff */
[----:B------:R-:W-:Y:S01]  /*1600*/  IADD3.X R9, R215, UR7, RZ, P3, !PT ;  /* 0x00000007d7097c10 */ /* 0x000fe20009ffe4ff */
[----:B------:R-:W-:-:S04]  /*1610*/  ULDC.64 UR4, c[0x0][0x418] ;  /* 0x0001060000047ab9 */ /* 0x000fc80000000a00 */
[----:B------:R0:W5:Y:S06]  /*1620*/  @P0 LDG.E R27, desc[UR54][R8.64] ;  /* 0x00000036081b0981 */ /* 0x00016c000c1e1900 */
[----:B------:R-:W-:-:S04]  /*1630*/  @P2 IADD3 R6, P1, R214, UR8, RZ ;  /* 0x00000008d6062c10 */ /* 0x000fc8000ff3e0ff */
[----:B------:R-:W-:-:S05]  /*1640*/  @P2 IADD3.X R7, R215, UR9, RZ, P1, !PT ;  /* 0x00000009d7072c10 */ /* 0x000fca0008ffe4ff */
[----:B------:R0:W5:Y:S01]  /*1650*/  @P2 LDG.E R157, desc[UR54][R6.64] ;  /* 0x00000036069d2981 */ /* 0x000162000c1e1900 */
[----:B------:R-:W-:-:S03]  /*1660*/  UISETP.NE.U32.AND UP0, UPT, UR4, URZ, UPT ;  /* 0x0000003f0400728c */ /* 0x000fc6000bf05070 */
[----:B------:R-:W-:Y:S01]  /*1670*/  ULDC UR4, c[0x0][0x424] ;  /* 0x0001090000047ab9 */ /* 0x000fe20000000800 */
[----:B------:R-:W-:-:S03]  /*1680*/  UISETP.NE.AND.EX UP0, UPT, UR5, URZ, UPT, UP0 ;  /* 0x0000003f0500728c */ /* 0x000fc6000bf05300 */
[----:B------:R-:W-:Y:S01]  /*1690*/  ULDC UR5, c[0x0][0x2f0] ;  /* 0x0000bc0000057ab9 */ /* 0x000fe20000000800 */
[----:B------:R-:W-:-:S04]  /*16a0*/  USEL UR4, UR4, 0x1, UP0 ;  /* 0x0000000104047887 */ /* 0x000fc80008000000 */
[----:B------:R-:W-:-:S03]  /*16b0*/  UIMAD UR4, UR4, UR5, URZ ;  /* 0x00000005040472a4 */ /* 0x000fc6000f8e023f */
[----:B------:R-:W-:Y:S02]  /*16c0*/  ULDC UR5, c[0x0][0x348] ;  /* 0x0000d20000057ab9 */ /* 0x000fe40000000800 */
[----:B------:R-:W-:Y:S01]  /*16d0*/  MOV R2, UR5 ;  /* 0x0000000500027c02 */ /* 0x000fe20008000f00 */
[----:B------:R-:W-:Y:S02]  /*16e0*/  IMAD.U32 R26, RZ, RZ, UR4 ;  /* 0x00000004ff1a7e24 */ /* 0x000fe4000f8e00ff */
[----:B------:R-:W-:Y:S01]  /*16f0*/  IMAD.MOV.U32 R25, RZ, RZ, R210 ;  /* 0x000000ffff197224 */ /* 0x000fe200078e00d2 */
[----:B0-----:R-:W-:Y:S06]  /*1700*/  @P2 BRA `(.L_x_471) ;  /* 0x0000000000242947 */ /* 0x001fec0003800000 */
[----:B------:R-:W-:Y:S02]  /*1710*/  ULDC.64 UR4, c[0x0][0xa00] ;  /* 0x0002800000047ab9 */ /* 0x000fe40000000a00 */
[----:B------:R-:W-:-:S04]  /*1720*/  ISETP.NE.U32.AND P1, PT, RZ, UR4, PT ;  /* 0x00000004ff007c0c */ /* 0x000fc8000bf25070 */
[----:B------:R-:W-:-:S13]  /*1730*/  ISETP.NE.AND.EX P1, PT, RZ, UR5, PT, P1 ;  /* 0x00000005ff007c0c */ /* 0x000fda000bf25310 */
[----:B------:R-:W-:Y:S05]  /*1740*/  @!P1 BRA `(.L_x_471) ;  /* 0x0000000000149947 */ /* 0x000fea0003800000 */
[----:B------:R-:W0:Y:S02]  /*1750*/  LDC.64 R4, c[0x0][0xa00] ;  /* 0x00028000ff047b82 */ /* 0x000e240000000a00 */
[----:B0-----:R-:W-:-:S05]  /*1760*/  IMAD.WIDE R4, R25, 0x4, R4 ;  /* 0x0000000419047825 */ /* 0x001fca00078e0204 */
[----:B-----5:R-:W2:Y:S04]  /*1770*/  LDG.E R157, desc[UR54][R4.64] ;  /* 0x00000036049d7981 */ /* 0x020ea8000c1e1900 */
[----:B------:R-:W2:Y:S02]  /*1780*/  LDG.E R0, desc[UR54][R4.64+0x4] ;  /* 0x0000043604007981 */ /* 0x000ea4000c1e1900 */
[----:B--2---:R-:W-:-:S07]  /*1790*/  IMAD.IADD R157, R0, 0x1, -R157 ;  /* 0x00000001009d7824 */ /* 0x004fce00078e0a9d */
.L_x_471:
[----:B------:R-:W-:Y:S01]  /*17a0*/  ULDC.64 UR4, c[0x0][0xa20] ;  /* 0x0002880000047ab9 */ /* 0x000fe20000000a00 */
[----:B------:R-:W-:Y:S01]  /*17b0*/  IMAD.MOV.U32 R217, RZ, RZ, R205 ;  /* 0x000000ffffd97224 */ /* 0x000fe200078e00cd */
[----:B------:R-:W-:Y:S02]  /*17c0*/  ISETP.NE.U32.AND P1, PT, RZ, UR4, PT ;  /* 0x00000004ff007c0c */ /* 0x000fe4000bf25070 */
[----:B------:R-:W-:Y:S02]  /*17d0*/  MOV R213, R206 ;  /* 0x000000ce00d57202 */ /* 0x000fe40000000f00 */
[----:B------:R-:W-:-:S13]  /*17e0*/  ISETP.NE.AND.EX P1, PT, RZ, UR5, PT, P1 ;  /* 0x00000005ff007c0c */ /* 0x000fda000bf25310 */
[----:B------:R-:W-:Y:S05]  /*17f0*/  @!P1 BRA `(.L_x_472) ;  /* 0x0000000000109947 */ /* 0x000fea0003800000 */
[----:B------:R-:W-:-:S04]  /*1800*/  IADD3 R4, P0, R214, UR4, RZ ;  /* 0x00000004d6047c10 */ /* 0x000fc8000ff1e0ff */
[----:B------:R-:W-:-:S05]  /*1810*/  IADD3.X R5, R215, UR5, RZ, P0, !PT ;  /* 0x00000005d7057c10 */ /* 0x000fca00087fe4ff */
[----:B------:R0:W5:Y:S01]  /*1820*/  LDG.E R26, desc[UR54][R4.64] ;  /* 0x00000036041a7981 */ /* 0x000162000c1e1900 */
[----:B------:R-:W-:Y:S05]  /*1830*/  BRA `(.L_x_473) ;  /* 0x0000000000107947 */ /* 0x000fea0003800000 */
.L_x_472:
[----:B------:R-:W-:Y:S05]  /*1840*/  @!P0 BRA `(.L_x_473) ;  /* 0x00000000000c8947 */ /* 0x000fea0003800000 */
[----:B------:R-:W2:Y:S04]  /*1850*/  LDG.E R5, desc[UR54][R8.64] ;  /* 0x0000003608057981 */ /* 0x000ea8000c1e1900 */
[----:B------:R-:W2:Y:S02]  /*1860*/  LDG.E R26, desc[UR54][R8.64+0x4] ;  /* 0x00000436081a7981 */ /* 0x000ea4000c1e1900 */
[----:B--2---:R-:W-:-:S07]  /*1870*/  IMAD.IADD R26, R26, 0x1, -R5 ;  /* 0x000000011a1a7824 */ /* 0x004fce00078e0a05 */
.L_x_473:
[----:B------:R-:W-:Y:S02]  /*1880*/  ULDC.64 UR4, c[0x0][0xa10] ;  /* 0x0002840000047ab9 */ /* 0x000fe40000000a00 */
[----:B------:R-:W-:-:S04]  /*1890*/  ISETP.NE.U32.AND P0, PT, RZ, UR4, PT ;  /* 0x00000004ff007c0c */ /* 0x000fc8000bf05070 */
[----:B------:R-:W-:Y:S01]  /*18a0*/  ISETP.NE.AND.EX P0, PT, RZ, UR5, PT, P0 ;  /* 0x00000005ff007c0c */ /* 0x000fe2000bf05300 */
[----:B-----5:R-:W-:Y:S01]  /*18b0*/  IMAD.IADD R11, R26, 0x1, -R3 ;  /* 0x000000011a0b7824 */ /* 0x020fe200078e0a03 */
[----:B------:R-:W-:-:S11]  /*18c0*/  ULDC.64 UR4, c[0x0][0xa30] ;  /* 0x00028c0000047ab9 */ /* 0x000fd60000000a00 */
[----:B0-----:R-:W0:Y:S02]  /*18d0*/  @P0 LDC.64 R4, c[0x0][0xa10] ;  /* 0x00028400ff040b82 */ /* 0x001e240000000a00 */
[----:B0-----:R-:W-:-:S05]  /*18e0*/  @P0 IMAD.WIDE R4, R25, 0x4, R4 ;  /* 0x0000000419040825 */ /* 0x001fca00078e0204 */
[----:B------:R-:W2:Y:S04]  /*18f0*/  @P0 LDG.E R0, desc[UR54][R4.64] ;  /* 0x0000003604000981 */ /* 0x000ea8000c1e1900 */
[----:B------:R-:W2:Y:S01]  /*1900*/  @P0 LDG.E R9, desc[UR54][R4.64+0x4] ;  /* 0x0000043604090981 */ /* 0x000ea2000c1e1900 */
[----:B------:R-:W-:Y:S01]  /*1910*/  IMAD.MOV R120, RZ, RZ, -R11 ;  /* 0x000000ffff787224 */ /* 0x000fe200078e0a0b */
[----:B------:R-:W-:Y:S01]  /*1920*/  ISETP.NE.U32.AND P1, PT, RZ, UR4, PT ;  /* 0x00000004ff007c0c */ /* 0x000fe2000bf25070 */
[----:B------:R-:W-:-:S03]  /*1930*/  IMAD.MOV.U32 R144, RZ, RZ, R26 ;  /* 0x000000ffff907224 */ /* 0x000fc600078e001a */
[----:B------:R-:W-:Y:S02]  /*1940*/  VIMNMX R120, RZ, R120, !PT ;  /* 0x00000078ff787248 */ /* 0x000fe40007fe0100 */
[----:B------:R-:W-:-:S13]  /*1950*/  ISETP.NE.AND.EX P1, PT, RZ, UR5, PT, P1 ;  /* 0x00000005ff007c0c */ /* 0x000fda000bf25310 */
[----:B------:R-:W-:-:S04]  /*1960*/  @P1 IADD3 R6, P2, R214, UR4, RZ ;  /* 0x00000004d6061c10 */ /* 0x000fc8000ff5e0ff */
[----:B------:R-:W-:-:S05]  /*1970*/  @P1 IADD3.X R7, R215, UR5, RZ, P2, !PT ;  /* 0x00000005d7071c10 */ /* 0x000fca00097fe4ff */
[----:B------:R0:W5:Y:S01]  /*1980*/  @P1 LDG.E R144, desc[UR54][R6.64] ;  /* 0x0000003606901981 */ /* 0x000162000c1e1900 */
[----:B--2---:R-:W-:-:S05]  /*1990*/  @P0 IMAD.IADD R2, R9, 0x1, -R0 ;  /* 0x0000000109020824 */ /* 0x004fca00078e0a00 */
[----:B------:R-:W-:-:S05]  /*19a0*/  IADD3 R158, R11, R2, RZ ;  /* 0x000000020b9e7210 */ /* 0x000fca0007ffe0ff */
[----:B------:R-:W-:-:S04]  /*19b0*/  VIADD R0, R158, 0x9f ;  /* 0x0000009f9e007836 */ /* 0x000fc80000000000 */
[----:B------:R-:W-:-:S05]  /*19c0*/  IMAD.HI R0, R0, 0x66666667, RZ ;  /* 0x6666666700007827 */ /* 0x000fca00078e02ff */
[----:B------:R-:W-:-:S04]  /*19d0*/  SHF.R.U32.HI R3, RZ, 0x1f, R0 ;  /* 0x0000001fff037819 */ /* 0x000fc80000011600 */
[----:B------:R-:W-:-:S05]  /*19e0*/  LEA.HI.SX32 R164, R0, R3, 0x1a ;  /* 0x0000000300a47211 */ /* 0x000fca00078fd2ff */
[----:B------:R-:W-:-:S05]  /*19f0*/  IMAD R3, R164, 0xa0, -R11 ;  /* 0x000000a0a4037824 */ /* 0x000fca00078e0a0b */
[----:B------:R-:W-:-:S04]  /*1a00*/  VIMNMX R3, R3, R2, PT ;  /* 0x0000000203037248 */ /* 0x000fc80003fe0100 */
[----:B------:R-:W-:Y:S01]  /*1a10*/  ISETP.GT.AND P0, PT, R3, R120, PT ;  /* 0x000000780300720c */ /* 0x000fe20003f04270 */
[----:B------:R-:W-:-:S05]  /*1a20*/  IMAD.WIDE.U32 R120, R120, -0x33333333, RZ ;  /* 0xcccccccd78787825 */ /* 0x000fca00078e00ff */
[----:B------:R-:W-:-:S05]  /*1a30*/  SHF.R.U32.HI R120, RZ, 0x7, R121 ;  /* 0x00000007ff787819 */ /* 0x000fca0000011679 */
[----:B------:R-:W-:Y:S02]  /*1a40*/  IMAD.MOV.U32 R24, RZ, RZ, R120 ;  /* 0x000000ffff187224 */ /* 0x000fe400078e0078 */
[----:B------:R-:W-:-:S04]  /*1a50*/  @P0 VIADD R0, R3, 0x9f ;  /* 0x0000009f03000836 */ /* 0x000fc80000000000 */
[----:B------:R-:W-:-:S05]  /*1a60*/  @P0 IMAD.HI R0, R0, 0x66666667, RZ ;  /* 0x6666666700000827 */ /* 0x000fca00078e02ff */
[----:B------:R-:W-:-:S04]  /*1a70*/  @P0 SHF.R.U32.HI R3, RZ, 0x1f, R0 ;  /* 0x0000001fff030819 */ /* 0x000fc80000011600 */
[----:B------:R-:W-:Y:S02]  /*1a80*/  @P0 LEA.HI.SX32 R24, R0, R3, 0x1a ;  /* 0x0000000300180211 */ /* 0x000fe400078fd2ff */
[----:B------:R-:W-:Y:S02]  /*1a90*/  PLOP3.LUT P0, PT, PT, PT, PT, 0x80, 0x0 ;  /* 0x000000000000781c */ /* 0x000fe40003f0f070 */
[----:B------:R-:W-:-:S13]  /*1aa0*/  ISETP.GT.AND P1, PT, R24, R120, PT ;  /* 0x000000781800720c */ /* 0x000fda0003f24270 */
[----:B0-----:R-:W-:Y:S05]  /*1ab0*/  @!P1 BRA `(.L_x_474) ;  /* 0x000000dc00f09947 */ /* 0x001fea0003800000 */
[----:B------:R-:W-:Y:S01]  /*1ac0*/  IADD3 R0, R16, 0x1a400, RZ ;  /* 0x0001a40010007810 */ /* 0x000fe20007ffe0ff */
[----:B------:R-:W-:Y:S03]  /*1ad0*/  BSSY B6, `(.L_x_475) ;  /* 0x0000013000067945 */ /* 0x000fe60003800000 */
[----:B------:R-:W-:-:S13]  /*1ae0*/  LOP3.LUT P0, RZ, R0, 0x1bf, RZ, 0xc0, !PT ;  /* 0x000001bf00ff7812 */ /* 0x000fda000780c0ff */
[----:B------:R-:W-:Y:S05]  /*1af0*/  @!P0 BRA `(.L_x_476) ;  /* 0x0000000000408947 */ /* 0x000fea0003800000 */
[----:B------:R-:W-:Y:S01]  /*1b00*/  MOV R0, 0x0 ;  /* 0x0000000000007802 */ /* 0x000fe20000000f00 */
[----:B------:R-:W-:Y:S01]  /*1b10*/  ULDC.64 UR4, c[0x4][0xa0] ;  /* 0x0100280000047ab9 */ /* 0x000fe20000000a00 */
[----:B------:R-:W-:Y:S01]  /*1b20*/  ULDC.64 UR6, c[0x4][0x30] ;  /* 0x01000c0000067ab9 */ /* 0x000fe20000000a00 */
[----:B------:R-:W-:Y:S01]  /*1b30*/  IMAD.U32 R4, RZ, RZ, UR4 ;  /* 0x00000004ff047e24 */ /* 0x000fe2000f8e00ff */
[----:B------:R0:W1:Y:S01]  /*1b40*/  LDC.64 R14, c[0x4][R0] ;  /* 0x01000000000e7b82 */ /* 0x0000620000000a00 */
[----:B------:R-:W-:Y:S01]  /*1b50*/  IMAD.U32 R5, RZ, RZ, UR5 ;  /* 0x00000005ff057e24 */ /* 0x000fe2000f8e00ff */
[----:B------:R-:W-:Y:S01]  /*1b60*/  ULDC.64 UR4, c[0x4][0xa8] ;  /* 0x01002a0000047ab9 */ /* 0x000fe20000000a00 */
[----:B------:R-:W-:Y:S01]  /*1b70*/  MOV R10, UR6 ;  /* 0x00000006000a7c02 */ /* 0x000fe20008000f00 */
[----:B------:R-:W-:Y:S02]  /*1b80*/  IMAD.U32 R6, RZ, RZ, UR4 ;  /* 0x00000004ff067e24 */ /* 0x000fe4000f8e00ff */
[----:B------:R-:W-:-:S02]  /*1b90*/  IMAD.U32 R7, RZ, RZ, UR5 ;  /* 0x00000005ff077e24 */ /* 0x000fc4000f8e00ff */
[----:B------:R-:W-:Y:S02]  /*1ba0*/  IMAD.U32 R11, RZ, RZ, UR7 ;  /* 0x00000007ff0b7e24 */ /* 0x000fe4000f8e00ff */
[----:B------:R-:W-:Y:S02]  /*1bb0*/  IMAD.MOV.U32 R8, RZ, RZ, 0x70 ;  /* 0x00000070ff087424 */ /* 0x000fe400078e00ff */
[----:B------:R-:W-:Y:S02]  /*1bc0*/  IMAD.MOV.U32 R12, RZ, RZ, 0x1 ;  /* 0x00000001ff0c7424 */ /* 0x000fe400078e00ff */
[----:B0-----:R-:W-:-:S07]  /*1bd0*/  IMAD.MOV.U32 R13, RZ, RZ, RZ ;  /* 0x000000ffff0d7224 */ /* 0x001fce00078e00ff */
[----:B------:R-:W-:-:S07]  /*1be0*/  LEPC R20, `(.L_x_476) ;  /* 0x000000001014794e */ /* 0x000fce0000000000 */
[----:B-1---5:R-:W-:Y:S05]  /*1bf0*/  CALL.ABS.NOINC R14 ;  /* 0x000000000e007343 */ /* 0x022fea0003c00000 */
.L_x_476:
[----:B------:R-:W-:Y:S05]  /*1c00*/  BSYNC B6 ;  /* 0x0000000000067941 */ /* 0x000fea0003800000 */
.L_x_475:
        /* <DEDUP_REMOVED lines=11> */
[----:B------:R-:W-:Y:S01]  /*1cc0*/  IMAD.U32 R6, RZ, RZ, UR6 ;  /* 0x00000006ff067e24 */ /* 0x000fe2000f8e00ff */
[----:B------:R-:W-:Y:S01]  /*1cd0*/  MOV R10, UR4 ;  /* 0x00000004000a7c02 */ /* 0x000fe20008000f00 */
[----:B------:R-:W-:Y:S02]  /*1ce0*/  IMAD.U32 R7, RZ, RZ, UR7 ;  /* 0x00000007ff077e24 */ /* 0x000fe4000f8e00ff */
[----:B------:R-:W-:-:S02]  /*1cf0*/  IMAD.U32 R11, RZ, RZ, UR5 ;  /* 0x00000005ff0b7e24 */ /* 0x000fc4000f8e00ff */
[----:B------:R-:W-:Y:S02]  /*1d00*/  IMAD.MOV.U32 R8, RZ, RZ, 0x70 ;  /* 0x00000070ff087424 */ /* 0x000fe400078e00ff */
[----:B------:R-:W-:Y:S02]  /*1d10*/  IMAD.MOV.U32 R12, RZ, RZ, 0x1 ;  /* 0x00000001ff0c7424 */ /* 0x000fe400078e00ff */
[----:B0-----:R-:W-:-:S07]  /*1d20*/  IMAD.MOV.U32 R13, RZ, RZ, RZ ;  /* 0x000000ffff0d7224 */ /* 0x001fce00078e00ff */
[----:B------:R-:W-:-:S07]  /*1d30*/  LEPC R20, `(.L_x_478) ;  /* 0x000000001014794e */ /* 0x000fce0000000000 */
[----:B-1---5:R-:W-:Y:S05]  /*1d40*/  CALL.ABS.NOINC R14 ;  /* 0x000000000e007343 */ /* 0x022fea0003c00000 */
.L_x_478:
[----:B------:R-:W-:Y:S05]  /*1d50*/  BSYNC B6 ;  /* 0x0000000000067941 */ /* 0x000fea0003800000 */
.L_x_477:
[----:B------:R-:W-:Y:S01]  /*1d60*/  ULDC.64 UR4, c[0x0][0x9f8] ;  /* 0x00027e0000047ab9 */ /* 0x000fe20000000a00 */
[----:B------:R-:W2:Y:S01]  /*1d70*/  LDL.LU R14, [R1+0x10] ;  /* 0x00001000010e7983 */ /* 0x000ea20000300800 */
[----:B------:R-:W-:Y:S01]  /*1d80*/  ISETP.NE.U32.AND P0, PT, RZ, UR4, PT ;  /* 0x00000004ff007c0c */ /* 0x000fe2000bf05070 */
[----:B------:R-:W0:Y:S01]  /*1d90*/  LDC.64 R112, c[0x0][0x300] ;  /* 0x0000c000ff707b82 */ /* 0x000e220000000a00 */
[----:B------:R-:W-:Y:S01]  /*1da0*/  IADD3 R27, R27, R26, RZ ;  /* 0x0000001a1b1b7210 */ /* 0x000fe20007ffe0ff */
[----:B------:R-:W-:Y:S01]  /*1db0*/  ULDC.64 UR6, c[0x0][0xa08] ;  /* 0x0002820000067ab9 */ /* 0x000fe20000000a00 */
[----:B------:R-:W-:Y:S01]  /*1dc0*/  ISETP.NE.AND.EX P0, PT, RZ, UR5, PT, P0 ;  /* 0x00000005ff007c0c */ /* 0x000fe2000bf05300 */
[----:B------:R-:W1:Y:S01]  /*1dd0*/  S2R R20, SR_TID.X ;  /* 0x0000000000147919 */ /* 0x000e620000002100 */
[----:B------:R-:W-:Y:S02]  /*1de0*/  SHF.R.S32.HI R8, RZ, 0x1f, R206 ;  /* 0x0000001fff087819 */ /* 0x000fe400000114ce */
[----:B------:R-:W-:Y:S01]  /*1df0*/  SHF.R.S32.HI R19, RZ, 0x1f, R18 ;  /* 0x0000001fff137819 */ /* 0x000fe20000011412 */
[----:B------:R-:W3:Y:S08]  /*1e00*/  LDC.64 R106, c[0x0][0x3f8] ;  /* 0x0000fe00ff6a7b82 */ /* 0x000ef00000000a00 */
[----:B------:R-:W-:Y:S01]  /*1e10*/  @P0 IADD3 R4, P1, R214, UR4, RZ ;  /* 0x00000004d6040c10 */ /* 0x000fe2000ff3e0ff */
[----:B------:R-:W4:Y:S03]  /*1e20*/  LDC R99, c[0x0][0x3f4] ;  /* 0x0000fd00ff637b82 */ /* 0x000f260000000800 */
[----:B------:R-:W-:Y:S01]  /*1e30*/  @P0 IADD3.X R5, R215, UR5, RZ, P1, !PT ;  /* 0x00000005d7050c10 */ /* 0x000fe20008ffe4ff */
[----:B------:R-:W-:-:S04]  /*1e40*/  ULDC.64 UR4, c[0x0][0x308] ;  /* 0x0000c20000047ab9 */ /* 0x000fc80000000a00 */
[----:B------:R1:W4:Y:S01]  /*1e50*/  @P0 LDG.E R25, desc[UR54][R4.64] ;  /* 0x0000003604190981 */ /* 0x000322000c1e1900 */
[----:B------:R-:W-:Y:S01]  /*1e60*/  SHF.R.S32.HI R29, RZ, 0x1f, R27 ;  /* 0x0000001fff1d7819 */ /* 0x000fe2000001141b */
[-C--:B0-----:R-:W-:Y:S01]  /*1e70*/  IMAD.WIDE.U32 R6, R27, R112.reuse, RZ ;  /* 0x000000701b067225 */ /* 0x081fe200078e00ff */
[----:B------:R-:W-:Y:S01]  /*1e80*/  ISETP.NE.U32.AND P0, PT, RZ, UR6, PT ;  /* 0x00000006ff007c0c */ /* 0x000fe2000bf05070 */
[----:B------:R-:W0:Y:S02]  /*1e90*/  LDC.64 R100, c[0x0][0x408] ;  /* 0x00010200ff647b82 */ /* 0x000e240000000a00 */
[----:B------:R-:W-:Y:S01]  /*1ea0*/  IMAD R0, R29, R112, RZ ;  /* 0x000000701d007224 */ /* 0x000fe200078e02ff */
[----:B------:R-:W-:-:S03]  /*1eb0*/  ISETP.NE.AND.EX P0, PT, RZ, UR7, PT, P0 ;  /* 0x00000007ff007c0c */ /* 0x000fc6000bf05300 */
[----:B------:R-:W-:Y:S01]  /*1ec0*/  IMAD R3, R27, R113, R0 ;  /* 0x000000711b037224 */ /* 0x000fe200078e0200 */
[----:B-1----:R-:W-:-:S03]  /*1ed0*/  SHF.R.U32.HI R31, RZ, 0x7, R20 ;  /* 0x00000007ff1f7819 */ /* 0x002fc60000011614 */
[----:B------:R-:W-:Y:S01]  /*1ee0*/  IMAD.IADD R7, R7, 0x1, R3 ;  /* 0x0000000107077824 */ /* 0x000fe200078e0203 */
[----:B------:R-:W-:Y:S01]  /*1ef0*/  ISETP.NE.AND P6, PT, R31, 0x1, PT ;  /* 0x000000011f00780c */ /* 0x000fe20003fc5270 */
[----:B------:R-:W-:Y:S02]  /*1f00*/  IMAD R3, R8, UR4, RZ ;  /* 0x0000000408037c24 */ /* 0x000fe4000f8e02ff */
[----:B------:R-:W-:-:S04]  /*1f10*/  IMAD.WIDE.U32 R4, R206, UR4, R6 ;  /* 0x00000004ce047c25 */ /* 0x000fc8000f8e0006 */
[----:B------:R-:W-:Y:S01]  /*1f20*/  IMAD R3, R206, UR5, R3 ;  /* 0x00000005ce037c24 */ /* 0x000fe2000f8e0203 */
[----:B------:R-:W-:-:S03]  /*1f30*/  ULDC.64 UR4, c[0x0][0x310] ;  /* 0x0000c40000047ab9 */ /* 0x000fc60000000a00 */
[----:B------:R-:W-:Y:S02]  /*1f40*/  IMAD.IADD R5, R5, 0x1, R3 ;  /* 0x0000000105057824 */ /* 0x000fe400078e0203 */
[----:B------:R-:W-:-:S04]  /*1f50*/  IMAD R3, R219, R112, RZ ;  /* 0x00000070db037224 */ /* 0x000fc800078e02ff */
[C---:B------:R-:W-:Y:S01]  /*1f60*/  IMAD R11, R168.reuse, R113, R3 ;  /* 0x00000071a80b7224 */ /* 0x040fe200078e0203 */
[----:B------:R-:W-:Y:S01]  /*1f70*/  SHF.R.S32.HI R23, RZ, 0x1f, R22 ;  /* 0x0000001fff177819 */ /* 0x000fe20000011416 */
[----:B---3--:R-:W-:-:S04]  /*1f80*/  IMAD.WIDE.U32 R108, R168, R106, R18 ;  /* 0x0000006aa86c7225 */ /* 0x008fc800078e0012 */
[----:B------:R-:W-:-:S04]  /*1f90*/  IMAD.WIDE.U32 R110, R168, R106, R22 ;  /* 0x0000006aa86e7225 */ /* 0x000fc800078e0016 */
[----:B0-----:R-:W-:-:S04]  /*1fa0*/  IMAD.WIDE.U32 R102, R168, R100, R18 ;  /* 0x00000064a8667225 */ /* 0x001fc800078e0012 */
[----:B------:R-:W-:-:S04]  /*1fb0*/  IMAD.WIDE.U32 R104, R168, R100, R22 ;  /* 0x00000064a8687225 */ /* 0x000fc800078e0016 */
[----:B------:R-:W-:Y:S02]  /*1fc0*/  IMAD.MOV.U32 R124, RZ, RZ, 0x20 ;  /* 0x00000020ff7c7424 */ /* 0x000fe400078e00ff */
[----:B------:R-:W-:Y:S01]  /*1fd0*/  IMAD.MOV.U32 R121, RZ, RZ, 0x40 ;  /* 0x00000040ff797424 */ /* 0x000fe200078e00ff */
[C---:B------:R-:W-:Y:S01]  /*1fe0*/  SHF.L.U64.HI R128, R112.reuse, 0x7, R113 ;  /* 0x0000000770807819 */ /* 0x040fe20000010271 */
[----:B------:R-:W-:Y:S01]  /*1ff0*/  IMAD R125, R113, 0xa0, RZ ;  /* 0x000000a0717d7824 */ /* 0x000fe200078e02ff */
[----:B------:R-:W-:Y:S01]  /*2000*/  SHF.L.U32 R129, R112, 0x7, RZ ;  /* 0x0000000770817819 */ /* 0x000fe200000006ff */
[----:B------:R-:W-:Y:S01]  /*2010*/  IMAD R127, R101, 0xa0, RZ ;  /* 0x000000a0657f7824 */ /* 0x000fe200078e02ff */
[----:B------:R-:W-:Y:S02]  /*2020*/  IADD3 R163, R31, 0x8, RZ ;  /* 0x000000081fa37810 */ /* 0x000fe40007ffe0ff */
[----:B------:R-:W-:Y:S02]  /*2030*/  SHF.R.S32.HI R145, RZ, 0x1f, R218 ;  /* 0x0000001fff917819 */ /* 0x000fe400000114da */
[----:B----4-:R-:W-:-:S04]  /*2040*/  SHF.R.S32.HI R0, RZ, 0x1f, R25 ;  /* 0x0000001fff007819 */ /* 0x010fc80000011419 */
[----:B------:R-:W-:Y:S02]  /*2050*/  SEL R12, R0, RZ, !P0 ;  /* 0x000000ff000c7207 */ /* 0x000fe40004000000 */
[----:B------:R-:W-:-:S03]  /*2060*/  SEL R13, R25, RZ, !P0 ;  /* 0x000000ff190d7207 */ /* 0x000fc60004000000 */
[----:B------:R-:W-:Y:S02]  /*2070*/  IMAD R0, R12, UR4, RZ ;  /* 0x000000040c007c24 */ /* 0x000fe4000f8e02ff */
[----:B------:R-:W-:-:S04]  /*2080*/  IMAD.WIDE.U32 R116, R13, UR4, R4 ;  /* 0x000000040d747c25 */ /* 0x000fc8000f8e0004 */
[----:B------:R-:W-:Y:S01]  /*2090*/  IMAD R9, R13, UR5, R0 ;  /* 0x000000050d097c24 */ /* 0x000fe2000f8e0200 */
[----:B------:R-:W-:Y:S05]  /*20a0*/  @!P6 WARPSYNC.ALL ;  /* 0x000000000000e948 */ /* 0x000fea0003800000 */
[----:B------:R-:W-:Y:S02]  /*20b0*/  ULDC.64 UR4, c[0x0][0x330] ;  /* 0x0000cc0000047ab9 */ /* 0x000fe40000000a00 */
[----:B------:R-:W-:Y:S02]  /*20c0*/  IMAD R5, R8, UR4, RZ ;  /* 0x0000000408057c24 */ /* 0x000fe4000f8e02ff */
[----:B------:R-:W-:-:S02]  /*20d0*/  VIADD R0, R18, 0x20 ;  /* 0x0000002012007836 */ /* 0x000fc40000000000 */
[----:B------:R-:W-:Y:S02]  /*20e0*/  IMAD R115, R206, UR5, R5 ;  /* 0x00000005ce737c24 */ /* 0x000fe4000f8e0205 */
[----:B------:R-:W-:-:S04]  /*20f0*/  IMAD.WIDE.U32 R4, R168, R112, R18 ;  /* 0x00000070a8047225 */ /* 0x000fc800078e0012 */
[----:B------:R-:W-:Y:S01]  /*2100*/  IMAD.WIDE.U32 R6, R206, UR4, R18 ;  /* 0x00000004ce067c25 */ /* 0x000fe2000f8e0012 */
[----:B------:R-:W-:Y:S01]  /*2110*/  ULDC UR4, c[0x0][0x2f4] ;  /* 0x0000bd0000047ab9 */ /* 0x000fe20000000800 */
[----:B------:R-:W-:Y:S02]  /*2120*/  IADD3 R3, P0, R116, R4, RZ ;  /* 0x0000000474037210 */ /* 0x000fe40007f1e0ff */
[----:B------:R-:W-:Y:S02]  /*2130*/  ISETP.GE.AND P1, PT, R0, UR4, PT ;  /* 0x0000000400007c0c */ /* 0x000fe4000bf26270 */
[----:B------:R-:W-:Y:S01]  /*2140*/  IADD3 R4, R117, R9, RZ ;  /* 0x0000000975047210 */ /* 0x000fe20007ffe0ff */
[C---:B------:R-:W-:Y:S02]  /*2150*/  VIADD R9, R18.reuse, 0xa0 ;  /* 0x000000a012097836 */ /* 0x040fe40000000000 */
[----:B------:R-:W-:Y:S01]  /*2160*/  IMAD.IADD R115, R7, 0x1, R115 ;  /* 0x0000000107737824 */ /* 0x000fe200078e0273 */
[----:B------:R-:W-:Y:S01]  /*2170*/  SEL R7, RZ, 0xffffffff, P1 ;  /* 0xffffffffff077807 */ /* 0x000fe20000800000 */
[----:B------:R-:W-:Y:S01]  /*2180*/  VIADD R8, R18, 0x80 ;  /* 0x0000008012087836 */ /* 0x000fe20000000000 */
[----:B------:R-:W-:Y:S01]  /*2190*/  @!P6 BAR.SYNC.DEFER_BLOCKING 0x9, 0x100 ;  /* 0x024400000000eb1d */ /* 0x000fe20000010000 */
[----:B------:R-:W-:Y:S01]  /*21a0*/  ISETP.GE.AND P4, PT, R9, UR4, PT ;  /* 0x0000000409007c0c */ /* 0x000fe2000bf86270 */
[----:B------:R-:W-:Y:S01]  /*21b0*/  IMAD.MOV.U32 R114, RZ, RZ, R6 ;  /* 0x000000ffff727224 */ /* 0x000fe200078e0006 */
[----:B------:R-:W-:Y:S01]  /*21c0*/  IADD3.X R5, R4, R5, R11, P0, !PT ;  /* 0x0000000504057210 */ /* 0x000fe200007fe40b */
[C---:B------:R-:W-:Y:S01]  /*21d0*/  VIADD R6, R18.reuse, 0x40 ;  /* 0x0000004012067836 */ /* 0x040fe20000000000 */
[----:B------:R-:W-:Y:S01]  /*21e0*/  SHF.L.U32 R9, R7, 0x1, RZ ;  /* 0x0000000107097819 */ /* 0x000fe200000006ff */
[C---:B------:R-:W-:Y:S01]  /*21f0*/  VIADD R7, R18.reuse, 0x60 ;  /* 0x0000006012077836 */ /* 0x040fe20000000000 */
[----:B------:R-:W-:-:S02]  /*2200*/  ISETP.GE.AND P0, PT, R18, UR4, PT ;  /* 0x0000000412007c0c */ /* 0x000fc4000bf06270 */
[----:B------:R-:W-:Y:S02]  /*2210*/  ISETP.GE.AND P2, PT, R8, UR4, PT ;  /* 0x0000000408007c0c */ /* 0x000fe4000bf46270 */
[----:B------:R-:W-:Y:S02]  /*2220*/  SEL R8, RZ, 0x1, P0 ;  /* 0x00000001ff087807 */ /* 0x000fe40000000000 */
[----:B------:R-:W-:Y:S02]  /*2230*/  ISETP.GE.AND P0, PT, R6, UR4, PT ;  /* 0x0000000406007c0c */ /* 0x000fe4000bf06270 */
[----:B------:R-:W-:Y:S01]  /*2240*/  ISETP.GE.AND P1, PT, R7, UR4, PT ;  /* 0x0000000407007c0c */ /* 0x000fe2000bf26270 */
[----:B------:R-:W-:Y:S01]  /*2250*/  IMAD R11, R219, R106, RZ ;  /* 0x0000006adb0b7224 */ /* 0x000fe200078e02ff */
[----:B------:R-:W-:Y:S01]  /*2260*/  LOP3.LUT R8, R9, 0x2, R8, 0xe2, !PT ;  /* 0x0000000209087812 */ /* 0x000fe200078ee208 */
[----:B------:R-:W-:Y:S01]  /*2270*/  ULDC.64 UR4, c[0x0][0x338] ;  /* 0x0000ce0000047ab9 */ /* 0x000fe20000000a00 */
[----:B------:R-:W-:-:S02]  /*2280*/  SEL R9, RZ, 0x4, P0 ;  /* 0x00000004ff097807 */ /* 0x000fc40000000000 */
[----:B------:R-:W-:Y:S01]  /*2290*/  SEL R10, RZ, 0x8, P1 ;  /* 0x00000008ff0a7807 */ /* 0x000fe20000800000 */
[----:B------:R-:W-:Y:S01]  /*22a0*/  IMAD R11, R168, R107, R11 ;  /* 0x0000006ba80b7224 */ /* 0x000fe200078e020b */
[-C--:B------:R-:W-:Y:S02]  /*22b0*/  ISETP.GE.AND P3, PT, R0, R99.reuse, PT ;  /* 0x000000630000720c */ /* 0x080fe40003f66270 */
[----:B------:R-:W-:Y:S02]  /*22c0*/  LOP3.LUT R8, R10, R8, R9, 0xfe, !PT ;  /* 0x000000080a087212 */ /* 0x000fe400078efe09 */
[----:B------:R-:W-:Y:S01]  /*22d0*/  SEL R9, RZ, 0x10, P2 ;  /* 0x00000010ff097807 */ /* 0x000fe20001000000 */
[----:B------:R-:W-:Y:S01]  /*22e0*/  IMAD.IADD R111, R111, 0x1, R11 ;  /* 0x000000016f6f7824 */ /* 0x000fe200078e020b */
[----:B------:R-:W-:Y:S01]  /*22f0*/  ISETP.GE.AND P0, PT, R18, R99, PT ;  /* 0x000000631200720c */ /* 0x000fe20003f06270 */
[----:B------:R-:W-:Y:S01]  /*2300*/  IMAD.IADD R109, R11, 0x1, R109 ;  /* 0x000000010b6d7824 */ /* 0x000fe200078e026d */
[----:B------:R-:W-:Y:S01]  /*2310*/  LOP3.LUT R35, R8, R9, RZ, 0xfc, !PT ;  /* 0x0000000908237212 */ /* 0x000fe200078efcff */
[----:B------:R-:W-:Y:S01]  /*2320*/  IMAD R10, R12, UR4, RZ ;  /* 0x000000040c0a7c24 */ /* 0x000fe2000f8e02ff */
[----:B------:R-:W-:Y:S01]  /*2330*/  SEL R11, R99, RZ, P3 ;  /* 0x000000ff630b7207 */ /* 0x000fe20001800000 */
[----:B------:R-:W-:Y:S01]  /*2340*/  IMAD R8, R219, R100, RZ ;  /* 0x00000064db087224 */ /* 0x000fe200078e02ff */
[----:B------:R-:W-:Y:S01]  /*2350*/  SEL R9, R99, RZ, P0 ;  /* 0x000000ff63097207 */ /* 0x000fe20000000000 */
[----:B------:R-:W-:-:S02]  /*2360*/  IMAD R33, R13, UR5, R10 ;  /* 0x000000050d217c24 */ /* 0x000fc4000f8e020a */
[----:B------:R-:W-:Y:S01]  /*2370*/  IMAD.WIDE.U32 R114, R13, UR4, R114 ;  /* 0x000000040d727c25 */ /* 0x000fe2000f8e0072 */
[----:B------:R-:W-:-:S03]  /*2380*/  ISETP.GE.AND P5, PT, R6, R99, PT ;  /* 0x000000630600720c */ /* 0x000fc60003fa6270 */
[----:B------:R-:W-:Y:S02]  /*2390*/  IMAD R13, R168, R101, R8 ;  /* 0x00000065a80d7224 */ /* 0x000fe400078e0208 */
[----:B------:R-:W-:Y:S02]  /*23a0*/  IMAD.IADD R11, R0, 0x1, R11 ;  /* 0x00000001000b7824 */ /* 0x000fe400078e020b */
[----:B------:R-:W-:Y:S01]  /*23b0*/  IMAD.IADD R9, R18, 0x1, R9 ;  /* 0x0000000112097824 */ /* 0x000fe200078e0209 */
[----:B------:R-:W-:Y:S01]  /*23c0*/  IADD3 R103, R13, R103, RZ ;  /* 0x000000670d677210 */ /* 0x000fe20007ffe0ff */
[----:B------:R-:W-:Y:S01]  /*23d0*/  IMAD.IADD R105, R105, 0x1, R13 ;  /* 0x0000000169697824 */ /* 0x000fe200078e020d */
[----:B------:R-:W-:Y:S02]  /*23e0*/  SHF.R.S32.HI R10, RZ, 0x1f, R11 ;  /* 0x0000001fff0a7819 */ /* 0x000fe4000001140b */
[----:B------:R-:W-:Y:S02]  /*23f0*/  SEL R13, R99, RZ, P5 ;  /* 0x000000ff630d7207 */ /* 0x000fe40002800000 */
[----:B------:R-:W-:-:S02]  /*2400*/  SHF.R.S32.HI R8, RZ, 0x1f, R9 ;  /* 0x0000001fff087819 */ /* 0x000fc40000011409 */
[-C--:B------:R-:W-:Y:S01]  /*2410*/  LEA.HI R28, R10, R11.reuse, RZ, 0x4 ;  /* 0x0000000b0a1c7211 */ /* 0x080fe200078f20ff */
[----:B------:R-:W-:Y:S01]  /*2420*/  IMAD.IADD R15, R6, 0x1, R13 ;  /* 0x00000001060f7824 */ /* 0x000fe200078e020d */
[----:B------:R-:W-:Y:S02]  /*2430*/  LEA.HI R11, R10, R11, RZ, 0x6 ;  /* 0x0000000b0a0b7211 */ /* 0x000fe400078f30ff */
[CC--:B------:R-:W-:Y:S02]  /*2440*/  LEA.HI R26, R8.reuse, R9.reuse, RZ, 0x4 ;  /* 0x00000009081a7211 */ /* 0x0c0fe400078f20ff */
[----:B------:R-:W-:Y:S02]  /*2450*/  LEA.HI R9, R8, R9, RZ, 0x6 ;  /* 0x0000000908097211 */ /* 0x000fe400078f30ff */
[----:B------:R-:W-:Y:S02]  /*2460*/  SHF.R.S32.HI R12, RZ, 0x6, R11 ;  /* 0x00000006ff0c7819 */ /* 0x000fe4000001140b */
[----:B------:R-:W-:-:S02]  /*2470*/  SHF.R.S32.HI R20, RZ, 0x1f, R15 ;  /* 0x0000001fff147819 */ /* 0x000fc4000001140f */
[C---:B------:R-:W-:Y:S02]  /*2480*/  LOP3.LUT R11, R175.reuse, 0x30, R28, 0xf8, !PT ;  /* 0x00000030af0b7812 */ /* 0x040fe400078ef81c */
[----:B------:R-:W-:Y:S01]  /*2490*/  SHF.R.S32.HI R10, RZ, 0x6, R9 ;  /* 0x00000006ff0a7819 */ /* 0x000fe20000011409 */
[--C-:B------:R-:W-:Y:S01]  /*24a0*/  IMAD R142, R12, 0x2800, R197.reuse ;  /* 0x000028000c8e7824 */ /* 0x100fe200078e02c5 */
[----:B--2---:R-:W-:Y:S02]  /*24b0*/  LOP3.LUT R14, R14, 0xfffffffe, RZ, 0xc0, !PT ;  /* 0xfffffffe0e0e7812 */ /* 0x004fe400078ec0ff */
[----:B------:R-:W-:Y:S02]  /*24c0*/  LOP3.LUT R9, R175, 0x30, R26, 0xf8, !PT ;  /* 0x00000030af097812 */ /* 0x000fe400078ef81a */
[-C--:B------:R-:W-:Y:S02]  /*24d0*/  LEA.HI R30, R20, R15.reuse, RZ, 0x4 ;  /* 0x0000000f141e7211 */ /* 0x080fe400078f20ff */
[----:B------:R-:W-:Y:S01]  /*24e0*/  LOP3.LUT R11, R11, R196, RZ, 0x3c, !PT ;  /* 0x000000c40b0b7212 */ /* 0x000fe200078e3cff */
[----:B------:R-:W-:Y:S01]  /*24f0*/  IMAD R143, R10, 0x2800, R197 ;  /* 0x000028000a8f7824 */ /* 0x000fe200078e02c5 */
[----:B------:R-:W-:Y:S01]  /*2500*/  LEA.HI R15, R20, R15, RZ, 0x6 ;  /* 0x0000000f140f7211 */ /* 0x000fe200078f30ff */
[----:B------:R-:W-:Y:S01]  /*2510*/  IMAD R141, R10, 0x2800, R200 ;  /* 0x000028000a8d7824 */ /* 0x000fe200078e02c8 */
[----:B------:R-:W-:-:S02]  /*2520*/  @P5 LOP3.LUT R14, R14, 0x1, RZ, 0xfc, !PT ;  /* 0x000000010e0e5812 */ /* 0x000fc400078efcff */
[----:B------:R-:W-:Y:S02]  /*2530*/  LOP3.LUT R10, R9, R196, RZ, 0x3c, !PT ;  /* 0x000000c4090a7212 */ /* 0x000fe400078e3cff */
[----:B------:R-:W-:Y:S02]  /*2540*/  IADD3 R142, R142, R11, RZ ;  /* 0x0000000b8e8e7210 */ /* 0x000fe40007ffe0ff */
[----:B------:R-:W-:Y:S02]  /*2550*/  SHF.R.U32.HI R8, RZ, 0x3, R199 ;  /* 0x00000003ff087819 */ /* 0x000fe400000116c7 */
[C---:B------:R-:W-:Y:S02]  /*2560*/  LOP3.LUT R13, R199.reuse, 0x30, R26, 0xf8, !PT ;  /* 0x00000030c70d7812 */ /* 0x040fe400078ef81a */
[----:B------:R-:W-:Y:S02]  /*2570*/  SHF.R.S32.HI R15, RZ, 0x6, R15 ;  /* 0x00000006ff0f7819 */ /* 0x000fe4000001140f */
[----:B------:R-:W-:-:S02]  /*2580*/  LOP3.LUT R11, R199, 0x30, R28, 0xf8, !PT ;  /* 0x00000030c70b7812 */ /* 0x000fc400078ef81c */
[----:B------:R-:W-:Y:S01]  /*2590*/  LOP3.LUT R9, R175, 0x30, R30, 0xf8, !PT ;  /* 0x00000030af097812 */ /* 0x000fe200078ef81e */
[----:B------:R0:W-:Y:S01]  /*25a0*/  STL [R1+0x10], R14 ;  /* 0x0000100e01007387 */ /* 0x0001e20000100800 */
[----:B------:R-:W-:Y:S01]  /*25b0*/  IMAD.IADD R143, R143, 0x1, R10 ;  /* 0x000000018f8f7824 */ /* 0x000fe200078e020a */
[----:B------:R-:W-:Y:S01]  /*25c0*/  LOP3.LUT R10, R11, R8, RZ, 0x3c, !PT ;  /* 0x000000080b0a7212 */ /* 0x000fe200078e3cff */
[----:B------:R-:W-:Y:S01]  /*25d0*/  IMAD R140, R15, 0x2800, R197 ;  /* 0x000028000f8c7824 */ /* 0x000fe200078e02c5 */
[----:B------:R-:W-:Y:S02]  /*25e0*/  LOP3.LUT R9, R9, R196, RZ, 0x3c, !PT ;  /* 0x000000c409097212 */ /* 0x000fe400078e3cff */
[----:B-----5:R-:W-:Y:S02]  /*25f0*/  SHF.R.S32.HI R11, RZ, 0x1f, R144 ;  /* 0x0000001fff0b7819 */ /* 0x020fe40000011490 */
[-C--:B0-----:R-:W-:Y:S02]  /*2600*/  LOP3.LUT R14, R13, R8.reuse, RZ, 0x3c, !PT ;  /* 0x000000080d0e7212 */ /* 0x081fe400078e3cff */
[----:B------:R-:W-:Y:S01]  /*2610*/  LOP3.LUT R13, R199, 0x30, R30, 0xf8, !PT ;  /* 0x00000030c70d7812 */ /* 0x000fe200078ef81e */
[----:B------:R-:W-:Y:S01]  /*2620*/  IMAD.IADD R140, R140, 0x1, R9 ;  /* 0x000000018c8c7824 */ /* 0x000fe200078e0209 */
[----:B------:R-:W-:Y:S01]  /*2630*/  R2P PR, R236, 0x6 ;  /* 0x00000006ec007804 */ /* 0x000fe20000000000 */
[--C-:B------:R-:W-:Y:S01]  /*2640*/  IMAD R133, R12, 0x2800, R200.reuse ;  /* 0x000028000c857824 */ /* 0x100fe200078e02c8 */
[----:B------:R-:W-:Y:S01]  /*2650*/  LOP3.LUT R13, R13, R8, RZ, 0x3c, !PT ;  /* 0x000000080d0d7212 */ /* 0x000fe200078e3cff */
[----:B------:R-:W-:-:S02]  /*2660*/  IMAD R132, R15, 0x2800, R200 ;  /* 0x000028000f847824 */ /* 0x000fc400078e02c8 */
[----:B------:R-:W-:Y:S02]  /*2670*/  IMAD R9, R11, R106, RZ ;  /* 0x0000006a0b097224 */ /* 0x000fe400078e02ff */
[----:B------:R-:W-:Y:S02]  /*2680*/  IMAD.IADD R133, R133, 0x1, R10 ;  /* 0x0000000185857824 */ /* 0x000fe400078e020a */
[----:B------:R-:W-:Y:S02]  /*2690*/  IMAD.IADD R132, R132, 0x1, R13 ;  /* 0x0000000184847824 */ /* 0x000fe400078e020d */
[----:B------:R-:W-:Y:S01]  /*26a0*/  IMAD R15, R144, R107, R9 ;  /* 0x0000006b900f7224 */ /* 0x000fe200078e0209 */
[----:B------:R-:W-:Y:S01]  /*26b0*/  SHF.L.U64.HI R9, R106, 0x7, R107 ;  /* 0x000000076a097819 */ /* 0x000fe2000001026b */
[----:B------:R-:W-:Y:S01]  /*26c0*/  IMAD R11, R11, R100, RZ ;  /* 0x000000640b0b7224 */ /* 0x000fe200078e02ff */
[----:B------:R-:W-:Y:S01]  /*26d0*/  SEL R124, R124, 0xffffffe0, !P1 ;  /* 0xffffffe07c7c7807 */ /* 0x000fe20004800000 */
[----:B------:R-:W-:-:S02]  /*26e0*/  IMAD R13, R107, 0xa0, RZ ;  /* 0x000000a06b0d7824 */ /* 0x000fc400078e02ff */
[----:B------:R-:W-:Y:S02]  /*26f0*/  IMAD.SHL.U32 R10, R106, 0x80, RZ ;  /* 0x000000806a0a7824 */ /* 0x000fe400078e00ff */
[----:B------:R-:W-:Y:S01]  /*2700*/  IMAD.WIDE.U32 R110, R144, R106, R110 ;  /* 0x0000006a906e7225 */ /* 0x000fe200078e006e */
[----:B------:R-:W-:-:S03]  /*2710*/  IADD3 R118, P1, R168, R27, RZ ;  /* 0x0000001ba8767210 */ /* 0x000fc60007f3e0ff */
[----:B------:R-:W-:Y:S01]  /*2720*/  IMAD.WIDE.U32 R108, R144, R106, R108 ;  /* 0x0000006a906c7225 */ /* 0x000fe200078e006c */
[----:B------:R-:W-:-:S03]  /*2730*/  SEL R32, RZ, 0x20, P4 ;  /* 0x00000020ff207807 */ /* 0x000fc60002000000 */
[----:B------:R-:W-:-:S04]  /*2740*/  IMAD.WIDE.U32 R106, R106, 0xa0, RZ ;  /* 0x000000a06a6a7825 */ /* 0x000fc800078e00ff */
[C---:B------:R-:W-:Y:S02]  /*2750*/  IMAD R21, R144.reuse, R101, R11 ;  /* 0x0000006590157224 */ /* 0x040fe400078e020b */
[----:B------:R-:W-:Y:S01]  /*2760*/  IMAD.WIDE.U32 R102, R144, R100, R102 ;  /* 0x0000006490667225 */ /* 0x000fe200078e0066 */
[----:B------:R-:W-:-:S03]  /*2770*/  IADD3 R126, R107, R13, RZ ;  /* 0x0000000d6b7e7210 */ /* 0x000fc60007ffe0ff */
[----:B------:R-:W-:Y:S01]  /*2780*/  IMAD.WIDE.U32 R104, R144, R100, R104 ;  /* 0x0000006490687225 */ /* 0x000fe200078e0068 */
[C---:B------:R-:W-:Y:S02]  /*2790*/  SHF.L.U64.HI R11, R100.reuse, 0x7, R101 ;  /* 0x00000007640b7819 */ /* 0x040fe40000010265 */
[----:B------:R-:W-:Y:S01]  /*27a0*/  SEL R121, R121, 0xffffffc0, !P2 ;  /* 0xffffffc079797807 */ /* 0x000fe20005000000 */
[----:B------:R-:W-:Y:S01]  /*27b0*/  IMAD.IADD R141, R141, 0x1, R14 ;  /* 0x000000018d8d7824 */ /* 0x000fe200078e020e */
[----:B------:R-:W-:Y:S01]  /*27c0*/  LOP3.LUT R39, R35, R32, RZ, 0xfc, !PT ;  /* 0x0000002023277212 */ /* 0x000fe200078efcff */
[----:B------:R-:W-:Y:S01]  /*27d0*/  IMAD.SHL.U32 R12, R100, 0x80, RZ ;  /* 0x00000080640c7824 */ /* 0x000fe200078e00ff */
[----:B------:R-:W-:Y:S01]  /*27e0*/  IADD3 R20, R21, R103, RZ ;  /* 0x0000006715147210 */ /* 0x000fe20007ffe0ff */
[----:B------:R-:W-:Y:S01]  /*27f0*/  IMAD.X R119, R219, 0x1, R29, P1 ;  /* 0x00000001db777824 */ /* 0x000fe200008e061d */
[----:B------:R-:W-:Y:S01]  /*2800*/  LOP3.LUT R25, R26, 0xfffffff0, RZ, 0xc0, !PT ;  /* 0xfffffff01a197812 */ /* 0x000fe200078ec0ff */
[----:B------:R-:W-:Y:S01]  /*2810*/  IMAD.IADD R13, R111, 0x1, R15 ;  /* 0x000000016f0d7824 */ /* 0x000fe200078e020f */
[----:B------:R-:W-:Y:S01]  /*2820*/  LOP3.LUT R27, R28, 0xfffffff0, RZ, 0xc0, !PT ;  /* 0xfffffff01c1b7812 */ /* 0x000fe200078ec0ff */
[----:B------:R-:W-:Y:S01]  /*2830*/  IMAD.IADD R14, R15, 0x1, R109 ;  /* 0x000000010f0e7824 */ /* 0x000fe200078e026d */
[----:B------:R-:W-:Y:S01]  /*2840*/  LOP3.LUT R29, R30, 0xfffffff0, RZ, 0xc0, !PT ;  /* 0xfffffff01e1d7812 */ /* 0x000fe200078ec0ff */
[----:B------:R-:W-:Y:S01]  /*2850*/  IMAD.WIDE.U32 R112, R112, 0xa0, RZ ;  /* 0x000000a070707825 */ /* 0x000fe200078e00ff */
[----:B------:R-:W-:-:S03]  /*2860*/  LOP3.LUT R34, R35, 0x1, RZ, 0xc0, !PT ;  /* 0x0000000123227812 */ /* 0x000fc600078ec0ff */
[----:B------:R-:W-:Y:S01]  /*2870*/  IMAD.WIDE.U32 R100, R100, 0xa0, RZ ;  /* 0x000000a064647825 */ /* 0x000fe200078e00ff */
[----:B------:R-:W-:-:S03]  /*2880*/  LOP3.LUT R35, R39, 0x2, RZ, 0xc0, !PT ;  /* 0x0000000227237812 */ /* 0x000fc600078ec0ff */
[----:B------:R-:W-:Y:S01]  /*2890*/  IMAD.IADD R15, R105, 0x1, R21 ;  /* 0x00000001690f7824 */ /* 0x000fe200078e0215 */
[----:B------:R-:W-:Y:S02]  /*28a0*/  SHF.R.S32.HI R21, RZ, 0x4, R26 ;  /* 0x00000004ff157819 */ /* 0x000fe4000001141a */
[----:B------:R-:W-:Y:S01]  /*28b0*/  SHF.R.S32.HI R26, RZ, 0x4, R28 ;  /* 0x00000004ff1a7819 */ /* 0x000fe2000001141c */
[----:B------:R-:W-:Y:S01]  /*28c0*/  IMAD.SHL.U32 R99, R99, 0x2, RZ ;  /* 0x0000000263637824 */ /* 0x000fe200078e00ff */
[----:B------:R-:W-:Y:S01]  /*28d0*/  SHF.R.S32.HI R28, RZ, 0x4, R30 ;  /* 0x00000004ff1c7819 */ /* 0x000fe2000001141e */
[----:B------:R-:W-:Y:S01]  /*28e0*/  IMAD.IADD R130, R124, 0x1, R121 ;  /* 0x000000017c827824 */ /* 0x000fe200078e0279 */
[----:B------:R-:W-:Y:S01]  /*28f0*/  LOP3.LUT R36, R39, 0x4, RZ, 0xc0, !PT ;  /* 0x0000000427247812 */ /* 0x000fe200078ec0ff */
[----:B------:R-:W-:Y:S01]  /*2900*/  IMAD.IADD R125, R113, 0x1, R125 ;  /* 0x00000001717d7824 */ /* 0x000fe200078e027d */
[----:B------:R-:W-:Y:S01]  /*2910*/  LOP3.LUT R37, R39, 0x8, RZ, 0xc0, !PT ;  /* 0x0000000827257812 */ /* 0x000fe200078ec0ff */
[----:B------:R-:W-:Y:S01]  /*2920*/  IMAD.IADD R127, R101, 0x1, R127 ;  /* 0x00000001657f7824 */ /* 0x000fe200078e027f */
[----:B------:R-:W-:Y:S01]  /*2930*/  LOP3.LUT R38, R39, 0x10, RZ, 0xc0, !PT ;  /* 0x0000001027267812 */ /* 0x000fe200078ec0ff */
[----:B------:R-:W-:Y:S01]  /*2940*/  IMAD.IADD R33, R115, 0x1, R33 ;  /* 0x0000000173217824 */ /* 0x000fe200078e0221 */
[----:B------:R-:W-:-:S02]  /*2950*/  SHF.R.S32.HI R30, RZ, 0x1f, R25 ;  /* 0x0000001fff1e7819 */ /* 0x000fc40000011419 */
[----:B------:R-:W-:Y:S02]  /*2960*/  SHF.R.S32.HI R31, RZ, 0x1f, R27 ;  /* 0x0000001fff1f7819 */ /* 0x000fe4000001141b */
[----:B------:R-:W-:Y:S02]  /*2970*/  SHF.R.S32.HI R32, RZ, 0x1f, R29 ;  /* 0x0000001fff207819 */ /* 0x000fe4000001141d */
[----:B------:R-:W-:-:S07]  /*2980*/  LOP3.LUT R39, R39, 0x20, RZ, 0xc0, !PT ;  /* 0x0000002027277812 */ /* 0x000fce00078ec0ff */
.L_x_578:
[----:B------:R-:W2:Y:S01]  /*2990*/  LDL.LU R42, [R1+0x10] ;  /* 0x00001000012a7983 */ /* 0x000ea20000300800 */
[----:B------:R-:W0:Y:S01]  /*29a0*/  LDC.64 R122, c[0x0][0x2e8] ;  /* 0x0000ba00ff7a7b82 */ /* 0x000e220000000a00 */
[----:B------:R-:W-:Y:S01]  /*29b0*/  VIADD R51, R24, 0xffffffff ;  /* 0xffffffff18337836 */ /* 0x000fe20000000000 */
[----:B------:R-:W-:Y:S05]  /*29c0*/  YIELD ;  /* 0x0000000000007946 */ /* 0x000fea0003800000 */
[----:B------:R-:W-:Y:S01]  /*29d0*/  ISETP.GT.AND P4, PT, R51, R120, PT ;  /* 0x000000783300720c */ /* 0x000fe20003f84270 */
[----:B------:R-:W1:Y:S01]  /*29e0*/  LDC R131, c[0x0][0x3f4] ;  /* 0x0000fd00ff837b82 */ /* 0x000e620000000800 */
[----:B------:R-:W-:Y:S01]  /*29f0*/  SHF.R.S32.HI R40, RZ, 0x1f, R51 ;  /* 0x0000001fff287819 */ /* 0x000fe20000011433 */
[-C--:B------:R-:W-:Y:S01]  /*2a00*/  IMAD R41, R125, R51.reuse, RZ ;  /* 0x000000337d297224 */ /* 0x080fe200078e02ff */
[----:B------:R-:W-:Y:S01]  /*2a10*/  BSSY B0, `(.L_x_479) ;  /* 0x0000ca0000007945 */ /* 0x000fe20003800000 */
[----:B------:R-:W-:-:S04]  /*2a20*/  IMAD.WIDE.U32 R136, R112, R51, RZ ;  /* 0x0000003370887225 */ /* 0x000fc800078e00ff */
[----:B------:R-:W-:Y:S01]  /*2a30*/  IMAD R41, R40, R112, R41 ;  /* 0x0000007028297224 */ /* 0x000fe200078e0229 */
[----:B------:R-:W-:Y:S01]  /*2a40*/  IADD3 R45, P1, P2, R3, R136, R129 ;  /* 0x00000088032d7210 */ /* 0x000fe20007a3e081 */
[----:B------:R-:W-:Y:S02]  /*2a50*/  IMAD R47, R17, 0x7800, R203 ;  /* 0x00007800112f7824 */ /* 0x000fe400078e02cb */
[----:B------:R-:W-:Y:S02]  /*2a60*/  IMAD.IADD R92, R137, 0x1, R41 ;  /* 0x00000001895c7824 */ /* 0x000fe400078e0229 */
[----:B------:R-:W-:Y:S01]  /*2a70*/  IMAD R41, R17, 0x7800, R208 ;  /* 0x0000780011297824 */ /* 0x000fe200078e02d0 */
[C---:B------:R-:W-:Y:S02]  /*2a80*/  IADD3 R47, R16.reuse, R47, RZ ;  /* 0x0000002f102f7210 */ /* 0x040fe40007ffe0ff */
[----:B------:R-:W-:Y:S01]  /*2a90*/  IADD3.X R24, R5, R92, R128, P1, P2 ;  /* 0x0000005c05187210 */ /* 0x000fe20000fe4480 */
[----:B------:R-:W-:Y:S01]  /*2aa0*/  IMAD.IADD R46, R16, 0x1, R41 ;  /* 0x00000001102e7824 */ /* 0x000fe200078e0229 */
[----:B0-----:R-:W-:-:S04]  /*2ab0*/  IADD3 R48, P1, P2, R136, R122, R3 ;  /* 0x0000007a88307210 */ /* 0x001fc80007a3e003 */
[----:B------:R-:W-:Y:S02]  /*2ac0*/  IADD3.X R49, R92, R123, R5, P1, P2 ;  /* 0x0000007b5c317210 */ /* 0x000fe40000fe4405 */
[----:B-1----:R-:W-:Y:S02]  /*2ad0*/  ISETP.GE.AND P1, PT, R131, 0x1, PT ;  /* 0x000000018300780c */ /* 0x002fe40003f26270 */
[----:B------:R-:W-:-:S05]  /*2ae0*/  IADD3 R44, P2, R45, R122, RZ ;  /* 0x0000007a2d2c7210 */ /* 0x000fca0007f5e0ff */
[----:B------:R-:W-:Y:S02]  /*2af0*/  IMAD.X R45, R24, 0x1, R123, P2 ;  /* 0x00000001182d7824 */ /* 0x000fe400010e067b */
[----:B------:R-:W-:Y:S01]  /*2b00*/  IMAD.MOV.U32 R24, RZ, RZ, R51 ;  /* 0x000000ffff187224 */ /* 0x000fe200078e0033 */
[----:B--2---:R-:W-:-:S04]  /*2b10*/  LOP3.LUT R42, R42, 0xfffffffd, RZ, 0xc0, !PT ;  /* 0xfffffffd2a2a7812 */ /* 0x004fc800078ec0ff */
[----:B------:R-:W-:-:S05]  /*2b20*/  @P4 LOP3.LUT R42, R42, 0x2, RZ, 0xfc, !PT ;  /* 0x000000022a2a4812 */ /* 0x000fca00078efcff */
[----:B------:R0:W-:Y:S01]  /*2b30*/  STL [R1+0x10], R42 ;  /* 0x0000102a01007387 */ /* 0x0001e20000100800 */
[----:B------:R-:W-:Y:S05]  /*2b40*/  @!P1 BRA `(.L_x_480) ;  /* 0x000000c400589947 */ /* 0x000fea0003800000 */
[----:B------:R-:W-:Y:S01]  /*2b50*/  ULDC.U8 UR4, c[0x0][0x410] ;  /* 0x0001040000047ab9 */ /* 0x000fe20000000000 */
[-C--:B------:R-:W-:Y:S01]  /*2b60*/  IMAD R41, R126, R51.reuse, RZ ;  /* 0x000000337e297224 */ /* 0x080fe200078e02ff */
[----:B------:R-:W-:Y:S01]  /*2b70*/  ISETP.NE.AND P1, PT, RZ, UR4, PT ;  /* 0x00000004ff007c0c */ /* 0x000fe2000bf25270 */
[-C--:B------:R-:W-:Y:S02]  /*2b80*/  IMAD R43, R127, R51.reuse, RZ ;  /* 0x000000337f2b7224 */ /* 0x080fe400078e02ff */
[----:B------:R-:W-:Y:S02]  /*2b90*/  IMAD R96, R24, -0xa0, R2 ;  /* 0xffffff6018607824 */ /* 0x000fe400078e0202 */
[C---:B------:R-:W-:Y:S02]  /*2ba0*/  IMAD R41, R40.reuse, R106, R41 ;  /* 0x0000006a28297224 */ /* 0x040fe400078e0229 */
[----:B------:R-:W-:Y:S01]  /*2bb0*/  IMAD R43, R40, R100, R43 ;  /* 0x00000064282b7224 */ /* 0x000fe200078e022b */
[----:B------:R-:W-:Y:S01]  /*2bc0*/  VIMNMX R96, R96, 0xa0, PT ;  /* 0x000000a060607848 */ /* 0x000fe20003fe0100 */
[----:B------:R-:W-:-:S04]  /*2bd0*/  IMAD.WIDE.U32 R90, R106, R51, RZ ;  /* 0x000000336a5a7225 */ /* 0x000fc800078e00ff */
[----:B------:R-:W-:-:S04]  /*2be0*/  IMAD.WIDE.U32 R88, R100, R51, RZ ;  /* 0x0000003364587225 */ /* 0x000fc800078e00ff */
[----:B------:R-:W-:Y:S02]  /*2bf0*/  IMAD.IADD R97, R91, 0x1, R41 ;  /* 0x000000015b617824 */ /* 0x000fe400078e0229 */
[----:B------:R-:W-:Y:S01]  /*2c00*/  IMAD.IADD R98, R89, 0x1, R43 ;  /* 0x0000000159627824 */ /* 0x000fe200078e022b */
[----:B------:R-:W-:Y:S06]  /*2c10*/  @!P1 BRA `(.L_x_481) ;  /* 0x0000005c00989947 */ /* 0x000fec0003800000 */
[----:B------:R-:W-:Y:S01]  /*2c20*/  ISETP.GE.AND P2, PT, R168, R96, PT ;  /* 0x00000060a800720c */ /* 0x000fe20003f46270 */
[----:B------:R-:W-:Y:S01]  /*2c30*/  BSSY B1, `(.L_x_482) ;  /* 0x0000033000017945 */ /* 0x000fe20003800000 */
        /* <DEDUP_REMOVED lines=13> */
[----:B------:R-:W-:Y:S06]  /*2d10*/  @P2 BRA `(.L_x_483) ;  /* 0x0000000000902947 */ /* 0x000fec0003800000 */
[----:B------:R-:W-:Y:S01]  /*2d20*/  ULDC.64 UR4, c[0x0][0x3e8] ;  /* 0x0000fa0000047ab9 */ /* 0x000fe20000000a00 */
[----:B------:R-:W-:Y:S02]  /*2d30*/  CS2R R134, SRZ ;  /* 0x0000000000867805 */ /* 0x000fe4000001ff00 */
[----:B------:R-:W-:Y:S02]  /*2d40*/  IADD3 R40, P1, P4, R110, UR4, R90 ;  /* 0x000000046e287c10 */ /* 0x000fe4000fc3e05a */
[----:B------:R-:W-:Y:S02]  /*2d50*/  CS2R R136, SRZ ;  /* 0x0000000000887805 */ /* 0x000fe4000001ff00 */
[----:B------:R-:W-:Y:S01]  /*2d60*/  IADD3.X R41, R13, UR5, R97, P1, P4 ;  /* 0x000000050d297c10 */ /* 0x000fe20008fe8461 */
[----:B------:R-:W-:Y:S02]  /*2d70*/  ULDC.64 UR4, c[0x0][0x400] ;  /* 0x0001000000047ab9 */ /* 0x000fe40000000a00 */
[----:B0-----:R-:W-:-:S04]  /*2d80*/  IADD3 R42, P1, P4, R104, UR4, R88 ;  /* 0x00000004682a7c10 */ /* 0x001fc8000fc3e058 */
[----:B------:R-:W-:Y:S02]  /*2d90*/  IADD3.X R43, R15, UR5, R98, P1, P4 ;  /* 0x000000050f2b7c10 */ /* 0x000fe40008fe8462 */
[----:B------:R-:W-:Y:S02]  /*2da0*/  ISETP.GE.AND P1, PT, R22, R131, PT ;  /* 0x000000831600720c */ /* 0x000fe40003f26270 */
[----:B------:R-:W-:Y:S02]  /*2db0*/  CS2R R94, SRZ ;  /* 0x00000000005e7805 */ /* 0x000fe4000001ff00 */
[----:B------:R-:W-:-:S09]  /*2dc0*/  CS2R R122, SRZ ;  /* 0x00000000007a7805 */ /* 0x000fd2000001ff00 */
[----:B------:R1:W5:Y:S04]  /*2dd0*/  @!P1 LDG.E.64 R134, desc[UR54][R40.64] ;  /* 0x0000003628869981 */ /* 0x000368000c1e1b00 */
[----:B------:R1:W5:Y:S01]  /*2de0*/  @!P1 LDG.E.64 R136, desc[UR54][R42.64] ;  /* 0x000000362a889981 */ /* 0x000362000c1e1b00 */
        /* <DEDUP_REMOVED lines=20> */
[----:B------:R-:W-:-:S13]  /*2f30*/  ISETP.GE.AND P1, PT, R174, R131, PT ;  /* 0x00000083ae00720c */ /* 0x000fda0003f26270 */
[----:B------:R1:W5:Y:S04]  /*2f40*/  @!P1 LDG.E.64 R74, desc[UR54][R40.64+0x50] ;  /* 0x00005036284a9981 */ /* 0x000368000c1e1b00 */
[----:B------:R1:W5:Y:S02]  /*2f50*/  @!P1 LDG.E.64 R76, desc[UR54][R42.64+0x50] ;  /* 0x000050362a4c9981 */ /* 0x000364000c1e1b00 */
.L_x_483:
[----:B------:R-:W-:Y:S05]  /*2f60*/  BSYNC B1 ;  /* 0x0000000000017941 */ /* 0x000fea0003800000 */
.L_x_482:
        /* <DEDUP_REMOVED lines=12> */
[----:B-----5:R-:W-:Y:S01]  /*3030*/  MOV R148, R74 ;  /* 0x0000004a00947202 */ /* 0x020fe20000000f00 */
[----:B------:R-:W-:Y:S01]  /*3040*/  IMAD.MOV.U32 R151, RZ, RZ, R78 ;  /* 0x000000ffff977224 */ /* 0x000fe200078e004e */
[----:B------:R-:W-:Y:S01]  /*3050*/  CS2R R72, SRZ ;  /* 0x0000000000487805 */ /* 0x000fe2000001ff00 */
[----:B------:R-:W-:Y:S06]  /*3060*/  @P4 BRA `(.L_x_485) ;  /* 0x0000000000a04947 */ /* 0x000fec0003800000 */
[----:B-1----:R-:W-:Y:S01]  /*3070*/  IADD3 R40, P1, P5, R110, R90, R10 ;  /* 0x0000005a6e287210 */ /* 0x002fe20007d3e00a */
[----:B------:R-:W-:Y:S01]  /*3080*/  ULDC.64 UR4, c[0x0][0x3e8] ;  /* 0x0000fa0000047ab9 */ /* 0x000fe20000000a00 */
[----:B------:R-:W-:Y:S02]  /*3090*/  CS2R R70, SRZ ;  /* 0x0000000000467805 */ /* 0x000fe4000001ff00 */
[----:B------:R-:W-:Y:S02]  /*30a0*/  CS2R R72, SRZ ;  /* 0x0000000000487805 */ /* 0x000fe4000001ff00 */
[----:B------:R-:W-:Y:S02]  /*30b0*/  IADD3.X R97, R13, R97, R9, P1, P5 ;  /* 0x000000610d617210 */ /* 0x000fe40000fea409 */
[----:B0-----:R-:W-:-:S04]  /*30c0*/  IADD3 R42, P1, P5, R104, R88, R12 ;  /* 0x00000058682a7210 */ /* 0x001fc80007d3e00c */
[----:B------:R-:W-:Y:S02]  /*30d0*/  IADD3.X R98, R15, R98, R11, P1, P5 ;  /* 0x000000620f627210 */ /* 0x000fe40000fea40b */
[----:B------:R-:W-:-:S04]  /*30e0*/  IADD3 R40, P1, R40, UR4, RZ ;  /* 0x0000000428287c10 */ /* 0x000fc8000ff3e0ff */
[----:B------:R-:W-:Y:S01]  /*30f0*/  IADD3.X R41, R97, UR5, RZ, P1, !PT ;  /* 0x0000000561297c10 */ /* 0x000fe20008ffe4ff */
[----:B------:R-:W-:Y:S02]  /*3100*/  ULDC.64 UR4, c[0x0][0x400] ;  /* 0x0001000000047ab9 */ /* 0x000fe40000000a00 */
[----:B------:R-:W-:-:S04]  /*3110*/  IADD3 R42, P1, R42, UR4, RZ ;  /* 0x000000042a2a7c10 */ /* 0x000fc8000ff3e0ff */
[----:B------:R-:W-:Y:S02]  /*3120*/  IADD3.X R43, R98, UR5, RZ, P1, !PT ;  /* 0x00000005622b7c10 */ /* 0x000fe40008ffe4ff */
        /* <DEDUP_REMOVED lines=28> */
.L_x_485:
[----:B------:R-:W-:Y:S05]  /*32f0*/  BSYNC B1 ;  /* 0x0000000000017941 */ /* 0x000fea0003800000 */
.L_x_484:
[----:B------:R-:W-:Y:S01]  /*3300*/  UISETP.NE.AND UP0, UPT, UR53, 0x3, UPT ;  /* 0x000000033500788c */ /* 0x000fe2000bf05270 */
[----:B------:R-:W-:Y:S01]  /*3310*/  IMAD.MOV.U32 R159, RZ, RZ, R82 ;  /* 0x000000ffff9f7224 */ /* 0x000fe200078e0052 */
[----:B------:R-:W-:Y:S01]  /*3320*/  MOV R167, R134 ;  /* 0x0000008600a77202 */ /* 0x000fe20000000f00 */
[----:B------:R-:W-:Y:S01]  /*3330*/  IMAD.MOV.U32 R161, RZ, RZ, R86 ;  /* 0x000000ffffa17224 */ /* 0x000fe200078e0056 */
[----:B------:R-:W-:Y:S01]  /*3340*/  MOV R166, R122 ;  /* 0x0000007a00a67202 */ /* 0x000fe20000000f00 */
[----:B------:R-:W-:Y:S01]  /*3350*/  IMAD.MOV.U32 R165, RZ, RZ, R94 ;  /* 0x000000ffffa57224 */ /* 0x000fe200078e005e */
[----:B------:R-:W-:Y:S01]  /*3360*/  PLOP3.LUT P1, PT, PT, PT, UP0, 0x80, 0x0 ;  /* 0x000000000000781c */ /* 0x000fe20003f2f008 */
[----:B------:R-:W-:Y:S01]  /*3370*/  IMAD.MOV.U32 R154, RZ, RZ, R76 ;  /* 0x000000ffff9a7224 */ /* 0x000fe200078e004c */
[----:B-----5:R-:W-:Y:S01]  /*3380*/  MOV R146, R62 ;  /* 0x0000003e00927202 */ /* 0x020fe20000000f00 */
[----:B------:R-:W-:Y:S01]  /*3390*/  IMAD.MOV.U32 R155, RZ, RZ, R80 ;  /* 0x000000ffff9b7224 */ /* 0x000fe200078e0050 */
[----:B------:R-:W-:Y:S01]  /*33a0*/  MOV R139, R60 ;  /* 0x0000003c008b7202 */ /* 0x000fe20000000f00 */
[----:B------:R-:W-:-:S02]  /*33b0*/  IMAD.MOV.U32 R160, RZ, RZ, R84 ;  /* 0x000000ffffa07224 */ /* 0x000fc400078e0054 */
[----:B------:R-:W-:Y:S02]  /*33c0*/  IMAD.MOV.U32 R162, RZ, RZ, R92 ;  /* 0x000000ffffa27224 */ /* 0x000fe400078e005c */
[----:B------:R-:W-:Y:S02]  /*33d0*/  IMAD.MOV.U32 R176, RZ, RZ, R136 ;  /* 0x000000ffffb07224 */ /* 0x000fe400078e0088 */
[----:B------:R-:W-:Y:S02]  /*33e0*/  IMAD.MOV.U32 R88, RZ, RZ, R50 ;  /* 0x000000ffff587224 */ /* 0x000fe400078e0032 */
[----:B------:R-:W-:Y:S02]  /*33f0*/  IMAD.MOV.U32 R90, RZ, RZ, R54 ;  /* 0x000000ffff5a7224 */ /* 0x000fe400078e0036 */
[----:B------:R-:W-:Y:S02]  /*3400*/  IMAD.MOV.U32 R138, RZ, RZ, R58 ;  /* 0x000000ffff8a7224 */ /* 0x000fe400078e003a */
[----:B------:R-:W-:-:S02]  /*3410*/  IMAD.MOV.U32 R149, RZ, RZ, R66 ;  /* 0x000000ffff957224 */ /* 0x000fc400078e0042 */
[----:B------:R-:W-:Y:S02]  /*3420*/  IMAD.MOV.U32 R152, RZ, RZ, R70 ;  /* 0x000000ffff987224 */ /* 0x000fe400078e0046 */
[----:B------:R-:W-:Y:S02]  /*3430*/  IMAD.MOV.U32 R89, RZ, RZ, R52 ;  /* 0x000000ffff597224 */ /* 0x000fe400078e0034 */
[----:B------:R-:W-:Y:S02]  /*3440*/  IMAD.MOV.U32 R91, RZ, RZ, R56 ;  /* 0x000000ffff5b7224 */ /* 0x000fe400078e0038 */
[----:B------:R-:W-:Y:S02]  /*3450*/  IMAD.MOV.U32 R147, RZ, RZ, R64 ;  /* 0x000000ffff937224 */ /* 0x000fe400078e0040 */
[----:B------:R-:W-:Y:S02]  /*3460*/  IMAD.MOV.U32 R150, RZ, RZ, R68 ;  /* 0x000000ffff967224 */ /* 0x000fe400078e0044 */
[----:B------:R-:W-:Y:S01]  /*3470*/  IMAD.MOV.U32 R153, RZ, RZ, R72 ;  /* 0x000000ffff997224 */ /* 0x000fe200078e0048 */
[----:B------:R-:W-:Y:S06]  /*3480*/  @!P1 BRA `(.L_x_486) ;  /* 0x0000000000049947 */ /* 0x000fec0003800000 */
[----:B------:R-:W-:Y:S01]  /*3490*/  BPT.TRAP 0x1 ;  /* 0x000000040000795c */ /* 0x000fe20000300000 */
.L_x_486:
[----:B------:R-:W-:Y:S01]  /*34a0*/  IMAD R97, R17, 0x8, R16 ;  /* 0x0000000811617824 */ /* 0x000fe200078e0210 */
[----:B------:R-:W-:Y:S01]  /*34b0*/  SHF.L.U32 R98, R169, 0x1f, RZ ;  /* 0x0000001fa9627819 */ /* 0x000fe200000006ff */
[----:B------:R-:W-:Y:S03]  /*34c0*/  BSSY B1, `(.L_x_487) ;  /* 0x0000003000017945 */ /* 0x000fe60003800000 */
[----:B------:R-:W3:Y:S02]  /*34d0*/  SYNCS.PHASECHK.TRANS64.TRYWAIT P5, [R97+URZ+0x29890], R98 ;  /* 0x02989062610075a7 */ /* 0x000ee400080a017f */
[----:B---3--:R-:W-:Y:S05]  /*34e0*/  @!P5 BRA `(.L_x_488) ;  /* 0x0000023c0058d947 */ /* 0x008fea0003800000 */
.L_x_796:
[----:B------:R-:W-:Y:S05]  /*34f0*/  BSYNC B1 ;  /* 0x0000000000017941 */ /* 0x000fea0003800000 */
.L_x_487:
[----:B------:R-:W-:Y:S04]  /*3500*/  BSSY B1, `(.L_x_489) ;  /* 0x00002ae000017945 */ /* 0x000fe80003800000 */
[----:B------:R-:W-:Y:S05]  /*3510*/  @P2 BRA `(.L_x_490) ;  /* 0x0000002800b02947 */ /* 0x000fea0003800000 */
[----:B------:R-:W-:Y:S01]  /*3520*/  ISETP.NE.AND P2, PT, R34, RZ, PT ;  /* 0x000000ff2200720c */ /* 0x000fe20003f45270 */
[----:B------:R-:W-:-:S12]  /*3530*/  BSSY B2, `(.L_x_491) ;  /* 0x0000073000027945 */ /* 0x000fd80003800000 */
[----:B------:R-:W-:Y:S05]  /*3540*/  @!P2 BRA `(.L_x_492) ;  /* 0x0000000400c4a947 */ /* 0x000fea0003800000 */
[----:B012---:R0:W1:Y:S01]  /*3550*/  LDS.128 R40, [R47+0x1a400] ;  /* 0x01a400002f287984 */ /* 0x0070620000000c00 */
[----:B------:R-:W-:Y:S01]  /*3560*/  ISETP.GE.AND P2, PT, R22, R131, PT ;  /* 0x000000831600720c */ /* 0x000fe20003f46270 */
[----:B------:R-:W-:-:S12]  /*3570*/  BSSY B3, `(.L_x_493) ;  /* 0x000006d000037945 */ /* 0x000fd80003800000 */
[----:B0-----:R-:W-:Y:S05]  /*3580*/  @P2 BRA `(.L_x_494) ;  /* 0x0000000400ac2947 */ /* 0x001fea0003800000 */
[----:B-1----:R-:W-:Y:S02]  /*3590*/  MOV R134, R41 ;  /* 0x0000002900867202 */ /* 0x002fe40000000f00 */
[----:B------:R-:W-:Y:S02]  /*35a0*/  F2FP.F16.E4M3.UNPACK_B R178, R176.H1 ;  /* 0x000000b0ffb2723e */ /* 0x000fe400030006ff */
[----:B------:R-:W-:Y:S02]  /*35b0*/  F2FP.F16.E4M3.UNPACK_B R136, R134 ;  /* 0x00000086ff88723e */ /* 0x000fe400020006ff */
[-C--:B------:R-:W-:Y:S01]  /*35c0*/  F2FP.F16.E4M3.UNPACK_B R41, R167.reuse.H1 ;  /* 0x000000a7ff29723e */ /* 0x080fe200030006ff */
[----:B------:R-:W-:Y:S01]  /*35d0*/  HADD2.F32 R180, -RZ, R178.H0_H0 ;  /* 0x200000b2ffb47230 */ /* 0x000fe20000004100 */
[----:B------:R-:W-:Y:S01]  /*35e0*/  F2FP.F16.E4M3.UNPACK_B R176, R176 ;  /* 0x000000b0ffb0723e */ /* 0x000fe200020006ff */
[--C-:B------:R-:W-:Y:S01]  /*35f0*/  HADD2.F32 R177, -RZ, R136.reuse.H1_H1 ;  /* 0x30000088ffb17230 */ /* 0x100fe20000004100 */
[----:B------:R-:W-:Y:S01]  /*3600*/  F2FP.F16.E4M3.UNPACK_B R167, R167 ;  /* 0x000000a7ffa7723e */ /* 0x000fe200020006ff */
[----:B------:R-:W-:-:S02]  /*3610*/  HADD2.F32 R136, -RZ, R136.H0_H0 ;  /* 0x20000088ff887230 */ /* 0x000fc40000004100 */
[--C-:B------:R-:W-:Y:S02]  /*3620*/  HADD2.F32 R179, -RZ, R41.reuse.H0_H0 ;  /* 0x20000029ffb37230 */ /* 0x100fe40000004100 */
[CC--:B------:R-:W-:Y:S01]  /*3630*/  FMUL.FTZ R181, R177.reuse, R180.reuse ;  /* 0x000000b4b1b57220 */ /* 0x0c0fe20000410000 */
[----:B------:R-:W-:Y:S02]  /*3640*/  HADD2.F32 R178, -RZ, R178.H1_H1 ;  /* 0x300000b2ffb27230 */ /* 0x000fe40000004100 */
[C---:B------:R-:W-:Y:S01]  /*3650*/  FMUL.FTZ R180, R136.reuse, R180 ;  /* 0x000000b488b47220 */ /* 0x040fe20000410000 */
[----:B------:R-:W-:Y:S02]  /*3660*/  HADD2.F32 R41, -RZ, R41.H1_H1 ;  /* 0x30000029ff297230 */ /* 0x000fe40000004100 */
[-C--:B------:R-:W-:Y:S01]  /*3670*/  FFMA.FTZ R136, R136, R179.reuse, -R181 ;  /* 0x000000b388887223 */ /* 0x080fe200000108b5 */
[----:B------:R-:W-:Y:S01]  /*3680*/  FFMA.FTZ R177, R177, R179, R180 ;  /* 0x000000b3b1b17223 */ /* 0x000fe200000100b4 */
[----:B------:R-:W-:Y:S01]  /*3690*/  F2FP.F16.E4M3.UNPACK_B R179, R134.H1 ;  /* 0x00000086ffb3723e */ /* 0x000fe200030006ff */
[----:B------:R-:W-:-:S04]  /*36a0*/  IMAD.MOV.U32 R134, RZ, RZ, R40 ;  /* 0x000000ffff867224 */ /* 0x000fc800078e0028 */
[--C-:B------:R-:W-:Y:S02]  /*36b0*/  HADD2.F32 R40, -RZ, R179.reuse.H1_H1 ;  /* 0x300000b3ff287230 */ /* 0x100fe40000004100 */
[----:B------:R-:W-:-:S03]  /*36c0*/  HADD2.F32 R179, -RZ, R179.H0_H0 ;  /* 0x200000b3ffb37230 */ /* 0x000fc60000004100 */
[CC--:B------:R-:W-:Y:S02]  /*36d0*/  FMUL.FTZ R180, R40.reuse, R178.reuse ;  /* 0x000000b228b47220 */ /* 0x0c0fe40000410000 */
[C---:B------:R-:W-:Y:S02]  /*36e0*/  FMUL.FTZ R181, R179.reuse, R178 ;  /* 0x000000b2b3b57220 */ /* 0x040fe40000410000 */
[-C--:B------:R-:W-:Y:S01]  /*36f0*/  FFMA.FTZ R178, R179, R41.reuse, -R180 ;  /* 0x00000029b3b27223 */ /* 0x080fe200000108b4 */
[----:B------:R-:W-:Y:S02]  /*3700*/  HADD2.F32 R180, -RZ, R167.H1_H1 ;  /* 0x300000a7ffb47230 */ /* 0x000fe40000004100 */
[----:B------:R-:W-:Y:S01]  /*3710*/  FFMA.FTZ R179, R40, R41, R181 ;  /* 0x0000002928b37223 */ /* 0x000fe200000100b5 */
[-C--:B------:R-:W-:Y:S01]  /*3720*/  F2FP.F16.E4M3.UNPACK_B R40, R134.reuse.H1 ;  /* 0x00000086ff28723e */ /* 0x080fe200030006ff */
[----:B------:R-:W-:Y:S01]  /*3730*/  HADD2.F32 R181, -RZ, R176.H1_H1 ;  /* 0x300000b0ffb57230 */ /* 0x000fe20000004100 */
[----:B------:R-:W-:-:S02]  /*3740*/  F2FP.F16.E4M3.UNPACK_B R134, R134 ;  /* 0x00000086ff86723e */ /* 0x000fc400020006ff */
[----:B------:R-:W-:Y:S01]  /*3750*/  F2FP.SATFINITE.E4M3.F32.PACK_AB_MERGE_C R178, R179, R178, RZ ;  /* 0x000000b2b3b2723e */ /* 0x000fe200048070ff */
[--C-:B------:R-:W-:Y:S02]  /*3760*/  HADD2.F32 R41, -RZ, R40.reuse.H1_H1 ;  /* 0x30000028ff297230 */ /* 0x100fe40000004100 */
[----:B------:R-:W-:Y:S01]  /*3770*/  HADD2.F32 R40, -RZ, R40.H0_H0 ;  /* 0x20000028ff287230 */ /* 0x000fe20000004100 */
[----:B------:R-:W-:Y:S01]  /*3780*/  F2FP.SATFINITE.E4M3.F32.PACK_AB_MERGE_C R136, R177, R136, R178 ;  /* 0x00000088b188723e */ /* 0x000fe200048070b2 */
[----:B------:R-:W-:Y:S02]  /*3790*/  HADD2.F32 R179, -RZ, R167.H0_H0 ;  /* 0x200000a7ffb37230 */ /* 0x000fe40000004100 */
[-C--:B------:R-:W-:Y:S01]  /*37a0*/  FMUL.FTZ R183, R41, R181.reuse ;  /* 0x000000b529b77220 */ /* 0x080fe20000410000 */
[----:B------:R-:W-:Y:S01]  /*37b0*/  SHF.R.U32.HI R177, RZ, 0x8, R137 ;  /* 0x00000008ffb17819 */ /* 0x000fe20000011689 */
[----:B------:R-:W-:Y:S01]  /*37c0*/  FMUL.FTZ R182, R40, R181 ;  /* 0x000000b528b67220 */ /* 0x000fe20000410000 */
[----:B------:R-:W-:-:S02]  /*37d0*/  HADD2.F32 R181, -RZ, R176.H0_H0 ;  /* 0x200000b0ffb57230 */ /* 0x000fc40000004100 */
[-C--:B------:R-:W-:Y:S01]  /*37e0*/  FFMA.FTZ R40, R40, R180.reuse, -R183 ;  /* 0x000000b428287223 */ /* 0x080fe200000108b7 */
[--C-:B------:R-:W-:Y:S02]  /*37f0*/  HADD2.F32 R176, -RZ, R134.reuse.H1_H1 ;  /* 0x30000086ffb07230 */ /* 0x100fe40000004100 */
[----:B------:R-:W-:Y:S01]  /*3800*/  FFMA.FTZ R41, R41, R180, R182 ;  /* 0x000000b429297223 */ /* 0x000fe200000100b6 */
[----:B------:R-:W-:Y:S01]  /*3810*/  HADD2.F32 R134, -RZ, R134.H0_H0 ;  /* 0x20000086ff867230 */ /* 0x000fe20000004100 */
[----:B------:R-:W-:Y:S01]  /*3820*/  SHF.R.U32.HI R180, RZ, 0x8, R135 ;  /* 0x00000008ffb47819 */ /* 0x000fe20000011687 */
[-C--:B------:R-:W-:Y:S01]  /*3830*/  FMUL.FTZ R167, R176, R181.reuse ;  /* 0x000000b5b0a77220 */ /* 0x080fe20000410000 */
[----:B------:R-:W-:Y:S02]  /*3840*/  LOP3.LUT R178, R137, 0xff0000ff, RZ, 0xc0, !PT ;  /* 0xff0000ff89b27812 */ /* 0x000fe400078ec0ff */
[C---:B------:R-:W-:Y:S01]  /*3850*/  FMUL.FTZ R181, R134.reuse, R181 ;  /* 0x000000b586b57220 */ /* 0x040fe20000410000 */
[----:B------:R-:W-:Y:S01]  /*3860*/  F2FP.SATFINITE.E4M3.F32.PACK_AB_MERGE_C R40, R41, R40, RZ ;  /* 0x000000282928723e */ /* 0x000fe200048070ff */
[----:B------:R-:W-:Y:S01]  /*3870*/  FFMA.FTZ R167, R134, R179, -R167 ;  /* 0x000000b386a77223 */ /* 0x000fe200000108a7 */
[----:B------:R-:W-:-:S02]  /*3880*/  IMAD.MOV.U32 R41, RZ, RZ, R136 ;  /* 0x000000ffff297224 */ /* 0x000fc400078e0088 */
[----:B------:R-:W-:Y:S01]  /*3890*/  FFMA.FTZ R134, R176, R179, R181 ;  /* 0x000000b3b0867223 */ /* 0x000fe200000100b5 */
[----:B------:R-:W-:Y:S01]  /*38a0*/  SHF.R.U32.HI R179, RZ, 0x10, R137 ;  /* 0x00000010ffb37819 */ /* 0x000fe20000011689 */
[----:B------:R-:W-:Y:S01]  /*38b0*/  IMAD.SHL.U32 R137, R177, 0x100, RZ ;  /* 0x00000100b1897824 */ /* 0x000fe200078e00ff */
[----:B------:R-:W-:Y:S01]  /*38c0*/  SHF.R.U32.HI R181, RZ, 0x10, R135 ;  /* 0x00000010ffb57819 */ /* 0x000fe20000011687 */
[----:B------:R-:W-:Y:S01]  /*38d0*/  IMAD.MOV.U32 R177, RZ, RZ, R43 ;  /* 0x000000ffffb17224 */ /* 0x000fe200078e002b */
[----:B------:R-:W-:Y:S01]  /*38e0*/  LOP3.LUT R176, R135, 0xff0000ff, RZ, 0xc0, !PT ;  /* 0xff0000ff87b07812 */ /* 0x000fe200078ec0ff */
[----:B------:R-:W-:Y:S01]  /*38f0*/  IMAD.SHL.U32 R135, R180, 0x100, RZ ;  /* 0x00000100b4877824 */ /* 0x000fe200078e00ff */
[----:B------:R-:W-:Y:S02]  /*3900*/  LOP3.LUT R178, R178, 0xff00, R137, 0xf8, !PT ;  /* 0x0000ff00b2b27812 */ /* 0x000fe400078ef889 */
[----:B------:R-:W-:Y:S02]  /*3910*/  SHF.L.U32 R137, R179, 0x10, RZ ;  /* 0x00000010b3897819 */ /* 0x000fe400000006ff */
[----:B------:R-:W-:Y:S01]  /*3920*/  LOP3.LUT R176, R176, 0xff00, R135, 0xf8, !PT ;  /* 0x0000ff00b0b07812 */ /* 0x000fe200078ef887 */
[----:B------:R-:W-:Y:S01]  /*3930*/  IMAD.U32 R135, R181, 0x10000, RZ ;  /* 0x00010000b5877824 */ /* 0x000fe200078e00ff */
[----:B------:R-:W-:-:S02]  /*3940*/  LOP3.LUT R137, R178, 0xff0000, R137, 0xf8, !PT ;  /* 0x00ff0000b2897812 */ /* 0x000fc400078ef889 */
[----:B------:R-:W-:Y:S02]  /*3950*/  F2FP.F16.E4M3.UNPACK_B R43, R177 ;  /* 0x000000b1ff2b723e */ /* 0x000fe400020006ff */
[----:B------:R-:W-:Y:S02]  /*3960*/  LOP3.LUT R135, R176, 0xff0000, R135, 0xf8, !PT ;  /* 0x00ff0000b0877812 */ /* 0x000fe400078ef887 */
[----:B------:R-:W-:Y:S01]  /*3970*/  F2FP.F16.E4M3.UNPACK_B R181, R137.H1 ;  /* 0x00000089ffb5723e */ /* 0x000fe200030006ff */
[--C-:B------:R-:W-:Y:S01]  /*3980*/  HADD2.F32 R179, -RZ, R43.reuse.H1_H1 ;  /* 0x3000002bffb37230 */ /* 0x100fe20000004100 */
[----:B------:R-:W-:Y:S01]  /*3990*/  F2FP.F16.E4M3.UNPACK_B R178, R135.H1 ;  /* 0x00000087ffb2723e */ /* 0x000fe200030006ff */
[----:B------:R-:W-:Y:S01]  /*39a0*/  HADD2.F32 R43, -RZ, R43.H0_H0 ;  /* 0x2000002bff2b7230 */ /* 0x000fe20000004100 */
[----:B------:R-:W-:Y:S01]  /*39b0*/  F2FP.SATFINITE.E4M3.F32.PACK_AB_MERGE_C R40, R134, R167, R40 ;  /* 0x000000a78628723e */ /* 0x000fe20004807028 */
[----:B------:R-:W-:Y:S02]  /*39c0*/  HADD2.F32 R176, -RZ, R181.H0_H0 ;  /* 0x200000b5ffb07230 */ /* 0x000fe40000004100 */
[----:B------:R-:W-:-:S02]  /*39d0*/  HADD2.F32 R180, -RZ, R178.H0_H0 ;  /* 0x200000b2ffb47230 */ /* 0x000fc40000004100 */
[----:B------:R-:W-:Y:S02]  /*39e0*/  HADD2.F32 R181, -RZ, R181.H1_H1 ;  /* 0x300000b5ffb57230 */ /* 0x000fe40000004100 */
[-C--:B------:R-:W-:Y:S01]  /*39f0*/  FMUL.FTZ R182, R179, R176.reuse ;  /* 0x000000b0b3b67220 */ /* 0x080fe20000410000 */
[C---:B------:R-:W-:Y:S01]  /*3a00*/  FMUL.FTZ R184, R43.reuse, R176 ;  /* 0x000000b02bb87220 */ /* 0x040fe20000410000 */
[----:B------:R-:W-:Y:S02]  /*3a10*/  HADD2.F32 R178, -RZ, R178.H1_H1 ;  /* 0x300000b2ffb27230 */ /* 0x000fe40000004100 */
[-C--:B------:R-:W-:Y:S01]  /*3a20*/  FFMA.FTZ R176, R43, R180.reuse, -R182 ;  /* 0x000000b42bb07223 */ /* 0x080fe200000108b6 */
[----:B------:R-:W-:Y:S01]  /*3a30*/  FFMA.FTZ R43, R179, R180, R184 ;  /* 0x000000b4b32b7223 */ /* 0x000fe200000100b8 */
[----:B------:R-:W-:Y:S01]  /*3a40*/  F2FP.F16.E4M3.UNPACK_B R179, R177.H1 ;  /* 0x000000b1ffb3723e */ /* 0x000fe200030006ff */
[----:B------:R-:W-:Y:S01]  /*3a50*/  IMAD.MOV.U32 R177, RZ, RZ, R42 ;  /* 0x000000ffffb17224 */ /* 0x000fe200078e002a */
[----:B------:R-:W-:-:S02]  /*3a60*/  F2FP.F16.E4M3.UNPACK_B R182, R137 ;  /* 0x00000089ffb6723e */ /* 0x000fc400020006ff */
[----:B------:R-:W-:Y:S01]  /*3a70*/  F2FP.F16.E4M3.UNPACK_B R137, R135 ;  /* 0x00000087ff89723e */ /* 0x000fe200020006ff */
[--C-:B------:R-:W-:Y:S02]  /*3a80*/  HADD2.F32 R180, -RZ, R179.reuse.H1_H1 ;  /* 0x300000b3ffb47230 */ /* 0x100fe40000004100 */
[----:B------:R-:W-:Y:S02]  /*3a90*/  HADD2.F32 R179, -RZ, R179.H0_H0 ;  /* 0x200000b3ffb37230 */ /* 0x000fe40000004100 */
[--C-:B------:R-:W-:Y:S02]  /*3aa0*/  HADD2.F32 R135, -RZ, R182.reuse.H1_H1 ;  /* 0x300000b6ff877230 */ /* 0x100fe40000004100 */
[-C--:B------:R-:W-:Y:S01]  /*3ab0*/  FMUL.FTZ R42, R180, R181.reuse ;  /* 0x000000b5b42a7220 */ /* 0x080fe20000410000 */
[----:B------:R-:W-:Y:S02]  /*3ac0*/  HADD2.F32 R182, -RZ, R182.H0_H0 ;  /* 0x200000b6ffb67230 */ /* 0x000fe40000004100 */
[C---:B------:R-:W-:Y:S01]  /*3ad0*/  FMUL.FTZ R181, R179.reuse, R181 ;  /* 0x000000b5b3b57220 */ /* 0x040fe20000410000 */
[----:B------:R-:W-:-:S03]  /*3ae0*/  FFMA.FTZ R42, R179, R178, -R42 ;  /* 0x000000b2b32a7223 */ /* 0x000fc6000001082a */
[----:B------:R-:W-:Y:S01]  /*3af0*/  FFMA.FTZ R179, R180, R178, R181 ;  /* 0x000000b2b4b37223 */ /* 0x000fe200000100b5 */
[-C--:B------:R-:W-:Y:S01]  /*3b00*/  F2FP.F16.E4M3.UNPACK_B R178, R177.reuse.H1 ;  /* 0x000000b1ffb2723e */ /* 0x080fe200030006ff */
[--C-:B------:R-:W-:Y:S01]  /*3b10*/  HADD2.F32 R181, -RZ, R137.reuse.H1_H1 ;  /* 0x30000089ffb57230 */ /* 0x100fe20000004100 */
[----:B------:R-:W-:Y:S01]  /*3b20*/  F2FP.F16.E4M3.UNPACK_B R177, R177 ;  /* 0x000000b1ffb1723e */ /* 0x000fe200020006ff */
[----:B------:R-:W-:Y:S01]  /*3b30*/  HADD2.F32 R137, -RZ, R137.H0_H0 ;  /* 0x20000089ff897230 */ /* 0x000fe20000004100 */
[----:B------:R-:W-:Y:S01]  /*3b40*/  F2FP.SATFINITE.E4M3.F32.PACK_AB_MERGE_C R179, R179, R42, RZ ;  /* 0x0000002ab3b3723e */ /* 0x000fe200048070ff */
[--C-:B------:R-:W-:Y:S02]  /*3b50*/  HADD2.F32 R180, -RZ, R178.reuse.H1_H1 ;  /* 0x300000b2ffb47230 */ /* 0x100fe40000004100 */
[----:B------:R-:W-:Y:S01]  /*3b60*/  HADD2.F32 R178, -RZ, R178.H0_H0 ;  /* 0x200000b2ffb27230 */ /* 0x000fe20000004100 */
[----:B------:R-:W-:Y:S02]  /*3b70*/  F2FP.SATFINITE.E4M3.F32.PACK_AB_MERGE_C R43, R43, R176, R179 ;  /* 0x000000b02b2b723e */ /* 0x000fe400048070b3 */
[----:B------:R-:W-:-:S02]  /*3b80*/  FMUL.FTZ R183, R180, R135 ;  /* 0x00000087b4b77220 */ /* 0x000fc40000410000 */
[C---:B------:R-:W-:Y:S02]  /*3b90*/  FMUL.FTZ R185, R178.reuse, R135 ;  /* 0x00000087b2b97220 */ /* 0x040fe40000410000 */
[-C--:B------:R-:W-:Y:S02]  /*3ba0*/  FFMA.FTZ R135, R178, R181.reuse, -R183 ;  /* 0x000000b5b2877223 */ /* 0x080fe400000108b7 */
[----:B------:R-:W-:Y:S01]  /*3bb0*/  FFMA.FTZ R178, R180, R181, R185 ;  /* 0x000000b5b4b27223 */ /* 0x000fe200000100b9 */
[--C-:B------:R-:W-:Y:S02]  /*3bc0*/  HADD2.F32 R180, -RZ, R177.reuse.H1_H1 ;  /* 0x300000b1ffb47230 */ /* 0x100fe40000004100 */
[----:B------:R-:W-:Y:S02]  /*3bd0*/  HADD2.F32 R177, -RZ, R177.H0_H0 ;  /* 0x200000b1ffb17230 */ /* 0x000fe40000004100 */
[----:B------:R-:W-:Y:S01]  /*3be0*/  F2FP.SATFINITE.E4M3.F32.PACK_AB_MERGE_C R135, R178, R135, RZ ;  /* 0x00000087b287723e */ /* 0x000fe200048070ff */
[----:B------:R-:W-:-:S02]  /*3bf0*/  FMUL.FTZ R184, R180, R182 ;  /* 0x000000b6b4b87220 */ /* 0x000fc40000410000 */
[C---:B------:R-:W-:Y:S02]  /*3c00*/  FMUL.FTZ R181, R177.reuse, R182 ;  /* 0x000000b6b1b57220 */ /* 0x040fe40000410000 */
[-C--:B------:R-:W-:Y:S02]  /*3c10*/  FFMA.FTZ R184, R177, R137.reuse, -R184 ;  /* 0x00000089b1b87223 */ /* 0x080fe400000108b8 */
[----:B------:R-:W-:-:S05]  /*3c20*/  FFMA.FTZ R181, R180, R137, R181 ;  /* 0x00000089b4b57223 */ /* 0x000fca00000100b5 */
[----:B------:R-:W-:-:S07]  /*3c30*/  F2FP.SATFINITE.E4M3.F32.PACK_AB_MERGE_C R42, R181, R184, R135 ;  /* 0x000000b8b52a723e */ /* 0x000fce0004807087 */
.L_x_494:
[----:B------:R-:W-:Y:S05]  /*3c40*/  BSYNC B3 ;  /* 0x0000000000037941 */ /* 0x000fea0003800000 */
.L_x_493:
[----:B-1----:R4:W-:Y:S02]  /*3c50*/  STG.E.128 desc[UR54][R48.64], R40 ;  /* 0x0000002830007986 */ /* 0x0029e4000c101d36 */
.L_x_492:
[----:B------:R-:W-:Y:S05]  /*3c60*/  BSYNC B2 ;  /* 0x0000000000027941 */ /* 0x000fea0003800000 */
.L_x_491:
[----:B------:R-:W-:Y:S01]  /*3c70*/  ISETP.NE.AND P2, PT, R35, RZ, PT ;  /* 0x000000ff2300720c */ /* 0x000fe20003f45270 */
[----:B------:R-:W-:-:S12]  /*3c80*/  BSSY B2, `(.L_x_495) ;  /* 0x0000072000027945 */ /* 0x000fd80003800000 */
[----:B------:R-:W-:Y:S05]  /*3c90*/  @!P2 BRA `(.L_x_496) ;  /* 0x0000000400c0a947 */ /* 0x000fea0003800000 */
[----:B012-4-:R0:W1:Y:S01]  /*3ca0*/  LDS.128 R40, [R46+0x1a400] ;  /* 0x01a400002e287984 */ /* 0x0170620000000c00 */
[----:B------:R-:W-:Y:S01]  /*3cb0*/  ISETP.GE.AND P2, PT, R171, R131, PT ;  /* 0x00000083ab00720c */ /* 0x000fe20003f46270 */
[----:B------:R-:W-:-:S12]  /*3cc0*/  BSSY B3, `(.L_x_497) ;  /* 0x000006c000037945 */ /* 0x000fd80003800000 */
[----:B0-----:R-:W-:Y:S05]  /*3cd0*/  @P2 BRA `(.L_x_498) ;  /* 0x0000000400a82947 */ /* 0x001fea0003800000 */
[----:B-1----:R-:W-:Y:S01]  /*3ce0*/  IMAD.MOV.U32 R122, RZ, RZ, R41 ;  /* 0x000000ffff7a7224 */ /* 0x002fe200078e0029 */
[----:B------:R-:W-:Y:S02]  /*3cf0*/  F2FP.F16.E4M3.UNPACK_B R135, R166.H1 ;  /* 0x000000a6ff87723e */ /* 0x000fe400030006ff */
[----:B------:R-:W-:Y:S02]  /*3d00*/  F2FP.F16.E4M3.UNPACK_B R136, R165.H1 ;  /* 0x000000a5ff88723e */ /* 0x000fe400030006ff */
[-C--:B------:R-:W-:Y:S01]  /*3d10*/  F2FP.F16.E4M3.UNPACK_B R41, R122.reuse ;  /* 0x0000007aff29723e */ /* 0x080fe200020006ff */
[----:B------:R-:W-:Y:S01]  /*3d20*/  HADD2.F32 R137, -RZ, R135.H0_H0 ;  /* 0x20000087ff897230 */ /* 0x000fe20000004100 */
[----:B------:R-:W-:Y:S01]  /*3d30*/  F2FP.F16.E4M3.UNPACK_B R122, R122.H1 ;  /* 0x0000007aff7a723e */ /* 0x000fe200030006ff */
[----:B------:R-:W-:Y:S01]  /*3d40*/  HADD2.F32 R134, -RZ, R136.H0_H0 ;  /* 0x20000088ff867230 */ /* 0x000fe20000004100 */
[----:B------:R-:W-:Y:S01]  /*3d50*/  F2FP.F16.E4M3.UNPACK_B R166, R166 ;  /* 0x000000a6ffa6723e */ /* 0x000fe200020006ff */
[----:B------:R-:W-:-:S02]  /*3d60*/  HADD2.F32 R94, -RZ, R41.H1_H1 ;  /* 0x30000029ff5e7230 */ /* 0x000fc40000004100 */
[----:B------:R-:W-:Y:S02]  /*3d70*/  HADD2.F32 R41, -RZ, R41.H0_H0 ;  /* 0x20000029ff297230 */ /* 0x000fe40000004100 */
[----:B------:R-:W-:Y:S02]  /*3d80*/  HADD2.F32 R136, -RZ, R136.H1_H1 ;  /* 0x30000088ff887230 */ /* 0x000fe40000004100 */
[CC--:B------:R-:W-:Y:S01]  /*3d90*/  FMUL.FTZ R176, R94.reuse, R137.reuse ;  /* 0x000000895eb07220 */ /* 0x0c0fe20000410000 */
[--C-:B------:R-:W-:Y:S02]  /*3da0*/  HADD2.F32 R167, -RZ, R166.reuse.H1_H1 ;  /* 0x300000a6ffa77230 */ /* 0x100fe40000004100 */
[C---:B------:R-:W-:Y:S01]  /*3db0*/  FMUL.FTZ R137, R41.reuse, R137 ;  /* 0x0000008929897220 */ /* 0x040fe20000410000 */
[----:B------:R-:W-:Y:S02]  /*3dc0*/  HADD2.F32 R166, -RZ, R166.H0_H0 ;  /* 0x200000a6ffa67230 */ /* 0x000fe40000004100 */
[-C--:B------:R-:W-:Y:S01]  /*3dd0*/  FFMA.FTZ R41, R41, R134.reuse, -R176 ;  /* 0x0000008629297223 */ /* 0x080fe200000108b0 */
[----:B------:R-:W-:Y:S01]  /*3de0*/  FFMA.FTZ R94, R94, R134, R137 ;  /* 0x000000865e5e7223 */ /* 0x000fe20000010089 */
[----:B------:R-:W-:Y:S01]  /*3df0*/  MOV R134, R40 ;  /* 0x0000002800867202 */ /* 0x000fe20000000f00 */
[----:B------:R-:W-:-:S02]  /*3e00*/  HADD2.F32 R40, -RZ, R135.H1_H1 ;  /* 0x30000087ff287230 */ /* 0x000fc40000004100 */
[--C-:B------:R-:W-:Y:S02]  /*3e10*/  HADD2.F32 R135, -RZ, R122.reuse.H1_H1 ;  /* 0x3000007aff877230 */ /* 0x100fe40000004100 */
[----:B------:R-:W-:-:S03]  /*3e20*/  HADD2.F32 R122, -RZ, R122.H0_H0 ;  /* 0x2000007aff7a7230 */ /* 0x000fc60000004100 */
[CC--:B------:R-:W-:Y:S02]  /*3e30*/  FMUL.FTZ R137, R135.reuse, R40.reuse ;  /* 0x0000002887897220 */ /* 0x0c0fe40000410000 */
[C---:B------:R-:W-:Y:S02]  /*3e40*/  FMUL.FTZ R176, R122.reuse, R40 ;  /* 0x000000287ab07220 */ /* 0x040fe40000410000 */
[----:B------:R-:W-:Y:S01]  /*3e50*/  FFMA.FTZ R40, R122, R136, -R137 ;  /* 0x000000887a287223 */ /* 0x000fe20000010889 */
[----:B------:R-:W-:Y:S01]  /*3e60*/  F2FP.F16.E4M3.UNPACK_B R122, R134.H1 ;  /* 0x00000086ff7a723e */ /* 0x000fe200030006ff */
[----:B------:R-:W-:Y:S01]  /*3e70*/  FFMA.FTZ R135, R135, R136, R176 ;  /* 0x0000008887877223 */ /* 0x000fe200000100b0 */
[----:B------:R-:W-:Y:S02]  /*3e80*/  F2FP.F16.E4M3.UNPACK_B R136, R165 ;  /* 0x000000a5ff88723e */ /* 0x000fe400020006ff */
[----:B------:R-:W-:Y:S01]  /*3e90*/  F2FP.F16.E4M3.UNPACK_B R134, R134 ;  /* 0x00000086ff86723e */ /* 0x000fe200020006ff */
[--C-:B------:R-:W-:Y:S01]  /*3ea0*/  HADD2.F32 R137, -RZ, R122.reuse.H1_H1 ;  /* 0x3000007aff897230 */ /* 0x100fe20000004100 */
[----:B------:R-:W-:Y:S01]  /*3eb0*/  F2FP.SATFINITE.E4M3.F32.PACK_AB_MERGE_C R40, R135, R40, RZ ;  /* 0x000000288728723e */ /* 0x000fe200048070ff */
[----:B------:R-:W-:-:S02]  /*3ec0*/  HADD2.F32 R122, -RZ, R122.H0_H0 ;  /* 0x2000007aff7a7230 */ /* 0x000fc40000004100 */
[--C-:B------:R-:W-:Y:S02]  /*3ed0*/  HADD2.F32 R165, -RZ, R136.reuse.H1_H1 ;  /* 0x30000088ffa57230 */ /* 0x100fe40000004100 */
[CC--:B------:R-:W-:Y:S01]  /*3ee0*/  FMUL.FTZ R177, R137.reuse, R167.reuse ;  /* 0x000000a789b17220 */ /* 0x0c0fe20000410000 */
[----:B------:R-:W-:Y:S02]  /*3ef0*/  HADD2.F32 R136, -RZ, R136.H0_H0 ;  /* 0x20000088ff887230 */ /* 0x000fe40000004100 */
[----:B------:R-:W-:Y:S01]  /*3f00*/  FMUL.FTZ R176, R122, R167 ;  /* 0x000000a77ab07220 */ /* 0x000fe20000410000 */
[----:B------:R-:W-:Y:S01]  /*3f10*/  F2FP.SATFINITE.E4M3.F32.PACK_AB_MERGE_C R41, R94, R41, R40 ;  /* 0x000000295e29723e */ /* 0x000fe20004807028 */
[-C--:B------:R-:W-:Y:S01]  /*3f20*/  FFMA.FTZ R122, R122, R165.reuse, -R177 ;  /* 0x000000a57a7a7223 */ /* 0x080fe200000108b1 */
[--C-:B------:R-:W-:Y:S01]  /*3f30*/  SHF.R.U32.HI R177, RZ, 0x8, R95.reuse ;  /* 0x00000008ffb17819 */ /* 0x100fe2000001165f */
[----:B------:R-:W-:Y:S01]  /*3f40*/  FFMA.FTZ R137, R137, R165, R176 ;  /* 0x000000a589897223 */ /* 0x000fe200000100b0 */
[--C-:B------:R-:W-:Y:S01]  /*3f50*/  HADD2.F32 R165, -RZ, R134.reuse.H1_H1 ;  /* 0x30000086ffa57230 */ /* 0x100fe20000004100 */
[----:B------:R-:W-:Y:S01]  /*3f60*/  SHF.R.U32.HI R176, RZ, 0x10, R95 ;  /* 0x00000010ffb07819 */ /* 0x000fe2000001165f */
[----:B------:R-:W-:-:S02]  /*3f70*/  HADD2.F32 R134, -RZ, R134.H0_H0 ;  /* 0x20000086ff867230 */ /* 0x000fc40000004100 */
[----:B------:R-:W-:Y:S01]  /*3f80*/  F2FP.SATFINITE.E4M3.F32.PACK_AB_MERGE_C R122, R137, R122, RZ ;  /* 0x0000007a897a723e */ /* 0x000fe200048070ff */
[CC--:B------:R-:W-:Y:S02]  /*3f90*/  FMUL.FTZ R167, R165.reuse, R166.reuse ;  /* 0x000000a6a5a77220 */ /* 0x0c0fe40000410000 */
[C---:B------:R-:W-:Y:S02]  /*3fa0*/  FMUL.FTZ R166, R134.reuse, R166 ;  /* 0x000000a686a67220 */ /* 0x040fe40000410000 */
[-C--:B------:R-:W-:Y:S01]  /*3fb0*/  FFMA.FTZ R134, R134, R136.reuse, -R167 ;  /* 0x0000008886867223 */ /* 0x080fe200000108a7 */
[--C-:B------:R-:W-:Y:S01]  /*3fc0*/  SHF.R.U32.HI R167, RZ, 0x8, R123.reuse ;  /* 0x00000008ffa77819 */ /* 0x100fe2000001167b */
[----:B------:R-:W-:Y:S01]  /*3fd0*/  FFMA.FTZ R165, R165, R136, R166 ;  /* 0x00000088a5a57223 */ /* 0x000fe200000100a6 */
[----:B------:R-:W-:Y:S02]  /*3fe0*/  LOP3.LUT R136, R123, 0xff0000ff, RZ, 0xc0, !PT ;  /* 0xff0000ff7b887812 */ /* 0x000fe400078ec0ff */
[----:B------:R-:W-:Y:S01]  /*3ff0*/  SHF.R.U32.HI R166, RZ, 0x10, R123 ;  /* 0x00000010ffa67819 */ /* 0x000fe2000001167b */
[----:B------:R-:W-:Y:S01]  /*4000*/  IMAD.SHL.U32 R167, R167, 0x100, RZ ;  /* 0x00000100a7a77824 */ /* 0x000fe200078e00ff */
[----:B------:R-:W-:-:S02]  /*4010*/  LOP3.LUT R123, R95, 0xff0000ff, RZ, 0xc0, !PT ;  /* 0xff0000ff5f7b7812 */ /* 0x000fc400078ec0ff */
[----:B------:R-:W-:Y:S01]  /*4020*/  F2FP.SATFINITE.E4M3.F32.PACK_AB_MERGE_C R40, R165, R134, R122 ;  /* 0x00000086a528723e */ /* 0x000fe2000480707a */
[----:B------:R-:W-:Y:S01]  /*4030*/  IMAD.U32 R166, R166, 0x10000, RZ ;  /* 0x00010000a6a67824 */ /* 0x000fe200078e00ff */
[----:B------:R-:W-:Y:S01]  /*4040*/  LOP3.LUT R167, R136, 0xff00, R167, 0xf8, !PT ;  /* 0x0000ff0088a77812 */ /* 0x000fe200078ef8a7 */
[----:B------:R-:W-:-:S05]  /*4050*/  IMAD.SHL.U32 R136, R177, 0x100, RZ ;  /* 0x00000100b1887824 */ /* 0x000fca00078e00ff */
[----:B------:R-:W-:Y:S01]  /*4060*/  LOP3.LUT R95, R123, 0xff00, R136, 0xf8, !PT ;  /* 0x0000ff007b5f7812 */ /* 0x000fe200078ef888 */
[----:B------:R-:W-:Y:S01]  /*4070*/  IMAD.U32 R136, R176, 0x10000, RZ ;  /* 0x00010000b0887824 */ /* 0x000fe200078e00ff */
[----:B------:R-:W-:Y:S02]  /*4080*/  LOP3.LUT R123, R167, 0xff0000, R166, 0xf8, !PT ;  /* 0x00ff0000a77b7812 */ /* 0x000fe400078ef8a6 */
[----:B------:R-:W-:Y:S02]  /*4090*/  MOV R166, R43 ;  /* 0x0000002b00a67202 */ /* 0x000fe40000000f00 */
[----:B------:R-:W-:Y:S02]  /*40a0*/  LOP3.LUT R95, R95, 0xff0000, R136, 0xf8, !PT ;  /* 0x00ff00005f5f7812 */ /* 0x000fe400078ef888 */
[----:B------:R-:W-:Y:S02]  /*40b0*/  F2FP.F16.E4M3.UNPACK_B R43, R166 ;  /* 0x000000a6ff2b723e */ /* 0x000fe400020006ff */
[----:B------:R-:W-:-:S02]  /*40c0*/  F2FP.F16.E4M3.UNPACK_B R176, R123.H1 ;  /* 0x0000007bffb0723e */ /* 0x000fc400030006ff */
[----:B------:R-:W-:Y:S01]  /*40d0*/  F2FP.F16.E4M3.UNPACK_B R177, R95.H1 ;  /* 0x0000005fffb1723e */ /* 0x000fe200030006ff */
[--C-:B------:R-:W-:Y:S02]  /*40e0*/  HADD2.F32 R136, -RZ, R43.reuse.H1_H1 ;  /* 0x3000002bff887230 */ /* 0x100fe40000004100 */
[----:B------:R-:W-:Y:S02]  /*40f0*/  HADD2.F32 R178, -RZ, R176.H0_H0 ;  /* 0x200000b0ffb27230 */ /* 0x000fe40000004100 */
[----:B------:R-:W-:Y:S02]  /*4100*/  HADD2.F32 R43, -RZ, R43.H0_H0 ;  /* 0x2000002bff2b7230 */ /* 0x000fe40000004100 */
[--C-:B------:R-:W-:Y:S02]  /*4110*/  HADD2.F32 R167, -RZ, R177.reuse.H0_H0 ;  /* 0x200000b1ffa77230 */ /* 0x100fe40000004100 */
[----:B------:R-:W-:Y:S01]  /*4120*/  FMUL.FTZ R180, R136, R178 ;  /* 0x000000b288b47220 */ /* 0x000fe20000410000 */
[----:B------:R-:W-:-:S02]  /*4130*/  HADD2.F32 R177, -RZ, R177.H1_H1 ;  /* 0x300000b1ffb17230 */ /* 0x000fc40000004100 */
[C---:B------:R-:W-:Y:S01]  /*4140*/  FMUL.FTZ R179, R43.reuse, R178 ;  /* 0x000000b22bb37220 */ /* 0x040fe20000410000 */
[----:B------:R-:W-:-:S03]  /*4150*/  FFMA.FTZ R43, R43, R167, -R180 ;  /* 0x000000a72b2b7223 */ /* 0x000fc600000108b4 */
[----:B------:R-:W-:Y:S01]  /*4160*/  FFMA.FTZ R136, R136, R167, R179 ;  /* 0x000000a788887223 */ /* 0x000fe200000100b3 */
[----:B------:R-:W-:Y:S01]  /*4170*/  F2FP.F16.E4M3.UNPACK_B R167, R166.H1 ;  /* 0x000000a6ffa7723e */ /* 0x000fe200030006ff */
[----:B------:R-:W-:Y:S02]  /*4180*/  IMAD.MOV.U32 R166, RZ, RZ, R42 ;  /* 0x000000ffffa67224 */ /* 0x000fe400078e002a */
[----:B------:R-:W-:Y:S02]  /*4190*/  HADD2.F32 R42, -RZ, R176.H1_H1 ;  /* 0x300000b0ff2a7230 */ /* 0x000fe40000004100 */
[--C-:B------:R-:W-:Y:S02]  /*41a0*/  HADD2.F32 R176, -RZ, R167.reuse.H1_H1 ;  /* 0x300000a7ffb07230 */ /* 0x100fe40000004100 */
[----:B------:R-:W-:-:S03]  /*41b0*/  HADD2.F32 R167, -RZ, R167.H0_H0 ;  /* 0x200000a7ffa77230 */ /* 0x000fc60000004100 */
[CC--:B------:R-:W-:Y:S02]  /*41c0*/  FMUL.FTZ R178, R176.reuse, R42.reuse ;  /* 0x0000002ab0b27220 */ /* 0x0c0fe40000410000 */
[C---:B------:R-:W-:Y:S02]  /*41d0*/  FMUL.FTZ R179, R167.reuse, R42 ;  /* 0x0000002aa7b37220 */ /* 0x040fe40000410000 */
[-C--:B------:R-:W-:Y:S02]  /*41e0*/  FFMA.FTZ R42, R167, R177.reuse, -R178 ;  /* 0x000000b1a72a7223 */ /* 0x080fe400000108b2 */
[----:B------:R-:W-:Y:S01]  /*41f0*/  FFMA.FTZ R167, R176, R177, R179 ;  /* 0x000000b1b0a77223 */ /* 0x000fe200000100b3 */
[----:B------:R-:W-:Y:S02]  /*4200*/  F2FP.F16.E4M3.UNPACK_B R179, R123 ;  /* 0x0000007bffb3723e */ /* 0x000fe400020006ff */
[-C--:B------:R-:W-:Y:S02]  /*4210*/  F2FP.F16.E4M3.UNPACK_B R123, R166.reuse.H1 ;  /* 0x000000a6ff7b723e */ /* 0x080fe400030006ff */
[----:B------:R-:W-:Y:S01]  /*4220*/  F2FP.F16.E4M3.UNPACK_B R177, R95 ;  /* 0x0000005fffb1723e */ /* 0x000fe200020006ff */
[----:B------:R-:W-:Y:S01]  /*4230*/  HADD2.F32 R95, -RZ, R179.H1_H1 ;  /* 0x300000b3ff5f7230 */ /* 0x000fe20000004100 */
[----:B------:R-:W-:Y:S01]  /*4240*/  F2FP.F16.E4M3.UNPACK_B R166, R166 ;  /* 0x000000a6ffa6723e */ /* 0x000fe200020006ff */
[--C-:B------:R-:W-:Y:S01]  /*4250*/  HADD2.F32 R176, -RZ, R123.reuse.H1_H1 ;  /* 0x3000007bffb07230 */ /* 0x100fe20000004100 */
[----:B------:R-:W-:Y:S01]  /*4260*/  F2FP.SATFINITE.E4M3.F32.PACK_AB_MERGE_C R167, R167, R42, RZ ;  /* 0x0000002aa7a7723e */ /* 0x000fe200048070ff */
[----:B------:R-:W-:-:S02]  /*4270*/  HADD2.F32 R123, -RZ, R123.H0_H0 ;  /* 0x2000007bff7b7230 */ /* 0x000fc40000004100 */
[----:B------:R-:W-:Y:S02]  /*4280*/  HADD2.F32 R178, -RZ, R177.H1_H1 ;  /* 0x300000b1ffb27230 */ /* 0x000fe40000004100 */
[CC--:B------:R-:W-:Y:S01]  /*4290*/  FMUL.FTZ R180, R176.reuse, R95.reuse ;  /* 0x0000005fb0b47220 */ /* 0x0c0fe20000410000 */
[----:B------:R-:W-:Y:S02]  /*42a0*/  HADD2.F32 R179, -RZ, R179.H0_H0 ;  /* 0x200000b3ffb37230 */ /* 0x000fe40000004100 */
[C---:B------:R-:W-:Y:S01]  /*42b0*/  FMUL.FTZ R181, R123.reuse, R95 ;  /* 0x0000005f7bb57220 */ /* 0x040fe20000410000 */
[----:B------:R-:W-:Y:S02]  /*42c0*/  HADD2.F32 R177, -RZ, R177.H0_H0 ;  /* 0x200000b1ffb17230 */ /* 0x000fe40000004100 */
[-C--:B------:R-:W-:Y:S01]  /*42d0*/  FFMA.FTZ R95, R123, R178.reuse, -R180 ;  /* 0x000000b27b5f7223 */ /* 0x080fe200000108b4 */
[--C-:B------:R-:W-:Y:S02]  /*42e0*/  HADD2.F32 R123, -RZ, R166.reuse.H1_H1 ;  /* 0x300000a6ff7b7230 */ /* 0x100fe40000004100 */
[----:B------:R-:W-:Y:S01]  /*42f0*/  FFMA.FTZ R178, R176, R178, R181 ;  /* 0x000000b2b0b27223 */ /* 0x000fe200000100b5 */
[----:B------:R-:W-:Y:S01]  /*4300*/  HADD2.F32 R166, -RZ, R166.H0_H0 ;  /* 0x200000a6ffa67230 */ /* 0x000fe20000004100 */
[----:B------:R-:W-:Y:S01]  /*4310*/  F2FP.SATFINITE.E4M3.F32.PACK_AB_MERGE_C R43, R136, R43, R167 ;  /* 0x0000002b882b723e */ /* 0x000fe200048070a7 */
[----:B------:R-:W-:-:S02]  /*4320*/  FMUL.FTZ R181, R123, R179 ;  /* 0x000000b37bb57220 */ /* 0x000fc40000410000 */
[----:B------:R-:W-:Y:S01]  /*4330*/  F2FP.SATFINITE.E4M3.F32.PACK_AB_MERGE_C R95, R178, R95, RZ ;  /* 0x0000005fb25f723e */ /* 0x000fe200048070ff */
[C---:B------:R-:W-:Y:S01]  /*4340*/  FMUL.FTZ R176, R166.reuse, R179 ;  /* 0x000000b3a6b07220 */ /* 0x040fe20000410000 */
[----:B------:R-:W-:-:S03]  /*4350*/  FFMA.FTZ R181, R166, R177, -R181 ;  /* 0x000000b1a6b57223 */ /* 0x000fc600000108b5 */
[----:B------:R-:W-:-:S05]  /*4360*/  FFMA.FTZ R176, R123, R177, R176 ;  /* 0x000000b17bb07223 */ /* 0x000fca00000100b0 */
[----:B------:R-:W-:-:S07]  /*4370*/  F2FP.SATFINITE.E4M3.F32.PACK_AB_MERGE_C R42, R176, R181, R95 ;  /* 0x000000b5b02a723e */ /* 0x000fce000480705f */
.L_x_498:
[----:B------:R-:W-:Y:S05]  /*4380*/  BSYNC B3 ;  /* 0x0000000000037941 */ /* 0x000fea0003800000 */
.L_x_497:
[----:B-1----:R0:W-:Y:S02]  /*4390*/  STG.E.128 desc[UR54][R48.64+0x20], R40 ;  /* 0x0000202830007986 */ /* 0x0021e4000c101d36 */
.L_x_496:
[----:B------:R-:W-:Y:S05]  /*43a0*/  BSYNC B2 ;  /* 0x0000000000027941 */ /* 0x000fea0003800000 */
.L_x_495:
[----:B------:R-:W-:Y:S01]  /*43b0*/  ISETP.NE.AND P2, PT, R36, RZ, PT ;  /* 0x000000ff2400720c */ /* 0x000fe20003f45270 */
[----:B------:R-:W-:-:S12]  /*43c0*/  BSSY B2, `(.L_x_499) ;  /* 0x000006f000027945 */ /* 0x000fd80003800000 */
[----:B------:R-:W-:Y:S05]  /*43d0*/  @!P2 BRA `(.L_x_500) ;  /* 0x0000000400b4a947 */ /* 0x000fea0003800000 */
[----:B012-4-:R0:W1:Y:S01]  /*43e0*/  LDS.128 R40, [R47+0x1cc00] ;  /* 0x01cc00002f287984 */ /* 0x0170620000000c00 */
[----:B------:R-:W-:Y:S01]  /*43f0*/  ISETP.GE.AND P2, PT, R170, R131, PT ;  /* 0x00000083aa00720c */ /* 0x000fe20003f46270 */
[----:B------:R-:W-:-:S12]  /*4400*/  BSSY B3, `(.L_x_501) ;  /* 0x0000069000037945 */ /* 0x000fd80003800000 */
[----:B0-----:R-:W-:Y:S05]  /*4410*/  @P2 BRA `(.L_x_502) ;  /* 0x00000004009c2947 */ /* 0x001fea0003800000 */
[----:B------:R-:W-:Y:S02]  /*4420*/  SHF.R.U32.HI R86, RZ, 0x8, R87 ;  /* 0x00000008ff567819 */ /* 0x000fe40000011657 */
[--C-:B------:R-:W-:Y:S02]  /*4430*/  SHF.R.U32.HI R92, RZ, 0x8, R93.reuse ;  /* 0x00000008ff5c7819 */ /* 0x100fe4000001165d */
[----:B------:R-:W-:Y:S01]  /*4440*/  SHF.R.U32.HI R95, RZ, 0x10, R93 ;  /* 0x00000010ff5f7819 */ /* 0x000fe2000001165d */
[----:B------:R-:W-:Y:S01]  /*4450*/  IMAD.SHL.U32 R86, R86, 0x100, RZ ;  /* 0x0000010056567824 */ /* 0x000fe200078e00ff */
[----:B------:R-:W-:Y:S01]  /*4460*/  LOP3.LUT R94, R93, 0xff0000ff, RZ, 0xc0, !PT ;  /* 0xff0000ff5d5e7812 */ /* 0x000fe200078ec0ff */
[----:B------:R-:W-:Y:S01]  /*4470*/  IMAD.SHL.U32 R93, R92, 0x100, RZ ;  /* 0x000001005c5d7824 */ /* 0x000fe200078e00ff */
[----:B------:R-:W-:Y:S01]  /*4480*/  SHF.R.U32.HI R123, RZ, 0x10, R87 ;  /* 0x00000010ff7b7819 */ /* 0x000fe20000011657 */
[----:B-1----:R-:W-:Y:S01]  /*4490*/  IMAD.MOV.U32 R92, RZ, RZ, R40 ;  /* 0x000000ffff5c7224 */ /* 0x002fe200078e0028 */
[----:B------:R-:W-:-:S02]  /*44a0*/  LOP3.LUT R87, R87, 0xff0000ff, RZ, 0xc0, !PT ;  /* 0xff0000ff57577812 */ /* 0x000fc400078ec0ff */
[----:B------:R-:W-:Y:S01]  /*44b0*/  LOP3.LUT R122, R94, 0xff00, R93, 0xf8, !PT ;  /* 0x0000ff005e7a7812 */ /* 0x000fe200078ef85d */
[----:B------:R-:W-:Y:S01]  /*44c0*/  IMAD.U32 R93, R95, 0x10000, RZ ;  /* 0x000100005f5d7824 */ /* 0x000fe200078e00ff */
[----:B------:R-:W-:Y:S02]  /*44d0*/  LOP3.LUT R87, R87, 0xff00, R86, 0xf8, !PT ;  /* 0x0000ff0057577812 */ /* 0x000fe400078ef856 */
[----:B------:R-:W-:Y:S02]  /*44e0*/  SHF.L.U32 R86, R123, 0x10, RZ ;  /* 0x000000107b567819 */ /* 0x000fe400000006ff */
[----:B------:R-:W-:Y:S02]  /*44f0*/  F2FP.F16.E4M3.UNPACK_B R94, R162.H1 ;  /* 0x000000a2ff5e723e */ /* 0x000fe400030006ff */
[----:B------:R-:W-:Y:S02]  /*4500*/  F2FP.F16.E4M3.UNPACK_B R40, R41 ;  /* 0x00000029ff28723e */ /* 0x000fe400020006ff */
[----:B------:R-:W-:Y:S01]  /*4510*/  LOP3.LUT R86, R87, 0xff0000, R86, 0xf8, !PT ;  /* 0x00ff000057567812 */ /* 0x000fe200078ef856 */
[----:B------:R-:W-:Y:S01]  /*4520*/  HADD2.F32 R134, -RZ, R94.H0_H0 ;  /* 0x2000005eff867230 */ /* 0x000fe20000004100 */
[----:B------:R-:W-:Y:S01]  /*4530*/  LOP3.LUT R87, R122, 0xff0000, R93, 0xf8, !PT ;  /* 0x00ff00007a577812 */ /* 0x000fe200078ef85d */
[--C-:B------:R-:W-:Y:S01]  /*4540*/  HADD2.F32 R93, -RZ, R40.reuse.H1_H1 ;  /* 0x30000028ff5d7230 */ /* 0x100fe20000004100 */
[----:B------:R-:W-:Y:S01]  /*4550*/  F2FP.F16.E4M3.UNPACK_B R122, R161.H1 ;  /* 0x000000a1ff7a723e */ /* 0x000fe200030006ff */
[----:B------:R-:W-:Y:S01]  /*4560*/  HADD2.F32 R40, -RZ, R40.H0_H0 ;  /* 0x20000028ff287230 */ /* 0x000fe20000004100 */
[----:B------:R-:W-:Y:S01]  /*4570*/  F2FP.F16.E4M3.UNPACK_B R41, R41.H1 ;  /* 0x00000029ff29723e */ /* 0x000fe200030006ff */
[----:B------:R-:W-:-:S02]  /*4580*/  HADD2.F32 R135, -RZ, R94.H1_H1 ;  /* 0x3000005eff877230 */ /* 0x000fc40000004100 */
[CC--:B------:R-:W-:Y:S01]  /*4590*/  FMUL.FTZ R137, R93.reuse, R134.reuse ;  /* 0x000000865d897220 */ /* 0x0c0fe20000410000 */
[--C-:B------:R-:W-:Y:S02]  /*45a0*/  HADD2.F32 R123, -RZ, R122.reuse.H0_H0 ;  /* 0x2000007aff7b7230 */ /* 0x100fe40000004100 */
[C---:B------:R-:W-:Y:S01]  /*45b0*/  FMUL.FTZ R134, R40.reuse, R134 ;  /* 0x0000008628867220 */ /* 0x040fe20000410000 */
[--C-:B------:R-:W-:Y:S01]  /*45c0*/  HADD2.F32 R95, -RZ, R41.reuse.H1_H1 ;  /* 0x30000029ff5f7230 */ /* 0x100fe20000004100 */
[----:B------:R-:W-:Y:S01]  /*45d0*/  F2FP.F16.E4M3.UNPACK_B R162, R162 ;  /* 0x000000a2ffa2723e */ /* 0x000fe200020006ff */
[----:B------:R-:W-:Y:S02]  /*45e0*/  HADD2.F32 R94, -RZ, R41.H0_H0 ;  /* 0x20000029ff5e7230 */ /* 0x000fe40000004100 */
[-C--:B------:R-:W-:Y:S01]  /*45f0*/  FFMA.FTZ R40, R40, R123.reuse, -R137 ;  /* 0x0000007b28287223 */ /* 0x080fe20000010889 */
[----:B------:R-:W-:Y:S02]  /*4600*/  HADD2.F32 R122, -RZ, R122.H1_H1 ;  /* 0x3000007aff7a7230 */ /* 0x000fe40000004100 */
[----:B------:R-:W-:Y:S01]  /*4610*/  FFMA.FTZ R41, R93, R123, R134 ;  /* 0x0000007b5d297223 */ /* 0x000fe20000010086 */
[-C--:B------:R-:W-:Y:S01]  /*4620*/  FMUL.FTZ R137, R95, R135.reuse ;  /* 0x000000875f897220 */ /* 0x080fe20000410000 */
[----:B------:R-:W-:Y:S01]  /*4630*/  FMUL.FTZ R136, R94, R135 ;  /* 0x000000875e887220 */ /* 0x000fe20000410000 */
[----:B------:R-:W-:Y:S01]  /*4640*/  F2FP.F16.E4M3.UNPACK_B R93, R92.H1 ;  /* 0x0000005cff5d723e */ /* 0x000fe200030006ff */
[----:B------:R-:W-:-:S02]  /*4650*/  HADD2.F32 R135, -RZ, R162.H1_H1 ;  /* 0x300000a2ff877230 */ /* 0x000fc40000004100 */
[-C--:B------:R-:W-:Y:S01]  /*4660*/  FFMA.FTZ R165, R94, R122.reuse, -R137 ;  /* 0x0000007a5ea57223 */ /* 0x080fe20000010889 */
[----:B------:R-:W-:Y:S01]  /*4670*/  FFMA.FTZ R166, R95, R122, R136 ;  /* 0x0000007a5fa67223 */ /* 0x000fe20000010088 */
[----:B------:R-:W-:Y:S01]  /*4680*/  F2FP.F16.E4M3.UNPACK_B R92, R92 ;  /* 0x0000005cff5c723e */ /* 0x000fe200020006ff */
[--C-:B------:R-:W-:Y:S01]  /*4690*/  HADD2.F32 R122, -RZ, R93.reuse.H1_H1 ;  /* 0x3000005dff7a7230 */ /* 0x100fe20000004100 */
[----:B------:R-:W-:Y:S01]  /*46a0*/  F2FP.F16.E4M3.UNPACK_B R161, R161 ;  /* 0x000000a1ffa1723e */ /* 0x000fe200020006ff */
[----:B------:R-:W-:Y:S02]  /*46b0*/  HADD2.F32 R94, -RZ, R93.H0_H0 ;  /* 0x2000005dff5e7230 */ /* 0x000fe40000004100 */
[----:B------:R-:W-:Y:S02]  /*46c0*/  HADD2.F32 R162, -RZ, R162.H0_H0 ;  /* 0x200000a2ffa27230 */ /* 0x000fe40000004100 */
[----:B------:R-:W-:Y:S01]  /*46d0*/  FMUL.FTZ R137, R122, R135 ;  /* 0x000000877a897220 */ /* 0x000fe20000410000 */
[----:B------:R-:W-:-:S02]  /*46e0*/  HADD2.F32 R95, -RZ, R92.H1_H1 ;  /* 0x3000005cff5f7230 */ /* 0x000fc40000004100 */
[C---:B------:R-:W-:Y:S01]  /*46f0*/  FMUL.FTZ R135, R94.reuse, R135 ;  /* 0x000000875e877220 */ /* 0x040fe20000410000 */
[--C-:B------:R-:W-:Y:S02]  /*4700*/  HADD2.F32 R123, -RZ, R161.reuse.H1_H1 ;  /* 0x300000a1ff7b7230 */ /* 0x100fe40000004100 */
[----:B------:R-:W-:Y:S02]  /*4710*/  HADD2.F32 R93, -RZ, R92.H0_H0 ;  /* 0x2000005cff5d7230 */ /* 0x000fe40000004100 */
[-C--:B------:R-:W-:Y:S01]  /*4720*/  FMUL.FTZ R92, R95, R162.reuse ;  /* 0x000000a25f5c7220 */ /* 0x080fe20000410000 */
[----:B------:R-:W-:Y:S02]  /*4730*/  HADD2.F32 R134, -RZ, R161.H0_H0 ;  /* 0x200000a1ff867230 */ /* 0x000fe40000004100 */
[-C--:B------:R-:W-:Y:S01]  /*4740*/  FFMA.FTZ R137, R94, R123.reuse, -R137 ;  /* 0x0000007b5e897223 */ /* 0x080fe20000010889 */
[----:B------:R-:W-:Y:S01]  /*4750*/  FFMA.FTZ R136, R122, R123, R135 ;  /* 0x0000007b7a887223 */ /* 0x000fe20000010087 */
[----:B------:R-:W-:Y:S01]  /*4760*/  F2FP.F16.E4M3.UNPACK_B R122, R43.H1 ;  /* 0x0000002bff7a723e */ /* 0x000fe200030006ff */
[C---:B------:R-:W-:Y:S01]  /*4770*/  FMUL.FTZ R162, R93.reuse, R162 ;  /* 0x000000a25da27220 */ /* 0x040fe20000410000 */
[----:B------:R-:W-:Y:S01]  /*4780*/  F2FP.F16.E4M3.UNPACK_B R135, R87.H1 ;  /* 0x00000057ff87723e */ /* 0x000fe200030006ff */
[-C--:B------:R-:W-:Y:S01]  /*4790*/  FFMA.FTZ R92, R93, R134.reuse, -R92 ;  /* 0x000000865d5c7223 */ /* 0x080fe2000001085c */
[----:B------:R-:W-:Y:S01]  /*47a0*/  F2FP.SATFINITE.E4M3.F32.PACK_AB_MERGE_C R93, R136, R137, RZ ;  /* 0x00000089885d723e */ /* 0x000fe200048070ff */
[----:B------:R-:W-:Y:S01]  /*47b0*/  FFMA.FTZ R95, R95, R134, R162 ;  /* 0x000000865f5f7223 */ /* 0x000fe200000100a2 */
[--C-:B------:R-:W-:Y:S01]  /*47c0*/  HADD2.F32 R137, -RZ, R122.reuse.H0_H0 ;  /* 0x2000007aff897230 */ /* 0x100fe20000004100 */
[----:B------:R-:W-:Y:S01]  /*47d0*/  F2FP.F16.E4M3.UNPACK_B R123, R42.H1 ;  /* 0x0000002aff7b723e */ /* 0x000fe200030006ff */
[----:B------:R-:W-:Y:S01]  /*47e0*/  HADD2.F32 R161, -RZ, R122.H1_H1 ;  /* 0x3000007affa17230 */ /* 0x000fe20000004100 */
[-C--:B------:R-:W-:Y:S01]  /*47f0*/  F2FP.F16.E4M3.UNPACK_B R122, R86.reuse.H1 ;  /* 0x00000056ff7a723e */ /* 0x080fe200030006ff */
[----:B------:R-:W-:Y:S01]  /*4800*/  HADD2.F32 R162, -RZ, R135.H1_H1 ;  /* 0x30000087ffa27230 */ /* 0x000fe20000004100 */
[----:B------:R-:W-:Y:S01]  /*4810*/  F2FP.F16.E4M3.UNPACK_B R134, R87 ;  /* 0x00000057ff86723e */ /* 0x000fe200020006ff */
[----:B------:R-:W-:Y:S01]  /*4820*/  HADD2.F32 R136, -RZ, R123.H1_H1 ;  /* 0x3000007bff887230 */ /* 0x000fe20000004100 */
[----:B------:R-:W-:Y:S01]  /*4830*/  F2FP.SATFINITE.E4M3.F32.PACK_AB_MERGE_C R94, R166, R165, RZ ;  /* 0x000000a5a65e723e */ /* 0x000fe200048070ff */
[----:B------:R-:W-:Y:S01]  /*4840*/  HADD2.F32 R166, -RZ, R122.H1_H1 ;  /* 0x3000007affa67230 */ /* 0x000fe20000004100 */
[----:B------:R-:W-:Y:S01]  /*4850*/  F2FP.F16.E4M3.UNPACK_B R87, R86 ;  /* 0x00000056ff57723e */ /* 0x000fe200020006ff */
[----:B------:R-:W-:-:S02]  /*4860*/  HADD2.F32 R165, -RZ, R134.H1_H1 ;  /* 0x30000086ffa57230 */ /* 0x000fc40000004100 */
[-C--:B------:R-:W-:Y:S01]  /*4870*/  FMUL.FTZ R86, R161, R162.reuse ;  /* 0x000000a2a1567220 */ /* 0x080fe20000410000 */
[----:B------:R-:W-:Y:S02]  /*4880*/  HADD2.F32 R123, -RZ, R123.H0_H0 ;  /* 0x2000007bff7b7230 */ /* 0x000fe40000004100 */
[C---:B------:R-:W-:Y:S01]  /*4890*/  FMUL.FTZ R178, R137.reuse, R162 ;  /* 0x000000a289b27220 */ /* 0x040fe20000410000 */
[----:B------:R-:W-:Y:S02]  /*48a0*/  HADD2.F32 R162, -RZ, R87.H1_H1 ;  /* 0x30000057ffa27230 */ /* 0x000fe40000004100 */
[----:B------:R-:W-:Y:S01]  /*48b0*/  FFMA.FTZ R86, R137, R166, -R86 ;  /* 0x000000a689567223 */ /* 0x000fe20000010856 */
[----:B------:R-:W-:Y:S01]  /*48c0*/  FMUL.FTZ R176, R136, R165 ;  /* 0x000000a588b07220 */ /* 0x000fe20000410000 */
[----:B------:R-:W-:Y:S01]  /*48d0*/  F2FP.F16.E4M3.UNPACK_B R137, R43 ;  /* 0x0000002bff89723e */ /* 0x000fe200020006ff */
[----:B------:R-:W-:Y:S01]  /*48e0*/  FMUL.FTZ R165, R123, R165 ;  /* 0x000000a57ba57220 */ /* 0x000fe20000410000 */
[----:B------:R-:W-:Y:S01]  /*48f0*/  F2FP.F16.E4M3.UNPACK_B R42, R42 ;  /* 0x0000002aff2a723e */ /* 0x000fe200020006ff */
[----:B------:R-:W-:Y:S01]  /*4900*/  FFMA.FTZ R43, R161, R166, R178 ;  /* 0x000000a6a12b7223 */ /* 0x000fe200000100b2 */
[----:B------:R-:W-:-:S02]  /*4910*/  HADD2.F32 R161, -RZ, R135.H0_H0 ;  /* 0x20000087ffa17230 */ /* 0x000fc40000004100 */
[-C--:B------:R-:W-:Y:S01]  /*4920*/  FFMA.FTZ R166, R136, R162.reuse, R165 ;  /* 0x000000a288a67223 */ /* 0x080fe200000100a5 */
[--C-:B------:R-:W-:Y:S02]  /*4930*/  HADD2.F32 R136, -RZ, R137.reuse.H0_H0 ;  /* 0x20000089ff887230 */ /* 0x100fe40000004100 */
[----:B------:R-:W-:Y:S01]  /*4940*/  FFMA.FTZ R123, R123, R162, -R176 ;  /* 0x000000a27b7b7223 */ /* 0x000fe200000108b0 */
[----:B------:R-:W-:Y:S01]  /*4950*/  HADD2.F32 R137, -RZ, R137.H1_H1 ;  /* 0x30000089ff897230 */ /* 0x000fe20000004100 */
[----:B------:R-:W-:Y:S01]  /*4960*/  F2FP.SATFINITE.E4M3.F32.PACK_AB_MERGE_C R43, R43, R86, RZ ;  /* 0x000000562b2b723e */ /* 0x000fe200048070ff */
[--C-:B------:R-:W-:Y:S02]  /*4970*/  HADD2.F32 R135, -RZ, R42.reuse.H0_H0 ;  /* 0x2000002aff877230 */ /* 0x100fe40000004100 */
[-C--:B------:R-:W-:Y:S01]  /*4980*/  FMUL.FTZ R176, R136, R161.reuse ;  /* 0x000000a188b07220 */ /* 0x080fe20000410000 */
[----:B------:R-:W-:Y:S02]  /*4990*/  HADD2.F32 R42, -RZ, R42.H1_H1 ;  /* 0x3000002aff2a7230 */ /* 0x000fe40000004100 */
[----:B------:R-:W-:Y:S01]  /*49a0*/  FMUL.FTZ R165, R137, R161 ;  /* 0x000000a189a57220 */ /* 0x000fe20000410000 */
[----:B------:R-:W-:Y:S01]  /*49b0*/  HADD2.F32 R134, -RZ, R134.H0_H0 ;  /* 0x20000086ff867230 */ /* 0x000fe20000004100 */
[----:B------:R-:W-:Y:S01]  /*49c0*/  F2FP.SATFINITE.E4M3.F32.PACK_AB_MERGE_C R123, R166, R123, RZ ;  /* 0x0000007ba67b723e */ /* 0x000fe200048070ff */
[----:B------:R-:W-:Y:S01]  /*49d0*/  HADD2.F32 R122, -RZ, R122.H0_H0 ;  /* 0x2000007aff7a7230 */ /* 0x000fe20000004100 */
[----:B------:R-:W-:Y:S01]  /*49e0*/  F2FP.SATFINITE.E4M3.F32.PACK_AB_MERGE_C R41, R41, R40, R94 ;  /* 0x000000282929723e */ /* 0x000fe2000480705e */
[----:B------:R-:W-:-:S02]  /*49f0*/  HADD2.F32 R87, -RZ, R87.H0_H0 ;  /* 0x20000057ff577230 */ /* 0x000fc40000004100 */
[-C--:B------:R-:W-:Y:S01]  /*4a00*/  FMUL.FTZ R162, R42, R134.reuse ;  /* 0x000000862aa27220 */ /* 0x080fe20000410000 */
[----:B------:R-:W-:Y:S01]  /*4a10*/  FMUL.FTZ R161, R135, R134 ;  /* 0x0000008687a17220 */ /* 0x000fe20000410000 */
[-C--:B------:R-:W-:Y:S01]  /*4a20*/  FFMA.FTZ R165, R136, R122.reuse, -R165 ;  /* 0x0000007a88a57223 */ /* 0x080fe200000108a5 */
[----:B------:R-:W-:Y:S01]  /*4a30*/  FFMA.FTZ R176, R137, R122, R176 ;  /* 0x0000007a89b07223 */ /* 0x000fe200000100b0 */
[-C--:B------:R-:W-:Y:S01]  /*4a40*/  FFMA.FTZ R162, R135, R87.reuse, -R162 ;  /* 0x0000005787a27223 */ /* 0x080fe200000108a2 */
[----:B------:R-:W-:Y:S01]  /*4a50*/  FFMA.FTZ R161, R42, R87, R161 ;  /* 0x000000572aa17223 */ /* 0x000fe200000100a1 */
[----:B------:R-:W-:Y:S02]  /*4a60*/  F2FP.SATFINITE.E4M3.F32.PACK_AB_MERGE_C R40, R95, R92, R93 ;  /* 0x0000005c5f28723e */ /* 0x000fe4000480705d */
[----:B------:R-:W-:Y:S02]  /*4a70*/  F2FP.SATFINITE.E4M3.F32.PACK_AB_MERGE_C R43, R176, R165, R43 ;  /* 0x000000a5b02b723e */ /* 0x000fe4000480702b */
[----:B------:R-:W-:-:S07]  /*4a80*/  F2FP.SATFINITE.E4M3.F32.PACK_AB_MERGE_C R42, R161, R162, R123 ;  /* 0x000000a2a12a723e */ /* 0x000fce000480707b */
.L_x_502:
[----:B------:R-:W-:Y:S05]  /*4a90*/  BSYNC B3 ;  /* 0x0000000000037941 */ /* 0x000fea0003800000 */
.L_x_501:
[----:B-1----:R0:W-:Y:S02]  /*4aa0*/  STG.E.128 desc[UR54][R48.64+0x40], R40 ;  /* 0x0000402830007986 */ /* 0x0021e4000c101d36 */
.L_x_500:
[----:B------:R-:W-:Y:S05]  /*4ab0*/  BSYNC B2 ;  /* 0x0000000000027941 */ /* 0x000fea0003800000 */
.L_x_499:
        /* <DEDUP_REMOVED lines=8> */
[----:B------:R-:W-:Y:S02]  /*4b40*/  SHF.R.U32.HI R84, RZ, 0x8, R85 ;  /* 0x00000008ff547819 */ /* 0x000fe40000011655 */
[----:B------:R-:W-:Y:S02]  /*4b50*/  LOP3.LUT R82, R83, 0xff0000ff, RZ, 0xc0, !PT ;  /* 0xff0000ff53527812 */ /* 0x000fe400078ec0ff */
[----:B------:R-:W-:Y:S01]  /*4b60*/  SHF.R.U32.HI R87, RZ, 0x10, R83 ;  /* 0x00000010ff577819 */ /* 0x000fe20000011653 */
[----:B------:R-:W-:Y:S01]  /*4b70*/  IMAD.SHL.U32 R83, R93, 0x100, RZ ;  /* 0x000001005d537824 */ /* 0x000fe200078e00ff */
[----:B------:R-:W-:Y:S02]  /*4b80*/  LOP3.LUT R86, R85, 0xff0000ff, RZ, 0xc0, !PT ;  /* 0xff0000ff55567812 */ /* 0x000fe400078ec0ff */
[----:B------:R-:W-:Y:S01]  /*4b90*/  SHF.R.U32.HI R92, RZ, 0x10, R85 ;  /* 0x00000010ff5c7819 */ /* 0x000fe20000011655 */
[----:B------:R-:W-:Y:S01]  /*4ba0*/  IMAD.SHL.U32 R85, R84, 0x100, RZ ;  /* 0x0000010054557824 */ /* 0x000fe200078e00ff */
[----:B------:R-:W-:Y:S01]  /*4bb0*/  LOP3.LUT R82, R82, 0xff00, R83, 0xf8, !PT ;  /* 0x0000ff0052527812 */ /* 0x000fe200078ef853 */
[----:B-1----:R-:W-:Y:S01]  /*4bc0*/  IMAD.MOV.U32 R84, RZ, RZ, R40 ;  /* 0x000000ffff547224 */ /* 0x002fe200078e0028 */
[----:B------:R-:W-:Y:S01]  /*4bd0*/  SHF.L.U32 R83, R87, 0x10, RZ ;  /* 0x0000001057537819 */ /* 0x000fe200000006ff */
[----:B------:R-:W-:Y:S01]  /*4be0*/  IMAD.U32 R92, R92, 0x10000, RZ ;  /* 0x000100005c5c7824 */ /* 0x000fe200078e00ff */
[----:B------:R-:W-:-:S02]  /*4bf0*/  LOP3.LUT R85, R86, 0xff00, R85, 0xf8, !PT ;  /* 0x0000ff0056557812 */ /* 0x000fc400078ef855 */
        /* <DEDUP_REMOVED lines=19> */
[CC--:B------:R-:W-:Y:S01]  /*4d30*/  FMUL.FTZ R123, R87.reuse, R95.reuse ;  /* 0x0000005f577b7220 */ /* 0x0c0fe20000410000 */
[C---:B------:R-:W-:Y:S01]  /*4d40*/  FMUL.FTZ R122, R86.reuse, R95 ;  /* 0x0000005f567a7220 */ /* 0x040fe20000410000 */
[-C--:B------:R-:W-:Y:S01]  /*4d50*/  F2FP.F16.E4M3.UNPACK_B R85, R84.reuse.H1 ;  /* 0x00000054ff55723e */ /* 0x080fe200030006ff */
[----:B------:R-:W-:Y:S01]  /*4d60*/  HADD2.F32 R93, -RZ, R160.H1_H1 ;  /* 0x300000a0ff5d7230 */ /* 0x000fe20000004100 */
[----:B------:R-:W-:Y:S01]  /*4d70*/  F2FP.F16.E4M3.UNPACK_B R84, R84 ;  /* 0x00000054ff54723e */ /* 0x000fe200020006ff */
[-C--:B------:R-:W-:Y:S01]  /*4d80*/  FFMA.FTZ R123, R86, R92.reuse, -R123 ;  /* 0x0000005c567b7223 */ /* 0x080fe2000001087b */
[----:B------:R-:W-:Y:S01]  /*4d90*/  FFMA.FTZ R134, R87, R92, R122 ;  /* 0x0000005c57867223 */ /* 0x000fe2000001007a */
[----:B------:R-:W-:Y:S01]  /*4da0*/  F2FP.F16.E4M3.UNPACK_B R159, R159 ;  /* 0x0000009fff9f723e */ /* 0x000fe200020006ff */
[--C-:B------:R-:W-:Y:S01]  /*4db0*/  HADD2.F32 R87, -RZ, R85.reuse.H0_H0 ;  /* 0x20000055ff577230 */ /* 0x100fe20000004100 */
[----:B------:R-:W-:Y:S01]  /*4dc0*/  F2FP.F16.E4M3.UNPACK_B R135, R83.H1 ;  /* 0x00000053ff87723e */ /* 0x000fe200030006ff */
[----:B------:R-:W-:-:S02]  /*4dd0*/  HADD2.F32 R92, -RZ, R85.H1_H1 ;  /* 0x30000055ff5c7230 */ /* 0x000fc40000004100 */
[----:B------:R-:W-:Y:S02]  /*4de0*/  HADD2.F32 R160, -RZ, R160.H0_H0 ;  /* 0x200000a0ffa07230 */ /* 0x000fe40000004100 */
[-C--:B------:R-:W-:Y:S01]  /*4df0*/  FMUL.FTZ R95, R87, R93.reuse ;  /* 0x0000005d575f7220 */ /* 0x080fe20000410000 */
[--C-:B------:R-:W-:Y:S02]  /*4e00*/  HADD2.F32 R86, -RZ, R84.reuse.H1_H1 ;  /* 0x30000054ff567230 */ /* 0x100fe40000004100 */
[----:B------:R-:W-:Y:S01]  /*4e10*/  FMUL.FTZ R122, R92, R93 ;  /* 0x0000005d5c7a7220 */ /* 0x000fe20000410000 */
[----:B------:R-:W-:Y:S02]  /*4e20*/  HADD2.F32 R85, -RZ, R84.H0_H0 ;  /* 0x20000054ff557230 */ /* 0x000fe40000004100 */
[--C-:B------:R-:W-:Y:S02]  /*4e30*/  HADD2.F32 R84, -RZ, R159.reuse.H1_H1 ;  /* 0x3000009fff547230 */ /* 0x100fe40000004100 */
[----:B------:R-:W-:Y:S01]  /*4e40*/  FMUL.FTZ R94, R86, R160 ;  /* 0x000000a0565e7220 */ /* 0x000fe20000410000 */
[----:B------:R-:W-:-:S02]  /*4e50*/  HADD2.F32 R159, -RZ, R159.H0_H0 ;  /* 0x2000009fff9f7230 */ /* 0x000fc40000004100 */
[----:B------:R-:W-:Y:S01]  /*4e60*/  FMUL.FTZ R93, R85, R160 ;  /* 0x000000a0555d7220 */ /* 0x000fe20000410000 */
[--C-:B------:R-:W-:Y:S02]  /*4e70*/  HADD2.F32 R137, -RZ, R135.reuse.H1_H1 ;  /* 0x30000087ff897230 */ /* 0x100fe40000004100 */
[-C--:B------:R-:W-:Y:S01]  /*4e80*/  FFMA.FTZ R87, R87, R84.reuse, -R122 ;  /* 0x0000005457577223 */ /* 0x080fe2000001087a */
[----:B------:R-:W-:Y:S01]  /*4e90*/  FFMA.FTZ R92, R92, R84, R95 ;  /* 0x000000545c5c7223 */ /* 0x000fe2000001005f */
[-C--:B------:R-:W-:Y:S01]  /*4ea0*/  FFMA.FTZ R84, R85, R159.reuse, -R94 ;  /* 0x0000009f55547223 */ /* 0x080fe2000001085e */
[----:B------:R-:W-:Y:S01]  /*4eb0*/  FFMA.FTZ R85, R86, R159, R93 ;  /* 0x0000009f56557223 */ /* 0x000fe2000001005d */
[----:B------:R-:W-:Y:S01]  /*4ec0*/  F2FP.F16.E4M3.UNPACK_B R93, R43.H1 ;  /* 0x0000002bff5d723e */ /* 0x000fe200030006ff */
[----:B------:R-:W-:Y:S01]  /*4ed0*/  HADD2.F32 R135, -RZ, R135.H0_H0 ;  /* 0x20000087ff877230 */ /* 0x000fe20000004100 */
[----:B------:R-:W-:Y:S02]  /*4ee0*/  F2FP.SATFINITE.E4M3.F32.PACK_AB_MERGE_C R86, R134, R123, RZ ;  /* 0x0000007b8656723e */ /* 0x000fe400048070ff */
[----:B------:R-:W-:Y:S01]  /*4ef0*/  F2FP.SATFINITE.E4M3.F32.PACK_AB_MERGE_C R87, R92, R87, RZ ;  /* 0x000000575c57723e */ /* 0x000fe200048070ff */
[--C-:B------:R-:W-:Y:S01]  /*4f00*/  HADD2.F32 R94, -RZ, R93.reuse.H0_H0 ;  /* 0x2000005dff5e7230 */ /* 0x100fe20000004100 */
[----:B------:R-:W-:Y:S01]  /*4f10*/  F2FP.F16.E4M3.UNPACK_B R122, R82.H1 ;  /* 0x00000052ff7a723e */ /* 0x000fe200030006ff */
[----:B------:R-:W-:Y:S01]  /*4f20*/  HADD2.F32 R93, -RZ, R93.H1_H1 ;  /* 0x3000005dff5d7230 */ /* 0x000fe20000004100 */
[----:B------:R-:W-:-:S02]  /*4f30*/  F2FP.F16.E4M3.UNPACK_B R92, R42.H1 ;  /* 0x0000002aff5c723e */ /* 0x000fc400030006ff */
[----:B------:R-:W-:Y:S01]  /*4f40*/  F2FP.F16.E4M3.UNPACK_B R134, R83 ;  /* 0x00000053ff86723e */ /* 0x000fe200020006ff */
[----:B------:R-:W-:Y:S01]  /*4f50*/  HADD2.F32 R123, -RZ, R122.H1_H1 ;  /* 0x3000007aff7b7230 */ /* 0x000fe20000004100 */
[----:B------:R-:W-:Y:S01]  /*4f60*/  F2FP.F16.E4M3.UNPACK_B R95, R82 ;  /* 0x00000052ff5f723e */ /* 0x000fe200020006ff */
[----:B------:R-:W-:Y:S02]  /*4f70*/  HADD2.F32 R83, -RZ, R92.H1_H1 ;  /* 0x3000005cff537230 */ /* 0x000fe40000004100 */
[-C--:B------:R-:W-:Y:S01]  /*4f80*/  FMUL.FTZ R159, R93, R137.reuse ;  /* 0x000000895d9f7220 */ /* 0x080fe20000410000 */
[----:B------:R-:W-:Y:S02]  /*4f90*/  HADD2.F32 R136, -RZ, R134.H1_H1 ;  /* 0x30000086ff887230 */ /* 0x000fe40000004100 */
[C---:B------:R-:W-:Y:S01]  /*4fa0*/  FMUL.FTZ R160, R94.reuse, R137 ;  /* 0x000000895ea07220 */ /* 0x040fe20000410000 */
[----:B------:R-:W-:Y:S02]  /*4fb0*/  HADD2.F32 R92, -RZ, R92.H0_H0 ;  /* 0x2000005cff5c7230 */ /* 0x000fe40000004100 */
[----:B------:R-:W-:Y:S01]  /*4fc0*/  FFMA.FTZ R82, R94, R123, -R159 ;  /* 0x0000007b5e527223 */ /* 0x000fe2000001089f */
[----:B------:R-:W-:-:S02]  /*4fd0*/  HADD2.F32 R94, -RZ, R95.H1_H1 ;  /* 0x3000005fff5e7230 */ /* 0x000fc40000004100 */
[CC--:B------:R-:W-:Y:S01]  /*4fe0*/  FMUL.FTZ R137, R83.reuse, R136.reuse ;  /* 0x0000008853897220 */ /* 0x0c0fe20000410000 */
[----:B------:R-:W-:Y:S01]  /*4ff0*/  F2FP.F16.E4M3.UNPACK_B R43, R43 ;  /* 0x0000002bff2b723e */ /* 0x000fe200020006ff */
[C---:B------:R-:W-:Y:S01]  /*5000*/  FMUL.FTZ R136, R92.reuse, R136 ;  /* 0x000000885c887220 */ /* 0x040fe20000410000 */
[----:B------:R-:W-:Y:S01]  /*5010*/  F2FP.F16.E4M3.UNPACK_B R42, R42 ;  /* 0x0000002aff2a723e */ /* 0x000fe200020006ff */
[-C--:B------:R-:W-:Y:S01]  /*5020*/  FFMA.FTZ R137, R92, R94.reuse, -R137 ;  /* 0x0000005e5c897223 */ /* 0x080fe20000010889 */
[----:B------:R-:W-:Y:S02]  /*5030*/  HADD2.F32 R134, -RZ, R134.H0_H0 ;  /* 0x20000086ff867230 */ /* 0x000fe40000004100 */
[----:B------:R-:W-:Y:S01]  /*5040*/  FFMA.FTZ R136, R83, R94, R136 ;  /* 0x0000005e53887223 */ /* 0x000fe20000010088 */
[--C-:B------:R-:W-:Y:S02]  /*5050*/  HADD2.F32 R83, -RZ, R43.reuse.H0_H0 ;  /* 0x2000002bff537230 */ /* 0x100fe40000004100 */
[----:B------:R-:W-:Y:S01]  /*5060*/  FFMA.FTZ R123, R93, R123, R160 ;  /* 0x0000007b5d7b7223 */ /* 0x000fe200000100a0 */
[----:B------:R-:W-:Y:S01]  /*5070*/  HADD2.F32 R92, -RZ, R43.H1_H1 ;  /* 0x3000002bff5c7230 */ /* 0x000fe20000004100 */
[----:B------:R-:W-:Y:S01]  /*5080*/  F2FP.SATFINITE.E4M3.F32.PACK_AB_MERGE_C R41, R41, R40, R86 ;  /* 0x000000282929723e */ /* 0x000fe20004807056 */
[--C-:B------:R-:W-:Y:S01]  /*5090*/  HADD2.F32 R43, -RZ, R42.reuse.H0_H0 ;  /* 0x2000002aff2b7230 */ /* 0x100fe20000004100 */
[----:B------:R-:W-:Y:S01]  /*50a0*/  F2FP.SATFINITE.E4M3.F32.PACK_AB_MERGE_C R136, R136, R137, RZ ;  /* 0x000000898888723e */ /* 0x000fe200048070ff */
[----:B------:R-:W-:-:S02]  /*50b0*/  HADD2.F32 R42, -RZ, R42.H1_H1 ;  /* 0x3000002aff2a7230 */ /* 0x000fc40000004100 */
[-C--:B------:R-:W-:Y:S01]  /*50c0*/  FMUL.FTZ R160, R92, R135.reuse ;  /* 0x000000875ca07220 */ /* 0x080fe20000410000 */
[----:B------:R-:W-:Y:S02]  /*50d0*/  HADD2.F32 R122, -RZ, R122.H0_H0 ;  /* 0x2000007aff7a7230 */ /* 0x000fe40000004100 */
[----:B------:R-:W-:Y:S01]  /*50e0*/  FMUL.FTZ R135, R83, R135 ;  /* 0x0000008753877220 */ /* 0x000fe20000410000 */
[----:B------:R-:W-:Y:S02]  /*50f0*/  HADD2.F32 R95, -RZ, R95.H0_H0 ;  /* 0x2000005fff5f7230 */ /* 0x000fe40000004100 */
[-C--:B------:R-:W-:Y:S01]  /*5100*/  FMUL.FTZ R94, R42, R134.reuse ;  /* 0x000000862a5e7220 */ /* 0x080fe20000410000 */
[----:B------:R-:W-:Y:S01]  /*5110*/  FMUL.FTZ R93, R43, R134 ;  /* 0x000000862b5d7220 */ /* 0x000fe20000410000 */
[-C--:B------:R-:W-:Y:S01]  /*5120*/  FFMA.FTZ R160, R83, R122.reuse, -R160 ;  /* 0x0000007a53a07223 */ /* 0x080fe200000108a0 */
[----:B------:R-:W-:Y:S01]  /*5130*/  FFMA.FTZ R135, R92, R122, R135 ;  /* 0x0000007a5c877223 */ /* 0x000fe20000010087 */
[-C--:B------:R-:W-:Y:S01]  /*5140*/  FFMA.FTZ R94, R43, R95.reuse, -R94 ;  /* 0x0000005f2b5e7223 */ /* 0x080fe2000001085e */
[----:B------:R-:W-:Y:S01]  /*5150*/  FFMA.FTZ R93, R42, R95, R93 ;  /* 0x0000005f2a5d7223 */ /* 0x000fe2000001005d */
[----:B------:R-:W-:-:S02]  /*5160*/  F2FP.SATFINITE.E4M3.F32.PACK_AB_MERGE_C R82, R123, R82, RZ ;  /* 0x000000527b52723e */ /* 0x000fc400048070ff */
[----:B------:R-:W-:Y:S02]  /*5170*/  F2FP.SATFINITE.E4M3.F32.PACK_AB_MERGE_C R40, R85, R84, R87 ;  /* 0x000000545528723e */ /* 0x000fe40004807057 */
[----:B------:R-:W-:Y:S02]  /*5180*/  F2FP.SATFINITE.E4M3.F32.PACK_AB_MERGE_C R42, R93, R94, R136 ;  /* 0x0000005e5d2a723e */ /* 0x000fe40004807088 */
[----:B------:R-:W-:-:S07]  /*5190*/  F2FP.SATFINITE.E4M3.F32.PACK_AB_MERGE_C R43, R135, R160, R82 ;  /* 0x000000a0872b723e */ /* 0x000fce0004807052 */
.L_x_506:
[----:B------:R-:W-:Y:S05]  /*51a0*/  BSYNC B3 ;  /* 0x0000000000037941 */ /* 0x000fea0003800000 */
.L_x_505:
[----:B-1----:R0:W-:Y:S02]  /*51b0*/  STG.E.128 desc[UR54][R48.64+0x60], R40 ;  /* 0x0000602830007986 */ /* 0x0021e4000c101d36 */
.L_x_504:
[----:B------:R-:W-:Y:S05]  /*51c0*/  BSYNC B2 ;  /* 0x0000000000027941 */ /* 0x000fea0003800000 */
.L_x_503:
[----:B------:R-:W-:Y:S01]  /*51d0*/  ISETP.NE.AND P2, PT, R38, RZ, PT ;  /* 0x000000ff2600720c */ /* 0x000fe20003f45270 */
[----:B------:R-:W-:-:S12]  /*51e0*/  BSSY B2, `(.L_x_507) ;  /* 0x0000070000027945 */ /* 0x000fd80003800000 */
[----:B------:R-:W-:Y:S05]  /*51f0*/  @!P2 BRA `(.L_x_508) ;  /* 0x0000000400b8a947 */ /* 0x000fea0003800000 */
[----:B012-4-:R0:W1:Y:S01]  /*5200*/  LDS.128 R40, [R47+0x1f400] ;  /* 0x01f400002f287984 */ /* 0x0170620000000c00 */
[----:B------:R-:W-:Y:S01]  /*5210*/  ISETP.GE.AND P2, PT, R172, R131, PT ;  /* 0x00000083ac00720c */ /* 0x000fe20003f46270 */
[----:B------:R-:W-:-:S12]  /*5220*/  BSSY B3, `(.L_x_509) ;  /* 0x000006a000037945 */ /* 0x000fd80003800000 */
[----:B0-----:R-:W-:Y:S05]  /*5230*/  @P2 BRA `(.L_x_510) ;  /* 0x0000000400a02947 */ /* 0x001fea0003800000 */
[--C-:B------:R-:W-:Y:S02]  /*5240*/  SHF.R.U32.HI R86, RZ, 0x10, R79.reuse ;  /* 0x00000010ff567819 */ /* 0x100fe4000001164f */
[----:B------:R-:W-:Y:S02]  /*5250*/  SHF.R.U32.HI R78, RZ, 0x8, R79 ;  /* 0x00000008ff4e7819 */ /* 0x000fe4000001164f */
[----:B------:R-:W-:Y:S02]  /*5260*/  LOP3.LUT R83, R79, 0xff0000ff, RZ, 0xc0, !PT ;  /* 0xff0000ff4f537812 */ /* 0x000fe400078ec0ff */
[--C-:B------:R-:W-:Y:S01]  /*5270*/  SHF.R.U32.HI R79, RZ, 0x8, R81.reuse ;  /* 0x00000008ff4f7819 */ /* 0x100fe20000011651 */
[----:B------:R-:W-:Y:S01]  /*5280*/  IMAD.SHL.U32 R78, R78, 0x100, RZ ;  /* 0x000001004e4e7824 */ /* 0x000fe200078e00ff */
[----:B------:R-:W-:Y:S02]  /*5290*/  SHF.R.U32.HI R85, RZ, 0x10, R81 ;  /* 0x00000010ff557819 */ /* 0x000fe40000011651 */
[----:B------:R-:W-:Y:S01]  /*52a0*/  LOP3.LUT R82, R81, 0xff0000ff, RZ, 0xc0, !PT ;  /* 0xff0000ff51527812 */ /* 0x000fe200078ec0ff */
[----:B------:R-:W-:Y:S01]  /*52b0*/  IMAD.SHL.U32 R81, R79, 0x100, RZ ;  /* 0x000001004f517824 */ /* 0x000fe200078e00ff */
[----:B-1----:R-:W-:Y:S01]  /*52c0*/  MOV R80, R40 ;  /* 0x0000002800507202 */ /* 0x002fe20000000f00 */
[----:B------:R-:W-:Y:S01]  /*52d0*/  IMAD.MOV.U32 R79, RZ, RZ, R41 ;  /* 0x000000ffff4f7224 */ /* 0x000fe200078e0029 */
[----:B------:R-:W-:Y:S01]  /*52e0*/  LOP3.LUT R78, R83, 0xff00, R78, 0xf8, !PT ;  /* 0x0000ff00534e7812 */ /* 0x000fe200078ef84e */
[----:B------:R-:W-:Y:S01]  /*52f0*/  IMAD.U32 R41, R86, 0x10000, RZ ;  /* 0x0001000056297824 */ /* 0x000fe200078e00ff */
[----:B------:R-:W-:Y:S01]  /*5300*/  LOP3.LUT R84, R82, 0xff00, R81, 0xf8, !PT ;  /* 0x0000ff0052547812 */ /* 0x000fe200078ef851 */
[----:B------:R-:W-:Y:S01]  /*5310*/  IMAD.U32 R81, R85, 0x10000, RZ ;  /* 0x0001000055517824 */ /* 0x000fe200078e00ff */
[----:B------:R-:W-:-:S02]  /*5320*/  F2FP.F16.E4M3.UNPACK_B R82, R155.H1 ;  /* 0x0000009bff52723e */ /* 0x000fc400030006ff */
        /* <DEDUP_REMOVED lines=8> */
[----:B------:R-:W-:Y:S02]  /*53b0*/  HADD2.F32 R87, -RZ, R82.H1_H1 ;  /* 0x30000052ff577230 */ /* 0x000fe40000004100 */
[----:B------:R-:W-:Y:S01]  /*53c0*/  FMUL.FTZ R93, R81, R86 ;  /* 0x00000056515d7220 */ /* 0x000fe20000410000 */
[----:B------:R-:W-:-:S02]  /*53d0*/  HADD2.F32 R85, -RZ, R84.H0_H0 ;  /* 0x20000054ff557230 */ /* 0x000fc40000004100 */
        /* <DEDUP_REMOVED lines=16> */
[----:B------:R-:W-:Y:S01]  /*54e0*/  HADD2.F32 R83, -RZ, R81.H0_H0 ;  /* 0x20000051ff537230 */ /* 0x000fe20000004100 */
[----:B------:R-:W-:Y:S01]  /*54f0*/  F2FP.F16.E4M3.UNPACK_B R95, R78.H1 ;  /* 0x0000004eff5f723e */ /* 0x000fe200030006ff */
[--C-:B------:R-:W-:Y:S02]  /*5500*/  HADD2.F32 R81, -RZ, R80.reuse.H0_H0 ;  /* 0x20000050ff517230 */ /* 0x100fe40000004100 */
[----:B------:R-:W-:Y:S01]  /*5510*/  FMUL.FTZ R92, R84, R85 ;  /* 0x00000055545c7220 */ /* 0x000fe20000410000 */
[----:B------:R-:W-:-:S02]  /*5520*/  HADD2.F32 R82, -RZ, R80.H1_H1 ;  /* 0x30000050ff527230 */ /* 0x000fc40000004100 */
[----:B------:R-:W-:Y:S01]  /*5530*/  FMUL.FTZ R85, R83, R85 ;  /* 0x0000005553557220 */ /* 0x000fe20000410000 */
[----:B------:R-:W-:Y:S01]  /*5540*/  HADD2.F32 R155, -RZ, R155.H0_H0 ;  /* 0x2000009bff9b7230 */ /* 0x000fe20000004100 */
[----:B------:R-:W-:Y:S01]  /*5550*/  F2FP.F16.E4M3.UNPACK_B R87, R41 ;  /* 0x00000029ff57723e */ /* 0x000fe200020006ff */
[--C-:B------:R-:W-:Y:S02]  /*5560*/  HADD2.F32 R80, -RZ, R151.reuse.H1_H1 ;  /* 0x30000097ff507230 */ /* 0x100fe40000004100 */
[----:B------:R-:W-:Y:S02]  /*5570*/  HADD2.F32 R151, -RZ, R151.H0_H0 ;  /* 0x20000097ff977230 */ /* 0x000fe40000004100 */
[-C--:B------:R-:W-:Y:S01]  /*5580*/  FMUL.FTZ R86, R82, R155.reuse ;  /* 0x0000009b52567220 */ /* 0x080fe20000410000 */
[----:B------:R-:W-:Y:S01]  /*5590*/  FMUL.FTZ R155, R81, R155 ;  /* 0x0000009b519b7220 */ /* 0x000fe20000410000 */
[-C--:B------:R-:W-:Y:S01]  /*55a0*/  FFMA.FTZ R84, R84, R80.reuse, R85 ;  /* 0x0000005054547223 */ /* 0x080fe20000010055 */
[----:B------:R-:W-:Y:S01]  /*55b0*/  FFMA.FTZ R83, R83, R80, -R92 ;  /* 0x0000005053537223 */ /* 0x000fe2000001085c */
[----:B------:R-:W-:Y:S01]  /*55c0*/  F2FP.F16.E4M3.UNPACK_B R85, R43.H1 ;  /* 0x0000002bff55723e */ /* 0x000fe200030006ff */
[-C--:B------:R-:W-:Y:S01]  /*55d0*/  FFMA.FTZ R80, R81, R151.reuse, -R86 ;  /* 0x0000009751507223 */ /* 0x080fe20000010856 */
[----:B------:R-:W-:Y:S01]  /*55e0*/  FFMA.FTZ R81, R82, R151, R155 ;  /* 0x0000009752517223 */ /* 0x000fe2000001009b */
[----:B------:R-:W-:Y:S01]  /*55f0*/  F2FP.SATFINITE.E4M3.F32.PACK_AB_MERGE_C R82, R94, R93, RZ ;  /* 0x0000005d5e52723e */ /* 0x000fe200048070ff */
[----:B------:R-:W-:Y:S01]  /*5600*/  HADD2.F32 R122, -RZ, R95.H1_H1 ;  /* 0x3000005fff7a7230 */ /* 0x000fe20000004100 */
[----:B------:R-:W-:Y:S01]  /*5610*/  F2FP.SATFINITE.E4M3.F32.PACK_AB_MERGE_C R83, R84, R83, RZ ;  /* 0x000000535453723e */ /* 0x000fe200048070ff */
[--C-:B------:R-:W-:Y:S01]  /*5620*/  HADD2.F32 R86, -RZ, R85.reuse.H0_H0 ;  /* 0x20000055ff567230 */ /* 0x100fe20000004100 */
[----:B------:R-:W-:Y:S01]  /*5630*/  F2FP.F16.E4M3.UNPACK_B R92, R41.H1 ;  /* 0x00000029ff5c723e */ /* 0x000fe200030006ff */
[----:B------:R-:W-:Y:S01]  /*5640*/  HADD2.F32 R85, -RZ, R85.H1_H1 ;  /* 0x30000055ff557230 */ /* 0x000fe20000004100 */
[----:B------:R-:W-:Y:S01]  /*5650*/  F2FP.F16.E4M3.UNPACK_B R84, R42.H1 ;  /* 0x0000002aff54723e */ /* 0x000fe200030006ff */
[----:B------:R-:W-:Y:S01]  /*5660*/  HADD2.F32 R95, -RZ, R95.H0_H0 ;  /* 0x2000005fff5f7230 */ /* 0x000fe20000004100 */
[----:B------:R-:W-:Y:S01]  /*5670*/  F2FP.F16.E4M3.UNPACK_B R94, R78 ;  /* 0x0000004eff5e723e */ /* 0x000fe200020006ff */
[----:B------:R-:W-:-:S02]  /*5680*/  HADD2.F32 R93, -RZ, R92.H1_H1 ;  /* 0x3000005cff5d7230 */ /* 0x000fc40000004100 */
[----:B------:R-:W-:Y:S01]  /*5690*/  FMUL.FTZ R41, R85, R122 ;  /* 0x0000007a55297220 */ /* 0x000fe20000410000 */
[----:B------:R-:W-:Y:S01]  /*56a0*/  HADD2.F32 R78, -RZ, R84.H1_H1 ;  /* 0x30000054ff4e7230 */ /* 0x000fe20000004100 */
[----:B------:R-:W-:Y:S01]  /*56b0*/  F2FP.F16.E4M3.UNPACK_B R43, R43 ;  /* 0x0000002bff2b723e */ /* 0x000fe200020006ff */
[----:B------:R-:W-:Y:S02]  /*56c0*/  HADD2.F32 R123, -RZ, R94.H1_H1 ;  /* 0x3000005eff7b7230 */ /* 0x000fe40000004100 */
[----:B------:R-:W-:Y:S01]  /*56d0*/  FFMA.FTZ R134, R86, R93, -R41 ;  /* 0x0000005d56867223 */ /* 0x000fe20000010829 */
[----:B------:R-:W-:Y:S01]  /*56e0*/  HADD2.F32 R84, -RZ, R84.H0_H0 ;  /* 0x20000054ff547230 */ /* 0x000fe20000004100 */
[----:B------:R-:W-:Y:S01]  /*56f0*/  F2FP.F16.E4M3.UNPACK_B R42, R42 ;  /* 0x0000002aff2a723e */ /* 0x000fe200020006ff */
[----:B------:R-:W-:Y:S02]  /*5700*/  HADD2.F32 R41, -RZ, R87.H1_H1 ;  /* 0x30000057ff297230 */ /* 0x000fe40000004100 */
[-C--:B------:R-:W-:Y:S01]  /*5710*/  FMUL.FTZ R135, R78, R123.reuse ;  /* 0x0000007b4e877220 */ /* 0x080fe20000410000 */
[----:B------:R-:W-:Y:S01]  /*5720*/  FMUL.FTZ R122, R86, R122 ;  /* 0x0000007a567a7220 */ /* 0x000fe20000410000 */
[----:B------:R-:W-:Y:S01]  /*5730*/  FMUL.FTZ R123, R84, R123 ;  /* 0x0000007b547b7220 */ /* 0x000fe20000410000 */
[----:B------:R-:W-:-:S02]  /*5740*/  HADD2.F32 R94, -RZ, R94.H0_H0 ;  /* 0x2000005eff5e7230 */ /* 0x000fc40000004100 */
[----:B------:R-:W-:Y:S01]  /*5750*/  FFMA.FTZ R135, R84, R41, -R135 ;  /* 0x0000002954877223 */ /* 0x000fe20000010887 */
[----:B------:R-:W-:Y:S01]  /*5760*/  FFMA.FTZ R137, R85, R93, R122 ;  /* 0x0000005d55897223 */ /* 0x000fe2000001007a */
[----:B------:R-:W-:Y:S01]  /*5770*/  FFMA.FTZ R86, R78, R41, R123 ;  /* 0x000000294e567223 */ /* 0x000fe2000001007b */
[--C-:B------:R-:W-:Y:S02]  /*5780*/  HADD2.F32 R78, -RZ, R43.reuse.H0_H0 ;  /* 0x2000002bff4e7230 */ /* 0x100fe40000004100 */
[--C-:B------:R-:W-:Y:S01]  /*5790*/  HADD2.F32 R41, -RZ, R42.reuse.H0_H0 ;  /* 0x2000002aff297230 */ /* 0x100fe20000004100 */
[----:B------:R-:W-:Y:S01]  /*57a0*/  F2FP.SATFINITE.E4M3.F32.PACK_AB_MERGE_C R134, R137, R134, RZ ;  /* 0x000000868986723e */ /* 0x000fe200048070ff */
[----:B------:R-:W-:Y:S02]  /*57b0*/  HADD2.F32 R43, -RZ, R43.H1_H1 ;  /* 0x3000002bff2b7230 */ /* 0x000fe40000004100 */
[----:B------:R-:W-:Y:S01]  /*57c0*/  FMUL.FTZ R122, R78, R95 ;  /* 0x0000005f4e7a7220 */ /* 0x000fe20000410000 */
[----:B------:R-:W-:-:S02]  /*57d0*/  HADD2.F32 R42, -RZ, R42.H1_H1 ;  /* 0x3000002aff2a7230 */ /* 0x000fc40000004100 */
[-C--:B------:R-:W-:Y:S01]  /*57e0*/  FMUL.FTZ R85, R41, R94.reuse ;  /* 0x0000005e29557220 */ /* 0x080fe20000410000 */
[----:B------:R-:W-:Y:S02]  /*57f0*/  HADD2.F32 R92, -RZ, R92.H0_H0 ;  /* 0x2000005cff5c7230 */ /* 0x000fe40000004100 */
[C---:B------:R-:W-:Y:S01]  /*5800*/  FMUL.FTZ R93, R43.reuse, R95 ;  /* 0x0000005f2b5d7220 */ /* 0x040fe20000410000 */
[----:B------:R-:W-:Y:S02]  /*5810*/  HADD2.F32 R87, -RZ, R87.H0_H0 ;  /* 0x20000057ff577230 */ /* 0x000fe40000004100 */
[----:B------:R-:W-:Y:S01]  /*5820*/  FMUL.FTZ R84, R42, R94 ;  /* 0x0000005e2a547220 */ /* 0x000fe20000410000 */
[----:B------:R-:W-:Y:S01]  /*5830*/  F2FP.SATFINITE.E4M3.F32.PACK_AB_MERGE_C R86, R86, R135, RZ ;  /* 0x000000875656723e */ /* 0x000fe200048070ff */
[-C--:B------:R-:W-:Y:S01]  /*5840*/  FFMA.FTZ R93, R78, R92.reuse, -R93 ;  /* 0x0000005c4e5d7223 */ /* 0x080fe2000001085d */
[----:B------:R-:W-:Y:S01]  /*5850*/  FFMA.FTZ R122, R43, R92, R122 ;  /* 0x0000005c2b7a7223 */ /* 0x000fe2000001007a */
[-C--:B------:R-:W-:Y:S01]  /*5860*/  FFMA.FTZ R84, R41, R87.reuse, -R84 ;  /* 0x0000005729547223 */ /* 0x080fe20000010854 */
[----:B------:R-:W-:Y:S01]  /*5870*/  FFMA.FTZ R85, R42, R87, R85 ;  /* 0x000000572a557223 */ /* 0x000fe20000010055 */
[----:B------:R-:W-:-:S02]  /*5880*/  F2FP.SATFINITE.E4M3.F32.PACK_AB_MERGE_C R41, R79, R40, R82 ;  /* 0x000000284f29723e */ /* 0x000fc40004807052 */
[----:B------:R-:W-:Y:S02]  /*5890*/  F2FP.SATFINITE.E4M3.F32.PACK_AB_MERGE_C R40, R81, R80, R83 ;  /* 0x000000505128723e */ /* 0x000fe40004807053 */
[----:B------:R-:W-:Y:S02]  /*58a0*/  F2FP.SATFINITE.E4M3.F32.PACK_AB_MERGE_C R42, R85, R84, R86 ;  /* 0x00000054552a723e */ /* 0x000fe40004807056 */
[----:B------:R-:W-:-:S07]  /*58b0*/  F2FP.SATFINITE.E4M3.F32.PACK_AB_MERGE_C R43, R122, R93, R134 ;  /* 0x0000005d7a2b723e */ /* 0x000fce0004807086 */
.L_x_510:
[----:B------:R-:W-:Y:S05]  /*58c0*/  BSYNC B3 ;  /* 0x0000000000037941 */ /* 0x000fea0003800000 */
.L_x_509:
[----:B-1----:R0:W-:Y:S02]  /*58d0*/  STG.E.128 desc[UR54][R48.64+0x80], R40 ;  /* 0x0000802830007986 */ /* 0x0021e4000c101d36 */
.L_x_508:
[----:B------:R-:W-:Y:S05]  /*58e0*/  BSYNC B2 ;  /* 0x0000000000027941 */ /* 0x000fea0003800000 */
.L_x_507:
[----:B------:R-:W-:-:S13]  /*58f0*/  ISETP.NE.AND P2, PT, R39, RZ, PT ;  /* 0x000000ff2700720c */ /* 0x000fda0003f45270 */
        /* <DEDUP_REMOVED lines=14> */
[----:B------:R-:W-:Y:S01]  /*59e0*/  IMAD.U32 R75, R79, 0x10000, RZ ;  /* 0x000100004f4b7824 */ /* 0x000fe200078e00ff */
[----:B-1----:R-:W-:Y:S01]  /*59f0*/  MOV R76, R40 ;  /* 0x00000028004c7202 */ /* 0x002fe20000000f00 */
[----:B------:R-:W-:Y:S01]  /*5a00*/  IMAD.U32 R80, R80, 0x10000, RZ ;  /* 0x0001000050507824 */ /* 0x000fe200078e00ff */
[----:B------:R-:W-:-:S02]  /*5a10*/  LOP3.LUT R77, R78, 0xff00, R77, 0xf8, !PT ;  /* 0x0000ff004e4d7812 */ /* 0x000fc400078ef84d */
[----:B------:R-:W-:Y:S02]  /*5a20*/  F2FP.F16.E4M3.UNPACK_B R78, R154.H1 ;  /* 0x0000009aff4e723e */ /* 0x000fe400030006ff */
[-C--:B------:R-:W-:Y:S02]  /*5a30*/  F2FP.F16.E4M3.UNPACK_B R40, R41.reuse ;  /* 0x00000029ff28723e */ /* 0x080fe400020006ff */
        /* <DEDUP_REMOVED lines=25> */
[----:B------:R-:W-:-:S02]  /*5bd0*/  HADD2.F32 R79, -RZ, R77.H0_H0 ;  /* 0x2000004dff4f7230 */ /* 0x000fc40000004100 */
[----:B------:R-:W-:Y:S02]  /*5be0*/  HADD2.F32 R80, -RZ, R77.H1_H1 ;  /* 0x3000004dff507230 */ /* 0x000fe40000004100 */
[----:B------:R-:W-:Y:S02]  /*5bf0*/  HADD2.F32 R154, -RZ, R154.H0_H0 ;  /* 0x2000009aff9a7230 */ /* 0x000fe40000004100 */
[-C--:B------:R-:W-:Y:S01]  /*5c00*/  FMUL.FTZ R83, R79, R81.reuse ;  /* 0x000000514f537220 */ /* 0x080fe20000410000 */
[--C-:B------:R-:W-:Y:S02]  /*5c10*/  HADD2.F32 R78, -RZ, R76.reuse.H1_H1 ;  /* 0x3000004cff4e7230 */ /* 0x100fe40000004100 */
[----:B------:R-:W-:Y:S01]  /*5c20*/  FMUL.FTZ R84, R80, R81 ;  /* 0x0000005150547220 */ /* 0x000fe20000410000 */
[----:B------:R-:W-:Y:S02]  /*5c30*/  HADD2.F32 R77, -RZ, R76.H0_H0 ;  /* 0x2000004cff4d7230 */ /* 0x000fe40000004100 */
[----:B------:R-:W-:-:S02]  /*5c40*/  HADD2.F32 R76, -RZ, R148.H1_H1 ;  /* 0x30000094ff4c7230 */ /* 0x000fc40000004100 */
[-C--:B------:R-:W-:Y:S01]  /*5c50*/  FMUL.FTZ R82, R78, R154.reuse ;  /* 0x0000009a4e527220 */ /* 0x080fe20000410000 */
[----:B------:R-:W-:Y:S02]  /*5c60*/  HADD2.F32 R148, -RZ, R148.H0_H0 ;  /* 0x20000094ff947230 */ /* 0x000fe40000004100 */
[----:B------:R-:W-:Y:S01]  /*5c70*/  FMUL.FTZ R81, R77, R154 ;  /* 0x0000009a4d517220 */ /* 0x000fe20000410000 */
[-C--:B------:R-:W-:Y:S01]  /*5c80*/  FFMA.FTZ R84, R79, R76.reuse, -R84 ;  /* 0x0000004c4f547223 */ /* 0x080fe20000010854 */
[----:B------:R-:W-:Y:S01]  /*5c90*/  FFMA.FTZ R83, R80, R76, R83 ;  /* 0x0000004c50537223 */ /* 0x000fe20000010053 */
[-C--:B------:R-:W-:Y:S01]  /*5ca0*/  FFMA.FTZ R76, R77, R148.reuse, -R82 ;  /* 0x000000944d4c7223 */ /* 0x080fe20000010852 */
[----:B------:R-:W-:Y:S01]  /*5cb0*/  FFMA.FTZ R77, R78, R148, R81 ;  /* 0x000000944e4d7223 */ /* 0x000fe20000010051 */
[----:B------:R-:W-:Y:S02]  /*5cc0*/  F2FP.F16.E4M3.UNPACK_B R80, R43.H1 ;  /* 0x0000002bff50723e */ /* 0x000fe400030006ff */
[----:B------:R-:W-:-:S02]  /*5cd0*/  F2FP.SATFINITE.E4M3.F32.PACK_AB_MERGE_C R78, R86, R85, RZ ;  /* 0x00000055564e723e */ /* 0x000fc400048070ff */
[-C--:B------:R-:W-:Y:S01]  /*5ce0*/  F2FP.F16.E4M3.UNPACK_B R86, R75.reuse.H1 ;  /* 0x0000004bff56723e */ /* 0x080fe200030006ff */
[--C-:B------:R-:W-:Y:S01]  /*5cf0*/  HADD2.F32 R81, -RZ, R80.reuse.H0_H0 ;  /* 0x20000050ff517230 */ /* 0x100fe20000004100 */
[----:B------:R-:W-:Y:S01]  /*5d00*/  F2FP.SATFINITE.E4M3.F32.PACK_AB_MERGE_C R95, R83, R84, RZ ;  /* 0x00000054535f723e */ /* 0x000fe200048070ff */
[----:B------:R-:W-:Y:S01]  /*5d10*/  HADD2.F32 R80, -RZ, R80.H1_H1 ;  /* 0x30000050ff507230 */ /* 0x000fe20000004100 */
[----:B------:R-:W-:Y:S01]  /*5d20*/  F2FP.F16.E4M3.UNPACK_B R83, R74.H1 ;  /* 0x0000004aff53723e */ /* 0x000fe200030006ff */
[--C-:B------:R-:W-:Y:S01]  /*5d30*/  HADD2.F32 R87, -RZ, R86.reuse.H1_H1 ;  /* 0x30000056ff577230 */ /* 0x100fe20000004100 */
[----:B------:R-:W-:Y:S01]  /*5d40*/  F2FP.F16.E4M3.UNPACK_B R79, R42.H1 ;  /* 0x0000002aff4f723e */ /* 0x000fe200030006ff */
[----:B------:R-:W-:Y:S01]  /*5d50*/  HADD2.F32 R86, -RZ, R86.H0_H0 ;  /* 0x20000056ff567230 */ /* 0x000fe20000004100 */
[----:B------:R-:W-:Y:S01]  /*5d60*/  F2FP.F16.E4M3.UNPACK_B R85, R75 ;  /* 0x0000004bff55723e */ /* 0x000fe200020006ff */
[----:B------:R-:W-:Y:S01]  /*5d70*/  HADD2.F32 R84, -RZ, R83.H1_H1 ;  /* 0x30000053ff547230 */ /* 0x000fe20000004100 */
[----:B------:R-:W-:Y:S01]  /*5d80*/  F2FP.F16.E4M3.UNPACK_B R82, R74 ;  /* 0x0000004aff52723e */ /* 0x000fe200020006ff */
[----:B------:R-:W-:Y:S01]  /*5d90*/  FMUL.FTZ R74, R80, R87 ;  /* 0x00000057504a7220 */ /* 0x000fe20000410000 */
[----:B------:R-:W-:-:S02]  /*5da0*/  HADD2.F32 R75, -RZ, R79.H1_H1 ;  /* 0x3000004fff4b7230 */ /* 0x000fc40000004100 */
[C---:B------:R-:W-:Y:S01]  /*5db0*/  FMUL.FTZ R93, R81.reuse, R87 ;  /* 0x00000057515d7220 */ /* 0x040fe20000410000 */
[----:B------:R-:W-:Y:S02]  /*5dc0*/  HADD2.F32 R92, -RZ, R85.H1_H1 ;  /* 0x30000055ff5c7230 */ /* 0x000fe40000004100 */
[----:B------:R-:W-:Y:S01]  /*5dd0*/  FFMA.FTZ R87, R81, R84, -R74 ;  /* 0x0000005451577223 */ /* 0x000fe2000001084a */
[----:B------:R-:W-:Y:S01]  /*5de0*/  HADD2.F32 R79, -RZ, R79.H0_H0 ;  /* 0x2000004fff4f7230 */ /* 0x000fe20000004100 */
[----:B------:R-:W-:Y:S01]  /*5df0*/  F2FP.F16.E4M3.UNPACK_B R43, R43 ;  /* 0x0000002bff2b723e */ /* 0x000fe200020006ff */
[----:B------:R-:W-:Y:S02]  /*5e00*/  HADD2.F32 R74, -RZ, R82.H1_H1 ;  /* 0x30000052ff4a7230 */ /* 0x000fe40000004100 */
[----:B------:R-:W-:Y:S01]  /*5e10*/  FMUL.FTZ R94, R75, R92 ;  /* 0x0000005c4b5e7220 */ /* 0x000fe20000410000 */
[----:B------:R-:W-:Y:S01]  /*5e20*/  F2FP.F16.E4M3.UNPACK_B R42, R42 ;  /* 0x0000002aff2a723e */ /* 0x000fe200020006ff */
[----:B------:R-:W-:Y:S01]  /*5e30*/  FMUL.FTZ R92, R79, R92 ;  /* 0x0000005c4f5c7220 */ /* 0x000fe20000410000 */
[----:B------:R-:W-:-:S02]  /*5e40*/  HADD2.F32 R85, -RZ, R85.H0_H0 ;  /* 0x20000055ff557230 */ /* 0x000fc40000004100 */
[----:B------:R-:W-:Y:S01]  /*5e50*/  FFMA.FTZ R94, R79, R74, -R94 ;  /* 0x0000004a4f5e7223 */ /* 0x000fe2000001085e */
[----:B------:R-:W-:Y:S01]  /*5e60*/  FFMA.FTZ R84, R80, R84, R93 ;  /* 0x0000005450547223 */ /* 0x000fe2000001005d */
[----:B------:R-:W-:Y:S01]  /*5e70*/  FFMA.FTZ R79, R75, R74, R92 ;  /* 0x0000004a4b4f7223 */ /* 0x000fe2000001005c */
[--C-:B------:R-:W-:Y:S01]  /*5e80*/  HADD2.F32 R74, -RZ, R43.reuse.H0_H0 ;  /* 0x2000002bff4a7230 */ /* 0x100fe20000004100 */
[----:B------:R-:W-:Y:S01]  /*5e90*/  F2FP.SATFINITE.E4M3.F32.PACK_AB_MERGE_C R41, R41, R40, R78 ;  /* 0x000000282929723e */ /* 0x000fe2000480704e */
[----:B------:R-:W-:Y:S01]  /*5ea0*/  HADD2.F32 R75, -RZ, R43.H1_H1 ;  /* 0x3000002bff4b7230 */ /* 0x000fe20000004100 */
[----:B------:R-:W-:Y:S01]  /*5eb0*/  F2FP.SATFINITE.E4M3.F32.PACK_AB_MERGE_C R84, R84, R87, RZ ;  /* 0x000000575454723e */ /* 0x000fe200048070ff */
[--C-:B------:R-:W-:Y:S01]  /*5ec0*/  HADD2.F32 R43, -RZ, R42.reuse.H0_H0 ;  /* 0x2000002aff2b7230 */ /* 0x100fe20000004100 */
[----:B------:R-:W-:Y:S01]  /*5ed0*/  F2FP.SATFINITE.E4M3.F32.PACK_AB_MERGE_C R79, R79, R94, RZ ;  /* 0x0000005e4f4f723e */ /* 0x000fe200048070ff */
[----:B------:R-:W-:Y:S02]  /*5ee0*/  HADD2.F32 R42, -RZ, R42.H1_H1 ;  /* 0x3000002aff2a7230 */ /* 0x000fe40000004100 */
[----:B------:R-:W-:Y:S01]  /*5ef0*/  FMUL.FTZ R81, R75, R86 ;  /* 0x000000564b517220 */ /* 0x000fe20000410000 */
[----:B------:R-:W-:-:S02]  /*5f00*/  HADD2.F32 R83, -RZ, R83.H0_H0 ;  /* 0x20000053ff537230 */ /* 0x000fc40000004100 */
        /* <DEDUP_REMOVED lines=8> */
[----:B------:R-:W-:Y:S02]  /*5f90*/  F2FP.SATFINITE.E4M3.F32.PACK_AB_MERGE_C R40, R77, R76, R95 ;  /* 0x0000004c4d28723e */ /* 0x000fe4000480705f */
[----:B------:R-:W-:-:S02]  /*5fa0*/  F2FP.SATFINITE.E4M3.F32.PACK_AB_MERGE_C R43, R86, R81, R84 ;  /* 0x00000051562b723e */ /* 0x000fc40004807054 */
[----:B------:R-:W-:-:S07]  /*5fb0*/  F2FP.SATFINITE.E4M3.F32.PACK_AB_MERGE_C R42, R85, R80, R79 ;  /* 0x00000050552a723e */ /* 0x000fce000480704f */
.L_x_512:
[----:B------:R-:W-:Y:S05]  /*5fc0*/  BSYNC B2 ;  /* 0x0000000000027941 */ /* 0x000fea0003800000 */
.L_x_511:
[----:B-1----:R0:W-:Y:S02]  /*5fd0*/  STG.E.128 desc[UR54][R48.64+0xa0], R40 ;  /* 0x0000a02830007986 */ /* 0x0021e4000c101d36 */
.L_x_490:
[----:B------:R-:W-:Y:S05]  /*5fe0*/  BSYNC B1 ;  /* 0x0000000000017941 */ /* 0x000fea0003800000 */
.L_x_489:
[----:B------:R-:W-:Y:S05]  /*5ff0*/  @P4 BRA `(.L_x_513) ;  /* 0x0000009400044947 */ /* 0x000fea0003800000 */
        /* <DEDUP_REMOVED lines=9> */
[----:B------:R-:W-:Y:S01]  /*6090*/  LOP3.LUT R49, R71, 0xff0000ff, RZ, 0xc0, !PT ;  /* 0xff0000ff47317812 */ /* 0x000fe200078ec0ff */
[----:B------:R-:W-:Y:S01]  /*60a0*/  IMAD.SHL.U32 R70, R70, 0x100, RZ ;  /* 0x0000010046467824 */ /* 0x000fe200078e00ff */
[----:B------:R-:W-:Y:S01]  /*60b0*/  SHF.R.U32.HI R74, RZ, 0x10, R71 ;  /* 0x00000010ff4a7819 */ /* 0x000fe20000011647 */
[----:B------:R-:W-:Y:S01]  /*60c0*/  IMAD.SHL.U32 R72, R72, 0x100, RZ ;  /* 0x0000010048487824 */ /* 0x000fe200078e00ff */
[----:B------:R-:W-:Y:S02]  /*60d0*/  LOP3.LUT R71, R73, 0xff0000ff, RZ, 0xc0, !PT ;  /* 0xff0000ff49477812 */ /* 0x000fe400078ec0ff */
[----:B------:R-:W-:-:S02]  /*60e0*/  SHF.R.U32.HI R73, RZ, 0x10, R73 ;  /* 0x00000010ff497819 */ /* 0x000fc40000011649 */
[----:B------:R-:W-:Y:S01]  /*60f0*/  LOP3.LUT R49, R49, 0xff00, R70, 0xf8, !PT ;  /* 0x0000ff0031317812 */ /* 0x000fe200078ef846 */
[----:B------:R-:W-:Y:S01]  /*6100*/  IMAD.U32 R70, R74, 0x10000, RZ ;  /* 0x000100004a467824 */ /* 0x000fe200078e00ff */
[----:B-1----:R-:W-:Y:S01]  /*6110*/  MOV R48, R40 ;  /* 0x0000002800307202 */ /* 0x002fe20000000f00 */
[----:B------:R-:W-:Y:S01]  /*6120*/  IMAD.U32 R73, R73, 0x10000, RZ ;  /* 0x0001000049497824 */ /* 0x000fe200078e00ff */
[----:B------:R-:W-:Y:S02]  /*6130*/  LOP3.LUT R72, R71, 0xff00, R72, 0xf8, !PT ;  /* 0x0000ff0047487812 */ /* 0x000fe400078ef848 */
[----:B------:R-:W-:Y:S02]  /*6140*/  F2FP.F16.E4M3.UNPACK_B R40, R41 ;  /* 0x00000029ff28723e */ /* 0x000fe400020006ff */
[----:B------:R-:W-:Y:S02]  /*6150*/  F2FP.F16.E4M3.UNPACK_B R71, R153.H1 ;  /* 0x00000099ff47723e */ /* 0x000fe400030006ff */
[----:B------:R-:W-:Y:S01]  /*6160*/  LOP3.LUT R74, R49, 0xff0000, R70, 0xf8, !PT ;  /* 0x00ff0000314a7812 */ /* 0x000fe200078ef846 */
[--C-:B------:R-:W-:Y:S01]  /*6170*/  HADD2.F32 R49, -RZ, R40.reuse.H1_H1 ;  /* 0x30000028ff317230 */ /* 0x100fe20000004100 */
[----:B------:R-:W-:Y:S01]  /*6180*/  LOP3.LUT R77, R72, 0xff0000, R73, 0xf8, !PT ;  /* 0x00ff0000484d7812 */ /* 0x000fe200078ef849 */
[--C-:B------:R-:W-:Y:S01]  /*6190*/  HADD2.F32 R75, -RZ, R71.reuse.H0_H0 ;  /* 0x20000047ff4b7230 */ /* 0x100fe20000004100 */
[----:B------:R-:W-:Y:S01]  /*61a0*/  F2FP.F16.E4M3.UNPACK_B R72, R152.H1 ;  /* 0x00000098ff48723e */ /* 0x000fe200030006ff */
[----:B------:R-:W-:Y:S01]  /*61b0*/  HADD2.F32 R40, -RZ, R40.H0_H0 ;  /* 0x20000028ff287230 */ /* 0x000fe20000004100 */
[----:B------:R-:W-:Y:S01]  /*61c0*/  F2FP.F16.E4M3.UNPACK_B R41, R41.H1 ;  /* 0x00000029ff29723e */ /* 0x000fe200030006ff */
[----:B------:R-:W-:-:S02]  /*61d0*/  HADD2.F32 R76, -RZ, R71.H1_H1 ;  /* 0x30000047ff4c7230 */ /* 0x000fc40000004100 */
[CC--:B------:R-:W-:Y:S01]  /*61e0*/  FMUL.FTZ R79, R49.reuse, R75.reuse ;  /* 0x0000004b314f7220 */ /* 0x0c0fe20000410000 */
[--C-:B------:R-:W-:Y:S02]  /*61f0*/  HADD2.F32 R73, -RZ, R72.reuse.H0_H0 ;  /* 0x20000048ff497230 */ /* 0x100fe40000004100 */
[----:B------:R-:W-:Y:S01]  /*6200*/  FMUL.FTZ R78, R40, R75 ;  /* 0x0000004b284e7220 */ /* 0x000fe20000410000 */
[--C-:B------:R-:W-:Y:S01]  /*6210*/  HADD2.F32 R71, -RZ, R41.reuse.H1_H1 ;  /* 0x30000029ff477230 */ /* 0x100fe20000004100 */
[----:B------:R-:W-:Y:S01]  /*6220*/  F2FP.F16.E4M3.UNPACK_B R153, R153 ;  /* 0x00000099ff99723e */ /* 0x000fe200020006ff */
[----:B------:R-:W-:Y:S02]  /*6230*/  HADD2.F32 R70, -RZ, R41.H0_H0 ;  /* 0x20000029ff467230 */ /* 0x000fe40000004100 */
[-C--:B------:R-:W-:Y:S01]  /*6240*/  FFMA.FTZ R41, R49, R73.reuse, R78 ;  /* 0x0000004931297223 */ /* 0x080fe2000001004e */
[----:B------:R-:W-:Y:S02]  /*6250*/  HADD2.F32 R72, -RZ, R72.H1_H1 ;  /* 0x30000048ff487230 */ /* 0x000fe40000004100 */
[C---:B------:R-:W-:Y:S01]  /*6260*/  FMUL.FTZ R75, R71.reuse, R76 ;  /* 0x0000004c474b7220 */ /* 0x040fe20000410000 */
[----:B------:R-:W-:Y:S01]  /*6270*/  F2FP.F16.E4M3.UNPACK_B R49, R48.H1 ;  /* 0x00000030ff31723e */ /* 0x000fe200030006ff */
[----:B------:R-:W-:Y:S01]  /*6280*/  FMUL.FTZ R76, R70, R76 ;  /* 0x0000004c464c7220 */ /* 0x000fe20000410000 */
[----:B------:R-:W-:Y:S01]  /*6290*/  FFMA.FTZ R40, R40, R73, -R79 ;  /* 0x0000004928287223 */ /* 0x000fe2000001084f */
[----:B------:R-:W-:Y:S01]  /*62a0*/  FFMA.FTZ R80, R70, R72, -R75 ;  /* 0x0000004846507223 */ /* 0x000fe2000001084b */
[----:B------:R-:W-:Y:S01]  /*62b0*/  F2FP.F16.E4M3.UNPACK_B R48, R48 ;  /* 0x00000030ff30723e */ /* 0x000fe200020006ff */
[----:B------:R-:W-:Y:S01]  /*62c0*/  FFMA.FTZ R81, R71, R72, R76 ;  /* 0x0000004847517223 */ /* 0x000fe2000001004c */
[----:B------:R-:W-:Y:S01]  /*62d0*/  F2FP.F16.E4M3.UNPACK_B R152, R152 ;  /* 0x00000098ff98723e */ /* 0x000fe200020006ff */
[----:B------:R-:W-:-:S02]  /*62e0*/  HADD2.F32 R73, -RZ, R153.H1_H1 ;  /* 0x30000099ff497230 */ /* 0x000fc40000004100 */
[--C-:B------:R-:W-:Y:S01]  /*62f0*/  HADD2.F32 R70, -RZ, R49.reuse.H0_H0 ;  /* 0x20000031ff467230 */ /* 0x100fe20000004100 */
[----:B------:R-:W-:Y:S01]  /*6300*/  F2FP.SATFINITE.E4M3.F32.PACK_AB_MERGE_C R83, R81, R80, RZ ;  /* 0x000000505153723e */ /* 0x000fe200048070ff */
[----:B------:R-:W-:Y:S02]  /*6310*/  HADD2.F32 R71, -RZ, R49.H1_H1 ;  /* 0x30000031ff477230 */ /* 0x000fe40000004100 */
[----:B------:R-:W-:Y:S02]  /*6320*/  HADD2.F32 R49, -RZ, R48.H0_H0 ;  /* 0x20000030ff317230 */ /* 0x000fe40000004100 */
[-C--:B------:R-:W-:Y:S01]  /*6330*/  FMUL.FTZ R78, R70, R73.reuse ;  /* 0x00000049464e7220 */ /* 0x080fe20000410000 */
[----:B------:R-:W-:Y:S02]  /*6340*/  HADD2.F32 R72, -RZ, R152.H1_H1 ;  /* 0x30000098ff487230 */ /* 0x000fe40000004100 */
[----:B------:R-:W-:Y:S01]  /*6350*/  FMUL.FTZ R75, R71, R73 ;  /* 0x00000049474b7220 */ /* 0x000fe20000410000 */
[----:B------:R-:W-:Y:S01]  /*6360*/  HADD2.F32 R153, -RZ, R153.H0_H0 ;  /* 0x20000099ff997230 */ /* 0x000fe20000004100 */
[----:B------:R-:W-:Y:S01]  /*6370*/  F2FP.SATFINITE.E4M3.F32.PACK_AB_MERGE_C R41, R41, R40, R83 ;  /* 0x000000282929723e */ /* 0x000fe20004807053 */
[----:B------:R-:W-:-:S02]  /*6380*/  HADD2.F32 R48, -RZ, R48.H1_H1 ;  /* 0x30000030ff307230 */ /* 0x000fc40000004100 */
[-C--:B------:R-:W-:Y:S01]  /*6390*/  FFMA.FTZ R75, R70, R72.reuse, -R75 ;  /* 0x00000048464b7223 */ /* 0x080fe2000001084b */
[----:B------:R-:W-:Y:S02]  /*63a0*/  HADD2.F32 R152, -RZ, R152.H0_H0 ;  /* 0x20000098ff987230 */ /* 0x000fe40000004100 */
[----:B------:R-:W-:Y:S01]  /*63b0*/  FFMA.FTZ R78, R71, R72, R78 ;  /* 0x00000048474e7223 */ /* 0x000fe2000001004e */
[-C--:B------:R-:W-:Y:S01]  /*63c0*/  F2FP.F16.E4M3.UNPACK_B R72, R74.reuse.H1 ;  /* 0x0000004aff48723e */ /* 0x080fe200030006ff */
[-C--:B------:R-:W-:Y:S01]  /*63d0*/  FMUL.FTZ R76, R48, R153.reuse ;  /* 0x00000099304c7220 */ /* 0x080fe20000410000 */
[C---:B------:R-:W-:Y:S01]  /*63e0*/  FMUL.FTZ R153, R49.reuse, R153 ;  /* 0x0000009931997220 */ /* 0x040fe20000410000 */
[----:B------:R-:W-:Y:S02]  /*63f0*/  F2FP.F16.E4M3.UNPACK_B R74, R74 ;  /* 0x0000004aff4a723e */ /* 0x000fe400020006ff */
[-C--:B------:R-:W-:Y:S01]  /*6400*/  FFMA.FTZ R79, R49, R152.reuse, -R76 ;  /* 0x00000098314f7223 */ /* 0x080fe2000001084c */
[----:B------:R-:W-:Y:S01]  /*6410*/  F2FP.SATFINITE.E4M3.F32.PACK_AB_MERGE_C R82, R78, R75, RZ ;  /* 0x0000004b4e52723e */ /* 0x000fe200048070ff */
[----:B------:R-:W-:Y:S01]  /*6420*/  FFMA.FTZ R152, R48, R152, R153 ;  /* 0x0000009830987223 */ /* 0x000fe20000010099 */
[----:B------:R-:W-:Y:S01]  /*6430*/  F2FP.F16.E4M3.UNPACK_B R49, R43.H1 ;  /* 0x0000002bff31723e */ /* 0x000fe200030006ff */
[--C-:B------:R-:W-:Y:S01]  /*6440*/  HADD2.F32 R73, -RZ, R72.reuse.H1_H1 ;  /* 0x30000048ff497230 */ /* 0x100fe20000004100 */
[-C--:B------:R-:W-:Y:S01]  /*6450*/  F2FP.F16.E4M3.UNPACK_B R75, R77.reuse.H1 ;  /* 0x0000004dff4b723e */ /* 0x080fe200030006ff */
[----:B------:R-:W-:Y:S01]  /*6460*/  HADD2.F32 R72, -RZ, R72.H0_H0 ;  /* 0x20000048ff487230 */ /* 0x000fe20000004100 */
[-C--:B------:R-:W-:Y:S01]  /*6470*/  F2FP.F16.E4M3.UNPACK_B R48, R42.reuse.H1 ;  /* 0x0000002aff30723e */ /* 0x080fe200030006ff */
[----:B------:R-:W-:Y:S01]  /*6480*/  HADD2.F32 R71, -RZ, R49.H1_H1 ;  /* 0x30000031ff477230 */ /* 0x000fe20000004100 */
[----:B------:R-:W-:Y:S01]  /*6490*/  F2FP.F16.E4M3.UNPACK_B R77, R77 ;  /* 0x0000004dff4d723e */ /* 0x000fe200020006ff */
[----:B------:R-:W-:Y:S01]  /*64a0*/  HADD2.F32 R78, -RZ, R75.H1_H1 ;  /* 0x3000004bff4e7230 */ /* 0x000fe20000004100 */
[----:B------:R-:W-:Y:S01]  /*64b0*/  F2FP.F16.E4M3.UNPACK_B R43, R43 ;  /* 0x0000002bff2b723e */ /* 0x000fe200020006ff */
[----:B------:R-:W-:Y:S01]  /*64c0*/  HADD2.F32 R70, -RZ, R49.H0_H0 ;  /* 0x20000031ff467230 */ /* 0x000fe20000004100 */
[----:B------:R-:W-:Y:S01]  /*64d0*/  F2FP.F16.E4M3.UNPACK_B R42, R42 ;  /* 0x0000002aff2a723e */ /* 0x000fe200020006ff */
[----:B------:R-:W-:-:S02]  /*64e0*/  HADD2.F32 R49, -RZ, R48.H1_H1 ;  /* 0x30000030ff317230 */ /* 0x000fc40000004100 */
[-C--:B------:R-:W-:Y:S01]  /*64f0*/  FMUL.FTZ R81, R71, R78.reuse ;  /* 0x0000004e47517220 */ /* 0x080fe20000410000 */
[--C-:B------:R-:W-:Y:S02]  /*6500*/  HADD2.F32 R76, -RZ, R77.reuse.H1_H1 ;  /* 0x3000004dff4c7230 */ /* 0x100fe40000004100 */
[C---:B------:R-:W-:Y:S01]  /*6510*/  FMUL.FTZ R78, R70.reuse, R78 ;  /* 0x0000004e464e7220 */ /* 0x040fe20000410000 */
[----:B------:R-:W-:Y:S02]  /*6520*/  HADD2.F32 R48, -RZ, R48.H0_H0 ;  /* 0x20000030ff307230 */ /* 0x000fe40000004100 */
[----:B------:R-:W-:Y:S01]  /*6530*/  FFMA.FTZ R80, R70, R73, -R81 ;  /* 0x0000004946507223 */ /* 0x000fe20000010851 */
[----:B------:R-:W-:Y:S02]  /*6540*/  HADD2.F32 R70, -RZ, R74.H1_H1 ;  /* 0x3000004aff467230 */ /* 0x000fe40000004100 */
[----:B------:R-:W-:Y:S01]  /*6550*/  FMUL.FTZ R81, R49, R76 ;  /* 0x0000004c31517220 */ /* 0x000fe20000410000 */
[----:B------:R-:W-:-:S02]  /*6560*/  HADD2.F32 R77, -RZ, R77.H0_H0 ;  /* 0x2000004dff4d7230 */ /* 0x000fc40000004100 */
[C---:B------:R-:W-:Y:S01]  /*6570*/  FMUL.FTZ R76, R48.reuse, R76 ;  /* 0x0000004c304c7220 */ /* 0x040fe20000410000 */
[----:B------:R-:W-:Y:S02]  /*6580*/  HADD2.F32 R75, -RZ, R75.H0_H0 ;  /* 0x2000004bff4b7230 */ /* 0x000fe40000004100 */
[-C--:B------:R-:W-:Y:S01]  /*6590*/  FFMA.FTZ R81, R48, R70.reuse, -R81 ;  /* 0x0000004630517223 */ /* 0x080fe20000010851 */
[--C-:B------:R-:W-:Y:S02]  /*65a0*/  HADD2.F32 R48, -RZ, R43.reuse.H0_H0 ;  /* 0x2000002bff307230 */ /* 0x100fe40000004100 */
[----:B------:R-:W-:Y:S01]  /*65b0*/  FFMA.FTZ R76, R49, R70, R76 ;  /* 0x00000046314c7223 */ /* 0x000fe2000001004c */
[----:B------:R-:W-:Y:S02]  /*65c0*/  HADD2.F32 R49, -RZ, R43.H1_H1 ;  /* 0x3000002bff317230 */ /* 0x000fe40000004100 */
[----:B------:R-:W-:Y:S01]  /*65d0*/  FFMA.FTZ R73, R71, R73, R78 ;  /* 0x0000004947497223 */ /* 0x000fe2000001004e */
[----:B------:R-:W-:-:S02]  /*65e0*/  HADD2.F32 R43, -RZ, R42.H0_H0 ;  /* 0x2000002aff2b7230 */ /* 0x000fc40000004100 */
[-C--:B------:R-:W-:Y:S01]  /*65f0*/  FMUL.FTZ R78, R48, R75.reuse ;  /* 0x0000004b304e7220 */ /* 0x080fe20000410000 */
[----:B------:R-:W-:Y:S02]  /*6600*/  HADD2.F32 R42, -RZ, R42.H1_H1 ;  /* 0x3000002aff2a7230 */ /* 0x000fe40000004100 */
[C---:B------:R-:W-:Y:S01]  /*6610*/  FMUL.FTZ R71, R49.reuse, R75 ;  /* 0x0000004b31477220 */ /* 0x040fe20000410000 */
[----:B------:R-:W-:Y:S02]  /*6620*/  HADD2.F32 R74, -RZ, R74.H0_H0 ;  /* 0x2000004aff4a7230 */ /* 0x000fe40000004100 */
[-C--:B------:R-:W-:Y:S01]  /*6630*/  FFMA.FTZ R78, R49, R72.reuse, R78 ;  /* 0x00000048314e7223 */ /* 0x080fe2000001004e */
[----:B------:R-:W-:Y:S01]  /*6640*/  F2FP.SATFINITE.E4M3.F32.PACK_AB_MERGE_C R76, R76, R81, RZ ;  /* 0x000000514c4c723e */ /* 0x000fe200048070ff */
[-C--:B------:R-:W-:Y:S01]  /*6650*/  FMUL.FTZ R70, R42, R77.reuse ;  /* 0x0000004d2a467220 */ /* 0x080fe20000410000 */
[----:B------:R-:W-:Y:S01]  /*6660*/  FMUL.FTZ R77, R43, R77 ;  /* 0x0000004d2b4d7220 */ /* 0x000fe20000410000 */
[----:B------:R-:W-:Y:S01]  /*6670*/  FFMA.FTZ R71, R48, R72, -R71 ;  /* 0x0000004830477223 */ /* 0x000fe20000010847 */
[----:B------:R-:W-:Y:S01]  /*6680*/  F2FP.SATFINITE.E4M3.F32.PACK_AB_MERGE_C R73, R73, R80, RZ ;  /* 0x000000504949723e */ /* 0x000fe200048070ff */
[-C--:B------:R-:W-:Y:S01]  /*6690*/  FFMA.FTZ R70, R43, R74.reuse, -R70 ;  /* 0x0000004a2b467223 */ /* 0x080fe20000010846 */
[----:B------:R-:W-:Y:S01]  /*66a0*/  FFMA.FTZ R77, R42, R74, R77 ;  /* 0x0000004a2a4d7223 */ /* 0x000fe2000001004d */
[----:B------:R-:W-:-:S02]  /*66b0*/  F2FP.SATFINITE.E4M3.F32.PACK_AB_MERGE_C R40, R152, R79, R82 ;  /* 0x0000004f9828723e */ /* 0x000fc40004807052 */
[----:B------:R-:W-:Y:S02]  /*66c0*/  F2FP.SATFINITE.E4M3.F32.PACK_AB_MERGE_C R43, R78, R71, R73 ;  /* 0x000000474e2b723e */ /* 0x000fe40004807049 */
[----:B------:R-:W-:-:S07]  /*66d0*/  F2FP.SATFINITE.E4M3.F32.PACK_AB_MERGE_C R42, R77, R70, R76 ;  /* 0x000000464d2a723e */ /* 0x000fce000480704c */
.L_x_517:
[----:B------:R-:W-:Y:S05]  /*66e0*/  BSYNC B2 ;  /* 0x0000000000027941 */ /* 0x000fea0003800000 */
.L_x_516:
[----:B-1----:R0:W-:Y:S02]  /*66f0*/  STG.E.128 desc[UR54][R44.64], R40 ;  /* 0x000000282c007986 */ /* 0x0021e4000c101d36 */
.L_x_515:
[----:B------:R-:W-:Y:S05]  /*6700*/  BSYNC B1 ;  /* 0x0000000000017941 */ /* 0x000fea0003800000 */
.L_x_514:
        /* <DEDUP_REMOVED lines=15> */
[----:B------:R-:W-:Y:S01]  /*6800*/  LOP3.LUT R66, R66, 0xff00, R49, 0xf8, !PT ;  /* 0x0000ff0042427812 */ /* 0x000fe200078ef831 */
[----:B------:R-:W-:Y:S01]  /*6810*/  IMAD.U32 R49, R71, 0x10000, RZ ;  /* 0x0001000047317824 */ /* 0x000fe200078e00ff */
[----:B-1----:R-:W-:-:S02]  /*6820*/  MOV R48, R40 ;  /* 0x0000002800307202 */ /* 0x002fc40000000f00 */
[----:B------:R-:W-:Y:S01]  /*6830*/  LOP3.LUT R69, R68, 0xff00, R67, 0xf8, !PT ;  /* 0x0000ff0044457812 */ /* 0x000fe200078ef843 */
[----:B------:R-:W-:Y:S01]  /*6840*/  IMAD.U32 R68, R70, 0x10000, RZ ;  /* 0x0001000046447824 */ /* 0x000fe200078e00ff */
        /* <DEDUP_REMOVED lines=40> */
[CC--:B------:R-:W-:Y:S01]  /*6ad0*/  FMUL.FTZ R69, R49.reuse, R150.reuse ;  /* 0x0000009631457220 */ /* 0x0c0fe20000410000 */
[----:B------:R-:W-:Y:S01]  /*6ae0*/  FMUL.FTZ R72, R48, R150 ;  /* 0x0000009630487220 */ /* 0x000fe20000410000 */
[----:B------:R-:W-:Y:S02]  /*6af0*/  F2FP.F16.E4M3.UNPACK_B R68, R70.H1 ;  /* 0x00000046ff44723e */ /* 0x000fe400030006ff */
[----:B------:R-:W-:Y:S01]  /*6b00*/  F2FP.SATFINITE.E4M3.F32.PACK_AB_MERGE_C R79, R74, R71, RZ ;  /* 0x000000474a4f723e */ /* 0x000fe200048070ff */
[----:B------:R-:W-:Y:S01]  /*6b10*/  FFMA.FTZ R75, R49, R149, -R72 ;  /* 0x00000095314b7223 */ /* 0x000fe20000010848 */
[----:B------:R-:W-:Y:S01]  /*6b20*/  F2FP.F16.E4M3.UNPACK_B R49, R43.H1 ;  /* 0x0000002bff31723e */ /* 0x000fe200030006ff */
[----:B------:R-:W-:Y:S01]  /*6b30*/  FFMA.FTZ R76, R48, R149, R69 ;  /* 0x00000095304c7223 */ /* 0x000fe20000010045 */
[-C--:B------:R-:W-:Y:S01]  /*6b40*/  F2FP.F16.E4M3.UNPACK_B R71, R73.reuse.H1 ;  /* 0x00000049ff47723e */ /* 0x080fe200030006ff */
[----:B------:R-:W-:Y:S01]  /*6b50*/  HADD2.F32 R69, -RZ, R68.H1_H1 ;  /* 0x30000044ff457230 */ /* 0x000fe20000004100 */
[----:B------:R-:W-:Y:S01]  /*6b60*/  F2FP.F16.E4M3.UNPACK_B R48, R42.H1 ;  /* 0x0000002aff30723e */ /* 0x000fe200030006ff */
        /* <DEDUP_REMOVED lines=14> */
[----:B------:R-:W-:Y:S01]  /*6c50*/  F2FP.F16.E4M3.UNPACK_B R42, R42 ;  /* 0x0000002aff2a723e */ /* 0x000fe200020006ff */
[----:B------:R-:W-:Y:S01]  /*6c60*/  FMUL.FTZ R72, R48, R72 ;  /* 0x0000004830487220 */ /* 0x000fe20000410000 */
[----:B------:R-:W-:-:S02]  /*6c70*/  HADD2.F32 R73, -RZ, R73.H0_H0 ;  /* 0x20000049ff497230 */ /* 0x000fc40000004100 */
[-C--:B------:R-:W-:Y:S01]  /*6c80*/  FFMA.FTZ R77, R48, R66.reuse, -R77 ;  /* 0x00000042304d7223 */ /* 0x080fe2000001084d */
[--C-:B------:R-:W-:Y:S02]  /*6c90*/  HADD2.F32 R48, -RZ, R43.reuse.H0_H0 ;  /* 0x2000002bff307230 */ /* 0x100fe40000004100 */
[----:B------:R-:W-:Y:S01]  /*6ca0*/  FFMA.FTZ R72, R49, R66, R72 ;  /* 0x0000004231487223 */ /* 0x000fe20000010048 */
[----:B------:R-:W-:Y:S02]  /*6cb0*/  HADD2.F32 R49, -RZ, R43.H1_H1 ;  /* 0x3000002bff317230 */ /* 0x000fe40000004100 */
[----:B------:R-:W-:Y:S01]  /*6cc0*/  FFMA.FTZ R69, R67, R69, R74 ;  /* 0x0000004543457223 */ /* 0x000fe2000001004a */
[--C-:B------:R-:W-:Y:S01]  /*6cd0*/  HADD2.F32 R43, -RZ, R42.reuse.H0_H0 ;  /* 0x2000002aff2b7230 */ /* 0x100fe20000004100 */
[----:B------:R-:W-:Y:S01]  /*6ce0*/  F2FP.SATFINITE.E4M3.F32.PACK_AB_MERGE_C R40, R76, R75, R79 ;  /* 0x0000004b4c28723e */ /* 0x000fe2000480704f */
[----:B------:R-:W-:Y:S01]  /*6cf0*/  HADD2.F32 R42, -RZ, R42.H1_H1 ;  /* 0x3000002aff2a7230 */ /* 0x000fe20000004100 */
[----:B------:R-:W-:Y:S01]  /*6d00*/  F2FP.SATFINITE.E4M3.F32.PACK_AB_MERGE_C R72, R72, R77, RZ ;  /* 0x0000004d4848723e */ /* 0x000fe200048070ff */
[----:B------:R-:W-:Y:S01]  /*6d10*/  HADD2.F32 R71, -RZ, R71.H0_H0 ;  /* 0x20000047ff477230 */ /* 0x000fe20000004100 */
[----:B------:R-:W-:Y:S01]  /*6d20*/  F2FP.SATFINITE.E4M3.F32.PACK_AB_MERGE_C R69, R69, R78, RZ ;  /* 0x0000004e4545723e */ /* 0x000fe200048070ff */
[----:B------:R-:W-:-:S02]  /*6d30*/  HADD2.F32 R68, -RZ, R68.H0_H0 ;  /* 0x20000044ff447230 */ /* 0x000fc40000004100 */
[----:B------:R-:W-:Y:S01]  /*6d40*/  FMUL.FTZ R66, R42, R73 ;  /* 0x000000492a427220 */ /* 0x000fe20000410000 */
[----:B------:R-:W-:Y:S02]  /*6d50*/  HADD2.F32 R70, -RZ, R70.H0_H0 ;  /* 0x20000046ff467230 */ /* 0x000fe40000004100 */
[-C--:B------:R-:W-:Y:S01]  /*6d60*/  FMUL.FTZ R67, R49, R71.reuse ;  /* 0x0000004731437220 */ /* 0x080fe20000410000 */
[C---:B------:R-:W-:Y:S01]  /*6d70*/  FMUL.FTZ R74, R48.reuse, R71 ;  /* 0x00000047304a7220 */ /* 0x040fe20000410000 */
[----:B------:R-:W-:Y:S02]  /*6d80*/  FMUL.FTZ R73, R43, R73 ;  /* 0x000000492b497220 */ /* 0x000fe40000410000 */
[-C--:B------:R-:W-:Y:S01]  /*6d90*/  FFMA.FTZ R67, R48, R68.reuse, -R67 ;  /* 0x0000004430437223 */ /* 0x080fe20000010843 */
[----:B------:R-:W-:Y:S01]  /*6da0*/  FFMA.FTZ R74, R49, R68, R74 ;  /* 0x00000044314a7223 */ /* 0x000fe2000001004a */
[-C--:B------:R-:W-:Y:S01]  /*6db0*/  FFMA.FTZ R66, R43, R70.reuse, -R66 ;  /* 0x000000462b427223 */ /* 0x080fe20000010842 */
[----:B------:R-:W-:-:S03]  /*6dc0*/  FFMA.FTZ R73, R42, R70, R73 ;  /* 0x000000462a497223 */ /* 0x000fc60000010049 */
[----:B------:R-:W-:Y:S02]  /*6dd0*/  F2FP.SATFINITE.E4M3.F32.PACK_AB_MERGE_C R43, R74, R67, R69 ;  /* 0x000000434a2b723e */ /* 0x000fe40004807045 */
[----:B------:R-:W-:-:S07]  /*6de0*/  F2FP.SATFINITE.E4M3.F32.PACK_AB_MERGE_C R42, R73, R66, R72 ;  /* 0x00000042492a723e */ /* 0x000fce0004807048 */
.L_x_521:
[----:B------:R-:W-:Y:S05]  /*6df0*/  BSYNC B2 ;  /* 0x0000000000027941 */ /* 0x000fea0003800000 */
.L_x_520:
[----:B-1----:R0:W-:Y:S02]  /*6e00*/  STG.E.128 desc[UR54][R44.64+0x20], R40 ;  /* 0x000020282c007986 */ /* 0x0021e4000c101d36 */
.L_x_519:
[----:B------:R-:W-:Y:S05]  /*6e10*/  BSYNC B1 ;  /* 0x0000000000017941 */ /* 0x000fea0003800000 */
.L_x_518:
        /* <DEDUP_REMOVED lines=110> */
.L_x_525:
[----:B------:R-:W-:Y:S05]  /*7500*/  BSYNC B2 ;  /* 0x0000000000027941 */ /* 0x000fea0003800000 */
.L_x_524:
[----:B-1----:R0:W-:Y:S02]  /*7510*/  STG.E.128 desc[UR54][R44.64+0x40], R40 ;  /* 0x000040282c007986 */ /* 0x0021e4000c101d36 */
.L_x_523:
[----:B------:R-:W-:Y:S05]  /*7520*/  BSYNC B1 ;  /* 0x0000000000017941 */ /* 0x000fea0003800000 */
.L_x_522:
        /* <DEDUP_REMOVED lines=20> */
[----:B------:R-:W-:Y:S02]  /*7670*/  F2FP.F16.E4M3.UNPACK_B R60, R139.H1 ;  /* 0x0000008bff3c723e */ /* 0x000fe400030006ff */
[-C--:B------:R-:W-:Y:S02]  /*7680*/  F2FP.F16.E4M3.UNPACK_B R40, R41.reuse ;  /* 0x00000029ff28723e */ /* 0x080fe400020006ff */
[----:B------:R-:W-:Y:S01]  /*7690*/  F2FP.F16.E4M3.UNPACK_B R41, R41.H1 ;  /* 0x00000029ff29723e */ /* 0x000fe200030006ff */
[--C-:B------:R-:W-:Y:S01]  /*76a0*/  HADD2.F32 R63, -RZ, R60.reuse.H1_H1 ;  /* 0x3000003cff3f7230 */ /* 0x100fe20000004100 */
[----:B------:R-:W-:Y:S01]  /*76b0*/  LOP3.LUT R64, R62, 0xff0000, R59, 0xf8, !PT ;  /* 0x00ff00003e407812 */ /* 0x000fe200078ef83b */
[----:B------:R-:W-:Y:S01]  /*76c0*/  HADD2.F32 R62, -RZ, R60.H0_H0 ;  /* 0x2000003cff3e7230 */ /* 0x000fe20000004100 */
[----:B------:R-:W-:Y:S01]  /*76d0*/  LOP3.LUT R61, R58, 0xff0000, R49, 0xf8, !PT ;  /* 0x00ff00003a3d7812 */ /* 0x000fe200078ef831 */
[--C-:B------:R-:W-:Y:S01]  /*76e0*/  HADD2.F32 R49, -RZ, R40.reuse.H1_H1 ;  /* 0x30000028ff317230 */ /* 0x100fe20000004100 */
[----:B------:R-:W-:Y:S01]  /*76f0*/  F2FP.F16.E4M3.UNPACK_B R59, R138.H1 ;  /* 0x0000008aff3b723e */ /* 0x000fe200030006ff */
[----:B------:R-:W-:Y:S01]  /*7700*/  HADD2.F32 R58, -RZ, R41.H1_H1 ;  /* 0x30000029ff3a7230 */ /* 0x000fe20000004100 */
[----:B------:R-:W-:Y:S01]  /*7710*/  F2FP.F16.E4M3.UNPACK_B R139, R139 ;  /* 0x0000008bff8b723e */ /* 0x000fe200020006ff */
[----:B------:R-:W-:-:S02]  /*7720*/  HADD2.F32 R40, -RZ, R40.H0_H0 ;  /* 0x20000028ff287230 */ /* 0x000fc40000004100 */
[-C--:B------:R-:W-:Y:S01]  /*7730*/  FMUL.FTZ R65, R49, R62.reuse ;  /* 0x0000003e31417220 */ /* 0x080fe20000410000 */
[----:B------:R-:W-:Y:S02]  /*7740*/  HADD2.F32 R60, -RZ, R59.H0_H0 ;  /* 0x2000003bff3c7230 */ /* 0x000fe40000004100 */
[-C--:B------:R-:W-:Y:S01]  /*7750*/  FMUL.FTZ R66, R58, R63.reuse ;  /* 0x0000003f3a427220 */ /* 0x080fe20000410000 */
[----:B------:R-:W-:Y:S02]  /*7760*/  HADD2.F32 R41, -RZ, R41.H0_H0 ;  /* 0x20000029ff297230 */ /* 0x000fe40000004100 */
[C---:B------:R-:W-:Y:S01]  /*7770*/  FMUL.FTZ R62, R40.reuse, R62 ;  /* 0x0000003e283e7220 */ /* 0x040fe20000410000 */
[----:B------:R-:W-:Y:S02]  /*7780*/  HADD2.F32 R59, -RZ, R59.H1_H1 ;  /* 0x3000003bff3b7230 */ /* 0x000fe40000004100 */
[----:B------:R-:W-:Y:S01]  /*7790*/  FFMA.FTZ R40, R40, R60, -R65 ;  /* 0x0000003c28287223 */ /* 0x000fe20000010841 */
[----:B------:R-:W-:Y:S01]  /*77a0*/  F2FP.F16.E4M3.UNPACK_B R138, R138 ;  /* 0x0000008aff8a723e */ /* 0x000fe200020006ff */
[----:B------:R-:W-:Y:S01]  /*77b0*/  FMUL.FTZ R63, R41, R63 ;  /* 0x0000003f293f7220 */ /* 0x000fe20000410000 */
[----:B------:R-:W-:Y:S01]  /*77c0*/  FFMA.FTZ R67, R49, R60, R62 ;  /* 0x0000003c31437223 */ /* 0x000fe2000001003e */
[-C--:B------:R-:W-:Y:S01]  /*77d0*/  FFMA.FTZ R65, R41, R59.reuse, -R66 ;  /* 0x0000003b29417223 */ /* 0x080fe20000010842 */
[-C--:B------:R-:W-:Y:S01]  /*77e0*/  F2FP.F16.E4M3.UNPACK_B R41, R48.reuse.H1 ;  /* 0x00000030ff29723e */ /* 0x080fe200030006ff */
[----:B------:R-:W-:Y:S01]  /*77f0*/  FFMA.FTZ R68, R58, R59, R63 ;  /* 0x0000003b3a447223 */ /* 0x000fe2000001003f */
[----:B------:R-:W-:Y:S01]  /*7800*/  F2FP.F16.E4M3.UNPACK_B R48, R48 ;  /* 0x00000030ff30723e */ /* 0x000fe200020006ff */
[----:B------:R-:W-:-:S02]  /*7810*/  HADD2.F32 R60, -RZ, R139.H1_H1 ;  /* 0x3000008bff3c7230 */ /* 0x000fc40000004100 */
[--C-:B------:R-:W-:Y:S01]  /*7820*/  HADD2.F32 R49, -RZ, R41.reuse.H0_H0 ;  /* 0x20000029ff317230 */ /* 0x100fe20000004100 */
[----:B------:R-:W-:Y:S01]  /*7830*/  F2FP.SATFINITE.E4M3.F32.PACK_AB_MERGE_C R71, R68, R65, RZ ;  /* 0x000000414447723e */ /* 0x000fe200048070ff */
[----:B------:R-:W-:Y:S02]  /*7840*/  HADD2.F32 R58, -RZ, R41.H1_H1 ;  /* 0x30000029ff3a7230 */ /* 0x000fe40000004100 */
[--C-:B------:R-:W-:Y:S02]  /*7850*/  HADD2.F32 R41, -RZ, R48.reuse.H0_H0 ;  /* 0x20000030ff297230 */ /* 0x100fe40000004100 */
[-C--:B------:R-:W-:Y:S01]  /*7860*/  FMUL.FTZ R63, R49, R60.reuse ;  /* 0x0000003c313f7220 */ /* 0x080fe20000410000 */
[----:B------:R-:W-:Y:S02]  /*7870*/  HADD2.F32 R139, -RZ, R139.H0_H0 ;  /* 0x2000008bff8b7230 */ /* 0x000fe40000004100 */
[----:B------:R-:W-:Y:S01]  /*7880*/  FMUL.FTZ R62, R58, R60 ;  /* 0x0000003c3a3e7220 */ /* 0x000fe20000410000 */
[----:B------:R-:W-:-:S02]  /*7890*/  HADD2.F32 R48, -RZ, R48.H1_H1 ;  /* 0x30000030ff307230 */ /* 0x000fc40000004100 */
[--C-:B------:R-:W-:Y:S02]  /*78a0*/  HADD2.F32 R59, -RZ, R138.reuse.H1_H1 ;  /* 0x3000008aff3b7230 */ /* 0x100fe40000004100 */
[----:B------:R-:W-:Y:S02]  /*78b0*/  HADD2.F32 R138, -RZ, R138.H0_H0 ;  /* 0x2000008aff8a7230 */ /* 0x000fe40000004100 */
[-C--:B------:R-:W-:Y:S01]  /*78c0*/  FMUL.FTZ R60, R48, R139.reuse ;  /* 0x0000008b303c7220 */ /* 0x080fe20000410000 */
[----:B------:R-:W-:Y:S01]  /*78d0*/  FMUL.FTZ R139, R41, R139 ;  /* 0x0000008b298b7220 */ /* 0x000fe20000410000 */
[-C--:B------:R-:W-:Y:S01]  /*78e0*/  FFMA.FTZ R62, R49, R59.reuse, -R62 ;  /* 0x0000003b313e7223 */ /* 0x080fe2000001083e */
[----:B------:R-:W-:Y:S01]  /*78f0*/  FFMA.FTZ R63, R58, R59, R63 ;  /* 0x0000003b3a3f7223 */ /* 0x000fe2000001003f */
[-C--:B------:R-:W-:Y:S01]  /*7900*/  FFMA.FTZ R66, R41, R138.reuse, -R60 ;  /* 0x0000008a29427223 */ /* 0x080fe2000001083c */
[----:B------:R-:W-:Y:S01]  /*7910*/  FFMA.FTZ R139, R48, R138, R139 ;  /* 0x0000008a308b7223 */ /* 0x000fe2000001008b */
[----:B------:R-:W-:-:S02]  /*7920*/  F2FP.F16.E4M3.UNPACK_B R48, R43.H1 ;  /* 0x0000002bff30723e */ /* 0x000fc400030006ff */
[----:B------:R-:W-:Y:S02]  /*7930*/  F2FP.SATFINITE.E4M3.F32.PACK_AB_MERGE_C R70, R63, R62, RZ ;  /* 0x0000003e3f46723e */ /* 0x000fe400048070ff */
[----:B------:R-:W-:Y:S01]  /*7940*/  F2FP.F16.E4M3.UNPACK_B R62, R64.H1 ;  /* 0x00000040ff3e723e */ /* 0x000fe200030006ff */
[--C-:B------:R-:W-:Y:S01]  /*7950*/  HADD2.F32 R58, -RZ, R48.reuse.H1_H1 ;  /* 0x30000030ff3a7230 */ /* 0x100fe20000004100 */
[-C--:B------:R-:W-:Y:S01]  /*7960*/  F2FP.F16.E4M3.UNPACK_B R59, R61.reuse.H1 ;  /* 0x0000003dff3b723e */ /* 0x080fe200030006ff */
[----:B------:R-:W-:Y:S01]  /*7970*/  HADD2.F32 R49, -RZ, R48.H0_H0 ;  /* 0x20000030ff317230 */ /* 0x000fe20000004100 */
[----:B------:R-:W-:Y:S01]  /*7980*/  F2FP.F16.E4M3.UNPACK_B R41, R42.H1 ;  /* 0x0000002aff29723e */ /* 0x000fe200030006ff */
[----:B------:R-:W-:Y:S01]  /*7990*/  HADD2.F32 R65, -RZ, R62.H1_H1 ;  /* 0x3000003eff417230 */ /* 0x000fe20000004100 */
[----:B------:R-:W-:Y:S01]  /*79a0*/  F2FP.F16.E4M3.UNPACK_B R64, R64 ;  /* 0x00000040ff40723e */ /* 0x000fe200020006ff */
[----:B------:R-:W-:Y:S01]  /*79b0*/  HADD2.F32 R60, -RZ, R59.H1_H1 ;  /* 0x3000003bff3c7230 */ /* 0x000fe20000004100 */
[----:B------:R-:W-:Y:S01]  /*79c0*/  F2FP.F16.E4M3.UNPACK_B R61, R61 ;  /* 0x0000003dff3d723e */ /* 0x000fe200020006ff */
[----:B------:R-:W-:-:S02]  /*79d0*/  HADD2.F32 R48, -RZ, R41.H1_H1 ;  /* 0x30000029ff307230 */ /* 0x000fc40000004100 */
[-C--:B------:R-:W-:Y:S01]  /*79e0*/  FMUL.FTZ R68, R58, R65.reuse ;  /* 0x000000413a447220 */ /* 0x080fe20000410000 */
[----:B------:R-:W-:Y:S02]  /*79f0*/  HADD2.F32 R63, -RZ, R64.H1_H1 ;  /* 0x30000040ff3f7230 */ /* 0x000fe40000004100 */
[C---:B------:R-:W-:Y:S01]  /*7a00*/  FMUL.FTZ R65, R49.reuse, R65 ;  /* 0x0000004131417220 */ /* 0x040fe20000410000 */
[----:B------:R-:W-:Y:S02]  /*7a10*/  HADD2.F32 R41, -RZ, R41.H0_H0 ;  /* 0x20000029ff297230 */ /* 0x000fe40000004100 */
[----:B------:R-:W-:Y:S01]  /*7a20*/  FFMA.FTZ R69, R49, R60, -R68 ;  /* 0x0000003c31457223 */ /* 0x000fe20000010844 */
[----:B------:R-:W-:Y:S02]  /*7a30*/  HADD2.F32 R49, -RZ, R61.H1_H1 ;  /* 0x3000003dff317230 */ /* 0x000fe40000004100 */
[----:B------:R-:W-:Y:S01]  /*7a40*/  FMUL.FTZ R68, R48, R63 ;  /* 0x0000003f30447220 */ /* 0x000fe20000410000 */
[----:B------:R-:W-:Y:S01]  /*7a50*/  F2FP.F16.E4M3.UNPACK_B R43, R43 ;  /* 0x0000002bff2b723e */ /* 0x000fe200020006ff */
[C---:B------:R-:W-:Y:S01]  /*7a60*/  FMUL.FTZ R63, R41.reuse, R63 ;  /* 0x0000003f293f7220 */ /* 0x040fe20000410000 */
[----:B------:R-:W-:Y:S01]  /*7a70*/  F2FP.F16.E4M3.UNPACK_B R42, R42 ;  /* 0x0000002aff2a723e */ /* 0x000fe200020006ff */
[----:B------:R-:W-:Y:S01]  /*7a80*/  FFMA.FTZ R68, R41, R49, -R68 ;  /* 0x0000003129447223 */ /* 0x000fe20000010844 */
[----:B------:R-:W-:-:S02]  /*7a90*/  HADD2.F32 R62, -RZ, R62.H0_H0 ;  /* 0x2000003eff3e7230 */ /* 0x000fc40000004100 */
[----:B------:R-:W-:Y:S01]  /*7aa0*/  FFMA.FTZ R63, R48, R49, R63 ;  /* 0x00000031303f7223 */ /* 0x000fe2000001003f */
[--C-:B------:R-:W-:Y:S02]  /*7ab0*/  HADD2.F32 R48, -RZ, R43.reuse.H0_H0 ;  /* 0x2000002bff307230 */ /* 0x100fe40000004100 */
[----:B------:R-:W-:Y:S01]  /*7ac0*/  FFMA.FTZ R60, R58, R60, R65 ;  /* 0x0000003c3a3c7223 */ /* 0x000fe20000010041 */
[----:B------:R-:W-:Y:S02]  /*7ad0*/  HADD2.F32 R43, -RZ, R43.H1_H1 ;  /* 0x3000002bff2b7230 */ /* 0x000fe40000004100 */
[--C-:B------:R-:W-:Y:S01]  /*7ae0*/  HADD2.F32 R41, -RZ, R42.reuse.H0_H0 ;  /* 0x2000002aff297230 */ /* 0x100fe20000004100 */
[----:B------:R-:W-:Y:S01]  /*7af0*/  F2FP.SATFINITE.E4M3.F32.PACK_AB_MERGE_C R63, R63, R68, RZ ;  /* 0x000000443f3f723e */ /* 0x000fe200048070ff */
[----:B------:R-:W-:Y:S02]  /*7b00*/  HADD2.F32 R42, -RZ, R42.H1_H1 ;  /* 0x3000002aff2a7230 */ /* 0x000fe40000004100 */
[----:B------:R-:W-:Y:S01]  /*7b10*/  FMUL.FTZ R65, R43, R62 ;  /* 0x0000003e2b417220 */ /* 0x000fe20000410000 */
[----:B------:R-:W-:-:S02]  /*7b20*/  HADD2.F32 R64, -RZ, R64.H0_H0 ;  /* 0x20000040ff407230 */ /* 0x000fc40000004100 */
[----:B------:R-:W-:Y:S01]  /*7b30*/  FMUL.FTZ R62, R48, R62 ;  /* 0x0000003e303e7220 */ /* 0x000fe20000410000 */
[----:B------:R-:W-:Y:S01]  /*7b40*/  HADD2.F32 R59, -RZ, R59.H0_H0 ;  /* 0x2000003bff3b7230 */ /* 0x000fe20000004100 */
[----:B------:R-:W-:Y:S01]  /*7b50*/  F2FP.SATFINITE.E4M3.F32.PACK_AB_MERGE_C R60, R60, R69, RZ ;  /* 0x000000453c3c723e */ /* 0x000fe200048070ff */
[----:B------:R-:W-:Y:S02]  /*7b60*/  HADD2.F32 R61, -RZ, R61.H0_H0 ;  /* 0x2000003dff3d7230 */ /* 0x000fe40000004100 */
[-C--:B------:R-:W-:Y:S01]  /*7b70*/  FMUL.FTZ R58, R42, R64.reuse ;  /* 0x000000402a3a7220 */ /* 0x080fe20000410000 */
[----:B------:R-:W-:Y:S01]  /*7b80*/  FMUL.FTZ R49, R41, R64 ;  /* 0x0000004029317220 */ /* 0x000fe20000410000 */
        /* <DEDUP_REMOVED lines=8> */
.L_x_529:
[----:B------:R-:W-:Y:S05]  /*7c10*/  BSYNC B2 ;  /* 0x0000000000027941 */ /* 0x000fea0003800000 */
.L_x_528:
[----:B-1----:R0:W-:Y:S02]  /*7c20*/  STG.E.128 desc[UR54][R44.64+0x60], R40 ;  /* 0x000060282c007986 */ /* 0x0021e4000c101d36 */
.L_x_527:
[----:B------:R-:W-:Y:S05]  /*7c30*/  BSYNC B1 ;  /* 0x0000000000017941 */ /* 0x000fea0003800000 */
.L_x_526:
[----:B------:R-:W-:Y:S01]  /*7c40*/  ISETP.NE.AND P2, PT, R38, RZ, PT ;  /* 0x000000ff2600720c */ /* 0x000fe20003f45270 */
[----:B------:R-:W-:-:S12]  /*7c50*/  BSSY B1, `(.L_x_530) ;  /* 0x0000070000017945 */ /* 0x000fd80003800000 */
[----:B------:R-:W-:Y:S05]  /*7c60*/  @!P2 BRA `(.L_x_531) ;  /* 0x0000000400b8a947 */ /* 0x000fea0003800000 */
[----:B012-4-:R0:W1:Y:S01]  /*7c70*/  LDS.128 R40, [R47+0x21400] ;  /* 0x021400002f287984 */ /* 0x0170620000000c00 */
[----:B------:R-:W-:Y:S01]  /*7c80*/  ISETP.GE.AND P2, PT, R172, R131, PT ;  /* 0x00000083ac00720c */ /* 0x000fe20003f46270 */
[----:B------:R-:W-:-:S12]  /*7c90*/  BSSY B2, `(.L_x_532) ;  /* 0x000006a000027945 */ /* 0x000fd80003800000 */
[----:B0-----:R-:W-:Y:S05]  /*7ca0*/  @P2 BRA `(.L_x_533) ;  /* 0x0000000400a02947 */ /* 0x001fea0003800000 */
[----:B------:R-:W-:Y:S01]  /*7cb0*/  SHF.R.U32.HI R59, RZ, 0x8, R55 ;  /* 0x00000008ff3b7819 */ /* 0x000fe20000011637 */
[----:B-1----:R-:W-:Y:S01]  /*7cc0*/  IMAD.MOV.U32 R49, RZ, RZ, R43 ;  /* 0x000000ffff317224 */ /* 0x002fe200078e002b */
[----:B------:R-:W-:Y:S01]  /*7cd0*/  LOP3.LUT R47, R55, 0xff0000ff, RZ, 0xc0, !PT ;  /* 0xff0000ff372f7812 */ /* 0x000fe200078ec0ff */
[----:B------:R-:W-:Y:S01]  /*7ce0*/  IMAD.MOV.U32 R48, RZ, RZ, R42 ;  /* 0x000000ffff307224 */ /* 0x000fe200078e002a */
[----:B------:R-:W-:Y:S02]  /*7cf0*/  SHF.R.U32.HI R56, RZ, 0x10, R55 ;  /* 0x00000010ff387819 */ /* 0x000fe40000011637 */
[--C-:B------:R-:W-:Y:S02]  /*7d00*/  SHF.R.U32.HI R55, RZ, 0x8, R57.reuse ;  /* 0x00000008ff377819 */ /* 0x100fe40000011639 */
[----:B------:R-:W-:Y:S02]  /*7d10*/  LOP3.LUT R54, R57, 0xff0000ff, RZ, 0xc0, !PT ;  /* 0xff0000ff39367812 */ /* 0x000fe400078ec0ff */
[----:B------:R-:W-:Y:S01]  /*7d20*/  SHF.R.U32.HI R58, RZ, 0x10, R57 ;  /* 0x00000010ff3a7819 */ /* 0x000fe20000011639 */
[----:B------:R-:W-:Y:S01]  /*7d30*/  IMAD.SHL.U32 R43, R55, 0x100, RZ ;  /* 0x00000100372b7824 */ /* 0x000fe200078e00ff */
[----:B------:R-:W-:-:S02]  /*7d40*/  SHF.L.U32 R42, R59, 0x8, RZ ;  /* 0x000000083b2a7819 */ /* 0x000fc400000006ff */
[----:B------:R-:W-:Y:S01]  /*7d50*/  F2FP.F16.E4M3.UNPACK_B R55, R91.H1 ;  /* 0x0000005bff37723e */ /* 0x000fe200030006ff */
[----:B------:R-:W-:Y:S01]  /*7d60*/  IMAD.U32 R58, R58, 0x10000, RZ ;  /* 0x000100003a3a7824 */ /* 0x000fe200078e00ff */
[----:B------:R-:W-:Y:S01]  /*7d70*/  LOP3.LUT R43, R54, 0xff00, R43, 0xf8, !PT ;  /* 0x0000ff00362b7812 */ /* 0x000fe200078ef82b */
[----:B------:R-:W-:Y:S01]  /*7d80*/  IMAD.U32 R54, R56, 0x10000, RZ ;  /* 0x0001000038367824 */ /* 0x000fe200078e00ff */
[----:B------:R-:W-:Y:S01]  /*7d90*/  LOP3.LUT R47, R47, 0xff00, R42, 0xf8, !PT ;  /* 0x0000ff002f2f7812 */ /* 0x000fe200078ef82a */
[--C-:B------:R-:W-:Y:S01]  /*7da0*/  HADD2.F32 R57, -RZ, R55.reuse.H0_H0 ;  /* 0x20000037ff397230 */ /* 0x100fe20000004100 */
[-C--:B------:R-:W-:Y:S02]  /*7db0*/  F2FP.F16.E4M3.UNPACK_B R42, R41.reuse ;  /* 0x00000029ff2a723e */ /* 0x080fe400020006ff */
[----:B------:R-:W-:Y:S02]  /*7dc0*/  LOP3.LUT R56, R47, 0xff0000, R54, 0xf8, !PT ;  /* 0x00ff00002f387812 */ /* 0x000fe400078ef836 */
[----:B------:R-:W-:Y:S01]  /*7dd0*/  LOP3.LUT R59, R43, 0xff0000, R58, 0xf8, !PT ;  /* 0x00ff00002b3b7812 */ /* 0x000fe200078ef83a */
[--C-:B------:R-:W-:Y:S01]  /*7de0*/  HADD2.F32 R43, -RZ, R42.reuse.H1_H1 ;  /* 0x3000002aff2b7230 */ /* 0x100fe20000004100 */
[----:B------:R-:W-:Y:S01]  /*7df0*/  F2FP.F16.E4M3.UNPACK_B R54, R90.H1 ;  /* 0x0000005aff36723e */ /* 0x000fe200030006ff */
[----:B------:R-:W-:Y:S01]  /*7e00*/  HADD2.F32 R58, -RZ, R55.H1_H1 ;  /* 0x30000037ff3a7230 */ /* 0x000fe20000004100 */
[----:B------:R-:W-:Y:S01]  /*7e10*/  F2FP.F16.E4M3.UNPACK_B R41, R41.H1 ;  /* 0x00000029ff29723e */ /* 0x000fe200030006ff */
[----:B------:R-:W-:-:S02]  /*7e20*/  HADD2.F32 R42, -RZ, R42.H0_H0 ;  /* 0x2000002aff2a7230 */ /* 0x000fc40000004100 */
[----:B------:R-:W-:Y:S01]  /*7e30*/  FMUL.FTZ R61, R43, R57 ;  /* 0x000000392b3d7220 */ /* 0x000fe20000410000 */
[--C-:B------:R-:W-:Y:S01]  /*7e40*/  HADD2.F32 R55, -RZ, R54.reuse.H0_H0 ;  /* 0x20000036ff377230 */ /* 0x100fe20000004100 */
[----:B------:R-:W-:Y:S01]  /*7e50*/  F2FP.F16.E4M3.UNPACK_B R91, R91 ;  /* 0x0000005bff5b723e */ /* 0x000fe200020006ff */
[--C-:B------:R-:W-:Y:S02]  /*7e60*/  HADD2.F32 R47, -RZ, R41.reuse.H1_H1 ;  /* 0x30000029ff2f7230 */ /* 0x100fe40000004100 */
[C---:B------:R-:W-:Y:S01]  /*7e70*/  FMUL.FTZ R60, R42.reuse, R57 ;  /* 0x000000392a3c7220 */ /* 0x040fe20000410000 */
[----:B------:R-:W-:Y:S02]  /*7e80*/  HADD2.F32 R41, -RZ, R41.H0_H0 ;  /* 0x20000029ff297230 */ /* 0x000fe40000004100 */
[-C--:B------:R-:W-:Y:S01]  /*7e90*/  FFMA.FTZ R61, R42, R55.reuse, -R61 ;  /* 0x000000372a3d7223 */ /* 0x080fe2000001083d */
[----:B------:R-:W-:Y:S02]  /*7ea0*/  HADD2.F32 R54, -RZ, R54.H1_H1 ;  /* 0x30000036ff367230 */ /* 0x000fe40000004100 */
[-C--:B------:R-:W-:Y:S01]  /*7eb0*/  FMUL.FTZ R42, R47, R58.reuse ;  /* 0x0000003a2f2a7220 */ /* 0x080fe20000410000 */
[----:B------:R-:W-:Y:S01]  /*7ec0*/  FFMA.FTZ R62, R43, R55, R60 ;  /* 0x000000372b3e7223 */ /* 0x000fe2000001003c */
[C---:B------:R-:W-:Y:S01]  /*7ed0*/  FMUL.FTZ R58, R41.reuse, R58 ;  /* 0x0000003a293a7220 */ /* 0x040fe20000410000 */
[----:B------:R-:W-:Y:S01]  /*7ee0*/  F2FP.F16.E4M3.UNPACK_B R90, R90 ;  /* 0x0000005aff5a723e */ /* 0x000fe200020006ff */
[----:B------:R-:W-:Y:S01]  /*7ef0*/  FFMA.FTZ R57, R41, R54, -R42 ;  /* 0x0000003629397223 */ /* 0x000fe2000001082a */
[----:B------:R-:W-:Y:S01]  /*7f00*/  F2FP.F16.E4M3.UNPACK_B R41, R40.H1 ;  /* 0x00000028ff29723e */ /* 0x000fe200030006ff */
        /* <DEDUP_REMOVED lines=10> */
[----:B------:R-:W-:-:S02]  /*7fb0*/  HADD2.F32 R91, -RZ, R91.H0_H0 ;  /* 0x2000005bff5b7230 */ /* 0x000fc40000004100 */
[----:B------:R-:W-:Y:S02]  /*7fc0*/  HADD2.F32 R40, -RZ, R40.H1_H1 ;  /* 0x30000028ff287230 */ /* 0x000fe40000004100 */
        /* <DEDUP_REMOVED lines=11> */
[----:B------:R-:W-:Y:S01]  /*8080*/  HADD2.F32 R54, -RZ, R47.H1_H1 ;  /* 0x3000002fff367230 */ /* 0x000fe20000004100 */
[----:B------:R-:W-:-:S02]  /*8090*/  F2FP.F16.E4M3.UNPACK_B R55, R59.H1 ;  /* 0x0000003bff37723e */ /* 0x000fc400030006ff */
[-C--:B------:R-:W-:Y:S01]  /*80a0*/  F2FP.F16.E4M3.UNPACK_B R40, R48.reuse.H1 ;  /* 0x00000030ff28723e */ /* 0x080fe200030006ff */
[----:B------:R-:W-:Y:S01]  /*80b0*/  HADD2.F32 R43, -RZ, R41.H1_H1 ;  /* 0x30000029ff2b7230 */ /* 0x000fe20000004100 */
[----:B------:R-:W-:Y:S01]  /*80c0*/  F2FP.F16.E4M3.UNPACK_B R59, R59 ;  /* 0x0000003bff3b723e */ /* 0x000fe200020006ff */
[----:B------:R-:W-:Y:S01]  /*80d0*/  HADD2.F32 R58, -RZ, R55.H1_H1 ;  /* 0x30000037ff3a7230 */ /* 0x000fe20000004100 */
[----:B------:R-:W-:Y:S01]  /*80e0*/  F2FP.F16.E4M3.UNPACK_B R49, R49 ;  /* 0x00000031ff31723e */ /* 0x000fe200020006ff */
[----:B------:R-:W-:Y:S01]  /*80f0*/  HADD2.F32 R42, -RZ, R41.H0_H0 ;  /* 0x20000029ff2a7230 */ /* 0x000fe20000004100 */
[----:B------:R-:W-:Y:S01]  /*8100*/  F2FP.F16.E4M3.UNPACK_B R48, R48 ;  /* 0x00000030ff30723e */ /* 0x000fe200020006ff */
[----:B------:R-:W-:Y:S02]  /*8110*/  HADD2.F32 R41, -RZ, R40.H1_H1 ;  /* 0x30000028ff297230 */ /* 0x000fe40000004100 */
[----:B------:R-:W-:Y:S01]  /*8120*/  FMUL.FTZ R63, R43, R58 ;  /* 0x0000003a2b3f7220 */ /* 0x000fe20000410000 */
[----:B------:R-:W-:-:S02]  /*8130*/  HADD2.F32 R57, -RZ, R59.H1_H1 ;  /* 0x3000003bff397230 */ /* 0x000fc40000004100 */
[C---:B------:R-:W-:Y:S01]  /*8140*/  FMUL.FTZ R66, R42.reuse, R58 ;  /* 0x0000003a2a427220 */ /* 0x040fe20000410000 */
[----:B------:R-:W-:Y:S02]  /*8150*/  HADD2.F32 R40, -RZ, R40.H0_H0 ;  /* 0x20000028ff287230 */ /* 0x000fe40000004100 */
[-C--:B------:R-:W-:Y:S01]  /*8160*/  FFMA.FTZ R64, R42, R54.reuse, -R63 ;  /* 0x000000362a407223 */ /* 0x080fe2000001083f */
[----:B------:R-:W-:Y:S02]  /*8170*/  HADD2.F32 R42, -RZ, R56.H1_H1 ;  /* 0x30000038ff2a7230 */ /* 0x000fe40000004100 */
[-C--:B------:R-:W-:Y:S01]  /*8180*/  FMUL.FTZ R63, R41, R57.reuse ;  /* 0x00000039293f7220 */ /* 0x080fe20000410000 */
[----:B------:R-:W-:Y:S02]  /*8190*/  HADD2.F32 R59, -RZ, R59.H0_H0 ;  /* 0x2000003bff3b7230 */ /* 0x000fe40000004100 */
[C---:B------:R-:W-:Y:S01]  /*81a0*/  FMUL.FTZ R58, R40.reuse, R57 ;  /* 0x00000039283a7220 */ /* 0x040fe20000410000 */
[----:B------:R-:W-:Y:S01]  /*81b0*/  FFMA.FTZ R57, R43, R54, R66 ;  /* 0x000000362b397223 */ /* 0x000fe20000010042 */
[----:B------:R-:W-:Y:S01]  /*81c0*/  FFMA.FTZ R63, R40, R42, -R63 ;  /* 0x0000002a283f7223 */ /* 0x000fe2000001083f */
[----:B------:R-:W-:-:S02]  /*81d0*/  HADD2.F32 R40, -RZ, R48.H0_H0 ;  /* 0x20000030ff287230 */ /* 0x000fc40000004100 */
[----:B------:R-:W-:Y:S01]  /*81e0*/  FFMA.FTZ R58, R41, R42, R58 ;  /* 0x0000002a293a7223 */ /* 0x000fe2000001003a */
[--C-:B------:R-:W-:Y:S01]  /*81f0*/  HADD2.F32 R41, -RZ, R49.reuse.H0_H0 ;  /* 0x20000031ff297230 */ /* 0x100fe20000004100 */
[----:B------:R-:W-:Y:S01]  /*8200*/  F2FP.SATFINITE.E4M3.F32.PACK_AB_MERGE_C R57, R57, R64, RZ ;  /* 0x000000403939723e */ /* 0x000fe200048070ff */
[----:B------:R-:W-:Y:S02]  /*8210*/  HADD2.F32 R49, -RZ, R49.H1_H1 ;  /* 0x30000031ff317230 */ /* 0x000fe40000004100 */
[----:B------:R-:W-:Y:S01]  /*8220*/  HADD2.F32 R54, -RZ, R55.H0_H0 ;  /* 0x20000037ff367230 */ /* 0x000fe20000004100 */
[----:B------:R-:W-:Y:S01]  /*8230*/  F2FP.SATFINITE.E4M3.F32.PACK_AB_MERGE_C R58, R58, R63, RZ ;  /* 0x0000003f3a3a723e */ /* 0x000fe200048070ff */
[----:B------:R-:W-:Y:S02]  /*8240*/  HADD2.F32 R48, -RZ, R48.H1_H1 ;  /* 0x30000030ff307230 */ /* 0x000fe40000004100 */
[----:B------:R-:W-:Y:S02]  /*8250*/  HADD2.F32 R42, -RZ, R47.H0_H0 ;  /* 0x2000002fff2a7230 */ /* 0x000fe40000004100 */
[----:B------:R-:W-:-:S02]  /*8260*/  HADD2.F32 R43, -RZ, R56.H0_H0 ;  /* 0x20000038ff2b7230 */ /* 0x000fc40000004100 */
[-C--:B------:R-:W-:Y:S01]  /*8270*/  FMUL.FTZ R56, R49, R54.reuse ;  /* 0x0000003631387220 */ /* 0x080fe20000410000 */
[-C--:B------:R-:W-:Y:S01]  /*8280*/  FMUL.FTZ R47, R48, R59.reuse ;  /* 0x0000003b302f7220 */ /* 0x080fe20000410000 */
[C---:B------:R-:W-:Y:S01]  /*8290*/  FMUL.FTZ R54, R41.reuse, R54 ;  /* 0x0000003629367220 */ /* 0x040fe20000410000 */
[C---:B------:R-:W-:Y:S01]  /*82a0*/  FMUL.FTZ R59, R40.reuse, R59 ;  /* 0x0000003b283b7220 */ /* 0x040fe20000410000 */
[-C--:B------:R-:W-:Y:S01]  /*82b0*/  FFMA.FTZ R56, R41, R42.reuse, -R56 ;  /* 0x0000002a29387223 */ /* 0x080fe20000010838 */
[-C--:B------:R-:W-:Y:S01]  /*82c0*/  FFMA.FTZ R47, R40, R43.reuse, -R47 ;  /* 0x0000002b282f7223 */ /* 0x080fe2000001082f */
[----:B------:R-:W-:Y:S01]  /*82d0*/  FFMA.FTZ R49, R49, R42, R54 ;  /* 0x0000002a31317223 */ /* 0x000fe20000010036 */
[----:B------:R-:W-:Y:S01]  /*82e0*/  FFMA.FTZ R48, R48, R43, R59 ;  /* 0x0000002b30307223 */ /* 0x000fe2000001003b */
[----:B------:R-:W-:Y:S02]  /*82f0*/  F2FP.SATFINITE.E4M3.F32.PACK_AB_MERGE_C R41, R62, R61, R67 ;  /* 0x0000003d3e29723e */ /* 0x000fe40004807043 */
[----:B------:R-:W-:-:S02]  /*8300*/  F2FP.SATFINITE.E4M3.F32.PACK_AB_MERGE_C R40, R91, R60, R65 ;  /* 0x0000003c5b28723e */ /* 0x000fc40004807041 */
[----:B------:R-:W-:Y:S02]  /*8310*/  F2FP.SATFINITE.E4M3.F32.PACK_AB_MERGE_C R42, R48, R47, R58 ;  /* 0x0000002f302a723e */ /* 0x000fe4000480703a */
[----:B------:R-:W-:-:S07]  /*8320*/  F2FP.SATFINITE.E4M3.F32.PACK_AB_MERGE_C R43, R49, R56, R57 ;  /* 0x00000038312b723e */ /* 0x000fce0004807039 */
.L_x_533:
[----:B------:R-:W-:Y:S05]  /*8330*/  BSYNC B2 ;  /* 0x0000000000027941 */ /* 0x000fea0003800000 */
.L_x_532:
[----:B-1----:R0:W-:Y:S02]  /*8340*/  STG.E.128 desc[UR54][R44.64+0x80], R40 ;  /* 0x000080282c007986 */ /* 0x0021e4000c101d36 */
.L_x_531:
[----:B------:R-:W-:Y:S05]  /*8350*/  BSYNC B1 ;  /* 0x0000000000017941 */ /* 0x000fea0003800000 */
.L_x_530:
[----:B------:R-:W-:-:S13]  /*8360*/  ISETP.NE.AND P2, PT, R39, RZ, PT ;  /* 0x000000ff2700720c */ /* 0x000fda0003f45270 */
[----:B------:R-:W-:Y:S05]  /*8370*/  @!P2 BRA `(.L_x_513) ;  /* 0x000000700024a947 */ /* 0x000fea0003800000 */
[----:B012-4-:R0:W1:Y:S01]  /*8380*/  LDS.128 R40, [R46+0x21400] ;  /* 0x021400002e287984 */ /* 0x0170620000000c00 */
[----:B------:R-:W-:Y:S01]  /*8390*/  ISETP.GE.AND P2, PT, R174, R131, PT ;  /* 0x00000083ae00720c */ /* 0x000fe20003f46270 */
[----:B------:R-:W-:-:S12]  /*83a0*/  BSSY B1, `(.L_x_534) ;  /* 0x000006b000017945 */ /* 0x000fd80003800000 */
[----:B0-----:R-:W-:Y:S05]  /*83b0*/  @P2 BRA `(.L_x_535) ;  /* 0x0000000400a42947 */ /* 0x001fea0003800000 */
[----:B------:R-:W-:Y:S01]  /*83c0*/  SHF.R.U32.HI R52, RZ, 0x8, R51 ;  /* 0x00000008ff347819 */ /* 0x000fe20000011633 */
[----:B-1----:R-:W-:Y:S01]  /*83d0*/  IMAD.MOV.U32 R48, RZ, RZ, R43 ;  /* 0x000000ffff307224 */ /* 0x002fe200078e002b */
[----:B------:R-:W-:Y:S02]  /*83e0*/  SHF.R.U32.HI R46, RZ, 0x8, R53 ;  /* 0x00000008ff2e7819 */ /* 0x000fe40000011635 */
[----:B------:R-:W-:Y:S01]  /*83f0*/  MOV R47, R42 ;  /* 0x0000002a002f7202 */ /* 0x000fe20000000f00 */
[----:B------:R-:W-:Y:S01]  /*8400*/  IMAD.SHL.U32 R42, R52, 0x100, RZ ;  /* 0x00000100342a7824 */ /* 0x000fe200078e00ff */
[----:B------:R-:W-:Y:S01]  /*8410*/  SHF.R.U32.HI R54, RZ, 0x10, R51 ;  /* 0x00000010ff367819 */ /* 0x000fe20000011633 */
[----:B------:R-:W-:Y:S01]  /*8420*/  IMAD.SHL.U32 R43, R46, 0x100, RZ ;  /* 0x000001002e2b7824 */ /* 0x000fe200078e00ff */
[----:B------:R-:W-:Y:S02]  /*8430*/  LOP3.LUT R49, R51, 0xff0000ff, RZ, 0xc0, !PT ;  /* 0xff0000ff33317812 */ /* 0x000fe400078ec0ff */
[----:B------:R-:W-:-:S02]  /*8440*/  SHF.R.U32.HI R51, RZ, 0x10, R53 ;  /* 0x00000010ff337819 */ /* 0x000fc40000011635 */
[----:B------:R-:W-:Y:S02]  /*8450*/  LOP3.LUT R50, R53, 0xff0000ff, RZ, 0xc0, !PT ;  /* 0xff0000ff35327812 */ /* 0x000fe400078ec0ff */
[----:B------:R-:W-:Y:S01]  /*8460*/  LOP3.LUT R46, R49, 0xff00, R42, 0xf8, !PT ;  /* 0x0000ff00312e7812 */ /* 0x000fe200078ef82a */
[----:B------:R-:W-:Y:S01]  /*8470*/  IMAD.U32 R49, R51, 0x10000, RZ ;  /* 0x0001000033317824 */ /* 0x000fe200078e00ff */
[----:B------:R-:W-:Y:S01]  /*8480*/  LOP3.LUT R52, R50, 0xff00, R43, 0xf8, !PT ;  /* 0x0000ff0032347812 */ /* 0x000fe200078ef82b */
[----:B------:R-:W-:Y:S01]  /*8490*/  IMAD.U32 R43, R54, 0x10000, RZ ;  /* 0x00010000362b7824 */ /* 0x000fe200078e00ff */
[----:B------:R-:W-:Y:S02]  /*84a0*/  F2FP.F16.E4M3.UNPACK_B R50, R89.H1 ;  /* 0x00000059ff32723e */ /* 0x000fe400030006ff */
[-C--:B------:R-:W-:Y:S02]  /*84b0*/  F2FP.F16.E4M3.UNPACK_B R42, R41.reuse ;  /* 0x00000029ff2a723e */ /* 0x080fe400020006ff */
[----:B------:R-:W-:Y:S01]  /*84c0*/  LOP3.LUT R54, R52, 0xff0000, R49, 0xf8, !PT ;  /* 0x00ff000034367812 */ /* 0x000fe200078ef831 */
[----:B------:R-:W-:Y:S01]  /*84d0*/  HADD2.F32 R52, -RZ, R50.H0_H0 ;  /* 0x20000032ff347230 */ /* 0x000fe20000004100 */
[----:B------:R-:W-:Y:S01]  /*84e0*/  LOP3.LUT R51, R46, 0xff0000, R43, 0xf8, !PT ;  /* 0x00ff00002e337812 */ /* 0x000fe200078ef82b */
[----:B------:R-:W-:Y:S01]  /*84f0*/  HADD2.F32 R43, -RZ, R42.H1_H1 ;  /* 0x3000002aff2b7230 */ /* 0x000fe20000004100 */
[----:B------:R-:W-:Y:S01]  /*8500*/  F2FP.F16.E4M3.UNPACK_B R49, R88.H1 ;  /* 0x00000058ff31723e */ /* 0x000fe200030006ff */
[----:B------:R-:W-:Y:S01]  /*8510*/  HADD2.F32 R53, -RZ, R50.H1_H1 ;  /* 0x30000032ff357230 */ /* 0x000fe20000004100 */
[----:B------:R-:W-:Y:S01]  /*8520*/  F2FP.F16.E4M3.UNPACK_B R41, R41.H1 ;  /* 0x00000029ff29723e */ /* 0x000fe200030006ff */
[----:B------:R-:W-:-:S02]  /*8530*/  HADD2.F32 R42, -RZ, R42.H0_H0 ;  /* 0x2000002aff2a7230 */ /* 0x000fc40000004100 */
[CC--:B------:R-:W-:Y:S01]  /*8540*/  FMUL.FTZ R55, R43.reuse, R52.reuse ;  /* 0x000000342b377220 */ /* 0x0c0fe20000410000 */
[----:B------:R-:W-:Y:S01]  /*8550*/  HADD2.F32 R50, -RZ, R49.H0_H0 ;  /* 0x20000031ff327230 */ /* 0x000fe20000004100 */
[----:B------:R-:W-:Y:S01]  /*8560*/  F2FP.F16.E4M3.UNPACK_B R89, R89 ;  /* 0x00000059ff59723e */ /* 0x000fe200020006ff */
[--C-:B------:R-:W-:Y:S02]  /*8570*/  HADD2.F32 R46, -RZ, R41.reuse.H1_H1 ;  /* 0x30000029ff2e7230 */ /* 0x100fe40000004100 */
[C---:B------:R-:W-:Y:S01]  /*8580*/  FMUL.FTZ R52, R42.reuse, R52 ;  /* 0x000000342a347220 */ /* 0x040fe20000410000 */
[----:B------:R-:W-:Y:S02]  /*8590*/  HADD2.F32 R41, -RZ, R41.H0_H0 ;  /* 0x20000029ff297230 */ /* 0x000fe40000004100 */
[-C--:B------:R-:W-:Y:S01]  /*85a0*/  FFMA.FTZ R56, R42, R50.reuse, -R55 ;  /* 0x000000322a387223 */ /* 0x080fe20000010837 */
[----:B------:R-:W-:Y:S02]  /*85b0*/  HADD2.F32 R49, -RZ, R49.H1_H1 ;  /* 0x30000031ff317230 */ /* 0x000fe40000004100 */
[CC--:B------:R-:W-:Y:S01]  /*85c0*/  FMUL.FTZ R42, R46.reuse, R53.reuse ;  /* 0x000000352e2a7220 */ /* 0x0c0fe20000410000 */
[----:B------:R-:W-:Y:S01]  /*85d0*/  FFMA.FTZ R57, R43, R50, R52 ;  /* 0x000000322b397223 */ /* 0x000fe20000010034 */
[C---:B------:R-:W-:Y:S01]  /*85e0*/  FMUL.FTZ R53, R41.reuse, R53 ;  /* 0x0000003529357220 */ /* 0x040fe20000410000 */
[----:B------:R-:W-:Y:S01]  /*85f0*/  F2FP.F16.E4M3.UNPACK_B R88, R88 ;  /* 0x00000058ff58723e */ /* 0x000fe200020006ff */
        /* <DEDUP_REMOVED lines=19> */
[----:B------:R-:W-:Y:S01]  /*8730*/  FFMA.FTZ R55, R41, R88, -R50 ;  /* 0x0000005829377223 */ /* 0x000fe20000010832 */
[----:B------:R-:W-:Y:S01]  /*8740*/  F2FP.F16.E4M3.UNPACK_B R41, R48.H1 ;  /* 0x00000030ff29723e */ /* 0x000fe200030006ff */
[----:B------:R-:W-:Y:S01]  /*8750*/  FFMA.FTZ R88, R40, R88, R89 ;  /* 0x0000005828587223 */ /* 0x000fe20000010059 */
[----:B------:R-:W-:-:S02]  /*8760*/  F2FP.F16.E4M3.UNPACK_B R50, R54.H1 ;  /* 0x00000036ff32723e */ /* 0x000fc400030006ff */
[----:B------:R-:W-:Y:S01]  /*8770*/  F2FP.SATFINITE.E4M3.F32.PACK_AB_MERGE_C R60, R52, R53, RZ ;  /* 0x00000035343c723e */ /* 0x000fe200048070ff */
[--C-:B------:R-:W-:Y:S01]  /*8780*/  HADD2.F32 R43, -RZ, R41.reuse.H1_H1 ;  /* 0x30000029ff2b7230 */ /* 0x100fe20000004100 */
[----:B------:R-:W-:Y:S01]  /*8790*/  F2FP.F16.E4M3.UNPACK_B R46, R51.H1 ;  /* 0x00000033ff2e723e */ /* 0x000fe200030006ff */
[----:B------:R-:W-:Y:S01]  /*87a0*/  HADD2.F32 R53, -RZ, R50.H1_H1 ;  /* 0x30000032ff357230 */ /* 0x000fe20000004100 */
        /* <DEDUP_REMOVED lines=22> */
[--C-:B------:R-:W-:Y:S02]  /*8910*/  HADD2.F32 R41, -RZ, R48.reuse.H0_H0 ;  /* 0x20000030ff297230 */ /* 0x100fe40000004100 */
        /* <DEDUP_REMOVED lines=16> */
[----:B------:R-:W-:Y:S02]  /*8a20*/  F2FP.SATFINITE.E4M3.F32.PACK_AB_MERGE_C R41, R57, R56, R61 ;  /* 0x000000383929723e */ /* 0x000fe4000480703d */
[----:B------:R-:W-:Y:S02]  /*8a30*/  F2FP.SATFINITE.E4M3.F32.PACK_AB_MERGE_C R40, R88, R55, R60 ;  /* 0x000000375828723e */ /* 0x000fe4000480703c */
[----:B------:R-:W-:-:S07]  /*8a40*/  MOV R42, R52 ;  /* 0x00000034002a7202 */ /* 0x000fce0000000f00 */
.L_x_535:
[----:B------:R-:W-:Y:S05]  /*8a50*/  BSYNC B1 ;  /* 0x0000000000017941 */ /* 0x000fea0003800000 */
.L_x_534:
[----:B-1----:R0:W-:Y:S01]  /*8a60*/  STG.E.128 desc[UR54][R44.64+0xa0], R40 ;  /* 0x0000a0282c007986 */ /* 0x0021e2000c101d36 */
[----:B------:R-:W-:Y:S05]  /*8a70*/  BRA `(.L_x_513) ;  /* 0x0000006800647947 */ /* 0x000fea0003800000 */
.L_x_481:
[----:B------:R-:W-:Y:S01]  /*8a80*/  ISETP.GE.AND P4, PT, R168, R96, PT ;  /* 0x00000060a800720c */ /* 0x000fe20003f86270 */
[----:B------:R-:W-:Y:S01]  /*8a90*/  BSSY B1, `(.L_x_536) ;  /* 0x000002a000017945 */ /* 0x000fe20003800000 */
[----:B------:R-:W-:Y:S02]  /*8aa0*/  CS2R R64, SRZ ;  /* 0x0000000000407805 */ /* 0x000fe4000001ff00 */
[----:B------:R-:W-:Y:S02]  /*8ab0*/  CS2R R40, SRZ ;  /* 0x0000000000287805 */ /* 0x000fe4000001ff00 */
[----:B0-----:R-:W-:Y:S02]  /*8ac0*/  CS2R R42, SRZ ;  /* 0x00000000002a7805 */ /* 0x001fe4000001ff00 */
        /* <DEDUP_REMOVED lines=15> */
[----:B------:R-:W-:Y:S02]  /*8bc0*/  CS2R R40, SRZ ;  /* 0x0000000000287805 */ /* 0x000fe4000001ff00 */
[----:B------:R-:W-:Y:S02]  /*8bd0*/  CS2R R42, SRZ ;  /* 0x00000000002a7805 */ /* 0x000fe4000001ff00 */
[----:B------:R-:W-:Y:S01]  /*8be0*/  IADD3.X R67, R14, UR5, R97, P1, P2 ;  /* 0x000000050e437c10 */ /* 0x000fe20008fe4461 */
[----:B------:R-:W-:-:S02]  /*8bf0*/  ULDC.64 UR4, c[0x0][0x400] ;  /* 0x0001000000047ab9 */ /* 0x000fc40000000a00 */
[----:B------:R-:W-:-:S04]  /*8c00*/  IADD3 R68, P1, P2, R102, UR4, R88 ;  /* 0x0000000466447c10 */ /* 0x000fc8000fa3e058 */
[----:B------:R-:W-:Y:S02]  /*8c10*/  IADD3.X R69, R20, UR5, R98, P1, P2 ;  /* 0x0000000514457c10 */ /* 0x000fe40008fe4462 */
[----:B------:R-:W-:Y:S02]  /*8c20*/  ISETP.GE.AND P1, PT, R18, R131, PT ;  /* 0x000000831200720c */ /* 0x000fe40003f26270 */
[----:B------:R-:W-:Y:S02]  /*8c30*/  CS2R R56, SRZ ;  /* 0x0000000000387805 */ /* 0x000fe4000001ff00 */
[----:B------:R-:W-:Y:S02]  /*8c40*/  CS2R R58, SRZ ;  /* 0x00000000003a7805 */ /* 0x000fe4000001ff00 */
[----:B------:R-:W-:Y:S02]  /*8c50*/  CS2R R44, SRZ ;  /* 0x00000000002c7805 */ /* 0x000fe4000001ff00 */
[----:B------:R-:W-:-:S05]  /*8c60*/  CS2R R46, SRZ ;  /* 0x00000000002e7805 */ /* 0x000fca000001ff00 */
[----:B------:R0:W5:Y:S04]  /*8c70*/  @!P1 LDG.E.128 R52, desc[UR54][R66.64] ;  /* 0x0000003642349981 */ /* 0x000168000c1e1d00 */
[----:B------:R0:W5:Y:S01]  /*8c80*/  @!P1 LDG.E.128 R40, desc[UR54][R68.64] ;  /* 0x0000003644289981 */ /* 0x000162000c1e1d00 */
[----:B------:R-:W-:Y:S02]  /*8c90*/  ISETP.GE.AND P1, PT, R0, R131, PT ;  /* 0x000000830000720c */ /* 0x000fe40003f26270 */
[----:B------:R-:W-:Y:S02]  /*8ca0*/  CS2R R60, SRZ ;  /* 0x00000000003c7805 */ /* 0x000fe4000001ff00 */
[----:B------:R-:W-:Y:S02]  /*8cb0*/  CS2R R62, SRZ ;  /* 0x00000000003e7805 */ /* 0x000fe4000001ff00 */
[----:B------:R-:W-:-:S02]  /*8cc0*/  CS2R R48, SRZ ;  /* 0x0000000000307805 */ /* 0x000fc4000001ff00 */
[----:B------:R-:W-:-:S05]  /*8cd0*/  CS2R R50, SRZ ;  /* 0x0000000000327805 */ /* 0x000fca000001ff00 */
[----:B------:R0:W5:Y:S04]  /*8ce0*/  @!P1 LDG.E.128 R56, desc[UR54][R66.64+0x20] ;  /* 0x0000203642389981 */ /* 0x000168000c1e1d00 */
[----:B------:R0:W5:Y:S01]  /*8cf0*/  @!P1 LDG.E.128 R44, desc[UR54][R68.64+0x20] ;  /* 0x00002036442c9981 */ /* 0x000162000c1e1d00 */
[----:B------:R-:W-:-:S13]  /*8d00*/  ISETP.GE.AND P1, PT, R6, R131, PT ;  /* 0x000000830600720c */ /* 0x000fda0003f26270 */
[----:B------:R0:W5:Y:S04]  /*8d10*/  @!P1 LDG.E.128 R60, desc[UR54][R66.64+0x40] ;  /* 0x00004036423c9981 */ /* 0x000168000c1e1d00 */
[----:B------:R0:W5:Y:S02]  /*8d20*/  @!P1 LDG.E.128 R48, desc[UR54][R68.64+0x40] ;  /* 0x0000403644309981 */ /* 0x000164000c1e1d00 */
.L_x_537:
[----:B------:R-:W-:Y:S05]  /*8d30*/  BSYNC B1 ;  /* 0x0000000000017941 */ /* 0x000fea0003800000 */
.L_x_536:
[----:B------:R-:W-:Y:S01]  /*8d40*/  ISETP.GE.AND P2, PT, R218, R96, PT ;  /* 0x00000060da00720c */ /* 0x000fe20003f46270 */
[----:B------:R-:W-:Y:S01]  /*8d50*/  BSSY B1, `(.L_x_538) ;  /* 0x000002e000017945 */ /* 0x000fe20003800000 */
[----:B0-----:R-:W-:Y:S02]  /*8d60*/  CS2R R66, SRZ ;  /* 0x0000000000427805 */ /* 0x001fe4000001ff00 */
        /* <DEDUP_REMOVED lines=8> */
[----:B------:R-:W-:Y:S01]  /*8df0*/  CS2R R84, SRZ ;  /* 0x0000000000547805 */ /* 0x000fe2000001ff00 */
[----:B-----5:R-:W-:Y:S01]  /*8e00*/  IMAD.MOV.U32 R182, RZ, RZ, R40 ;  /* 0x000000ffffb67224 */ /* 0x020fe200078e0028 */
[----:B------:R-:W-:Y:S01]  /*8e10*/  CS2R R86, SRZ ;  /* 0x0000000000567805 */ /* 0x000fe2000001ff00 */
[----:B------:R-:W-:Y:S01]  /*8e20*/  IMAD.MOV.U32 R183, RZ, RZ, R42 ;  /* 0x000000ffffb77224 */ /* 0x000fe200078e002a */
[----:B------:R-:W-:Y:S06]  /*8e30*/  @P2 BRA `(.L_x_539) ;  /* 0x00000000007c2947 */ /* 0x000fec0003800000 */
[----:B------:R-:W-:Y:S01]  /*8e40*/  IADD3 R89, P1, P5, R108, R90, R10 ;  /* 0x0000005a6c597210 */ /* 0x000fe20007d3e00a */
[----:B------:R-:W-:Y:S01]  /*8e50*/  ULDC.64 UR4, c[0x0][0x3e8] ;  /* 0x0000fa0000047ab9 */ /* 0x000fe20000000a00 */
[----:B------:R-:W-:Y:S02]  /*8e60*/  CS2R R76, SRZ ;  /* 0x00000000004c7805 */ /* 0x000fe4000001ff00 */
[----:B------:R-:W-:Y:S02]  /*8e70*/  CS2R R78, SRZ ;  /* 0x00000000004e7805 */ /* 0x000fe4000001ff00 */
[----:B------:R-:W-:Y:S02]  /*8e80*/  IADD3.X R97, R14, R97, R9, P1, P5 ;  /* 0x000000610e617210 */ /* 0x000fe40000fea409 */
[----:B------:R-:W-:Y:S02]  /*8e90*/  CS2R R64, SRZ ;  /* 0x0000000000407805 */ /* 0x000fe4000001ff00 */
[----:B------:R-:W-:-:S02]  /*8ea0*/  IADD3 R90, P1, P5, R102, R88, R12 ;  /* 0x00000058665a7210 */ /* 0x000fc40007d3e00c */
[----:B------:R-:W-:Y:S02]  /*8eb0*/  CS2R R66, SRZ ;  /* 0x0000000000427805 */ /* 0x000fe4000001ff00 */
        /* <DEDUP_REMOVED lines=23> */
.L_x_539:
[----:B------:R-:W-:Y:S05]  /*9030*/  BSYNC B1 ;  /* 0x0000000000017941 */ /* 0x000fea0003800000 */
.L_x_538:
        /* <DEDUP_REMOVED lines=26> */
.L_x_540:
[----:B------:R-:W-:Y:S01]  /*91e0*/  LEA R97, R17, R16, 0x3 ;  /* 0x0000001011617211 */ /* 0x000fe200078e18ff */
[----:B------:R-:W1:Y:S01]  /*91f0*/  LDC R150, c[0x0][0x2f4] ;  /* 0x0000bd00ff967b82 */ /* 0x000e620000000800 */
[----:B------:R-:W-:Y:S01]  /*9200*/  SHF.L.U32 R98, R169, 0x1f, RZ ;  /* 0x0000001fa9627819 */ /* 0x000fe200000006ff */
[----:B------:R-:W-:Y:S03]  /*9210*/  BSSY B1, `(.L_x_541) ;  /* 0x0000004000017945 */ /* 0x000fe60003800000 */
[----:B------:R-:W2:Y:S03]  /*9220*/  SYNCS.PHASECHK.TRANS64.TRYWAIT P5, [R97+URZ+0x29890], R98 ;  /* 0x02989062610075a7 */ /* 0x000ea600080a017f */
[----:B------:R-:W3:Y:S01]  /*9230*/  LDC.64 R134, c[0x0][0x300] ;  /* 0x0000c000ff867b82 */ /* 0x000ee20000000a00 */
[----:B--2---:R-:W-:Y:S05]  /*9240*/  @!P5 BRA `(.L_x_542) ;  /* 0x000001e00014d947 */ /* 0x004fea0003800000 */
.L_x_797:
[----:B------:R-:W-:Y:S05]  /*9250*/  BSYNC B1 ;  /* 0x0000000000017941 */ /* 0x000fea0003800000 */
.L_x_541:
[----:B------:R-:W-:Y:S01]  /*9260*/  BSSY B1, `(.L_x_543) ;  /* 0x00002f0000017945 */ /* 0x000fe20003800000 */
[----:B-1----:R-:W-:Y:S02]  /*9270*/  IMAD.IADD R155, R150, 0x1, -R99 ;  /* 0x00000001969b7824 */ /* 0x002fe400078e0a63 */
[----:B------:R-:W-:Y:S01]  /*9280*/  IMAD.MOV.U32 R137, RZ, RZ, R92 ;  /* 0x000000ffff897224 */ /* 0x000fe200078e005c */
[----:B------:R-:W-:Y:S06]  /*9290*/  @P4 BRA `(.L_x_544) ;  /* 0x0000002c00b04947 */ /* 0x000fec0003800000 */
[----:B------:R-:W-:Y:S01]  /*92a0*/  ISETP.NE.AND P4, PT, R34, RZ, PT ;  /* 0x000000ff2200720c */ /* 0x000fe20003f85270 */
[-C--:B0--3--:R-:W-:Y:S01]  /*92b0*/  IMAD R88, R219, R134.reuse, RZ ;  /* 0x00000086db587224 */ /* 0x089fe200078e02ff */
[----:B------:R-:W-:Y:S01]  /*92c0*/  BSSY B2, `(.L_x_545) ;  /* 0x00000f8000027945 */ /* 0x000fe20003800000 */
[----:B------:R-:W-:-:S04]  /*92d0*/  IMAD.WIDE.U32 R138, R168, R134, R136 ;  /* 0x00000086a88a7225 */ /* 0x000fc800078e0088 */
[----:B------:R-:W-:-:S04]  /*92e0*/  IMAD R177, R168, R135, R88 ;  /* 0x00000087a8b17224 */ /* 0x000fc800078e0258 */
[----:B------:R-:W-:Y:S02]  /*92f0*/  IMAD.IADD R177, R177, 0x1, R139 ;  /* 0x00000001b1b17824 */ /* 0x000fe400078e028b */
[----:B------:R-:W-:Y:S05]  /*9300*/  @!P4 BRA `(.L_x_546) ;  /* 0x0000000c00ccc947 */ /* 0x000fea0003800000 */
[----:B------:R-:W-:Y:S01]  /*9310*/  SEL R88, R99, R155, !P0 ;  /* 0x0000009b63587207 */ /* 0x000fe20004000000 */
[----:B------:R-:W-:Y:S01]  /*9320*/  BSSY B3, `(.L_x_547) ;  /* 0x00000e5000037945 */ /* 0x000fe20003800000 */
[----:B------:R-:W-:Y:S02]  /*9330*/  ISETP.GE.AND P4, PT, R18, R131, PT ;  /* 0x000000831200720c */ /* 0x000fe40003f86270 */
[----:B------:R-:W-:-:S04]  /*9340*/  SHF.R.S32.HI R89, RZ, 0x1f, R88 ;  /* 0x0000001fff597819 */ /* 0x000fc80000011458 */
[----:B------:R-:W-:-:S04]  /*9350*/  LEA.HI R88, R89, R88, RZ, 0x5 ;  /* 0x0000005859587211 */ /* 0x000fc800078f28ff */
[----:B------:R-:W-:-:S04]  /*9360*/  LEA.HI.SX32 R88, R88, R21, 0x1b ;  /* 0x0000001558587211 */ /* 0x000fc800078fdaff */
[----:B------:R-:W-:Y:S01]  /*9370*/  SHF.R.S32.HI R89, RZ, 0x1f, R88 ;  /* 0x0000001fff597819 */ /* 0x000fe20000011458 */
[----:B------:R-:W-:-:S03]  /*9380*/  IMAD.SHL.U32 R186, R88, 0x10, RZ ;  /* 0x0000001058ba7824 */ /* 0x000fc600078e00ff */
[----:B------:R-:W-:-:S04]  /*9390*/  LEA.HI R89, R89, R88, RZ, 0x2 ;  /* 0x0000005859597211 */ /* 0x000fc800078f10ff */
[----:B------:R-:W-:Y:S02]  /*93a0*/  SHF.R.S32.HI R88, RZ, 0x2, R89 ;  /* 0x00000002ff587819 */ /* 0x000fe40000011459 */
[----:B------:R-:W-:-:S03]  /*93b0*/  LOP3.LUT R89, R175, 0x30, R186, 0xf8, !PT ;  /* 0x00000030af597812 */ /* 0x000fc600078ef8ba */
[----:B------:R-:W-:Y:S01]  /*93c0*/  IMAD R88, R88, 0x2800, R197 ;  /* 0x0000280058587824 */ /* 0x000fe200078e02c5 */
[----:B------:R-:W-:-:S04]  /*93d0*/  LOP3.LUT R89, R89, R196, RZ, 0x3c, !PT ;  /* 0x000000c459597212 */ /* 0x000fc800078e3cff */
[----:B------:R-:W-:Y:S01]  /*93e0*/  IADD3 R88, R88, R89, RZ ;  /* 0x0000005958587210 */ /* 0x000fe20007ffe0ff */
[----:B------:R-:W-:-:S04]  /*93f0*/  IMAD R89, R17, 0x7800, R143 ;  /* 0x0000780011597824 */ /* 0x000fc800078e028f */
[----:B------:R-:W-:Y:S02]  /*9400*/  IMAD R91, R17, 0x7800, R88 ;  /* 0x00007800115b7824 */ /* 0x000fe400078e0258 */
[C---:B------:R-:W-:Y:S02]  /*9410*/  IMAD.IADD R89, R16.reuse, 0x1, R89 ;  /* 0x0000000110597824 */ /* 0x040fe400078e0259 */
[----:B------:R-:W-:-:S04]  /*9420*/  IMAD.IADD R92, R16, 0x1, R91 ;  /* 0x00000001105c7824 */ /* 0x000fc800078e025b */
[----:B------:R-:W0:Y:S04]  /*9430*/  LDS.128 R88, [R89+0x1a400] ;  /* 0x01a4000059587984 */ /* 0x000e280000000c00 */
[----:B------:R-:W1:Y:S01]  /*9440*/  LDS.128 R92, [R92+0x1a400] ;  /* 0x01a400005c5c7984 */ /* 0x000e620000000c00 */
[----:B------:R-:W-:Y:S05]  /*9450*/  @P4 BRA `(.L_x_548) ;  /* 0x0000000c00444947 */ /* 0x000fea0003800000 */
[--C-:B------:R-:W-:Y:S02]  /*9460*/  SHF.R.U32.HI R54, RZ, 0x8, R53.reuse ;  /* 0x00000008ff367819 */ /* 0x100fe40000011635 */
[----:B------:R-:W-:Y:S02]  /*9470*/  SHF.R.U32.HI R40, RZ, 0x10, R53 ;  /* 0x00000010ff287819 */ /* 0x000fe40000011635 */
[----:B------:R-:W-:Y:S01]  /*9480*/  LOP3.LUT R52, R53, 0xff0000ff, RZ, 0xc0, !PT ;  /* 0xff0000ff35347812 */ /* 0x000fe200078ec0ff */
[----:B------:R-:W-:Y:S01]  /*9490*/  IMAD.SHL.U32 R190, R54, 0x100, RZ ;  /* 0x0000010036be7824 */ /* 0x000fe200078e00ff */
[--C-:B------:R-:W-:Y:S02]  /*94a0*/  SHF.R.U32.HI R53, RZ, 0x8, R55.reuse ;  /* 0x00000008ff357819 */ /* 0x100fe40000011637 */
[----:B------:R-:W-:Y:S02]  /*94b0*/  SHF.R.U32.HI R42, RZ, 0x10, R55 ;  /* 0x00000010ff2a7819 */ /* 0x000fe40000011637 */
[----:B------:R-:W-:Y:S01]  /*94c0*/  LOP3.LUT R188, R55, 0xff0000ff, RZ, 0xc0, !PT ;  /* 0xff0000ff37bc7812 */ /* 0x000fe200078ec0ff */
[----:B------:R-:W-:Y:S01]  /*94d0*/  IMAD.SHL.U32 R53, R53, 0x100, RZ ;  /* 0x0000010035357824 */ /* 0x000fe200078e00ff */
[--C-:B------:R-:W-:Y:S01]  /*94e0*/  SHF.R.U32.HI R55, RZ, 0x8, R41.reuse ;  /* 0x00000008ff377819 */ /* 0x100fe20000011629 */
[----:B------:R-:W-:Y:S01]  /*94f0*/  IMAD.U32 R42, R42, 0x10000, RZ ;  /* 0x000100002a2a7824 */ /* 0x000fe200078e00ff */
[----:B------:R-:W-:-:S02]  /*9500*/  SHF.R.U32.HI R187, RZ, 0x10, R41 ;  /* 0x00000010ffbb7819 */ /* 0x000fc40000011629 */
[----:B------:R-:W-:Y:S02]  /*9510*/  LOP3.LUT R52, R52, 0xff00, R190, 0xf8, !PT ;  /* 0x0000ff0034347812 */ /* 0x000fe400078ef8be */
[----:B------:R-:W-:Y:S02]  /*9520*/  LOP3.LUT R189, R41, 0xff0000ff, RZ, 0xc0, !PT ;  /* 0xff0000ff29bd7812 */ /* 0x000fe400078ec0ff */
[----:B------:R-:W-:Y:S02]  /*9530*/  SHF.L.U32 R190, R55, 0x8, RZ ;  /* 0x0000000837be7819 */ /* 0x000fe400000006ff */
[----:B------:R-:W-:Y:S01]  /*9540*/  LOP3.LUT R55, R188, 0xff00, R53, 0xf8, !PT ;  /* 0x0000ff00bc377812 */ /* 0x000fe200078ef835 */
[----:B------:R-:W-:Y:S01]  /*9550*/  IMAD.U32 R53, R40, 0x10000, RZ ;  /* 0x0001000028357824 */ /* 0x000fe200078e00ff */
[----:B------:R-:W-:Y:S01]  /*9560*/  LOP3.LUT R189, R189, 0xff00, R190, 0xf8, !PT ;  /* 0x0000ff00bdbd7812 */ /* 0x000fe200078ef8be */
[----:B------:R-:W-:Y:S01]  /*9570*/  IMAD.U32 R40, R187, 0x10000, RZ ;  /* 0x00010000bb287824 */ /* 0x000fe200078e00ff */
[----:B-1----:R-:W-:-:S02]  /*9580*/  F2FP.F16.E4M3.UNPACK_B R188, R93 ;  /* 0x0000005dffbc723e */ /* 0x002fc400020006ff */
[----:B------:R-:W-:Y:S02]  /*9590*/  LOP3.LUT R187, R52, 0xff0000, R53, 0xf8, !PT ;  /* 0x00ff000034bb7812 */ /* 0x000fe400078ef835 */
[----:B------:R-:W-:Y:S01]  /*95a0*/  LOP3.LUT R40, R189, 0xff0000, R40, 0xf8, !PT ;  /* 0x00ff0000bd287812 */ /* 0x000fe200078ef828 */
[----:B------:R-:W-:Y:S01]  /*95b0*/  HADD2.F32 R53, -RZ, R188.H0_H0 ;  /* 0x200000bcff357230 */ /* 0x000fe20000004100 */
[----:B0-----:R-:W-:Y:S02]  /*95c0*/  F2FP.F16.E4M3.UNPACK_B R52, R89 ;  /* 0x00000059ff34723e */ /* 0x001fe400020006ff */
[----:B------:R-:W-:Y:S02]  /*95d0*/  F2FP.F16.E4M3.UNPACK_B R190, R40 ;  /* 0x00000028ffbe723e */ /* 0x000fe400020006ff */
[----:B------:R-:W-:Y:S01]  /*95e0*/  F2FP.F16.E4M3.UNPACK_B R191, R187 ;  /* 0x000000bbffbf723e */ /* 0x000fe200020006ff */
[----:B------:R-:W-:Y:S01]  /*95f0*/  HADD2.F32 R189, -RZ, R52.H0_H0 ;  /* 0x20000034ffbd7230 */ /* 0x000fe20000004100 */
[----:B------:R-:W-:Y:S01]  /*9600*/  F2FP.F16.E4M3.UNPACK_B R93, R93.H1 ;  /* 0x0000005dff5d723e */ /* 0x000fe200030006ff */
[--C-:B------:R-:W-:Y:S01]  /*9610*/  HADD2.F32 R193, -RZ, R190.reuse.H0_H0 ;  /* 0x200000beffc17230 */ /* 0x100fe20000004100 */
[----:B------:R-:W-:Y:S01]  /*9620*/  F2FP.F16.E4M3.UNPACK_B R187, R187.H1 ;  /* 0x000000bbffbb723e */ /* 0x000fe200030006ff */
[----:B------:R-:W-:Y:S01]  /*9630*/  HADD2.F32 R192, -RZ, R191.H0_H0 ;  /* 0x200000bfffc07230 */ /* 0x000fe20000004100 */
[----:B------:R-:W-:Y:S01]  /*9640*/  SHF.R.U32.HI R54, RZ, 0x8, R43 ;  /* 0x00000008ff367819 */ /* 0x000fe2000001162b */
[----:B------:R-:W-:-:S02]  /*9650*/  HADD2.F32 R190, -RZ, R190.H1_H1 ;  /* 0x300000beffbe7230 */ /* 0x000fc40000004100 */
[-C--:B------:R-:W-:Y:S01]  /*9660*/  FMUL.FTZ R194, R53, R193.reuse ;  /* 0x000000c135c27220 */ /* 0x080fe20000410000 */
[C---:B------:R-:W-:Y:S01]  /*9670*/  FMUL.FTZ R193, R189.reuse, R193 ;  /* 0x000000c1bdc17220 */ /* 0x040fe20000410000 */
[----:B------:R-:W-:Y:S01]  /*9680*/  HADD2.F32 R52, -RZ, R52.H1_H1 ;  /* 0x30000034ff347230 */ /* 0x000fe20000004100 */
[----:B------:R-:W-:Y:S01]  /*9690*/  SHF.R.U32.HI R41, RZ, 0x10, R43 ;  /* 0x00000010ff297819 */ /* 0x000fe2000001162b */
[-C--:B------:R-:W-:Y:S01]  /*96a0*/  FFMA.FTZ R189, R189, R192.reuse, -R194 ;  /* 0x000000c0bdbd7223 */ /* 0x080fe200000108c2 */
[----:B------:R-:W-:Y:S01]  /*96b0*/  FFMA.FTZ R53, R53, R192, R193 ;  /* 0x000000c035357223 */ /* 0x000fe200000100c1 */
[----:B------:R-:W-:Y:S01]  /*96c0*/  HADD2.F32 R192, -RZ, R188.H1_H1 ;  /* 0x300000bcffc07230 */ /* 0x000fe20000004100 */
[----:B------:R-:W-:Y:S01]  /*96d0*/  LOP3.LUT R43, R43, 0xff0000ff, RZ, 0xc0, !PT ;  /* 0xff0000ff2b2b7812 */ /* 0x000fe200078ec0ff */
[----:B------:R-:W-:Y:S01]  /*96e0*/  HADD2.F32 R191, -RZ, R191.H1_H1 ;  /* 0x300000bfffbf7230 */ /* 0x000fe20000004100 */
[----:B------:R-:W-:Y:S01]  /*96f0*/  SHF.L.U32 R41, R41, 0x10, RZ ;  /* 0x0000001029297819 */ /* 0x000fe200000006ff */
[----:B------:R-:W-:-:S02]  /*9700*/  IMAD.SHL.U32 R54, R54, 0x100, RZ ;  /* 0x0000010036367824 */ /* 0x000fc400078e00ff */
[-C--:B------:R-:W-:Y:S01]  /*9710*/  FMUL.FTZ R188, R192, R190.reuse ;  /* 0x000000bec0bc7220 */ /* 0x080fe20000410000 */
[----:B------:R-:W-:-:S03]  /*9720*/  FMUL.FTZ R190, R52, R190 ;  /* 0x000000be34be7220 */ /* 0x000fc60000410000 */
[-C--:B------:R-:W-:Y:S01]  /*9730*/  FFMA.FTZ R188, R52, R191.reuse, -R188 ;  /* 0x000000bf34bc7223 */ /* 0x080fe200000108bc */
[----:B------:R-:W-:Y:S01]  /*9740*/  FFMA.FTZ R52, R192, R191, R190 ;  /* 0x000000bfc0347223 */ /* 0x000fe200000100be */
[----:B------:R-:W-:Y:S01]  /*9750*/  F2FP.F16.E4M3.UNPACK_B R190, R40.H1 ;  /* 0x00000028ffbe723e */ /* 0x000fe200030006ff */
[----:B------:R-:W-:Y:S01]  /*9760*/  HADD2.F32 R40, -RZ, R93.H0_H0 ;  /* 0x2000005dff287230 */ /* 0x000fe20000004100 */
[----:B------:R-:W-:Y:S01]  /*9770*/  F2FP.F16.E4M3.UNPACK_B R191, R89.H1 ;  /* 0x00000059ffbf723e */ /* 0x000fe200030006ff */
[----:B------:R-:W-:Y:S01]  /*9780*/  HADD2.F32 R192, -RZ, R187.H0_H0 ;  /* 0x200000bbffc07230 */ /* 0x000fe20000004100 */
[----:B------:R-:W-:Y:S01]  /*9790*/  LOP3.LUT R43, R43, 0xff00, R54, 0xf8, !PT ;  /* 0x0000ff002b2b7812 */ /* 0x000fe200078ef836 */
[----:B------:R-:W-:Y:S01]  /*97a0*/  HADD2.F32 R193, -RZ, R190.H0_H0 ;  /* 0x200000beffc17230 */ /* 0x000fe20000004100 */
[----:B------:R-:W-:Y:S01]  /*97b0*/  F2FP.F16.E4M3.UNPACK_B R54, R91 ;  /* 0x0000005bff36723e */ /* 0x000fe200020006ff */
[----:B------:R-:W-:Y:S01]  /*97c0*/  HADD2.F32 R89, -RZ, R191.H0_H0 ;  /* 0x200000bfff597230 */ /* 0x000fe20000004100 */
[----:B------:R-:W-:Y:S01]  /*97d0*/  LOP3.LUT R41, R43, 0xff0000, R41, 0xf8, !PT ;  /* 0x00ff00002b297812 */ /* 0x000fe200078ef829 */
[----:B------:R-:W-:-:S02]  /*97e0*/  HADD2.F32 R93, -RZ, R93.H1_H1 ;  /* 0x3000005dff5d7230 */ /* 0x000fc40000004100 */
[CC--:B------:R-:W-:Y:S01]  /*97f0*/  FMUL.FTZ R194, R40.reuse, R193.reuse ;  /* 0x000000c128c27220 */ /* 0x0c0fe20000410000 */
[----:B------:R-:W-:Y:S02]  /*9800*/  HADD2.F32 R190, -RZ, R190.H1_H1 ;  /* 0x300000beffbe7230 */ /* 0x000fe40000004100 */
[C---:B------:R-:W-:Y:S01]  /*9810*/  FMUL.FTZ R193, R89.reuse, R193 ;  /* 0x000000c159c17220 */ /* 0x040fe20000410000 */
[----:B------:R-:W-:Y:S02]  /*9820*/  HADD2.F32 R191, -RZ, R191.H1_H1 ;  /* 0x300000bfffbf7230 */ /* 0x000fe40000004100 */
[-C--:B------:R-:W-:Y:S01]  /*9830*/  FFMA.FTZ R89, R89, R192.reuse, -R194 ;  /* 0x000000c059597223 */ /* 0x080fe200000108c2 */
[----:B------:R-:W-:Y:S02]  /*9840*/  HADD2.F32 R187, -RZ, R187.H1_H1 ;  /* 0x300000bbffbb7230 */ /* 0x000fe40000004100 */
[----:B------:R-:W-:Y:S01]  /*9850*/  FFMA.FTZ R40, R40, R192, R193 ;  /* 0x000000c028287223 */ /* 0x000fe200000100c1 */
[-C--:B------:R-:W-:Y:S01]  /*9860*/  FMUL.FTZ R192, R93, R190.reuse ;  /* 0x000000be5dc07220 */ /* 0x080fe20000410000 */
[----:B------:R-:W-:Y:S01]  /*9870*/  FMUL.FTZ R193, R191, R190 ;  /* 0x000000bebfc17220 */ /* 0x000fe20000410000 */
[----:B------:R-:W-:-:S02]  /*9880*/  HADD2.F32 R194, -RZ, R54.H0_H0 ;  /* 0x20000036ffc27230 */ /* 0x000fc40000004100 */
[-C--:B------:R-:W-:Y:S01]  /*9890*/  FFMA.FTZ R190, R191, R187.reuse, -R192 ;  /* 0x000000bbbfbe7223 */ /* 0x080fe200000108c0 */
[----:B------:R-:W-:Y:S01]  /*98a0*/  FFMA.FTZ R187, R93, R187, R193 ;  /* 0x000000bb5dbb7223 */ /* 0x000fe200000100c1 */
[----:B------:R-:W-:Y:S01]  /*98b0*/  LOP3.LUT R93, R55, 0xff0000, R42, 0xf8, !PT ;  /* 0x00ff0000375d7812 */ /* 0x000fe200078ef82a */
[----:B------:R-:W-:Y:S01]  /*98c0*/  IMAD.MOV.U32 R42, RZ, RZ, R95 ;  /* 0x000000ffff2a7224 */ /* 0x000fe200078e005f */
[----:B------:R-:W-:Y:S02]  /*98d0*/  F2FP.F16.E4M3.UNPACK_B R95, R41 ;  /* 0x00000029ff5f723e */ /* 0x000fe400020006ff */
[----:B------:R-:W-:Y:S02]  /*98e0*/  F2FP.F16.E4M3.UNPACK_B R191, R93 ;  /* 0x0000005dffbf723e */ /* 0x000fe400020006ff */
[-C--:B------:R-:W-:Y:S01]  /*98f0*/  F2FP.F16.E4M3.UNPACK_B R43, R42.reuse ;  /* 0x0000002aff2b723e */ /* 0x080fe200020006ff */
[----:B------:R-:W-:Y:S01]  /*9900*/  HADD2.F32 R55, -RZ, R95.H0_H0 ;  /* 0x2000005fff377230 */ /* 0x000fe20000004100 */
[----:B------:R-:W-:Y:S01]  /*9910*/  F2FP.F16.E4M3.UNPACK_B R42, R42.H1 ;  /* 0x0000002aff2a723e */ /* 0x000fe200030006ff */
[----:B------:R-:W-:Y:S01]  /*9920*/  HADD2.F32 R193, -RZ, R191.H0_H0 ;  /* 0x200000bfffc17230 */ /* 0x000fe20000004100 */
[----:B------:R-:W-:Y:S01]  /*9930*/  F2FP.F16.E4M3.UNPACK_B R41, R41.H1 ;  /* 0x00000029ff29723e */ /* 0x000fe200030006ff */
[--C-:B------:R-:W-:Y:S01]  /*9940*/  HADD2.F32 R192, -RZ, R43.reuse.H0_H0 ;  /* 0x2000002bffc07230 */ /* 0x100fe20000004100 */
[----:B------:R-:W-:Y:S01]  /*9950*/  F2FP.F16.E4M3.UNPACK_B R93, R93.H1 ;  /* 0x0000005dff5d723e */ /* 0x000fe200030006ff */
[----:B------:R-:W-:Y:S01]  /*9960*/  HADD2.F32 R43, -RZ, R43.H1_H1 ;  /* 0x3000002bff2b7230 */ /* 0x000fe20000004100 */
[----:B------:R-:W-:Y:S01]  /*9970*/  F2FP.SATFINITE.E4M3.F32.PACK_AB_MERGE_C R89, R190, R89, RZ ;  /* 0x00000059be59723e */ /* 0x000fe200048070ff */
[----:B------:R-:W-:-:S02]  /*9980*/  HADD2.F32 R95, -RZ, R95.H1_H1 ;  /* 0x3000005fff5f7230 */ /* 0x000fc40000004100 */
[-C--:B------:R-:W-:Y:S01]  /*9990*/  FMUL.FTZ R195, R192, R55.reuse ;  /* 0x00000037c0c37220 */ /* 0x080fe20000410000 */
[----:B------:R-:W-:Y:S01]  /*99a0*/  FMUL.FTZ R55, R194, R55 ;  /* 0x00000037c2377220 */ /* 0x000fe20000410000 */
[----:B------:R-:W-:Y:S01]  /*99b0*/  HADD2.F32 R191, -RZ, R191.H1_H1 ;  /* 0x300000bfffbf7230 */ /* 0x000fe20000004100 */
[----:B------:R-:W-:Y:S01]  /*99c0*/  F2FP.SATFINITE.E4M3.F32.PACK_AB_MERGE_C R188, R188, R189, R89 ;  /* 0x000000bdbcbc723e */ /* 0x000fe20004807059 */
[-C--:B------:R-:W-:Y:S01]  /*99d0*/  FFMA.FTZ R195, R194, R193.reuse, -R195 ;  /* 0x000000c1c2c37223 */ /* 0x080fe200000108c3 */
[----:B------:R-:W-:Y:S01]  /*99e0*/  FFMA.FTZ R192, R192, R193, R55 ;  /* 0x000000c1c0c07223 */ /* 0x000fe20000010037 */
[----:B------:R-:W-:Y:S02]  /*99f0*/  HADD2.F32 R55, -RZ, R54.H1_H1 ;  /* 0x30000036ff377230 */ /* 0x000fe40000004100 */
[----:B------:R-:W-:Y:S01]  /*9a00*/  FMUL.FTZ R54, R43, R95 ;  /* 0x0000005f2b367220 */ /* 0x000fe20000410000 */
[--C-:B------:R-:W-:Y:S01]  /*9a10*/  HADD2.F32 R193, -RZ, R41.reuse.H0_H0 ;  /* 0x20000029ffc17230 */ /* 0x100fe20000004100 */
[----:B------:R-:W-:Y:S01]  /*9a20*/  F2FP.F16.E4M3.UNPACK_B R89, R92.H1 ;  /* 0x0000005cff59723e */ /* 0x000fe200030006ff */
[----:B------:R-:W-:-:S02]  /*9a30*/  HADD2.F32 R41, -RZ, R41.H1_H1 ;  /* 0x30000029ff297230 */ /* 0x000fc40000004100 */
[C---:B------:R-:W-:Y:S01]  /*9a40*/  FFMA.FTZ R54, R55.reuse, R191, -R54 ;  /* 0x000000bf37367223 */ /* 0x040fe20000010836 */
[----:B------:R-:W-:Y:S01]  /*9a50*/  FMUL.FTZ R55, R55, R95 ;  /* 0x0000005f37377220 */ /* 0x000fe20000410000 */
[--C-:B------:R-:W-:Y:S01]  /*9a60*/  HADD2.F32 R95, -RZ, R93.reuse.H0_H0 ;  /* 0x2000005dff5f7230 */ /* 0x100fe20000004100 */
[----:B------:R-:W-:Y:S01]  /*9a70*/  F2FP.SATFINITE.E4M3.F32.PACK_AB_MERGE_C R40, R187, R40, RZ ;  /* 0x00000028bb28723e */ /* 0x000fe200048070ff */
[----:B------:R-:W-:Y:S02]  /*9a80*/  HADD2.F32 R93, -RZ, R93.H1_H1 ;  /* 0x3000005dff5d7230 */ /* 0x000fe40000004100 */
[----:B------:R-:W-:Y:S01]  /*9a90*/  FFMA.FTZ R43, R43, R191, R55 ;  /* 0x000000bf2b2b7223 */ /* 0x000fe20000010037 */
[----:B------:R-:W-:Y:S01]  /*9aa0*/  F2FP.F16.E4M3.UNPACK_B R55, R91.H1 ;  /* 0x0000005bff37723e */ /* 0x000fe200030006ff */
[--C-:B------:R-:W-:Y:S01]  /*9ab0*/  HADD2.F32 R91, -RZ, R42.reuse.H0_H0 ;  /* 0x2000002aff5b7230 */ /* 0x100fe20000004100 */
[----:B------:R-:W-:Y:S01]  /*9ac0*/  F2FP.F16.E4M3.UNPACK_B R92, R92 ;  /* 0x0000005cff5c723e */ /* 0x000fe200020006ff */
[----:B------:R-:W-:-:S02]  /*9ad0*/  HADD2.F32 R42, -RZ, R42.H1_H1 ;  /* 0x3000002aff2a7230 */ /* 0x000fc40000004100 */
[--C-:B------:R-:W-:Y:S02]  /*9ae0*/  HADD2.F32 R191, -RZ, R55.reuse.H0_H0 ;  /* 0x20000037ffbf7230 */ /* 0x100fe40000004100 */
[----:B------:R-:W-:Y:S01]  /*9af0*/  FMUL.FTZ R194, R91, R193 ;  /* 0x000000c15bc27220 */ /* 0x000fe20000410000 */
[----:B------:R-:W-:-:S03]  /*9b00*/  HADD2.F32 R55, -RZ, R55.H1_H1 ;  /* 0x30000037ff377230 */ /* 0x000fc60000004100 */
[C---:B------:R-:W-:Y:S01]  /*9b10*/  FFMA.FTZ R194, R191.reuse, R95, -R194 ;  /* 0x0000005fbfc27223 */ /* 0x040fe200000108c2 */
[----:B------:R-:W-:-:S04]  /*9b20*/  FMUL.FTZ R191, R191, R193 ;  /* 0x000000c1bfbf7220 */ /* 0x000fc80000410000 */
[----:B------:R-:W-:Y:S01]  /*9b30*/  FFMA.FTZ R191, R91, R95, R191 ;  /* 0x0000005f5bbf7223 */ /* 0x000fe200000100bf */
[CC--:B------:R-:W-:Y:S01]  /*9b40*/  FMUL.FTZ R91, R42.reuse, R41.reuse ;  /* 0x000000292a5b7220 */ /* 0x0c0fe20000410000 */
[C---:B------:R-:W-:Y:S01]  /*9b50*/  FMUL.FTZ R41, R55.reuse, R41 ;  /* 0x0000002937297220 */ /* 0x040fe20000410000 */
[----:B------:R-:W-:Y:S02]  /*9b60*/  F2FP.F16.E4M3.UNPACK_B R95, R184.H1 ;  /* 0x000000b8ff5f723e */ /* 0x000fe400030006ff */
[-C--:B------:R-:W-:Y:S01]  /*9b70*/  FFMA.FTZ R91, R55, R93.reuse, -R91 ;  /* 0x0000005d375b7223 */ /* 0x080fe2000001085b */
[----:B------:R-:W-:Y:S01]  /*9b80*/  FFMA.FTZ R42, R42, R93, R41 ;  /* 0x0000005d2a2a7223 */ /* 0x000fe20000010029 */
[----:B------:R-:W-:Y:S01]  /*9b90*/  IMAD.MOV.U32 R41, RZ, RZ, R88 ;  /* 0x000000ffff297224 */ /* 0x000fe200078e0058 */
[-C--:B------:R-:W-:Y:S01]  /*9ba0*/  F2FP.F16.E4M3.UNPACK_B R55, R182.reuse.H1 ;  /* 0x000000b6ff37723e */ /* 0x080fe200030006ff */
[----:B------:R-:W-:Y:S01]  /*9bb0*/  HADD2.F32 R93, -RZ, R89.H0_H0 ;  /* 0x20000059ff5d7230 */ /* 0x000fe20000004100 */
[----:B------:R-:W-:Y:S01]  /*9bc0*/  F2FP.F16.E4M3.UNPACK_B R182, R182 ;  /* 0x000000b6ffb6723e */ /* 0x000fe200020006ff */
[----:B------:R-:W-:Y:S01]  /*9bd0*/  HADD2.F32 R189, -RZ, R95.H0_H0 ;  /* 0x2000005fffbd7230 */ /* 0x000fe20000004100 */
[-C--:B------:R-:W-:Y:S01]  /*9be0*/  F2FP.F16.E4M3.UNPACK_B R88, R41.reuse.H1 ;  /* 0x00000029ff58723e */ /* 0x080fe200030006ff */
[--C-:B------:R-:W-:Y:S01]  /*9bf0*/  HADD2.F32 R193, -RZ, R55.reuse.H0_H0 ;  /* 0x20000037ffc17230 */ /* 0x100fe20000004100 */
[----:B------:R-:W-:Y:S01]  /*9c00*/  F2FP.F16.E4M3.UNPACK_B R41, R41 ;  /* 0x00000029ff29723e */ /* 0x000fe200020006ff */
[----:B------:R-:W-:Y:S01]  /*9c10*/  HADD2.F32 R55, -RZ, R55.H1_H1 ;  /* 0x30000037ff377230 */ /* 0x000fe20000004100 */
[----:B------:R-:W-:Y:S01]  /*9c20*/  F2FP.F16.E4M3.UNPACK_B R184, R184 ;  /* 0x000000b8ffb8723e */ /* 0x000fe200020006ff */
[----:B------:R-:W-:-:S02]  /*9c30*/  HADD2.F32 R187, -RZ, R88.H0_H0 ;  /* 0x20000058ffbb7230 */ /* 0x000fc40000004100 */
[-C--:B------:R-:W-:Y:S01]  /*9c40*/  FMUL.FTZ R190, R93, R193.reuse ;  /* 0x000000c15dbe7220 */ /* 0x080fe20000410000 */
[----:B------:R-:W-:Y:S01]  /*9c50*/  HADD2.F32 R89, -RZ, R89.H1_H1 ;  /* 0x30000059ff597230 */ /* 0x000fe20000004100 */
[----:B------:R-:W-:Y:S01]  /*9c60*/  F2FP.SATFINITE.E4M3.F32.PACK_AB_MERGE_C R91, R91, R194, RZ ;  /* 0x000000c25b5b723e */ /* 0x000fe200048070ff */
[----:B------:R-:W-:Y:S02]  /*9c70*/  HADD2.F32 R88, -RZ, R88.H1_H1 ;  /* 0x30000058ff587230 */ /* 0x000fe40000004100 */
[C---:B------:R-:W-:Y:S01]  /*9c80*/  FMUL.FTZ R193, R187.reuse, R193 ;  /* 0x000000c1bbc17220 */ /* 0x040fe20000410000 */
[----:B------:R-:W-:Y:S02]  /*9c90*/  HADD2.F32 R95, -RZ, R95.H1_H1 ;  /* 0x3000005fff5f7230 */ /* 0x000fe40000004100 */
[----:B------:R-:W-:Y:S01]  /*9ca0*/  FFMA.FTZ R190, R187, R189, -R190 ;  /* 0x000000bdbbbe7223 */ /* 0x000fe200000108be */
[----:B------:R-:W-:Y:S01]  /*9cb0*/  F2FP.SATFINITE.E4M3.F32.PACK_AB_MERGE_C R42, R42, R191, RZ ;  /* 0x000000bf2a2a723e */ /* 0x000fe200048070ff */
[----:B------:R-:W-:Y:S01]  /*9cc0*/  FFMA.FTZ R193, R93, R189, R193 ;  /* 0x000000bd5dc17223 */ /* 0x000fe200000100c1 */
[CC--:B------:R-:W-:Y:S01]  /*9cd0*/  FMUL.FTZ R93, R89.reuse, R55.reuse ;  /* 0x00000037595d7220 */ /* 0x0c0fe20000410000 */
[----:B------:R-:W-:Y:S01]  /*9ce0*/  FMUL.FTZ R55, R88, R55 ;  /* 0x0000003758377220 */ /* 0x000fe20000410000 */
[----:B------:R-:W-:Y:S01]  /*9cf0*/  HADD2.F32 R189, -RZ, R182.H0_H0 ;  /* 0x200000b6ffbd7230 */ /* 0x000fe20000004100 */
[----:B------:R-:W-:Y:S01]  /*9d00*/  F2FP.SATFINITE.E4M3.F32.PACK_AB_MERGE_C R91, R54, R195, R91 ;  /* 0x000000c3365b723e */ /* 0x000fe2000480705b */
[-C--:B------:R-:W-:Y:S01]  /*9d10*/  FFMA.FTZ R88, R88, R95.reuse, -R93 ;  /* 0x0000005f58587223 */ /* 0x080fe2000001085d */
[----:B------:R-:W-:Y:S01]  /*9d20*/  FFMA.FTZ R55, R89, R95, R55 ;  /* 0x0000005f59377223 */ /* 0x000fe20000010037 */
[----:B------:R-:W-:-:S02]  /*9d30*/  HADD2.F32 R89, -RZ, R92.H0_H0 ;  /* 0x2000005cff597230 */ /* 0x000fc40000004100 */
[--C-:B------:R-:W-:Y:S01]  /*9d40*/  HADD2.F32 R95, -RZ, R41.reuse.H0_H0 ;  /* 0x20000029ff5f7230 */ /* 0x100fe20000004100 */
[----:B------:R-:W-:Y:S01]  /*9d50*/  F2FP.SATFINITE.E4M3.F32.PACK_AB_MERGE_C R88, R88, R190, RZ ;  /* 0x000000be5858723e */ /* 0x000fe200048070ff */
[----:B------:R-:W-:Y:S02]  /*9d60*/  HADD2.F32 R93, -RZ, R184.H0_H0 ;  /* 0x200000b8ff5d7230 */ /* 0x000fe40000004100 */
[-C--:B------:R-:W-:Y:S01]  /*9d70*/  FMUL.FTZ R187, R89, R189.reuse ;  /* 0x000000bd59bb7220 */ /* 0x080fe20000410000 */
[----:B------:R-:W-:Y:S02]  /*9d80*/  HADD2.F32 R182, -RZ, R182.H1_H1 ;  /* 0x300000b6ffb67230 */ /* 0x000fe40000004100 */
[C---:B------:R-:W-:Y:S01]  /*9d90*/  FMUL.FTZ R189, R95.reuse, R189 ;  /* 0x000000bd5fbd7220 */ /* 0x040fe20000410000 */
[----:B------:R-:W-:Y:S02]  /*9da0*/  HADD2.F32 R92, -RZ, R92.H1_H1 ;  /* 0x3000005cff5c7230 */ /* 0x000fe40000004100 */
[----:B------:R-:W-:Y:S01]  /*9db0*/  FFMA.FTZ R187, R95, R93, -R187 ;  /* 0x0000005d5fbb7223 */ /* 0x000fe200000108bb */
[----:B------:R-:W-:-:S02]  /*9dc0*/  HADD2.F32 R41, -RZ, R41.H1_H1 ;  /* 0x30000029ff297230 */ /* 0x000fc40000004100 */
[----:B------:R-:W-:Y:S01]  /*9dd0*/  FFMA.FTZ R189, R89, R93, R189 ;  /* 0x0000005d59bd7223 */ /* 0x000fe200000100bd */
[----:B------:R-:W-:Y:S02]  /*9de0*/  HADD2.F32 R184, -RZ, R184.H1_H1 ;  /* 0x300000b8ffb87230 */ /* 0x000fe40000004100 */
[CC--:B------:R-:W-:Y:S01]  /*9df0*/  FMUL.FTZ R89, R92.reuse, R182.reuse ;  /* 0x000000b65c597220 */ /* 0x0c0fe20000410000 */
[-C--:B------:R-:W-:Y:S01]  /*9e00*/  F2FP.F16.E4M3.UNPACK_B R95, R185.reuse.H1 ;  /* 0x000000b9ff5f723e */ /* 0x080fe200030006ff */
[C---:B------:R-:W-:Y:S01]  /*9e10*/  FMUL.FTZ R182, R41.reuse, R182 ;  /* 0x000000b629b67220 */ /* 0x040fe20000410000 */
[----:B------:R-:W-:Y:S01]  /*9e20*/  F2FP.F16.E4M3.UNPACK_B R185, R185 ;  /* 0x000000b9ffb9723e */ /* 0x000fe200020006ff */
[-C--:B------:R-:W-:Y:S02]  /*9e30*/  FFMA.FTZ R89, R41, R184.reuse, -R89 ;  /* 0x000000b829597223 */ /* 0x080fe40000010859 */
[----:B------:R-:W-:Y:S01]  /*9e40*/  FFMA.FTZ R41, R92, R184, R182 ;  /* 0x000000b85c297223 */ /* 0x000fe200000100b6 */
[----:B------:R-:W-:Y:S01]  /*9e50*/  F2FP.F16.E4M3.UNPACK_B R92, R94.H1 ;  /* 0x0000005eff5c723e */ /* 0x000fe200030006ff */
[--C-:B------:R-:W-:Y:S01]  /*9e60*/  HADD2.F32 R184, -RZ, R95.reuse.H0_H0 ;  /* 0x2000005fffb87230 */ /* 0x100fe20000004100 */
[----:B------:R-:W-:Y:S01]  /*9e70*/  F2FP.SATFINITE.E4M3.F32.PACK_AB_MERGE_C R187, R89, R187, R88 ;  /* 0x000000bb59bb723e */ /* 0x000fe20004807058 */
[----:B------:R-:W-:Y:S01]  /*9e80*/  HADD2.F32 R95, -RZ, R95.H1_H1 ;  /* 0x3000005fff5f7230 */ /* 0x000fe20000004100 */
[-C--:B------:R-:W-:Y:S01]  /*9e90*/  F2FP.F16.E4M3.UNPACK_B R88, R183.reuse.H1 ;  /* 0x000000b7ff58723e */ /* 0x080fe200030006ff */
[--C-:B------:R-:W-:Y:S01]  /*9ea0*/  HADD2.F32 R93, -RZ, R92.reuse.H0_H0 ;  /* 0x2000005cff5d7230 */ /* 0x100fe20000004100 */
[----:B------:R-:W-:Y:S01]  /*9eb0*/  F2FP.F16.E4M3.UNPACK_B R89, R90.H1 ;  /* 0x0000005aff59723e */ /* 0x000fe200030006ff */
[----:B------:R-:W-:Y:S01]  /*9ec0*/  HADD2.F32 R92, -RZ, R92.H1_H1 ;  /* 0x3000005cff5c7230 */ /* 0x000fe20000004100 */
[----:B------:R-:W-:Y:S01]  /*9ed0*/  F2FP.F16.E4M3.UNPACK_B R183, R183 ;  /* 0x000000b7ffb7723e */ /* 0x000fe200020006ff */
[--C-:B------:R-:W-:Y:S01]  /*9ee0*/  HADD2.F32 R194, -RZ, R88.reuse.H0_H0 ;  /* 0x20000058ffc27230 */ /* 0x100fe20000004100 */
[----:B------:R-:W-:Y:S01]  /*9ef0*/  F2FP.F16.E4M3.UNPACK_B R94, R94 ;  /* 0x0000005eff5e723e */ /* 0x000fe200020006ff */
[----:B------:R-:W-:Y:S01]  /*9f00*/  HADD2.F32 R182, -RZ, R89.H0_H0 ;  /* 0x20000059ffb67230 */ /* 0x000fe20000004100 */
[----:B------:R-:W-:Y:S01]  /*9f10*/  F2FP.F16.E4M3.UNPACK_B R90, R90 ;  /* 0x0000005aff5a723e */ /* 0x000fe200020006ff */
[----:B------:R-:W-:-:S02]  /*9f20*/  HADD2.F32 R88, -RZ, R88.H1_H1 ;  /* 0x30000058ff587230 */ /* 0x000fc40000004100 */
[-C--:B------:R-:W-:Y:S01]  /*9f30*/  FMUL.FTZ R190, R93, R194.reuse ;  /* 0x000000c25dbe7220 */ /* 0x080fe20000410000 */
[----:B------:R-:W-:Y:S02]  /*9f40*/  HADD2.F32 R89, -RZ, R89.H1_H1 ;  /* 0x30000059ff597230 */ /* 0x000fe40000004100 */
[C---:B------:R-:W-:Y:S01]  /*9f50*/  FMUL.FTZ R194, R182.reuse, R194 ;  /* 0x000000c2b6c27220 */ /* 0x040fe20000410000 */
[----:B------:R-:W-:-:S03]  /*9f60*/  FFMA.FTZ R190, R182, R184, -R190 ;  /* 0x000000b8b6be7223 */ /* 0x000fc600000108be */
[----:B------:R-:W-:Y:S01]  /*9f70*/  FFMA.FTZ R194, R93, R184, R194 ;  /* 0x000000b85dc27223 */ /* 0x000fe200000100c2 */
[CC--:B------:R-:W-:Y:S01]  /*9f80*/  FMUL.FTZ R93, R92.reuse, R88.reuse ;  /* 0x000000585c5d7220 */ /* 0x0c0fe20000410000 */
[C---:B------:R-:W-:Y:S01]  /*9f90*/  FMUL.FTZ R88, R89.reuse, R88 ;  /* 0x0000005859587220 */ /* 0x040fe20000410000 */
[----:B------:R-:W-:Y:S02]  /*9fa0*/  HADD2.F32 R184, -RZ, R183.H0_H0 ;  /* 0x200000b7ffb87230 */ /* 0x000fe40000004100 */
[-C--:B------:R-:W-:Y:S01]  /*9fb0*/  FFMA.FTZ R89, R89, R95.reuse, -R93 ;  /* 0x0000005f59597223 */ /* 0x080fe2000001085d */
[----:B------:R-:W-:Y:S01]  /*9fc0*/  FFMA.FTZ R88, R92, R95, R88 ;  /* 0x0000005f5c587223 */ /* 0x000fe20000010058 */
[----:B------:R-:W-:Y:S02]  /*9fd0*/  HADD2.F32 R92, -RZ, R94.H0_H0 ;  /* 0x2000005eff5c7230 */ /* 0x000fe40000004100 */
[----:B------:R-:W-:Y:S01]  /*9fe0*/  HADD2.F32 R95, -RZ, R90.H0_H0 ;  /* 0x2000005aff5f7230 */ /* 0x000fe20000004100 */
[----:B------:R-:W-:Y:S01]  /*9ff0*/  F2FP.SATFINITE.E4M3.F32.PACK_AB_MERGE_C R89, R89, R190, RZ ;  /* 0x000000be5959723e */ /* 0x000fe200048070ff */
[----:B------:R-:W-:-:S02]  /*a000*/  HADD2.F32 R93, -RZ, R185.H0_H0 ;  /* 0x200000b9ff5d7230 */ /* 0x000fc40000004100 */
[CC--:B------:R-:W-:Y:S01]  /*a010*/  FMUL.FTZ R182, R92.reuse, R184.reuse ;  /* 0x000000b85cb67220 */ /* 0x0c0fe20000410000 */
[----:B------:R-:W-:Y:S02]  /*a020*/  HADD2.F32 R183, -RZ, R183.H1_H1 ;  /* 0x300000b7ffb77230 */ /* 0x000fe40000004100 */
[C---:B------:R-:W-:Y:S01]  /*a030*/  FMUL.FTZ R184, R95.reuse, R184 ;  /* 0x000000b85fb87220 */ /* 0x040fe20000410000 */
[----:B------:R-:W-:Y:S02]  /*a040*/  HADD2.F32 R94, -RZ, R94.H1_H1 ;  /* 0x3000005eff5e7230 */ /* 0x000fe40000004100 */
[-C--:B------:R-:W-:Y:S01]  /*a050*/  FFMA.FTZ R182, R95, R93.reuse, -R182 ;  /* 0x0000005d5fb67223 */ /* 0x080fe200000108b6 */
[----:B------:R-:W-:Y:S02]  /*a060*/  HADD2.F32 R90, -RZ, R90.H1_H1 ;  /* 0x3000005aff5a7230 */ /* 0x000fe40000004100 */
[----:B------:R-:W-:Y:S01]  /*a070*/  FFMA.FTZ R184, R92, R93, R184 ;  /* 0x0000005d5cb87223 */ /* 0x000fe200000100b8 */
[----:B------:R-:W-:-:S02]  /*a080*/  HADD2.F32 R185, -RZ, R185.H1_H1 ;  /* 0x300000b9ffb97230 */ /* 0x000fc40000004100 */
[-C--:B------:R-:W-:Y:S01]  /*a090*/  FMUL.FTZ R92, R94, R183.reuse ;  /* 0x000000b75e5c7220 */ /* 0x080fe20000410000 */
[----:B------:R-:W-:Y:S01]  /*a0a0*/  F2FP.SATFINITE.E4M3.F32.PACK_AB_MERGE_C R88, R88, R194, RZ ;  /* 0x000000c25858723e */ /* 0x000fe200048070ff */
[----:B------:R-:W-:Y:S01]  /*a0b0*/  FMUL.FTZ R183, R90, R183 ;  /* 0x000000b75ab77220 */ /* 0x000fe20000410000 */
[----:B------:R-:W-:Y:S01]  /*a0c0*/  F2FP.SATFINITE.E4M3.F32.PACK_AB_MERGE_C R93, R52, R53, R40 ;  /* 0x00000035345d723e */ /* 0x000fe20004807028 */
[----:B------:R-:W-:Y:S01]  /*a0d0*/  FFMA.FTZ R92, R90, R185, -R92 ;  /* 0x000000b95a5c7223 */ /* 0x000fe2000001085c */
[----:B------:R-:W-:Y:S01]  /*a0e0*/  F2FP.SATFINITE.E4M3.F32.PACK_AB_MERGE_C R90, R55, R193, RZ ;  /* 0x000000c1375a723e */ /* 0x000fe200048070ff */
[----:B------:R-:W-:Y:S01]  /*a0f0*/  FFMA.FTZ R183, R94, R185, R183 ;  /* 0x000000b95eb77223 */ /* 0x000fe200000100b7 */
[----:B------:R-:W-:Y:S02]  /*a100*/  F2FP.SATFINITE.E4M3.F32.PACK_AB_MERGE_C R95, R43, R192, R42 ;  /* 0x000000c02b5f723e */ /* 0x000fe4000480702a */
[----:B------:R-:W-:Y:S02]  /*a110*/  F2FP.SATFINITE.E4M3.F32.PACK_AB_MERGE_C R41, R41, R189, R90 ;  /* 0x000000bd2929723e */ /* 0x000fe4000480705a */
[----:B------:R-:W-:Y:S01]  /*a120*/  F2FP.SATFINITE.E4M3.F32.PACK_AB_MERGE_C R90, R92, R182, R89 ;  /* 0x000000b65c5a723e */ /* 0x000fe20004807059 */
[----:B------:R-:W-:Y:S01]  /*a130*/  IMAD.MOV.U32 R89, RZ, RZ, R188 ;  /* 0x000000ffff597224 */ /* 0x000fe200078e00bc */
[----:B------:R-:W-:Y:S01]  /*a140*/  F2FP.SATFINITE.E4M3.F32.PACK_AB_MERGE_C R94, R183, R184, R88 ;  /* 0x000000b8b75e723e */ /* 0x000fe20004807058 */
[----:B------:R-:W-:Y:S01]  /*a150*/  IMAD.MOV.U32 R88, RZ, RZ, R187 ;  /* 0x000000ffff587224 */ /* 0x000fe200078e00bb */
[----:B------:R-:W-:-:S07]  /*a160*/  MOV R92, R41 ;  /* 0x00000029005c7202 */ /* 0x000fce0000000f00 */
.L_x_548:
[----:B------:R-:W-:Y:S05]  /*a170*/  BSYNC B3 ;  /* 0x0000000000037941 */ /* 0x000fea0003800000 */
.L_x_547:
[----:B------:R-:W-:-:S13]  /*a180*/  ISETP.GE.AND P4, PT, R186, R150, PT ;  /* 0x00000096ba00720c */ /* 0x000fda0003f86270 */
[--C-:B------:R-:W-:Y:S02]  /*a190*/  @!P4 SHF.R.S32.HI R40, RZ, 0x1f, R186.reuse ;  /* 0x0000001fff28c819 */ /* 0x100fe400000114ba */
[----:B------:R-:W-:-:S04]  /*a1a0*/  @!P4 IADD3 R43, P5, P6, R116, R138, R186 ;  /* 0x0000008a742bc210 */ /* 0x000fc80007ebe0ba */
[----:B------:R-:W-:Y:S02]  /*a1b0*/  @!P4 IADD3.X R52, R4, R177, R40, P5, P6 ;  /* 0x000000b10434c210 */ /* 0x000fe40002fec428 */
[----:B------:R-:W-:-:S04]  /*a1c0*/  IADD3 R41, P5, P6, R116, R138, R25 ;  /* 0x0000008a74297210 */ /* 0x000fc80007ebe019 */
[----:B------:R-:W-:Y:S02]  /*a1d0*/  IADD3.X R42, R4, R177, R30, P5, P6 ;  /* 0x000000b1042a7210 */ /* 0x000fe40002fec41e */
[----:B------:R-:W-:-:S05]  /*a1e0*/  IADD3 R40, P5, R41, R122, RZ ;  /* 0x0000007a29287210 */ /* 0x000fca0007fbe0ff */
[----:B------:R-:W-:Y:S01]  /*a1f0*/  IMAD.X R41, R42, 0x1, R123, P5 ;  /* 0x000000012a297824 */ /* 0x000fe200028e067b */
[----:B------:R-:W-:-:S04]  /*a200*/  @!P4 IADD3 R42, P5, R43, R122, RZ ;  /* 0x0000007a2b2ac210 */ /* 0x000fc80007fbe0ff */
[----:B0-----:R0:W-:Y:S01]  /*a210*/  STG.E.128 desc[UR54][R40.64], R88 ;  /* 0x0000005828007986 */ /* 0x0011e2000c101d36 */
[----:B------:R-:W-:-:S05]  /*a220*/  @!P4 IMAD.X R43, R52, 0x1, R123, P5 ;  /* 0x00000001342bc824 */ /* 0x000fca00028e067b */
[----:B-1----:R0:W-:Y:S03]  /*a230*/  @!P4 STG.E.128 desc[UR54][R42.64], R92 ;  /* 0x0000005c2a00c986 */ /* 0x0021e6000c101d36 */
.L_x_546:
[----:B------:R-:W-:Y:S05]  /*a240*/  BSYNC B2 ;  /* 0x0000000000027941 */ /* 0x000fea0003800000 */
.L_x_545:
[----:B------:R-:W-:Y:S01]  /*a250*/  ISETP.NE.AND P4, PT, R35, RZ, PT ;  /* 0x000000ff2300720c */ /* 0x000fe20003f85270 */
[----:B------:R-:W-:-:S12]  /*a260*/  BSSY B2, `(.L_x_549) ;  /* 0x00000f5000027945 */ /* 0x000fd80003800000 */
[----:B------:R-:W-:Y:S05]  /*a270*/  @!P4 BRA `(.L_x_550) ;  /* 0x0000000c00ccc947 */ /* 0x000fea0003800000 */
[----:B0-----:R-:W-:Y:S01]  /*a280*/  SEL R40, R99, R155, !P3 ;  /* 0x0000009b63287207 */ /* 0x001fe20005800000 */
[----:B------:R-:W-:Y:S01]  /*a290*/  BSSY B3, `(.L_x_551) ;  /* 0x00000e7000037945 */ /* 0x000fe20003800000 */
[----:B------:R-:W-:Y:S02]  /*a2a0*/  IADD3 R89, P4, P5, R116, R138, R27 ;  /* 0x0000008a74597210 */ /* 0x000fe40007d9e01b */
[----:B------:R-:W-:Y:S02]  /*a2b0*/  SHF.R.S32.HI R41, RZ, 0x1f, R40 ;  /* 0x0000001fff297819 */ /* 0x000fe40000011428 */
[----:B------:R-:W-:Y:S02]  /*a2c0*/  IADD3.X R88, R4, R177, R31, P4, P5 ;  /* 0x000000b104587210 */ /* 0x000fe400027ea41f */
[----:B------:R-:W-:Y:S02]  /*a2d0*/  LEA.HI R41, R41, R40, RZ, 0x5 ;  /* 0x0000002829297211 */ /* 0x000fe400078f28ff */
[----:B------:R-:W-:-:S02]  /*a2e0*/  ISETP.GE.AND P4, PT, R0, R131, PT ;  /* 0x000000830000720c */ /* 0x000fc40003f86270 */
[----:B------:R-:W-:-:S04]  /*a2f0*/  LEA.HI.SX32 R41, R41, R26, 0x1b ;  /* 0x0000001a29297211 */ /* 0x000fc800078fdaff */
[----:B------:R-:W-:Y:S01]  /*a300*/  SHF.R.S32.HI R40, RZ, 0x1f, R41 ;  /* 0x0000001fff287819 */ /* 0x000fe20000011429 */
[----:B------:R-:W-:-:S03]  /*a310*/  IMAD.SHL.U32 R90, R41, 0x10, RZ ;  /* 0x00000010295a7824 */ /* 0x000fc600078e00ff */
[----:B------:R-:W-:Y:S02]  /*a320*/  LEA.HI R40, R40, R41, RZ, 0x2 ;  /* 0x0000002928287211 */ /* 0x000fe400078f10ff */
[----:B------:R-:W-:Y:S02]  /*a330*/  LOP3.LUT R41, R175, 0x30, R90, 0xf8, !PT ;  /* 0x00000030af297812 */ /* 0x000fe400078ef85a */
[----:B------:R-:W-:Y:S02]  /*a340*/  SHF.R.S32.HI R40, RZ, 0x2, R40 ;  /* 0x00000002ff287819 */ /* 0x000fe40000011428 */
[----:B------:R-:W-:-:S03]  /*a350*/  LOP3.LUT R41, R41, R196, RZ, 0x3c, !PT ;  /* 0x000000c429297212 */ /* 0x000fc600078e3cff */
[----:B------:R-:W-:-:S04]  /*a360*/  IMAD R40, R40, 0x2800, R197 ;  /* 0x0000280028287824 */ /* 0x000fc800078e02c5 */
[----:B------:R-:W-:Y:S02]  /*a370*/  IMAD.IADD R40, R40, 0x1, R41 ;  /* 0x0000000128287824 */ /* 0x000fe400078e0229 */
[C---:B------:R-:W-:Y:S02]  /*a380*/  IMAD R41, R17.reuse, 0x7800, R142 ;  /* 0x0000780011297824 */ /* 0x040fe400078e028e */
[----:B------:R-:W-:-:S03]  /*a390*/  IMAD R43, R17, 0x7800, R40 ;  /* 0x00007800112b7824 */ /* 0x000fc600078e0228 */
[C---:B------:R-:W-:Y:S01]  /*a3a0*/  IADD3 R41, R16.reuse, R41, RZ ;  /* 0x0000002910297210 */ /* 0x040fe20007ffe0ff */
[----:B------:R-:W-:-:S05]  /*a3b0*/  IMAD.IADD R52, R16, 0x1, R43 ;  /* 0x0000000110347824 */ /* 0x000fca00078e022b */
[----:B------:R-:W0:Y:S04]  /*a3c0*/  LDS.128 R40, [R41+0x1a400] ;  /* 0x01a4000029287984 */ /* 0x000e280000000c00 */
[----:B------:R-:W1:Y:S01]  /*a3d0*/  LDS.128 R52, [R52+0x1a400] ;  /* 0x01a4000034347984 */ /* 0x000e620000000c00 */
[----:B------:R-:W-:Y:S05]  /*a3e0*/  @P4 BRA `(.L_x_552) ;  /* 0x0000000c00444947 */ /* 0x000fea0003800000 */
[--C-:B------:R-:W-:Y:S02]  /*a3f0*/  SHF.R.U32.HI R91, RZ, 0x8, R57.reuse ;  /* 0x00000008ff5b7819 */ /* 0x100fe40000011639 */
[----:B------:R-:W-:Y:S02]  /*a400*/  LOP3.LUT R44, R57, 0xff0000ff, RZ, 0xc0, !PT ;  /* 0xff0000ff392c7812 */ /* 0x000fe400078ec0ff */
[----:B------:R-:W-:Y:S02]  /*a410*/  SHF.R.U32.HI R58, RZ, 0x10, R57 ;  /* 0x00000010ff3a7819 */ /* 0x000fe40000011639 */
[--C-:B------:R-:W-:Y:S02]  /*a420*/  SHF.R.U32.HI R57, RZ, 0x8, R45.reuse ;  /* 0x00000008ff397819 */ /* 0x100fe4000001162d */
[----:B------:R-:W-:Y:S02]  /*a430*/  LOP3.LUT R46, R45, 0xff0000ff, RZ, 0xc0, !PT ;  /* 0xff0000ff2d2e7812 */ /* 0x000fe400078ec0ff */
[----:B------:R-:W-:Y:S01]  /*a440*/  SHF.R.U32.HI R56, RZ, 0x10, R45 ;  /* 0x00000010ff387819 */ /* 0x000fe2000001162d */
[----:B------:R-:W-:Y:S01]  /*a450*/  IMAD.SHL.U32 R57, R57, 0x100, RZ ;  /* 0x0000010039397824 */ /* 0x000fe200078e00ff */
[-C--:B------:R-:W-:Y:S01]  /*a460*/  F2FP.F16.E4M3.UNPACK_B R185, R179.reuse.H1 ;  /* 0x000000b3ffb9723e */ /* 0x080fe200030006ff */
[----:B------:R-:W-:Y:S01]  /*a470*/  IMAD.SHL.U32 R45, R91, 0x100, RZ ;  /* 0x000001005b2d7824 */ /* 0x000fe200078e00ff */
[----:B------:R-:W-:-:S02]  /*a480*/  F2FP.F16.E4M3.UNPACK_B R179, R179 ;  /* 0x000000b3ffb3723e */ /* 0x000fc400020006ff */
[----:B------:R-:W-:Y:S01]  /*a490*/  LOP3.LUT R57, R46, 0xff00, R57, 0xf8, !PT ;  /* 0x0000ff002e397812 */ /* 0x000fe200078ef839 */
[--C-:B------:R-:W-:Y:S01]  /*a4a0*/  HADD2.F32 R187, -RZ, R185.reuse.H0_H0 ;  /* 0x200000b9ffbb7230 */ /* 0x100fe20000004100 */
[----:B------:R-:W-:Y:S01]  /*a4b0*/  LOP3.LUT R44, R44, 0xff00, R45, 0xf8, !PT ;  /* 0x0000ff002c2c7812 */ /* 0x000fe200078ef82d */
[----:B------:R-:W-:Y:S01]  /*a4c0*/  IMAD.U32 R45, R58, 0x10000, RZ ;  /* 0x000100003a2d7824 */ /* 0x000fe200078e00ff */
[----:B------:R-:W-:Y:S01]  /*a4d0*/  SHF.L.U32 R46, R56, 0x10, RZ ;  /* 0x00000010382e7819 */ /* 0x000fe200000006ff */
[----:B-1----:R-:W-:Y:S01]  /*a4e0*/  IMAD.MOV.U32 R58, RZ, RZ, R53 ;  /* 0x000000ffff3a7224 */ /* 0x002fe200078e0035 */
[----:B0-----:R-:W-:Y:S01]  /*a4f0*/  F2FP.F16.E4M3.UNPACK_B R53, R41 ;  /* 0x00000029ff35723e */ /* 0x001fe200020006ff */
[----:B------:R-:W-:Y:S01]  /*a500*/  HADD2.F32 R185, -RZ, R185.H1_H1 ;  /* 0x300000b9ffb97230 */ /* 0x000fe20000004100 */
[----:B------:R-:W-:Y:S02]  /*a510*/  LOP3.LUT R57, R57, 0xff0000, R46, 0xf8, !PT ;  /* 0x00ff000039397812 */ /* 0x000fe400078ef82e */
[-C--:B------:R-:W-:Y:S01]  /*a520*/  F2FP.F16.E4M3.UNPACK_B R91, R58.reuse ;  /* 0x0000003aff5b723e */ /* 0x080fe200020006ff */
[--C-:B------:R-:W-:Y:S01]  /*a530*/  HADD2.F32 R56, -RZ, R53.reuse.H0_H0 ;  /* 0x20000035ff387230 */ /* 0x100fe20000004100 */
[----:B------:R-:W-:Y:S01]  /*a540*/  F2FP.F16.E4M3.UNPACK_B R92, R57 ;  /* 0x00000039ff5c723e */ /* 0x000fe200020006ff */
[----:B------:R-:W-:Y:S01]  /*a550*/  HADD2.F32 R53, -RZ, R53.H1_H1 ;  /* 0x30000035ff357230 */ /* 0x000fe20000004100 */
[----:B------:R-:W-:Y:S01]  /*a560*/  LOP3.LUT R44, R44, 0xff0000, R45, 0xf8, !PT ;  /* 0x00ff00002c2c7812 */ /* 0x000fe200078ef82d */
[--C-:B------:R-:W-:Y:S01]  /*a570*/  HADD2.F32 R46, -RZ, R91.reuse.H0_H0 ;  /* 0x2000005bff2e7230 */ /* 0x100fe20000004100 */
[----:B------:R-:W-:Y:S01]  /*a580*/  F2FP.F16.E4M3.UNPACK_B R58, R58.H1 ;  /* 0x0000003aff3a723e */ /* 0x000fe200030006ff */
[----:B------:R-:W-:Y:S01]  /*a590*/  HADD2.F32 R91, -RZ, R91.H1_H1 ;  /* 0x3000005bff5b7230 */ /* 0x000fe20000004100 */
[----:B------:R-:W-:Y:S01]  /*a5a0*/  F2FP.F16.E4M3.UNPACK_B R45, R44 ;  /* 0x0000002cff2d723e */ /* 0x000fe200020006ff */
[----:B------:R-:W-:-:S02]  /*a5b0*/  HADD2.F32 R94, -RZ, R92.H1_H1 ;  /* 0x3000005cff5e7230 */ /* 0x000fc40000004100 */
[----:B------:R-:W-:Y:S02]  /*a5c0*/  HADD2.F32 R95, -RZ, R92.H0_H0 ;  /* 0x2000005cff5f7230 */ /* 0x000fe40000004100 */
[--C-:B------:R-:W-:Y:S02]  /*a5d0*/  HADD2.F32 R92, -RZ, R45.reuse.H1_H1 ;  /* 0x3000002dff5c7230 */ /* 0x100fe40000004100 */
[-C--:B------:R-:W-:Y:S01]  /*a5e0*/  FMUL.FTZ R182, R91, R94.reuse ;  /* 0x0000005e5bb67220 */ /* 0x080fe20000410000 */
[C---:B------:R-:W-:Y:S01]  /*a5f0*/  FMUL.FTZ R94, R53.reuse, R94 ;  /* 0x0000005e355e7220 */ /* 0x040fe20000410000 */
[----:B------:R-:W-:Y:S02]  /*a600*/  HADD2.F32 R93, -RZ, R45.H0_H0 ;  /* 0x2000002dff5d7230 */ /* 0x000fe40000004100 */
[----:B------:R-:W-:Y:S01]  /*a610*/  FMUL.FTZ R183, R46, R95 ;  /* 0x0000005f2eb77220 */ /* 0x000fe20000410000 */
[-C--:B------:R-:W-:Y:S01]  /*a620*/  FFMA.FTZ R53, R53, R92.reuse, -R182 ;  /* 0x0000005c35357223 */ /* 0x080fe200000108b6 */
[----:B------:R-:W-:Y:S01]  /*a630*/  FFMA.FTZ R45, R91, R92, R94 ;  /* 0x0000005c5b2d7223 */ /* 0x000fe2000001005e */
[----:B------:R-:W-:Y:S01]  /*a640*/  F2FP.F16.E4M3.UNPACK_B R91, R57.H1 ;  /* 0x00000039ff5b723e */ /* 0x000fe200030006ff */
[----:B------:R-:W-:Y:S01]  /*a650*/  FMUL.FTZ R95, R56, R95 ;  /* 0x0000005f385f7220 */ /* 0x000fe20000410000 */
[----:B------:R-:W-:Y:S01]  /*a660*/  F2FP.F16.E4M3.UNPACK_B R57, R41.H1 ;  /* 0x00000029ff39723e */ /* 0x000fe200030006ff */
[----:B------:R-:W-:Y:S01]  /*a670*/  HADD2.F32 R41, -RZ, R58.H0_H0 ;  /* 0x2000003aff297230 */ /* 0x000fe20000004100 */
[----:B------:R-:W-:Y:S01]  /*a680*/  F2FP.F16.E4M3.UNPACK_B R92, R44.H1 ;  /* 0x0000002cff5c723e */ /* 0x000fe200030006ff */
[----:B------:R-:W-:-:S02]  /*a690*/  HADD2.F32 R94, -RZ, R91.H0_H0 ;  /* 0x2000005bff5e7230 */ /* 0x000fc40000004100 */
[-C--:B------:R-:W-:Y:S01]  /*a6a0*/  FFMA.FTZ R56, R56, R93.reuse, -R183 ;  /* 0x0000005d38387223 */ /* 0x080fe200000108b7 */
[--C-:B------:R-:W-:Y:S02]  /*a6b0*/  HADD2.F32 R44, -RZ, R57.reuse.H0_H0 ;  /* 0x20000039ff2c7230 */ /* 0x100fe40000004100 */
[----:B------:R-:W-:Y:S01]  /*a6c0*/  FFMA.FTZ R46, R46, R93, R95 ;  /* 0x0000005d2e2e7223 */ /* 0x000fe2000001005f */
[--C-:B------:R-:W-:Y:S02]  /*a6d0*/  HADD2.F32 R93, -RZ, R92.reuse.H0_H0 ;  /* 0x2000005cff5d7230 */ /* 0x100fe40000004100 */
[-C--:B------:R-:W-:Y:S01]  /*a6e0*/  FMUL.FTZ R95, R41, R94.reuse ;  /* 0x0000005e295f7220 */ /* 0x080fe20000410000 */
[----:B------:R-:W-:Y:S02]  /*a6f0*/  HADD2.F32 R57, -RZ, R57.H1_H1 ;  /* 0x30000039ff397230 */ /* 0x000fe40000004100 */
[----:B------:R-:W-:Y:S01]  /*a700*/  FMUL.FTZ R94, R44, R94 ;  /* 0x0000005e2c5e7220 */ /* 0x000fe20000410000 */
[----:B------:R-:W-:-:S02]  /*a710*/  HADD2.F32 R92, -RZ, R92.H1_H1 ;  /* 0x3000005cff5c7230 */ /* 0x000fc40000004100 */
[-C--:B------:R-:W-:Y:S01]  /*a720*/  FFMA.FTZ R44, R44, R93.reuse, -R95 ;  /* 0x0000005d2c2c7223 */ /* 0x080fe2000001085f */
[----:B------:R-:W-:Y:S01]  /*a730*/  SHF.R.U32.HI R95, RZ, 0x10, R59 ;  /* 0x00000010ff5f7819 */ /* 0x000fe2000001163b */
[----:B------:R-:W-:Y:S01]  /*a740*/  FFMA.FTZ R41, R41, R93, R94 ;  /* 0x0000005d29297223 */ /* 0x000fe2000001005e */
[----:B------:R-:W-:Y:S02]  /*a750*/  HADD2.F32 R93, -RZ, R58.H1_H1 ;  /* 0x3000003aff5d7230 */ /* 0x000fe40000004100 */
[----:B------:R-:W-:Y:S01]  /*a760*/  HADD2.F32 R58, -RZ, R91.H1_H1 ;  /* 0x3000005bff3a7230 */ /* 0x000fe20000004100 */
[----:B------:R-:W-:-:S04]  /*a770*/  LOP3.LUT R91, R59, 0xff0000ff, RZ, 0xc0, !PT ;  /* 0xff0000ff3b5b7812 */ /* 0x000fc800078ec0ff */
[-C--:B------:R-:W-:Y:S01]  /*a780*/  FMUL.FTZ R94, R93, R58.reuse ;  /* 0x0000003a5d5e7220 */ /* 0x080fe20000410000 */
[----:B------:R-:W-:-:S03]  /*a790*/  FMUL.FTZ R182, R57, R58 ;  /* 0x0000003a39b67220 */ /* 0x000fc60000410000 */
[-C--:B------:R-:W-:Y:S01]  /*a7a0*/  FFMA.FTZ R58, R57, R92.reuse, -R94 ;  /* 0x0000005c393a7223 */ /* 0x080fe2000001085e */
[----:B------:R-:W-:Y:S01]  /*a7b0*/  SHF.R.U32.HI R94, RZ, 0x8, R47 ;  /* 0x00000008ff5e7819 */ /* 0x000fe2000001162f */
[----:B------:R-:W-:Y:S01]  /*a7c0*/  FFMA.FTZ R57, R93, R92, R182 ;  /* 0x0000005c5d397223 */ /* 0x000fe200000100b6 */
[----:B------:R-:W-:Y:S02]  /*a7d0*/  SHF.R.U32.HI R92, RZ, 0x8, R59 ;  /* 0x00000008ff5c7819 */ /* 0x000fe4000001163b */
[----:B------:R-:W-:Y:S01]  /*a7e0*/  LOP3.LUT R59, R47, 0xff0000ff, RZ, 0xc0, !PT ;  /* 0xff0000ff2f3b7812 */ /* 0x000fe200078ec0ff */
[----:B------:R-:W-:Y:S01]  /*a7f0*/  IMAD.SHL.U32 R94, R94, 0x100, RZ ;  /* 0x000001005e5e7824 */ /* 0x000fe200078e00ff */
[----:B------:R-:W-:Y:S01]  /*a800*/  SHF.R.U32.HI R93, RZ, 0x10, R47 ;  /* 0x00000010ff5d7819 */ /* 0x000fe2000001162f */
[----:B------:R-:W-:Y:S01]  /*a810*/  IMAD.SHL.U32 R92, R92, 0x100, RZ ;  /* 0x000001005c5c7824 */ /* 0x000fe200078e00ff */
[----:B------:R-:W-:Y:S02]  /*a820*/  F2FP.SATFINITE.E4M3.F32.PACK_AB_MERGE_C R44, R58, R44, RZ ;  /* 0x0000002c3a2c723e */ /* 0x000fe400048070ff */
[----:B------:R-:W-:-:S02]  /*a830*/  LOP3.LUT R59, R59, 0xff00, R94, 0xf8, !PT ;  /* 0x0000ff003b3b7812 */ /* 0x000fc400078ef85e */
[----:B------:R-:W-:Y:S02]  /*a840*/  SHF.L.U32 R94, R93, 0x10, RZ ;  /* 0x000000105d5e7819 */ /* 0x000fe400000006ff */
[----:B------:R-:W-:Y:S01]  /*a850*/  LOP3.LUT R47, R91, 0xff00, R92, 0xf8, !PT ;  /* 0x0000ff005b2f7812 */ /* 0x000fe200078ef85c */
[----:B------:R-:W-:Y:S01]  /*a860*/  IMAD.U32 R92, R95, 0x10000, RZ ;  /* 0x000100005f5c7824 */ /* 0x000fe200078e00ff */
[----:B------:R-:W-:Y:S01]  /*a870*/  LOP3.LUT R93, R59, 0xff0000, R94, 0xf8, !PT ;  /* 0x00ff00003b5d7812 */ /* 0x000fe200078ef85e */
[----:B------:R-:W-:Y:S01]  /*a880*/  IMAD.MOV.U32 R94, RZ, RZ, R55 ;  /* 0x000000ffff5e7224 */ /* 0x000fe200078e0037 */
[----:B------:R-:W-:Y:S02]  /*a890*/  F2FP.F16.E4M3.UNPACK_B R91, R43 ;  /* 0x0000002bff5b723e */ /* 0x000fe400020006ff */
[----:B------:R-:W-:Y:S02]  /*a8a0*/  F2FP.F16.E4M3.UNPACK_B R95, R93 ;  /* 0x0000005dff5f723e */ /* 0x000fe400020006ff */
[-C--:B------:R-:W-:Y:S01]  /*a8b0*/  F2FP.F16.E4M3.UNPACK_B R55, R94.reuse ;  /* 0x0000005eff37723e */ /* 0x080fe200020006ff */
[----:B------:R-:W-:Y:S01]  /*a8c0*/  HADD2.F32 R183, -RZ, R91.H0_H0 ;  /* 0x2000005bffb77230 */ /* 0x000fe20000004100 */
[----:B------:R-:W-:Y:S01]  /*a8d0*/  LOP3.LUT R47, R47, 0xff0000, R92, 0xf8, !PT ;  /* 0x00ff00002f2f7812 */ /* 0x000fe200078ef85c */
[----:B------:R-:W-:Y:S01]  /*a8e0*/  HADD2.F32 R186, -RZ, R95.H0_H0 ;  /* 0x2000005fffba7230 */ /* 0x000fe20000004100 */
[----:B------:R-:W-:Y:S01]  /*a8f0*/  F2FP.F16.E4M3.UNPACK_B R94, R94.H1 ;  /* 0x0000005eff5e723e */ /* 0x000fe200030006ff */
[--C-:B------:R-:W-:Y:S01]  /*a900*/  HADD2.F32 R59, -RZ, R55.reuse.H0_H0 ;  /* 0x20000037ff3b7230 */ /* 0x100fe20000004100 */
[----:B------:R-:W-:Y:S01]  /*a910*/  F2FP.F16.E4M3.UNPACK_B R182, R47 ;  /* 0x0000002fffb6723e */ /* 0x000fe200020006ff */
[----:B------:R-:W-:Y:S01]  /*a920*/  HADD2.F32 R55, -RZ, R55.H1_H1 ;  /* 0x30000037ff377230 */ /* 0x000fe20000004100 */
[----:B------:R-:W-:Y:S01]  /*a930*/  F2FP.F16.E4M3.UNPACK_B R93, R93.H1 ;  /* 0x0000005dff5d723e */ /* 0x000fe200030006ff */
[----:B------:R-:W-:-:S02]  /*a940*/  HADD2.F32 R91, -RZ, R91.H1_H1 ;  /* 0x3000005bff5b7230 */ /* 0x000fc40000004100 */
[-C--:B------:R-:W-:Y:S01]  /*a950*/  FMUL.FTZ R92, R59, R186.reuse ;  /* 0x000000ba3b5c7220 */ /* 0x080fe20000410000 */
[--C-:B------:R-:W-:Y:S02]  /*a960*/  HADD2.F32 R184, -RZ, R182.reuse.H0_H0 ;  /* 0x200000b6ffb87230 */ /* 0x100fe40000004100 */
[----:B------:R-:W-:Y:S01]  /*a970*/  FMUL.FTZ R186, R183, R186 ;  /* 0x000000bab7ba7220 */ /* 0x000fe20000410000 */
[----:B------:R-:W-:Y:S01]  /*a980*/  HADD2.F32 R182, -RZ, R182.H1_H1 ;  /* 0x300000b6ffb67230 */ /* 0x000fe20000004100 */
[----:B------:R-:W-:Y:S01]  /*a990*/  F2FP.SATFINITE.E4M3.F32.PACK_AB_MERGE_C R57, R57, R41, RZ ;  /* 0x000000293939723e */ /* 0x000fe200048070ff */
[-C--:B------:R-:W-:Y:S01]  /*a9a0*/  FFMA.FTZ R92, R183, R184.reuse, -R92 ;  /* 0x000000b8b75c7223 */ /* 0x080fe2000001085c */
[----:B------:R-:W-:Y:S01]  /*a9b0*/  FFMA.FTZ R59, R59, R184, R186 ;  /* 0x000000b83b3b7223 */ /* 0x000fe200000100ba */
[----:B------:R-:W-:Y:S01]  /*a9c0*/  HADD2.F32 R184, -RZ, R95.H1_H1 ;  /* 0x3000005fffb87230 */ /* 0x000fe20000004100 */
[----:B------:R-:W-:Y:S01]  /*a9d0*/  F2FP.F16.E4M3.UNPACK_B R95, R43.H1 ;  /* 0x0000002bff5f723e */ /* 0x000fe200030006ff */
[----:B------:R-:W-:Y:S01]  /*a9e0*/  HADD2.F32 R183, -RZ, R94.H1_H1 ;  /* 0x3000005effb77230 */ /* 0x000fe20000004100 */
[----:B------:R-:W-:-:S02]  /*a9f0*/  F2FP.SATFINITE.E4M3.F32.PACK_AB_MERGE_C R41, R53, R56, R44 ;  /* 0x000000383529723e */ /* 0x000fc4000480702c */
[-C--:B------:R-:W-:Y:S01]  /*aa00*/  FMUL.FTZ R186, R55, R184.reuse ;  /* 0x000000b837ba7220 */ /* 0x080fe20000410000 */
[----:B------:R-:W-:Y:S01]  /*aa10*/  FMUL.FTZ R184, R91, R184 ;  /* 0x000000b85bb87220 */ /* 0x000fe20000410000 */
[----:B------:R-:W-:Y:S01]  /*aa20*/  HADD2.F32 R43, -RZ, R95.H0_H0 ;  /* 0x2000005fff2b7230 */ /* 0x000fe20000004100 */
[----:B------:R-:W-:Y:S01]  /*aa30*/  F2FP.SATFINITE.E4M3.F32.PACK_AB_MERGE_C R53, R45, R46, R57 ;  /* 0x0000002e2d35723e */ /* 0x000fe20004807039 */
[-C--:B------:R-:W-:Y:S01]  /*aa40*/  FFMA.FTZ R91, R91, R182.reuse, -R186 ;  /* 0x000000b65b5b7223 */ /* 0x080fe200000108ba */
[----:B------:R-:W-:Y:S01]  /*aa50*/  FFMA.FTZ R55, R55, R182, R184 ;  /* 0x000000b637377223 */ /* 0x000fe200000100b8 */
[----:B------:R-:W-:Y:S01]  /*aa60*/  F2FP.F16.E4M3.UNPACK_B R182, R47.H1 ;  /* 0x0000002fffb6723e */ /* 0x000fe200030006ff */
[----:B------:R-:W-:Y:S02]  /*aa70*/  HADD2.F32 R47, -RZ, R94.H0_H0 ;  /* 0x2000005eff2f7230 */ /* 0x000fe40000004100 */
        /* <DEDUP_REMOVED lines=8> */
[----:B------:R-:W-:Y:S02]  /*ab00*/  HADD2.F32 R182, -RZ, R182.H1_H1 ;  /* 0x300000b6ffb67230 */ /* 0x000fe40000004100 */
[-C--:B------:R-:W-:Y:S01]  /*ab10*/  FMUL.FTZ R184, R183, R94.reuse ;  /* 0x0000005eb7b87220 */ /* 0x080fe20000410000 */
[----:B------:R-:W-:-:S03]  /*ab20*/  FMUL.FTZ R186, R95, R94 ;  /* 0x0000005e5fba7220 */ /* 0x000fc60000410000 */
[-C--:B------:R-:W-:Y:S01]  /*ab30*/  FFMA.FTZ R94, R95, R182.reuse, -R184 ;  /* 0x000000b65f5e7223 */ /* 0x080fe200000108b8 */
[----:B------:R-:W-:Y:S02]  /*ab40*/  IMAD.MOV.U32 R95, RZ, RZ, R40 ;  /* 0x000000ffff5f7224 */ /* 0x000fe400078e0028 */
[----:B------:R-:W-:Y:S01]  /*ab50*/  FFMA.FTZ R93, R183, R182, R186 ;  /* 0x000000b6b75d7223 */ /* 0x000fe200000100ba */
[----:B------:R-:W-:Y:S02]  /*ab60*/  F2FP.F16.E4M3.UNPACK_B R40, R181.H1 ;  /* 0x000000b5ff28723e */ /* 0x000fe400030006ff */
[-C--:B------:R-:W-:Y:S02]  /*ab70*/  F2FP.F16.E4M3.UNPACK_B R183, R52.reuse.H1 ;  /* 0x00000034ffb7723e */ /* 0x080fe400030006ff */
[----:B------:R-:W-:Y:S01]  /*ab80*/  F2FP.F16.E4M3.UNPACK_B R182, R95.H1 ;  /* 0x0000005fffb6723e */ /* 0x000fe200030006ff */
[----:B------:R-:W-:Y:S01]  /*ab90*/  HADD2.F32 R189, -RZ, R40.H0_H0 ;  /* 0x20000028ffbd7230 */ /* 0x000fe20000004100 */
[----:B------:R-:W-:Y:S01]  /*aba0*/  F2FP.F16.E4M3.UNPACK_B R181, R181 ;  /* 0x000000b5ffb5723e */ /* 0x000fe200020006ff */
[----:B------:R-:W-:Y:S01]  /*abb0*/  HADD2.F32 R184, -RZ, R183.H0_H0 ;  /* 0x200000b7ffb87230 */ /* 0x000fe20000004100 */
[----:B------:R-:W-:Y:S01]  /*abc0*/  F2FP.F16.E4M3.UNPACK_B R52, R52 ;  /* 0x00000034ff34723e */ /* 0x000fe200020006ff */
[----:B------:R-:W-:Y:S01]  /*abd0*/  HADD2.F32 R186, -RZ, R182.H0_H0 ;  /* 0x200000b6ffba7230 */ /* 0x000fe20000004100 */
[----:B------:R-:W-:Y:S01]  /*abe0*/  F2FP.F16.E4M3.UNPACK_B R95, R95 ;  /* 0x0000005fff5f723e */ /* 0x000fe200020006ff */
[----:B------:R-:W-:-:S02]  /*abf0*/  HADD2.F32 R40, -RZ, R40.H1_H1 ;  /* 0x30000028ff287230 */ /* 0x000fc40000004100 */
[-C--:B------:R-:W-:Y:S01]  /*ac00*/  FMUL.FTZ R188, R184, R189.reuse ;  /* 0x000000bdb8bc7220 */ /* 0x080fe20000410000 */
[----:B------:R-:W-:Y:S02]  /*ac10*/  HADD2.F32 R183, -RZ, R183.H1_H1 ;  /* 0x300000b7ffb77230 */ /* 0x000fe40000004100 */
[C---:B------:R-:W-:Y:S01]  /*ac20*/  FMUL.FTZ R189, R186.reuse, R189 ;  /* 0x000000bdbabd7220 */ /* 0x040fe20000410000 */
[----:B------:R-:W-:Y:S02]  /*ac30*/  HADD2.F32 R182, -RZ, R182.H1_H1 ;  /* 0x300000b6ffb67230 */ /* 0x000fe40000004100 */
[----:B------:R-:W-:Y:S01]  /*ac40*/  FFMA.FTZ R188, R186, R187, -R188 ;  /* 0x000000bbbabc7223 */ /* 0x000fe200000108bc */
[----:B------:R-:W-:Y:S01]  /*ac50*/  F2FP.SATFINITE.E4M3.F32.PACK_AB_MERGE_C R43, R94, R43, RZ ;  /* 0x0000002b5e2b723e */ /* 0x000fe200048070ff */
[----:B------:R-:W-:Y:S01]  /*ac60*/  FFMA.FTZ R189, R184, R187, R189 ;  /* 0x000000bbb8bd7223 */ /* 0x000fe200000100bd */
[-C--:B------:R-:W-:Y:S01]  /*ac70*/  FMUL.FTZ R184, R183, R40.reuse ;  /* 0x00000028b7b87220 */ /* 0x080fe20000410000 */
[C---:B------:R-:W-:Y:S01]  /*ac80*/  FMUL.FTZ R40, R182.reuse, R40 ;  /* 0x00000028b6287220 */ /* 0x040fe20000410000 */
[----:B------:R-:W-:Y:S01]  /*ac90*/  HADD2.F32 R187, -RZ, R181.H0_H0 ;  /* 0x200000b5ffbb7230 */ /* 0x000fe20000004100 */
[----:B------:R-:W-:Y:S01]  /*aca0*/  F2FP.SATFINITE.E4M3.F32.PACK_AB_MERGE_C R43, R91, R92, R43 ;  /* 0x0000005c5b2b723e */ /* 0x000fe2000480702b */
[-C--:B------:R-:W-:Y:S01]  /*acb0*/  FFMA.FTZ R182, R182, R185.reuse, -R184 ;  /* 0x000000b9b6b67223 */ /* 0x080fe200000108b8 */
[----:B------:R-:W-:Y:S01]  /*acc0*/  FFMA.FTZ R40, R183, R185, R40 ;  /* 0x000000b9b7287223 */ /* 0x000fe20000010028 */
[----:B------:R-:W-:-:S02]  /*acd0*/  HADD2.F32 R183, -RZ, R52.H0_H0 ;  /* 0x20000034ffb77230 */ /* 0x000fc40000004100 */
[----:B------:R-:W-:Y:S01]  /*ace0*/  HADD2.F32 R185, -RZ, R95.H0_H0 ;  /* 0x2000005fffb97230 */ /* 0x000fe20000004100 */
        /* <DEDUP_REMOVED lines=10> */
[----:B------:R-:W-:Y:S01]  /*ad90*/  FMUL.FTZ R95, R52, R181 ;  /* 0x000000b5345f7220 */ /* 0x000fe20000410000 */
[-C--:B------:R-:W-:Y:S02]  /*ada0*/  F2FP.F16.E4M3.UNPACK_B R183, R178.reuse.H1 ;  /* 0x000000b2ffb7723e */ /* 0x080fe400030006ff */
[----:B------:R-:W-:Y:S01]  /*adb0*/  F2FP.F16.E4M3.UNPACK_B R178, R178 ;  /* 0x000000b2ffb2723e */ /* 0x000fe200020006ff */
[C---:B------:R-:W-:Y:S01]  /*adc0*/  FFMA.FTZ R95, R184.reuse, R179, -R95 ;  /* 0x000000b3b85f7223 */ /* 0x040fe2000001085f */
[----:B------:R-:W-:Y:S01]  /*add0*/  FMUL.FTZ R181, R184, R181 ;  /* 0x000000b5b8b57220 */ /* 0x000fe20000410000 */
[----:B------:R-:W-:Y:S01]  /*ade0*/  HADD2.F32 R185, -RZ, R183.H0_H0 ;  /* 0x200000b7ffb97230 */ /* 0x000fe20000004100 */
[----:B------:R-:W-:-:S02]  /*adf0*/  F2FP.SATFINITE.E4M3.F32.PACK_AB_MERGE_C R40, R40, R189, RZ ;  /* 0x000000bd2828723e */ /* 0x000fc400048070ff */
[----:B------:R-:W-:Y:S01]  /*ae00*/  F2FP.SATFINITE.E4M3.F32.PACK_AB_MERGE_C R186, R95, R186, R182 ;  /* 0x000000ba5fba723e */ /* 0x000fe200048070b6 */
[----:B------:R-:W-:Y:S02]  /*ae10*/  IMAD.MOV.U32 R95, RZ, RZ, R42 ;  /* 0x000000ffff5f7224 */ /* 0x000fe400078e002a */
[----:B------:R-:W-:Y:S01]  /*ae20*/  FFMA.FTZ R52, R52, R179, R181 ;  /* 0x000000b334347223 */ /* 0x000fe200000100b5 */
[----:B------:R-:W-:Y:S02]  /*ae30*/  F2FP.F16.E4M3.UNPACK_B R42, R180.H1 ;  /* 0x000000b4ff2a723e */ /* 0x000fe400030006ff */
[----:B------:R-:W-:Y:S02]  /*ae40*/  F2FP.F16.E4M3.UNPACK_B R181, R54.H1 ;  /* 0x00000036ffb5723e */ /* 0x000fe400030006ff */
[-C--:B------:R-:W-:Y:S01]  /*ae50*/  F2FP.F16.E4M3.UNPACK_B R179, R95.reuse.H1 ;  /* 0x0000005fffb3723e */ /* 0x080fe200030006ff */
[--C-:B------:R-:W-:Y:S01]  /*ae60*/  HADD2.F32 R190, -RZ, R42.reuse.H0_H0 ;  /* 0x2000002affbe7230 */ /* 0x100fe20000004100 */
        /* <DEDUP_REMOVED lines=11> */
[----:B------:R-:W-:Y:S01]  /*af20*/  F2FP.SATFINITE.E4M3.F32.PACK_AB_MERGE_C R52, R52, R187, R40 ;  /* 0x000000bb3434723e */ /* 0x000fe20004807028 */
[----:B------:R-:W-:Y:S01]  /*af30*/  FFMA.FTZ R190, R182, R185, R190 ;  /* 0x000000b9b6be7223 */ /* 0x000fe200000100be */
[----:B------:R-:W-:Y:S02]  /*af40*/  HADD2.F32 R182, -RZ, R183.H1_H1 ;  /* 0x300000b7ffb67230 */ /* 0x000fe40000004100 */
[-C--:B------:R-:W-:Y:S01]  /*af50*/  FMUL.FTZ R184, R181, R42.reuse ;  /* 0x0000002ab5b87220 */ /* 0x080fe20000410000 */
[----:B------:R-:W-:Y:S01]  /*af60*/  FMUL.FTZ R42, R179, R42 ;  /* 0x0000002ab32a7220 */ /* 0x000fe20000410000 */
[----:B------:R-:W-:Y:S01]  /*af70*/  HADD2.F32 R185, -RZ, R180.H0_H0 ;  /* 0x200000b4ffb97230 */ /* 0x000fe20000004100 */
[----:B------:R-:W-:Y:S01]  /*af80*/  F2FP.SATFINITE.E4M3.F32.PACK_AB_MERGE_C R40, R93, R47, RZ ;  /* 0x0000002f5d28723e */ /* 0x000fe200048070ff */
[----:B------:R-:W-:-:S02]  /*af90*/  HADD2.F32 R183, -RZ, R95.H0_H0 ;  /* 0x2000005fffb77230 */ /* 0x000fc40000004100 */
[-C--:B------:R-:W-:Y:S01]  /*afa0*/  FFMA.FTZ R42, R181, R182.reuse, R42 ;  /* 0x000000b6b52a7223 */ /* 0x080fe2000001002a */
[----:B------:R-:W-:Y:S02]  /*afb0*/  HADD2.F32 R181, -RZ, R54.H0_H0 ;  /* 0x20000036ffb57230 */ /* 0x000fe40000004100 */
[----:B------:R-:W-:Y:S01]  /*afc0*/  FFMA.FTZ R179, R179, R182, -R184 ;  /* 0x000000b6b3b37223 */ /* 0x000fe200000108b8 */
[----:B------:R-:W-:Y:S01]  /*afd0*/  HADD2.F32 R182, -RZ, R178.H0_H0 ;  /* 0x200000b2ffb67230 */ /* 0x000fe20000004100 */
[----:B------:R-:W-:Y:S01]  /*afe0*/  F2FP.SATFINITE.E4M3.F32.PACK_AB_MERGE_C R55, R55, R59, R40 ;  /* 0x0000003b3737723e */ /* 0x000fe20004807028 */
[----:B------:R-:W-:Y:S02]  /*aff0*/  HADD2.F32 R180, -RZ, R180.H1_H1 ;  /* 0x300000b4ffb47230 */ /* 0x000fe40000004100 */
[-C--:B------:R-:W-:Y:S01]  /*b000*/  FMUL.FTZ R184, R181, R185.reuse ;  /* 0x000000b9b5b87220 */ /* 0x080fe20000410000 */
[----:B------:R-:W-:Y:S01]  /*b010*/  FMUL.FTZ R185, R183, R185 ;  /* 0x000000b9b7b97220 */ /* 0x000fe20000410000 */
[----:B------:R-:W-:Y:S01]  /*b020*/  HADD2.F32 R95, -RZ, R95.H1_H1 ;  /* 0x3000005fff5f7230 */ /* 0x000fe20000004100 */
[----:B------:R-:W-:Y:S01]  /*b030*/  F2FP.SATFINITE.E4M3.F32.PACK_AB_MERGE_C R179, R179, R188, RZ ;  /* 0x000000bcb3b3723e */ /* 0x000fe200048070ff */
[----:B------:R-:W-:-:S02]  /*b040*/  HADD2.F32 R178, -RZ, R178.H1_H1 ;  /* 0x300000b2ffb27230 */ /* 0x000fc40000004100 */
[-C--:B------:R-:W-:Y:S01]  /*b050*/  FFMA.FTZ R185, R181, R182.reuse, R185 ;  /* 0x000000b6b5b97223 */ /* 0x080fe200000100b9 */
[----:B------:R-:W-:Y:S02]  /*b060*/  HADD2.F32 R181, -RZ, R54.H1_H1 ;  /* 0x30000036ffb57230 */ /* 0x000fe40000004100 */
[----:B------:R-:W-:Y:S01]  /*b070*/  FFMA.FTZ R184, R183, R182, -R184 ;  /* 0x000000b6b7b87223 */ /* 0x000fe200000108b8 */
[----:B------:R-:W-:Y:S02]  /*b080*/  IMAD.MOV.U32 R40, RZ, RZ, R186 ;  /* 0x000000ffff287224 */ /* 0x000fe400078e00ba */
[-C--:B------:R-:W-:Y:S01]  /*b090*/  FMUL.FTZ R54, R181, R180.reuse ;  /* 0x000000b4b5367220 */ /* 0x080fe20000410000 */
[----:B------:R-:W-:-:S03]  /*b0a0*/  FMUL.FTZ R180, R95, R180 ;  /* 0x000000b45fb47220 */ /* 0x000fc60000410000 */
[-C--:B------:R-:W-:Y:S01]  /*b0b0*/  FFMA.FTZ R95, R95, R178.reuse, -R54 ;  /* 0x000000b25f5f7223 */ /* 0x080fe20000010836 */
[----:B------:R-:W-:Y:S01]  /*b0c0*/  FFMA.FTZ R178, R181, R178, R180 ;  /* 0x000000b2b5b27223 */ /* 0x000fe200000100b4 */
[----:B------:R-:W-:-:S03]  /*b0d0*/  F2FP.SATFINITE.E4M3.F32.PACK_AB_MERGE_C R54, R42, R190, RZ ;  /* 0x000000be2a36723e */ /* 0x000fc600048070ff */
[----:B------:R-:W-:Y:S02]  /*b0e0*/  F2FP.SATFINITE.E4M3.F32.PACK_AB_MERGE_C R42, R95, R184, R179 ;  /* 0x000000b85f2a723e */ /* 0x000fe400048070b3 */
[----:B------:R-:W-:-:S07]  /*b0f0*/  F2FP.SATFINITE.E4M3.F32.PACK_AB_MERGE_C R54, R178, R185, R54 ;  /* 0x000000b9b236723e */ /* 0x000fce0004807036 */
.L_x_552:
[----:B------:R-:W-:Y:S05]  /*b100*/  BSYNC B3 ;  /* 0x0000000000037941 */ /* 0x000fea0003800000 */
.L_x_551:
[----:B------:R-:W-:-:S13]  /*b110*/  ISETP.GE.AND P4, PT, R90, R150, PT ;  /* 0x000000965a00720c */ /* 0x000fda0003f86270 */
[--C-:B------:R-:W-:Y:S02]  /*b120*/  @!P4 SHF.R.S32.HI R44, RZ, 0x1f, R90.reuse ;  /* 0x0000001fff2cc819 */ /* 0x100fe4000001145a */
[----:B------:R-:W-:-:S04]  /*b130*/  @!P4 IADD3 R47, P5, P6, R116, R138, R90 ;  /* 0x0000008a742fc210 */ /* 0x000fc80007ebe05a */
[----:B------:R-:W-:Y:S02]  /*b140*/  @!P4 IADD3.X R56, R4, R177, R44, P5, P6 ;  /* 0x000000b10438c210 */ /* 0x000fe40002fec42c */
[----:B------:R-:W-:-:S04]  /*b150*/  IADD3 R44, P5, R89, R122, RZ ;  /* 0x0000007a592c7210 */ /* 0x000fc80007fbe0ff */
[----:B------:R-:W-:Y:S02]  /*b160*/  IADD3.X R45, R88, R123, RZ, P5, !PT ;  /* 0x0000007b582d7210 */ /* 0x000fe40002ffe4ff */
[----:B------:R-:W-:-:S03]  /*b170*/  @!P4 IADD3 R46, P5, R47, R122, RZ ;  /* 0x0000007a2f2ec210 */ /* 0x000fc60007fbe0ff */
[----:B0-----:R3:W-:Y:S02]  /*b180*/  STG.E.128 desc[UR54][R44.64], R40 ;  /* 0x000000282c007986 */ /* 0x0017e4000c101d36 */
[----:B------:R-:W-:-:S05]  /*b190*/  @!P4 IMAD.X R47, R56, 0x1, R123, P5 ;  /* 0x00000001382fc824 */ /* 0x000fca00028e067b */
[----:B-1----:R3:W-:Y:S03]  /*b1a0*/  @!P4 STG.E.128 desc[UR54][R46.64], R52 ;  /* 0x000000342e00c986 */ /* 0x0027e6000c101d36 */
.L_x_550:
[----:B------:R-:W-:Y:S05]  /*b1b0*/  BSYNC B2 ;  /* 0x0000000000027941 */ /* 0x000fea0003800000 */
.L_x_549:
[----:B------:R-:W-:-:S13]  /*b1c0*/  ISETP.NE.AND P4, PT, R36, RZ, PT ;  /* 0x000000ff2400720c */ /* 0x000fda0003f85270 */
[----:B------:R-:W-:Y:S05]  /*b1d0*/  @!P4 BRA `(.L_x_544) ;  /* 0x0000000c00e0c947 */ /* 0x000fea0003800000 */
[----:B0--3--:R-:W3:Y:S01]  /*b1e0*/  LDL R40, [R1+0x10] ;  /* 0x0000100001287983 */ /* 0x009ee20000100800 */
[----:B------:R-:W-:Y:S01]  /*b1f0*/  IADD3 R53, P4, P5, R116, R138, R29 ;  /* 0x0000008a74357210 */ /* 0x000fe20007d9e01d */
[----:B------:R-:W-:Y:S03]  /*b200*/  BSSY B2, `(.L_x_553) ;  /* 0x00000eb000027945 */ /* 0x000fe60003800000 */
[----:B------:R-:W-:Y:S02]  /*b210*/  IADD3.X R52, R4, R177, R32, P4, P5 ;  /* 0x000000b104347210 */ /* 0x000fe400027ea420 */
[----:B------:R-:W-:Y:S02]  /*b220*/  ISETP.GE.AND P4, PT, R6, R131, PT ;  /* 0x000000830600720c */ /* 0x000fe40003f86270 */
[----:B---3--:R-:W-:-:S04]  /*b230*/  LOP3.LUT P6, RZ, R40, 0x1, RZ, 0xc0, !PT ;  /* 0x0000000128ff7812 */ /* 0x008fc800078cc0ff */
[----:B------:R-:W-:-:S04]  /*b240*/  SEL R40, R99, R155, !P6 ;  /* 0x0000009b63287207 */ /* 0x000fc80007000000 */
[----:B------:R-:W-:-:S04]  /*b250*/  SHF.R.S32.HI R41, RZ, 0x1f, R40 ;  /* 0x0000001fff297819 */ /* 0x000fc80000011428 */
[----:B------:R-:W-:-:S04]  /*b260*/  LEA.HI R41, R41, R40, RZ, 0x5 ;  /* 0x0000002829297211 */ /* 0x000fc800078f28ff */
        /* <DEDUP_REMOVED lines=10> */
[----:B------:R-:W-:Y:S02]  /*b310*/  IMAD R43, R17, 0x7800, R40 ;  /* 0x00007800112b7824 */ /* 0x000fe400078e0228 */
[----:B------:R-:W-:-:S03]  /*b320*/  IMAD.IADD R41, R16, 0x1, R41 ;  /* 0x0000000110297824 */ /* 0x000fc600078e0229 */
[----:B------:R-:W-:-:S03]  /*b330*/  IADD3 R44, R16, R43, RZ ;  /* 0x0000002b102c7210 */ /* 0x000fc60007ffe0ff */
[----:B------:R-:W0:Y:S04]  /*b340*/  LDS.128 R40, [R41+0x1a400] ;  /* 0x01a4000029287984 */ /* 0x000e280000000c00 */
[----:B------:R-:W1:Y:S01]  /*b350*/  LDS.128 R44, [R44+0x1a400] ;  /* 0x01a400002c2c7984 */ /* 0x000e620000000c00 */
[----:B------:R-:W-:Y:S05]  /*b360*/  @P4 BRA `(.L_x_554) ;  /* 0x0000000c00504947 */ /* 0x000fea0003800000 */
[----:B------:R-:W-:Y:S01]  /*b370*/  SHF.R.U32.HI R48, RZ, 0x8, R61 ;  /* 0x00000008ff307819 */ /* 0x000fe2000001163d */
[----:B0-----:R-:W-:Y:S01]  /*b380*/  IMAD.MOV.U32 R54, RZ, RZ, R40 ;  /* 0x000000ffff367224 */ /* 0x001fe200078e0028 */
[----:B------:R-:W-:Y:S01]  /*b390*/  LOP3.LUT R59, R61, 0xff0000ff, RZ, 0xc0, !PT ;  /* 0xff0000ff3d3b7812 */ /* 0x000fe200078ec0ff */
[----:B-1----:R-:W-:Y:S01]  /*b3a0*/  IMAD.MOV.U32 R56, RZ, RZ, R44 ;  /* 0x000000ffff387224 */ /* 0x002fe200078e002c */
[----:B------:R-:W-:Y:S01]  /*b3b0*/  SHF.R.U32.HI R88, RZ, 0x8, R63 ;  /* 0x00000008ff587819 */ /* 0x000fe2000001163f */
[----:B------:R-:W-:Y:S01]  /*b3c0*/  IMAD.SHL.U32 R40, R48, 0x100, RZ ;  /* 0x0000010030287824 */ /* 0x000fe200078e00ff */
[----:B------:R-:W-:Y:S01]  /*b3d0*/  SHF.R.U32.HI R89, RZ, 0x10, R61 ;  /* 0x00000010ff597819 */ /* 0x000fe2000001163d */
[----:B------:R-:W-:Y:S01]  /*b3e0*/  IMAD.MOV.U32 R48, RZ, RZ, R42 ;  /* 0x000000ffff307224 */ /* 0x000fe200078e002a */
[----:B------:R-:W-:Y:S02]  /*b3f0*/  LOP3.LUT R61, R63, 0xff0000ff, RZ, 0xc0, !PT ;  /* 0xff0000ff3f3d7812 */ /* 0x000fe400078ec0ff */
[----:B------:R-:W-:Y:S01]  /*b400*/  LOP3.LUT R59, R59, 0xff00, R40, 0xf8, !PT ;  /* 0x0000ff003b3b7812 */ /* 0x000fe200078ef828 */
[----:B------:R-:W-:Y:S01]  /*b410*/  IMAD.SHL.U32 R40, R88, 0x100, RZ ;  /* 0x0000010058287824 */ /* 0x000fe200078e00ff */
[----:B------:R-:W-:Y:S01]  /*b420*/  SHF.R.U32.HI R62, RZ, 0x8, R49 ;  /* 0x00000008ff3e7819 */ /* 0x000fe20000011631 */
[----:B------:R-:W-:Y:S01]  /*b430*/  IMAD.U32 R44, R89, 0x10000, RZ ;  /* 0x00010000592c7824 */ /* 0x000fe200078e00ff */
[----:B------:R-:W-:-:S02]  /*b440*/  SHF.R.U32.HI R58, RZ, 0x10, R63 ;  /* 0x00000010ff3a7819 */ /* 0x000fc4000001163f */
[----:B------:R-:W-:Y:S01]  /*b450*/  SHF.R.U32.HI R60, RZ, 0x8, R51 ;  /* 0x00000008ff3c7819 */ /* 0x000fe20000011633 */
[----:B------:R-:W-:Y:S01]  /*b460*/  IMAD.SHL.U32 R42, R62, 0x100, RZ ;  /* 0x000001003e2a7824 */ /* 0x000fe200078e00ff */
[----:B------:R-:W-:Y:S02]  /*b470*/  SHF.R.U32.HI R50, RZ, 0x10, R49 ;  /* 0x00000010ff327819 */ /* 0x000fe40000011631 */
[----:B------:R-:W-:Y:S02]  /*b480*/  LOP3.LUT R63, R49, 0xff0000ff, RZ, 0xc0, !PT ;  /* 0xff0000ff313f7812 */ /* 0x000fe400078ec0ff */
[----:B------:R-:W-:Y:S02]  /*b490*/  LOP3.LUT R61, R61, 0xff00, R40, 0xf8, !PT ;  /* 0x0000ff003d3d7812 */ /* 0x000fe400078ef828 */
[----:B------:R-:W-:Y:S01]  /*b4a0*/  MOV R49, R46 ;  /* 0x0000002e00317202 */ /* 0x000fe20000000f00 */
[----:B------:R-:W-:Y:S01]  /*b4b0*/  IMAD.SHL.U32 R46, R60, 0x100, RZ ;  /* 0x000001003c2e7824 */ /* 0x000fe200078e00ff */
[----:B------:R-:W-:-:S02]  /*b4c0*/  LOP3.LUT R44, R59, 0xff0000, R44, 0xf8, !PT ;  /* 0x00ff00003b2c7812 */ /* 0x000fc400078ef82c */
[----:B------:R-:W-:Y:S02]  /*b4d0*/  SHF.L.U32 R40, R58, 0x10, RZ ;  /* 0x000000103a287819 */ /* 0x000fe400000006ff */
[----:B------:R-:W-:Y:S02]  /*b4e0*/  SHF.R.U32.HI R57, RZ, 0x10, R51 ;  /* 0x00000010ff397819 */ /* 0x000fe40000011633 */
[----:B------:R-:W-:Y:S02]  /*b4f0*/  F2FP.F16.E4M3.UNPACK_B R62, R165.H1 ;  /* 0x000000a5ff3e723e */ /* 0x000fe400030006ff */
[----:B------:R-:W-:Y:S02]  /*b500*/  F2FP.F16.E4M3.UNPACK_B R59, R56.H1 ;  /* 0x00000038ff3b723e */ /* 0x000fe400030006ff */
[----:B------:R-:W-:Y:S02]  /*b510*/  LOP3.LUT R51, R51, 0xff0000ff, RZ, 0xc0, !PT ;  /* 0xff0000ff33337812 */ /* 0x000fe400078ec0ff */
[----:B------:R-:W-:Y:S01]  /*b520*/  F2FP.F16.E4M3.UNPACK_B R58, R54.H1 ;  /* 0x00000036ff3a723e */ /* 0x000fe200030006ff */
[----:B------:R-:W-:Y:S01]  /*b530*/  HADD2.F32 R60, -RZ, R59.H0_H0 ;  /* 0x2000003bff3c7230 */ /* 0x000fe20000004100 */
[----:B------:R-:W-:-:S02]  /*b540*/  LOP3.LUT R40, R61, 0xff0000, R40, 0xf8, !PT ;  /* 0x00ff00003d287812 */ /* 0x000fc400078ef828 */
[----:B------:R-:W-:Y:S01]  /*b550*/  LOP3.LUT R63, R63, 0xff00, R42, 0xf8, !PT ;  /* 0x0000ff003f3f7812 */ /* 0x000fe200078ef82a */
[----:B------:R-:W-:Y:S01]  /*b560*/  HADD2.F32 R42, -RZ, R62.H0_H0 ;  /* 0x2000003eff2a7230 */ /* 0x000fe20000004100 */
[----:B------:R-:W-:Y:S02]  /*b570*/  F2FP.F16.E4M3.UNPACK_B R61, R167.H1 ;  /* 0x000000a7ff3d723e */ /* 0x000fe400030006ff */
[----:B------:R-:W-:Y:S01]  /*b580*/  LOP3.LUT R89, R51, 0xff00, R46, 0xf8, !PT ;  /* 0x0000ff0033597812 */ /* 0x000fe200078ef82e */
[----:B------:R-:W-:Y:S02]  /*b590*/  HADD2.F32 R51, -RZ, R58.H0_H0 ;  /* 0x2000003aff337230 */ /* 0x000fe40000004100 */
[----:B------:R-:W-:Y:S01]  /*b5a0*/  FMUL.FTZ R88, R60, R42 ;  /* 0x0000002a3c587220 */ /* 0x000fe20000410000 */
[----:B------:R-:W-:Y:S01]  /*b5b0*/  IMAD.U32 R46, R50, 0x10000, RZ ;  /* 0x00010000322e7824 */ /* 0x000fe200078e00ff */
[----:B------:R-:W-:Y:S01]  /*b5c0*/  F2FP.F16.E4M3.UNPACK_B R165, R165 ;  /* 0x000000a5ffa5723e */ /* 0x000fe200020006ff */
[----:B------:R-:W-:-:S02]  /*b5d0*/  IMAD.U32 R50, R57, 0x10000, RZ ;  /* 0x0001000039327824 */ /* 0x000fc400078e00ff */
[----:B------:R-:W-:Y:S01]  /*b5e0*/  FMUL.FTZ R91, R51, R42 ;  /* 0x0000002a335b7220 */ /* 0x000fe20000410000 */
[--C-:B------:R-:W-:Y:S01]  /*b5f0*/  HADD2.F32 R57, -RZ, R61.reuse.H0_H0 ;  /* 0x2000003dff397230 */ /* 0x100fe20000004100 */
[----:B------:R-:W-:Y:S01]  /*b600*/  LOP3.LUT R46, R63, 0xff0000, R46, 0xf8, !PT ;  /* 0x00ff00003f2e7812 */ /* 0x000fe200078ef82e */
[----:B------:R-:W-:Y:S01]  /*b610*/  HADD2.F32 R58, -RZ, R58.H1_H1 ;  /* 0x3000003aff3a7230 */ /* 0x000fe20000004100 */
[----:B------:R-:W-:Y:S01]  /*b620*/  LOP3.LUT R42, R89, 0xff0000, R50, 0xf8, !PT ;  /* 0x00ff0000592a7812 */ /* 0x000fe200078ef832 */
[----:B------:R-:W-:Y:S02]  /*b630*/  HADD2.F32 R63, -RZ, R61.H1_H1 ;  /* 0x3000003dff3f7230 */ /* 0x000fe40000004100 */
[-C--:B------:R-:W-:Y:S01]  /*b640*/  FFMA.FTZ R50, R51, R57.reuse, -R88 ;  /* 0x0000003933327223 */ /* 0x080fe20000010858 */
[----:B------:R-:W-:Y:S01]  /*b650*/  FFMA.FTZ R51, R60, R57, R91 ;  /* 0x000000393c337223 */ /* 0x000fe2000001005b */
[----:B------:R-:W-:Y:S01]  /*b660*/  HADD2.F32 R57, -RZ, R62.H1_H1 ;  /* 0x3000003eff397230 */ /* 0x000fe20000004100 */
[----:B------:R-:W-:Y:S01]  /*b670*/  F2FP.F16.E4M3.UNPACK_B R60, R56 ;  /* 0x00000038ff3c723e */ /* 0x000fe200020006ff */
[----:B------:R-:W-:Y:S01]  /*b680*/  HADD2.F32 R62, -RZ, R59.H1_H1 ;  /* 0x3000003bff3e7230 */ /* 0x000fe20000004100 */
[----:B------:R-:W-:Y:S01]  /*b690*/  F2FP.F16.E4M3.UNPACK_B R59, R54 ;  /* 0x00000036ff3b723e */ /* 0x000fe200020006ff */
[----:B------:R-:W-:-:S02]  /*b6a0*/  HADD2.F32 R88, -RZ, R165.H0_H0 ;  /* 0x200000a5ff587230 */ /* 0x000fc40000004100 */
[----:B------:R-:W-:Y:S01]  /*b6b0*/  FMUL.FTZ R91, R58, R57 ;  /* 0x000000393a5b7220 */ /* 0x000fe20000410000 */
[----:B------:R-:W-:Y:S01]  /*b6c0*/  F2FP.F16.E4M3.UNPACK_B R167, R167 ;  /* 0x000000a7ffa7723e */ /* 0x000fe200020006ff */
[C---:B------:R-:W-:Y:S01]  /*b6d0*/  FMUL.FTZ R89, R62.reuse, R57 ;  /* 0x000000393e597220 */ /* 0x040fe20000410000 */
[--C-:B------:R-:W-:Y:S02]  /*b6e0*/  HADD2.F32 R61, -RZ, R60.reuse.H0_H0 ;  /* 0x2000003cff3d7230 */ /* 0x100fe40000004100 */
[-C--:B------:R-:W-:Y:S01]  /*b6f0*/  FFMA.FTZ R54, R62, R63.reuse, R91 ;  /* 0x0000003f3e367223 */ /* 0x080fe2000001005b */
[----:B------:R-:W-:Y:S02]  /*b700*/  HADD2.F32 R56, -RZ, R59.H0_H0 ;  /* 0x2000003bff387230 */ /* 0x000fe40000004100 */
[----:B------:R-:W-:Y:S01]  /*b710*/  FFMA.FTZ R57, R58, R63, -R89 ;  /* 0x0000003f3a397223 */ /* 0x000fe20000010859 */
[----:B------:R-:W-:Y:S02]  /*b720*/  HADD2.F32 R165, -RZ, R165.H1_H1 ;  /* 0x300000a5ffa57230 */ /* 0x000fe40000004100 */
[----:B------:R-:W-:Y:S01]  /*b730*/  FMUL.FTZ R63, R61, R88 ;  /* 0x000000583d3f7220 */ /* 0x000fe20000410000 */
[----:B------:R-:W-:-:S02]  /*b740*/  HADD2.F32 R62, -RZ, R60.H1_H1 ;  /* 0x3000003cff3e7230 */ /* 0x000fc40000004100 */
[----:B------:R-:W-:Y:S01]  /*b750*/  FMUL.FTZ R88, R56, R88 ;  /* 0x0000005838587220 */ /* 0x000fe20000410000 */
[----:B------:R-:W-:Y:S01]  /*b760*/  HADD2.F32 R58, -RZ, R167.H0_H0 ;  /* 0x200000a7ff3a7230 */ /* 0x000fe20000004100 */
[----:B------:R-:W-:Y:S01]  /*b770*/  F2FP.F16.E4M3.UNPACK_B R89, R166.H1 ;  /* 0x000000a6ff59723e */ /* 0x000fe200030006ff */
[----:B------:R-:W-:Y:S02]  /*b780*/  HADD2.F32 R59, -RZ, R59.H1_H1 ;  /* 0x3000003bff3b7230 */ /* 0x000fe40000004100 */
[----:B------:R-:W-:Y:S01]  /*b790*/  FMUL.FTZ R60, R62, R165 ;  /* 0x000000a53e3c7220 */ /* 0x000fe20000410000 */
[----:B------:R-:W-:Y:S02]  /*b7a0*/  HADD2.F32 R167, -RZ, R167.H1_H1 ;  /* 0x300000a7ffa77230 */ /* 0x000fe40000004100 */
[-C--:B------:R-:W-:Y:S01]  /*b7b0*/  FFMA.FTZ R56, R56, R58.reuse, -R63 ;  /* 0x0000003a38387223 */ /* 0x080fe2000001083f */
[----:B------:R-:W-:Y:S01]  /*b7c0*/  FFMA.FTZ R58, R61, R58, R88 ;  /* 0x0000003a3d3a7223 */ /* 0x000fe20000010058 */
[----:B------:R-:W-:Y:S01]  /*b7d0*/  F2FP.F16.E4M3.UNPACK_B R63, R49.H1 ;  /* 0x00000031ff3f723e */ /* 0x000fe200030006ff */
[C---:B------:R-:W-:Y:S01]  /*b7e0*/  FMUL.FTZ R165, R59.reuse, R165 ;  /* 0x000000a53ba57220 */ /* 0x040fe20000410000 */
[----:B------:R-:W-:Y:S01]  /*b7f0*/  FFMA.FTZ R61, R59, R167, -R60 ;  /* 0x000000a73b3d7223 */ /* 0x000fe2000001083c */
[----:B------:R-:W-:Y:S01]  /*b800*/  F2FP.F16.E4M3.UNPACK_B R60, R48.H1 ;  /* 0x00000030ff3c723e */ /* 0x000fe200030006ff */
[----:B------:R-:W-:Y:S01]  /*b810*/  HADD2.F32 R93, -RZ, R89.H0_H0 ;  /* 0x20000059ff5d7230 */ /* 0x000fe20000004100 */
[----:B------:R-:W-:Y:S01]  /*b820*/  F2FP.F16.E4M3.UNPACK_B R90, R176.H1 ;  /* 0x000000b0ff5a723e */ /* 0x000fe200030006ff */
[----:B------:R-:W-:-:S02]  /*b830*/  HADD2.F32 R88, -RZ, R63.H0_H0 ;  /* 0x2000003fff587230 */ /* 0x000fc40000004100 */
[----:B------:R-:W-:Y:S01]  /*b840*/  FFMA.FTZ R59, R62, R167, R165 ;  /* 0x000000a73e3b7223 */ /* 0x000fe200000100a5 */
[----:B------:R-:W-:Y:S01]  /*b850*/  HADD2.F32 R62, -RZ, R60.H0_H0 ;  /* 0x2000003cff3e7230 */ /* 0x000fe20000004100 */
[----:B------:R-:W-:Y:S01]  /*b860*/  F2FP.F16.E4M3.UNPACK_B R166, R166 ;  /* 0x000000a6ffa6723e */ /* 0x000fe200020006ff */
[----:B------:R-:W-:Y:S02]  /*b870*/  HADD2.F32 R92, -RZ, R89.H1_H1 ;  /* 0x30000059ff5c7230 */ /* 0x000fe40000004100 */
[-C--:B------:R-:W-:Y:S01]  /*b880*/  FMUL.FTZ R95, R88, R93.reuse ;  /* 0x0000005d585f7220 */ /* 0x080fe20000410000 */
[----:B------:R-:W-:Y:S02]  /*b890*/  HADD2.F32 R91, -RZ, R90.H0_H0 ;  /* 0x2000005aff5b7230 */ /* 0x000fe40000004100 */
[----:B------:R-:W-:Y:S01]  /*b8a0*/  FMUL.FTZ R93, R62, R93 ;  /* 0x0000005d3e5d7220 */ /* 0x000fe20000410000 */
[----:B------:R-:W-:Y:S01]  /*b8b0*/  HADD2.F32 R89, -RZ, R63.H1_H1 ;  /* 0x3000003fff597230 */ /* 0x000fe20000004100 */
[----:B------:R-:W-:Y:S01]  /*b8c0*/  F2FP.F16.E4M3.UNPACK_B R48, R48 ;  /* 0x00000030ff30723e */ /* 0x000fe200020006ff */
[----:B------:R-:W-:-:S02]  /*b8d0*/  HADD2.F32 R63, -RZ, R60.H1_H1 ;  /* 0x3000003cff3f7230 */ /* 0x000fc40000004100 */
[-C--:B------:R-:W-:Y:S01]  /*b8e0*/  FFMA.FTZ R60, R62, R91.reuse, -R95 ;  /* 0x0000005b3e3c7223 */ /* 0x080fe2000001085f */
[----:B------:R-:W-:Y:S02]  /*b8f0*/  HADD2.F32 R90, -RZ, R90.H1_H1 ;  /* 0x3000005aff5a7230 */ /* 0x000fe40000004100 */
[-C--:B------:R-:W-:Y:S01]  /*b900*/  FMUL.FTZ R94, R89, R92.reuse ;  /* 0x0000005c595e7220 */ /* 0x080fe20000410000 */
[----:B------:R-:W-:Y:S01]  /*b910*/  FFMA.FTZ R62, R88, R91, R93 ;  /* 0x0000005b583e7223 */ /* 0x000fe2000001005d */
[C---:B------:R-:W-:Y:S01]  /*b920*/  FMUL.FTZ R92, R63.reuse, R92 ;  /* 0x0000005c3f5c7220 */ /* 0x040fe20000410000 */
[----:B------:R-:W-:Y:S01]  /*b930*/  F2FP.F16.E4M3.UNPACK_B R88, R49 ;  /* 0x00000031ff58723e */ /* 0x000fe200020006ff */
[----:B------:R-:W-:Y:S01]  /*b940*/  FFMA.FTZ R63, R63, R90, -R94 ;  /* 0x0000005a3f3f7223 */ /* 0x000fe2000001085e */
[----:B------:R-:W-:Y:S01]  /*b950*/  F2FP.F16.E4M3.UNPACK_B R176, R176 ;  /* 0x000000b0ffb0723e */ /* 0x000fe200020006ff */
[----:B------:R-:W-:Y:S01]  /*b960*/  FFMA.FTZ R89, R89, R90, R92 ;  /* 0x0000005a59597223 */ /* 0x000fe2000001005c */
[----:B------:R-:W-:Y:S01]  /*b970*/  HADD2.F32 R92, -RZ, R166.H0_H0 ;  /* 0x200000a6ff5c7230 */ /* 0x000fe20000004100 */
[----:B------:R-:W-:Y:S01]  /*b980*/  F2FP.SATFINITE.E4M3.F32.PACK_AB_MERGE_C R50, R57, R50, RZ ;  /* 0x000000323932723e */ /* 0x000fe200048070ff */
[----:B------:R-:W-:Y:S01]  /*b990*/  HADD2.F32 R90, -RZ, R88.H0_H0 ;  /* 0x20000058ff5a7230 */ /* 0x000fe20000004100 */
[----:B------:R-:W-:Y:S01]  /*b9a0*/  F2FP.SATFINITE.E4M3.F32.PACK_AB_MERGE_C R54, R54, R51, RZ ;  /* 0x000000333636723e */ /* 0x000fe200048070ff */
[----:B------:R-:W-:Y:S01]  /*b9b0*/  HADD2.F32 R95, -RZ, R166.H1_H1 ;  /* 0x300000a6ff5f7230 */ /* 0x000fe20000004100 */
[----:B------:R-:W-:Y:S01]  /*b9c0*/  F2FP.SATFINITE.E4M3.F32.PACK_AB_MERGE_C R60, R63, R60, RZ ;  /* 0x0000003c3f3c723e */ /* 0x000fe200048070ff */
[----:B------:R-:W-:-:S02]  /*b9d0*/  HADD2.F32 R49, -RZ, R48.H0_H0 ;  /* 0x20000030ff317230 */ /* 0x000fc40000004100 */
[----:B------:R-:W-:Y:S01]  /*b9e0*/  FMUL.FTZ R94, R90, R92 ;  /* 0x0000005c5a5e7220 */ /* 0x000fe20000410000 */
[----:B------:R-:W-:Y:S01]  /*b9f0*/  HADD2.F32 R88, -RZ, R88.H1_H1 ;  /* 0x30000058ff587230 */ /* 0x000fe20000004100 */
[----:B------:R-:W-:Y:S01]  /*ba00*/  F2FP.SATFINITE.E4M3.F32.PACK_AB_MERGE_C R51, R61, R56, R50 ;  /* 0x000000383d33723e */ /* 0x000fe20004807032 */
[----:B------:R-:W-:Y:S02]  /*ba10*/  HADD2.F32 R48, -RZ, R48.H1_H1 ;  /* 0x30000030ff307230 */ /* 0x000fe40000004100 */
[C---:B------:R-:W-:Y:S01]  /*ba20*/  FMUL.FTZ R165, R49.reuse, R92 ;  /* 0x0000005c31a57220 */ /* 0x040fe20000410000 */
[--C-:B------:R-:W-:Y:S02]  /*ba30*/  HADD2.F32 R91, -RZ, R176.reuse.H0_H0 ;  /* 0x200000b0ff5b7230 */ /* 0x100fe40000004100 */
[-C--:B------:R-:W-:Y:S01]  /*ba40*/  FMUL.FTZ R167, R88, R95.reuse ;  /* 0x0000005f58a77220 */ /* 0x080fe20000410000 */
[----:B------:R-:W-:Y:S02]  /*ba50*/  HADD2.F32 R93, -RZ, R176.H1_H1 ;  /* 0x300000b0ff5d7230 */ /* 0x000fe40000004100 */
[C---:B------:R-:W-:Y:S01]  /*ba60*/  FMUL.FTZ R95, R48.reuse, R95 ;  /* 0x0000005f305f7220 */ /* 0x040fe20000410000 */
[----:B------:R-:W-:Y:S01]  /*ba70*/  F2FP.F16.E4M3.UNPACK_B R57, R45 ;  /* 0x0000002dff39723e */ /* 0x000fe200020006ff */
[----:B------:R-:W-:Y:S01]  /*ba80*/  FFMA.FTZ R49, R49, R91, -R94 ;  /* 0x0000005b31317223 */ /* 0x000fe2000001085e */
[----:B------:R-:W-:Y:S01]  /*ba90*/  F2FP.F16.E4M3.UNPACK_B R63, R46 ;  /* 0x0000002eff3f723e */ /* 0x000fe200020006ff */
[----:B------:R-:W-:Y:S01]  /*baa0*/  FFMA.FTZ R48, R48, R93, -R167 ;  /* 0x0000005d30307223 */ /* 0x000fe200000108a7 */
[----:B------:R-:W-:Y:S01]  /*bab0*/  F2FP.F16.E4M3.UNPACK_B R56, R41 ;  /* 0x00000029ff38723e */ /* 0x000fe200020006ff */
[----:B------:R-:W-:Y:S01]  /*bac0*/  FFMA.FTZ R165, R90, R91, R165 ;  /* 0x0000005b5aa57223 */ /* 0x000fe200000100a5 */
[----:B------:R-:W-:Y:S01]  /*bad0*/  FFMA.FTZ R88, R88, R93, R95 ;  /* 0x0000005d58587223 */ /* 0x000fe2000001005f */
[----:B------:R-:W-:-:S02]  /*bae0*/  F2FP.SATFINITE.E4M3.F32.PACK_AB_MERGE_C R62, R89, R62, RZ ;  /* 0x0000003e593e723e */ /* 0x000fc400048070ff */
[----:B------:R-:W-:Y:S01]  /*baf0*/  F2FP.SATFINITE.E4M3.F32.PACK_AB_MERGE_C R50, R59, R58, R54 ;  /* 0x0000003a3b32723e */ /* 0x000fe20004807036 */
[----:B------:R-:W-:Y:S01]  /*bb00*/  HADD2.F32 R59, -RZ, R57.H0_H0 ;  /* 0x20000039ff3b7230 */ /* 0x000fe20000004100 */
[----:B------:R-:W-:Y:S01]  /*bb10*/  F2FP.F16.E4M3.UNPACK_B R61, R44 ;  /* 0x0000002cff3d723e */ /* 0x000fe200020006ff */
[----:B------:R-:W-:Y:S01]  /*bb20*/  HADD2.F32 R58, -RZ, R63.H0_H0 ;  /* 0x2000003fff3a7230 */ /* 0x000fe20000004100 */
[----:B------:R-:W-:Y:S01]  /*bb30*/  F2FP.SATFINITE.E4M3.F32.PACK_AB_MERGE_C R49, R48, R49, R60 ;  /* 0x000000313031723e */ /* 0x000fe2000480703c */
[----:B------:R-:W-:Y:S01]  /*bb40*/  HADD2.F32 R54, -RZ, R56.H0_H0 ;  /* 0x20000038ff367230 */ /* 0x000fe20000004100 */
[----:B------:R-:W-:Y:S01]  /*bb50*/  F2FP.SATFINITE.E4M3.F32.PACK_AB_MERGE_C R48, R88, R165, R62 ;  /* 0x000000a55830723e */ /* 0x000fe2000480703e */
[----:B------:R-:W-:Y:S02]  /*bb60*/  HADD2.F32 R62, -RZ, R61.H0_H0 ;  /* 0x2000003dff3e7230 */ /* 0x000fe40000004100 */
[----:B------:R-:W-:Y:S01]  /*bb70*/  FMUL.FTZ R89, R59, R58 ;  /* 0x0000003a3b597220 */ /* 0x000fe20000410000 */
[----:B------:R-:W-:-:S02]  /*bb80*/  HADD2.F32 R60, -RZ, R57.H1_H1 ;  /* 0x30000039ff3c7230 */ /* 0x000fc40000004100 */
[C---:B------:R-:W-:Y:S01]  /*bb90*/  FMUL.FTZ R88, R54.reuse, R58 ;  /* 0x0000003a36587220 */ /* 0x040fe20000410000 */
[----:B------:R-:W-:Y:S02]  /*bba0*/  HADD2.F32 R63, -RZ, R63.H1_H1 ;  /* 0x3000003fff3f7230 */ /* 0x000fe40000004100 */
[-C--:B------:R-:W-:Y:S01]  /*bbb0*/  FFMA.FTZ R54, R54, R62.reuse, -R89 ;  /* 0x0000003e36367223 */ /* 0x080fe20000010859 */
[----:B------:R-:W-:Y:S02]  /*bbc0*/  HADD2.F32 R58, -RZ, R56.H1_H1 ;  /* 0x30000038ff3a7230 */ /* 0x000fe40000004100 */
[----:B------:R-:W-:Y:S01]  /*bbd0*/  FFMA.FTZ R56, R59, R62, R88 ;  /* 0x0000003e3b387223 */ /* 0x000fe20000010058 */
[----:B------:R-:W-:Y:S02]  /*bbe0*/  HADD2.F32 R61, -RZ, R61.H1_H1 ;  /* 0x3000003dff3d7230 */ /* 0x000fe40000004100 */
[----:B------:R-:W-:Y:S01]  /*bbf0*/  FMUL.FTZ R89, R60, R63 ;  /* 0x0000003f3c597220 */ /* 0x000fe20000410000 */
[----:B------:R-:W-:Y:S01]  /*bc00*/  F2FP.F16.E4M3.UNPACK_B R59, R45.H1 ;  /* 0x0000002dff3b723e */ /* 0x000fe200030006ff */
[----:B------:R-:W-:Y:S01]  /*bc10*/  FMUL.FTZ R63, R58, R63 ;  /* 0x0000003f3a3f7220 */ /* 0x000fe20000410000 */
[----:B------:R-:W-:-:S02]  /*bc20*/  F2FP.F16.E4M3.UNPACK_B R62, R46.H1 ;  /* 0x0000002eff3e723e */ /* 0x000fc400030006ff */
[----:B------:R-:W-:Y:S01]  /*bc30*/  F2FP.F16.E4M3.UNPACK_B R57, R41.H1 ;  /* 0x00000029ff39723e */ /* 0x000fe200030006ff */
[-C--:B------:R-:W-:Y:S01]  /*bc40*/  FFMA.FTZ R41, R58, R61.reuse, -R89 ;  /* 0x0000003d3a297223 */ /* 0x080fe20000010859 */
[----:B------:R-:W-:Y:S01]  /*bc50*/  FFMA.FTZ R45, R60, R61, R63 ;  /* 0x0000003d3c2d7223 */ /* 0x000fe2000001003f */
[----:B------:R-:W-:Y:S01]  /*bc60*/  HADD2.F32 R58, -RZ, R59.H0_H0 ;  /* 0x2000003bff3a7230 */ /* 0x000fe20000004100 */
[----:B------:R-:W-:Y:S01]  /*bc70*/  F2FP.F16.E4M3.UNPACK_B R44, R44.H1 ;  /* 0x0000002cff2c723e */ /* 0x000fe200030006ff */
[--C-:B------:R-:W-:Y:S01]  /*bc80*/  HADD2.F32 R63, -RZ, R62.reuse.H0_H0 ;  /* 0x2000003eff3f7230 */ /* 0x100fe20000004100 */
[-C--:B------:R-:W-:Y:S01]  /*bc90*/  F2FP.F16.E4M3.UNPACK_B R93, R42.reuse.H1 ;  /* 0x0000002aff5d723e */ /* 0x080fe200030006ff */
[----:B------:R-:W-:Y:S01]  /*bca0*/  HADD2.F32 R46, -RZ, R57.H0_H0 ;  /* 0x20000039ff2e7230 */ /* 0x000fe20000004100 */
[----:B------:R-:W-:Y:S01]  /*bcb0*/  F2FP.F16.E4M3.UNPACK_B R92, R42 ;  /* 0x0000002aff5c723e */ /* 0x000fe200020006ff */
[----:B------:R-:W-:Y:S02]  /*bcc0*/  HADD2.F32 R59, -RZ, R59.H1_H1 ;  /* 0x3000003bff3b7230 */ /* 0x000fe40000004100 */
[----:B------:R-:W-:Y:S01]  /*bcd0*/  FMUL.FTZ R89, R58, R63 ;  /* 0x0000003f3a597220 */ /* 0x000fe20000410000 */
[----:B------:R-:W-:-:S02]  /*bce0*/  HADD2.F32 R62, -RZ, R62.H1_H1 ;  /* 0x3000003eff3e7230 */ /* 0x000fc40000004100 */
[----:B------:R-:W-:Y:S01]  /*bcf0*/  FMUL.FTZ R63, R46, R63 ;  /* 0x0000003f2e3f7220 */ /* 0x000fe20000410000 */
[----:B------:R-:W-:Y:S01]  /*bd00*/  HADD2.F32 R57, -RZ, R57.H1_H1 ;  /* 0x30000039ff397230 */ /* 0x000fe20000004100 */
[----:B------:R-:W-:Y:S01]  /*bd10*/  F2FP.F16.E4M3.UNPACK_B R90, R40.H1 ;  /* 0x00000028ff5a723e */ /* 0x000fe200030006ff */
[--C-:B------:R-:W-:Y:S02]  /*bd20*/  HADD2.F32 R60, -RZ, R44.reuse.H1_H1 ;  /* 0x3000002cff3c7230 */ /* 0x100fe40000004100 */
[-C--:B------:R-:W-:Y:S01]  /*bd30*/  FMUL.FTZ R88, R59, R62.reuse ;  /* 0x0000003e3b587220 */ /* 0x080fe20000410000 */
[----:B------:R-:W-:Y:S02]  /*bd40*/  HADD2.F32 R61, -RZ, R44.H0_H0 ;  /* 0x2000002cff3d7230 */ /* 0x000fe40000004100 */
[C---:B------:R-:W-:Y:S01]  /*bd50*/  FMUL.FTZ R62, R57.reuse, R62 ;  /* 0x0000003e393e7220 */ /* 0x040fe20000410000 */
[----:B------:R-:W-:Y:S02]  /*bd60*/  HADD2.F32 R95, -RZ, R93.H0_H0 ;  /* 0x2000005dff5f7230 */ /* 0x000fe40000004100 */
[----:B------:R-:W-:Y:S01]  /*bd70*/  FFMA.FTZ R57, R57, R60, -R88 ;  /* 0x0000003c39397223 */ /* 0x000fe20000010858 */
[----:B------:R-:W-:-:S02]  /*bd80*/  HADD2.F32 R91, -RZ, R90.H0_H0 ;  /* 0x2000005aff5b7230 */ /* 0x000fc40000004100 */
[----:B------:R-:W-:Y:S01]  /*bd90*/  FFMA.FTZ R59, R59, R60, R62 ;  /* 0x0000003c3b3b7223 */ /* 0x000fe2000001003e */
[----:B------:R-:W-:Y:S01]  /*bda0*/  F2FP.F16.E4M3.UNPACK_B R62, R47.H1 ;  /* 0x0000002fff3e723e */ /* 0x000fe200030006ff */
[-C--:B------:R-:W-:Y:S01]  /*bdb0*/  FFMA.FTZ R44, R46, R61.reuse, -R89 ;  /* 0x0000003d2e2c7223 */ /* 0x080fe20000010859 */
[----:B------:R-:W-:Y:S01]  /*bdc0*/  FFMA.FTZ R46, R58, R61, R63 ;  /* 0x0000003d3a2e7223 */ /* 0x000fe2000001003f */
[----:B------:R-:W-:Y:S01]  /*bdd0*/  F2FP.F16.E4M3.UNPACK_B R58, R43 ;  /* 0x0000002bff3a723e */ /* 0x000fe200020006ff */
[----:B------:R-:W-:Y:S01]  /*bde0*/  HADD2.F32 R93, -RZ, R93.H1_H1 ;  /* 0x3000005dff5d7230 */ /* 0x000fe20000004100 */
[----:B------:R-:W-:Y:S01]  /*bdf0*/  F2FP.F16.E4M3.UNPACK_B R61, R47 ;  /* 0x0000002fff3d723e */ /* 0x000fe200020006ff */
[--C-:B------:R-:W-:Y:S01]  /*be00*/  HADD2.F32 R88, -RZ, R62.reuse.H0_H0 ;  /* 0x2000003eff587230 */ /* 0x100fe20000004100 */
[----:B------:R-:W-:Y:S01]  /*be10*/  F2FP.F16.E4M3.UNPACK_B R43, R43.H1 ;  /* 0x0000002bff2b723e */ /* 0x000fe200030006ff */
[----:B------:R-:W-:Y:S01]  /*be20*/  HADD2.F32 R62, -RZ, R62.H1_H1 ;  /* 0x3000003eff3e7230 */ /* 0x000fe20000004100 */
[----:B------:R-:W-:Y:S01]  /*be30*/  F2FP.F16.E4M3.UNPACK_B R89, R40 ;  /* 0x00000028ff59723e */ /* 0x000fe200020006ff */
[----:B------:R-:W-:-:S02]  /*be40*/  HADD2.F32 R63, -RZ, R61.H0_H0 ;  /* 0x2000003dff3f7230 */ /* 0x000fc40000004100 */
[-C--:B------:R-:W-:Y:S01]  /*be50*/  FMUL.FTZ R165, R88, R95.reuse ;  /* 0x0000005f58a57220 */ /* 0x080fe20000410000 */
[--C-:B------:R-:W-:Y:S01]  /*be60*/  HADD2.F32 R60, -RZ, R43.reuse.H0_H0 ;  /* 0x2000002bff3c7230 */ /* 0x100fe20000004100 */
[----:B------:R-:W-:Y:S01]  /*be70*/  F2FP.SATFINITE.E4M3.F32.PACK_AB_MERGE_C R44, R57, R44, RZ ;  /* 0x0000002c392c723e */ /* 0x000fe200048070ff */
[----:B------:R-:W-:Y:S01]  /*be80*/  HADD2.F32 R40, -RZ, R92.H0_H0 ;  /* 0x2000005cff287230 */ /* 0x000fe20000004100 */
[----:B------:R-:W-:Y:S01]  /*be90*/  F2FP.SATFINITE.E4M3.F32.PACK_AB_MERGE_C R46, R59, R46, RZ ;  /* 0x0000002e3b2e723e */ /* 0x000fe200048070ff */
[----:B------:R-:W-:Y:S02]  /*bea0*/  HADD2.F32 R43, -RZ, R43.H1_H1 ;  /* 0x3000002bff2b7230 */ /* 0x000fe40000004100 */
[----:B------:R-:W-:Y:S01]  /*beb0*/  FMUL.FTZ R95, R60, R95 ;  /* 0x0000005f3c5f7220 */ /* 0x000fe20000410000 */
[----:B------:R-:W-:Y:S02]  /*bec0*/  HADD2.F32 R47, -RZ, R58.H0_H0 ;  /* 0x2000003aff2f7230 */ /* 0x000fe40000004100 */
[----:B------:R-:W-:Y:S01]  /*bed0*/  FMUL.FTZ R94, R63, R40 ;  /* 0x000000283f5e7220 */ /* 0x000fe20000410000 */
[----:B------:R-:W-:-:S02]  /*bee0*/  HADD2.F32 R42, -RZ, R89.H0_H0 ;  /* 0x20000059ff2a7230 */ /* 0x000fc40000004100 */
[----:B------:R-:W-:Y:S01]  /*bef0*/  FFMA.FTZ R165, R60, R91, -R165 ;  /* 0x0000005b3ca57223 */ /* 0x000fe200000108a5 */
[----:B------:R-:W-:Y:S02]  /*bf00*/  HADD2.F32 R61, -RZ, R61.H1_H1 ;  /* 0x3000003dff3d7230 */ /* 0x000fe40000004100 */
[-C--:B------:R-:W-:Y:S01]  /*bf10*/  FMUL.FTZ R60, R62, R93.reuse ;  /* 0x0000005d3e3c7220 */ /* 0x080fe20000410000 */
[----:B------:R-:W-:Y:S02]  /*bf20*/  HADD2.F32 R92, -RZ, R92.H1_H1 ;  /* 0x3000005cff5c7230 */ /* 0x000fe40000004100 */
[----:B------:R-:W-:Y:S01]  /*bf30*/  FMUL.FTZ R93, R43, R93 ;  /* 0x0000005d2b5d7220 */ /* 0x000fe20000410000 */
[----:B------:R-:W-:Y:S02]  /*bf40*/  HADD2.F32 R90, -RZ, R90.H1_H1 ;  /* 0x3000005aff5a7230 */ /* 0x000fe40000004100 */
[----:B------:R-:W-:Y:S01]  /*bf50*/  FMUL.FTZ R166, R47, R40 ;  /* 0x000000282fa67220 */ /* 0x000fe20000410000 */
[----:B------:R-:W-:-:S02]  /*bf60*/  HADD2.F32 R58, -RZ, R58.H1_H1 ;  /* 0x3000003aff3a7230 */ /* 0x000fc40000004100 */
[----:B------:R-:W-:Y:S01]  /*bf70*/  FFMA.FTZ R40, R47, R42, -R94 ;  /* 0x0000002a2f287223 */ /* 0x000fe2000001085e */
[----:B------:R-:W-:Y:S02]  /*bf80*/  HADD2.F32 R89, -RZ, R89.H1_H1 ;  /* 0x30000059ff597230 */ /* 0x000fe40000004100 */
[----:B------:R-:W-:Y:S01]  /*bf90*/  FMUL.FTZ R47, R61, R92 ;  /* 0x0000005c3d2f7220 */ /* 0x000fe20000410000 */
[----:B------:R-:W-:Y:S01]  /*bfa0*/  FFMA.FTZ R60, R43, R90, -R60 ;  /* 0x0000005a2b3c7223 */ /* 0x000fe2000001083c */
[----:B------:R-:W-:Y:S01]  /*bfb0*/  FFMA.FTZ R95, R88, R91, R95 ;  /* 0x0000005b585f7223 */ /* 0x000fe2000001005f */
[----:B------:R-:W-:Y:S01]  /*bfc0*/  FMUL.FTZ R92, R58, R92 ;  /* 0x0000005c3a5c7220 */ /* 0x000fe20000410000 */
[----:B------:R-:W-:Y:S01]  /*bfd0*/  FFMA.FTZ R62, R62, R90, R93 ;  /* 0x0000005a3e3e7223 */ /* 0x000fe2000001005d */
[-C--:B------:R-:W-:Y:S01]  /*bfe0*/  FFMA.FTZ R47, R58, R89.reuse, -R47 ;  /* 0x000000593a2f7223 */ /* 0x080fe2000001082f */
[----:B------:R-:W-:Y:S01]  /*bff0*/  FFMA.FTZ R42, R63, R42, R166 ;  /* 0x0000002a3f2a7223 */ /* 0x000fe200000100a6 */
[----:B------:R-:W-:Y:S01]  /*c000*/  FFMA.FTZ R61, R61, R89, R92 ;  /* 0x000000593d3d7223 */ /* 0x000fe2000001005c */
[----:B------:R-:W-:-:S02]  /*c010*/  F2FP.SATFINITE.E4M3.F32.PACK_AB_MERGE_C R60, R60, R165, RZ ;  /* 0x000000a53c3c723e */ /* 0x000fc400048070ff */
[----:B------:R-:W-:Y:S02]  /*c020*/  F2FP.SATFINITE.E4M3.F32.PACK_AB_MERGE_C R62, R62, R95, RZ ;  /* 0x0000005f3e3e723e */ /* 0x000fe400048070ff */
[----:B------:R-:W-:Y:S01]  /*c030*/  F2FP.SATFINITE.E4M3.F32.PACK_AB_MERGE_C R43, R47, R40, R60 ;  /* 0x000000282f2b723e */ /* 0x000fe2000480703c */
[----:B------:R-:W-:Y:S01]  /*c040*/  IMAD.MOV.U32 R40, RZ, RZ, R51 ;  /* 0x000000ffff287224 */ /* 0x000fe200078e0033 */
[----:B------:R-:W-:Y:S01]  /*c050*/  F2FP.SATFINITE.E4M3.F32.PACK_AB_MERGE_C R41, R41, R54, R44 ;  /* 0x000000362929723e */ /* 0x000fe2000480702c */
[----:B------:R-:W-:Y:S01]  /*c060*/  IMAD.MOV.U32 R44, RZ, RZ, R50 ;  /* 0x000000ffff2c7224 */ /* 0x000fe200078e0032 */
[----:B------:R-:W-:Y:S01]  /*c070*/  F2FP.SATFINITE.E4M3.F32.PACK_AB_MERGE_C R45, R45, R56, R46 ;  /* 0x000000382d2d723e */ /* 0x000fe2000480702e */
[----:B------:R-:W-:Y:S01]  /*c080*/  IMAD.MOV.U32 R46, RZ, RZ, R48 ;  /* 0x000000ffff2e7224 */ /* 0x000fe200078e0030 */
[----:B------:R-:W-:Y:S02]  /*c090*/  F2FP.SATFINITE.E4M3.F32.PACK_AB_MERGE_C R47, R61, R42, R62 ;  /* 0x0000002a3d2f723e */ /* 0x000fe4000480703e */
[----:B------:R-:W-:-:S07]  /*c0a0*/  MOV R42, R49 ;  /* 0x00000031002a7202 */ /* 0x000fce0000000f00 */
.L_x_554:
[----:B------:R-:W-:Y:S05]  /*c0b0*/  BSYNC B2 ;  /* 0x0000000000027941 */ /* 0x000fea0003800000 */
.L_x_553:
[----:B------:R-:W-:-:S13]  /*c0c0*/  ISETP.GE.AND P4, PT, R55, R150, PT ;  /* 0x000000963700720c */ /* 0x000fda0003f86270 */
[--C-:B------:R-:W-:Y:S02]  /*c0d0*/  @!P4 SHF.R.S32.HI R48, RZ, 0x1f, R55.reuse ;  /* 0x0000001fff30c819 */ /* 0x100fe40000011437 */
[----:B------:R-:W-:-:S04]  /*c0e0*/  @!P4 IADD3 R51, P5, P6, R116, R138, R55 ;  /* 0x0000008a7433c210 */ /* 0x000fc80007ebe037 */
[----:B------:R-:W-:Y:S02]  /*c0f0*/  @!P4 IADD3.X R54, R4, R177, R48, P5, P6 ;  /* 0x000000b10436c210 */ /* 0x000fe40002fec430 */
[----:B------:R-:W-:-:S05]  /*c100*/  IADD3 R48, P5, R53, R122, RZ ;  /* 0x0000007a35307210 */ /* 0x000fca0007fbe0ff */
[----:B------:R-:W-:Y:S01]  /*c110*/  IMAD.X R49, R52, 0x1, R123, P5 ;  /* 0x0000000134317824 */ /* 0x000fe200028e067b */
[----:B------:R-:W-:-:S04]  /*c120*/  @!P4 IADD3 R50, P5, R51, R122, RZ ;  /* 0x0000007a3332c210 */ /* 0x000fc80007fbe0ff */
[----:B0-----:R4:W-:Y:S01]  /*c130*/  STG.E.128 desc[UR54][R48.64], R40 ;  /* 0x0000002830007986 */ /* 0x0019e2000c101d36 */
[----:B------:R-:W-:-:S05]  /*c140*/  @!P4 IMAD.X R51, R54, 0x1, R123, P5 ;  /* 0x000000013633c824 */ /* 0x000fca00028e067b */
[----:B-1----:R4:W-:Y:S03]  /*c150*/  @!P4 STG.E.128 desc[UR54][R50.64], R44 ;  /* 0x0000002c3200c986 */ /* 0x0029e6000c101d36 */
.L_x_544:
[----:B------:R-:W-:Y:S05]  /*c160*/  BSYNC B1 ;  /* 0x0000000000017941 */ /* 0x000fea0003800000 */
.L_x_543:
[-C--:B0--34-:R-:W-:Y:S02]  /*c170*/  IMAD R40, R145, R134.reuse, RZ ;  /* 0x0000008691287224 */ /* 0x099fe400078e02ff */
[----:B------:R-:W-:-:S04]  /*c180*/  IMAD.WIDE.U32 R136, R218, R134, R136 ;  /* 0x00000086da887225 */ /* 0x000fc800078e0088 */
[----:B------:R-:W-:Y:S01]  /*c190*/  IMAD R53, R218, R135, R40 ;  /* 0x00000087da357224 */ /* 0x000fe200078e0228 */
[----:B------:R-:W-:Y:S06]  /*c1a0*/  @P2 BRA `(.L_x_513) ;  /* 0x0000003000982947 */ /* 0x000fec0003800000 */
[----:B------:R-:W-:Y:S01]  /*c1b0*/  ISETP.NE.AND P2, PT, R34, RZ, PT ;  /* 0x000000ff2200720c */ /* 0x000fe20003f45270 */
[----:B------:R-:W-:Y:S01]  /*c1c0*/  BSSY B1, `(.L_x_555) ;  /* 0x00000f8000017945 */ /* 0x000fe20003800000 */
[----:B------:R-:W-:-:S11]  /*c1d0*/  IMAD.IADD R53, R137, 0x1, R53 ;  /* 0x0000000189357824 */ /* 0x000fd600078e0235 */
[----:B------:R-:W-:Y:S05]  /*c1e0*/  @!P2 BRA `(.L_x_556) ;  /* 0x0000000c00d4a947 */ /* 0x000fea0003800000 */
[----:B------:R-:W-:Y:S01]  /*c1f0*/  SEL R40, R99, R155, !P0 ;  /* 0x0000009b63287207 */ /* 0x000fe20004000000 */
[----:B------:R-:W-:Y:S01]  /*c200*/  BSSY B2, `(.L_x_557) ;  /* 0x00000f1000027945 */ /* 0x000fe20003800000 */
[----:B------:R-:W-:Y:S02]  /*c210*/  IADD3 R49, P2, P4, R116, R136, R25 ;  /* 0x0000008874317210 */ /* 0x000fe40007c5e019 */
[----:B------:R-:W-:Y:S02]  /*c220*/  SHF.R.S32.HI R41, RZ, 0x1f, R40 ;  /* 0x0000001fff297819 */ /* 0x000fe40000011428 */
[----:B------:R-:W-:Y:S02]  /*c230*/  IADD3.X R42, R4, R53, R30, P2, P4 ;  /* 0x00000035042a7210 */ /* 0x000fe400017e841e */
[----:B------:R-:W-:-:S04]  /*c240*/  LEA.HI R40, R41, R40, RZ, 0x5 ;  /* 0x0000002829287211 */ /* 0x000fc800078f28ff */
[----:B------:R-:W-:-:S04]  /*c250*/  LEA.HI.SX32 R41, R40, R21, 0x1b ;  /* 0x0000001528297211 */ /* 0x000fc800078fdaff */
[----:B------:R-:W-:-:S04]  /*c260*/  SHF.L.U32 R43, R41, 0x4, RZ ;  /* 0x00000004292b7819 */ /* 0x000fc800000006ff */
[----:B------:R-:W-:-:S13]  /*c270*/  ISETP.GE.AND P2, PT, R43, R150, PT ;  /* 0x000000962b00720c */ /* 0x000fda0003f46270 */
[--C-:B------:R-:W-:Y:S02]  /*c280*/  @!P2 SHF.R.S32.HI R40, RZ, 0x1f, R43.reuse ;  /* 0x0000001fff28a819 */ /* 0x100fe4000001142b */
[----:B------:R-:W-:-:S04]  /*c290*/  @!P2 IADD3 R51, P4, P5, R116, R136, R43 ;  /* 0x000000887433a210 */ /* 0x000fc80007d9e02b */
[----:B------:R-:W-:Y:S02]  /*c2a0*/  @!P2 IADD3.X R40, R4, R53, R40, P4, P5 ;  /* 0x000000350428a210 */ /* 0x000fe400027ea428 */
[----:B------:R-:W-:-:S05]  /*c2b0*/  IADD3 R48, P4, R49, R122, RZ ;  /* 0x0000007a31307210 */ /* 0x000fca0007f9e0ff */
[----:B------:R-:W-:Y:S01]  /*c2c0*/  IMAD.X R49, R42, 0x1, R123, P4 ;  /* 0x000000012a317824 */ /* 0x000fe200020e067b */
[----:B------:R-:W-:-:S05]  /*c2d0*/  @!P2 IADD3 R50, P4, R51, R122, RZ ;  /* 0x0000007a3332a210 */ /* 0x000fca0007f9e0ff */
[----:B------:R-:W-:Y:S01]  /*c2e0*/  @!P2 IMAD.X R51, R40, 0x1, R123, P4 ;  /* 0x000000012833a824 */ /* 0x000fe200020e067b */
[----:B------:R-:W-:Y:S02]  /*c2f0*/  SHF.R.S32.HI R40, RZ, 0x1f, R41 ;  /* 0x0000001fff287819 */ /* 0x000fe40000011429 */
[----:B------:R-:W-:Y:S02]  /*c300*/  ISETP.GE.AND P4, PT, R18, R131, PT ;  /* 0x000000831200720c */ /* 0x000fe40003f86270 */
        /* <DEDUP_REMOVED lines=15> */
[----:B------:R-:W-:Y:S01]  /*c400*/  SHF.R.U32.HI R62, RZ, 0x8, R65 ;  /* 0x00000008ff3e7819 */ /* 0x000fe20000011641 */
[----:B------:R-:W-:Y:S01]  /*c410*/  IMAD.MOV.U32 R52, RZ, RZ, R41 ;  /* 0x000000ffff347224 */ /* 0x000fe200078e0029 */
[----:B------:R-:W-:Y:S01]  /*c420*/  SHF.R.U32.HI R66, RZ, 0x10, R77 ;  /* 0x00000010ff427819 */ /* 0x000fe2000001164d */
[----:B------:R-:W-:Y:S01]  /*c430*/  IMAD.SHL.U32 R40, R54, 0x100, RZ ;  /* 0x0000010036287824 */ /* 0x000fe200078e00ff */
[----:B------:R-:W-:Y:S01]  /*c440*/  SHF.R.U32.HI R61, RZ, 0x8, R67 ;  /* 0x00000008ff3d7819 */ /* 0x000fe20000011643 */
[----:B-1----:R-:W-:Y:S01]  /*c450*/  IMAD.MOV.U32 R58, RZ, RZ, R44 ;  /* 0x000000ffff3a7224 */ /* 0x002fe200078e002c */
[----:B------:R-:W-:Y:S01]  /*c460*/  LOP3.LUT R55, R77, 0xff0000ff, RZ, 0xc0, !PT ;  /* 0xff0000ff4d377812 */ /* 0x000fe200078ec0ff */
[----:B------:R-:W-:Y:S01]  /*c470*/  IMAD.U32 R41, R66, 0x10000, RZ ;  /* 0x0001000042297824 */ /* 0x000fe200078e00ff */
[----:B------:R-:W-:Y:S01]  /*c480*/  SHF.R.U32.HI R64, RZ, 0x8, R79 ;  /* 0x00000008ff407819 */ /* 0x000fe2000001164f */
[----:B------:R-:W-:Y:S01]  /*c490*/  IMAD.SHL.U32 R61, R61, 0x100, RZ ;  /* 0x000001003d3d7824 */ /* 0x000fe200078e00ff */
[----:B------:R-:W-:Y:S01]  /*c4a0*/  MOV R54, R42 ;  /* 0x0000002a00367202 */ /* 0x000fe20000000f00 */
[----:B------:R-:W-:Y:S01]  /*c4b0*/  IMAD.SHL.U32 R42, R62, 0x100, RZ ;  /* 0x000001003e2a7824 */ /* 0x000fe200078e00ff */
[----:B------:R-:W-:-:S02]  /*c4c0*/  LOP3.LUT R59, R65, 0xff0000ff, RZ, 0xc0, !PT ;  /* 0xff0000ff413b7812 */ /* 0x000fc400078ec0ff */
[----:B------:R-:W-:Y:S01]  /*c4d0*/  LOP3.LUT R40, R55, 0xff00, R40, 0xf8, !PT ;  /* 0x0000ff0037287812 */ /* 0x000fe200078ef828 */
[----:B------:R-:W-:Y:S01]  /*c4e0*/  IMAD.SHL.U32 R55, R64, 0x100, RZ ;  /* 0x0000010040377824 */ /* 0x000fe200078e00ff */
[----:B------:R-:W-:Y:S02]  /*c4f0*/  SHF.R.U32.HI R63, RZ, 0x10, R79 ;  /* 0x00000010ff3f7819 */ /* 0x000fe4000001164f */
[----:B------:R-:W-:Y:S02]  /*c500*/  LOP3.LUT R60, R67, 0xff0000ff, RZ, 0xc0, !PT ;  /* 0xff0000ff433c7812 */ /* 0x000fe400078ec0ff */
[----:B------:R-:W-:Y:S02]  /*c510*/  LOP3.LUT R56, R79, 0xff0000ff, RZ, 0xc0, !PT ;  /* 0xff0000ff4f387812 */ /* 0x000fe400078ec0ff */
[----:B------:R-:W-:Y:S02]  /*c520*/  LOP3.LUT R44, R59, 0xff00, R42, 0xf8, !PT ;  /* 0x0000ff003b2c7812 */ /* 0x000fe400078ef82a */
[----:B------:R-:W-:-:S02]  /*c530*/  LOP3.LUT R42, R40, 0xff0000, R41, 0xf8, !PT ;  /* 0x00ff0000282a7812 */ /* 0x000fc400078ef829 */
[----:B------:R-:W-:Y:S02]  /*c540*/  LOP3.LUT R64, R60, 0xff00, R61, 0xf8, !PT ;  /* 0x0000ff003c407812 */ /* 0x000fe400078ef83d */
[----:B------:R-:W-:Y:S02]  /*c550*/  SHF.L.U32 R40, R63, 0x10, RZ ;  /* 0x000000103f287819 */ /* 0x000fe400000006ff */
[----:B------:R-:W-:Y:S02]  /*c560*/  LOP3.LUT R55, R56, 0xff00, R55, 0xf8, !PT ;  /* 0x0000ff0038377812 */ /* 0x000fe400078ef837 */
[----:B------:R-:W-:Y:S02]  /*c570*/  F2FP.F16.E4M3.UNPACK_B R63, R159.H1 ;  /* 0x0000009fff3f723e */ /* 0x000fe400030006ff */
[----:B------:R-:W-:Y:S02]  /*c580*/  F2FP.F16.E4M3.UNPACK_B R61, R58.H1 ;  /* 0x0000003aff3d723e */ /* 0x000fe400030006ff */
[----:B------:R-:W-:Y:S01]  /*c590*/  F2FP.F16.E4M3.UNPACK_B R59, R57.H1 ;  /* 0x00000039ff3b723e */ /* 0x000fe200030006ff */
[----:B------:R-:W-:Y:S01]  /*c5a0*/  HADD2.F32 R41, -RZ, R63.H0_H0 ;  /* 0x2000003fff297230 */ /* 0x000fe20000004100 */
[----:B------:R-:W-:Y:S01]  /*c5b0*/  SHF.R.U32.HI R65, RZ, 0x10, R65 ;  /* 0x00000010ff417819 */ /* 0x000fe20000011641 */
[----:B------:R-:W-:Y:S01]  /*c5c0*/  HADD2.F32 R56, -RZ, R61.H0_H0 ;  /* 0x2000003dff387230 */ /* 0x000fe20000004100 */
[----:B------:R-:W-:Y:S01]  /*c5d0*/  SHF.R.U32.HI R67, RZ, 0x10, R67 ;  /* 0x00000010ff437819 */ /* 0x000fe20000011643 */
[----:B------:R-:W-:Y:S01]  /*c5e0*/  HADD2.F32 R63, -RZ, R63.H1_H1 ;  /* 0x3000003fff3f7230 */ /* 0x000fe20000004100 */
[----:B------:R-:W-:Y:S01]  /*c5f0*/  LOP3.LUT R40, R55, 0xff0000, R40, 0xf8, !PT ;  /* 0x00ff000037287812 */ /* 0x000fe200078ef828 */
[----:B------:R-:W-:Y:S01]  /*c600*/  HADD2.F32 R55, -RZ, R59.H0_H0 ;  /* 0x2000003bff377230 */ /* 0x000fe20000004100 */
[----:B------:R-:W-:Y:S01]  /*c610*/  F2FP.F16.E4M3.UNPACK_B R60, R161.H1 ;  /* 0x000000a1ff3c723e */ /* 0x000fe200030006ff */
[----:B------:R-:W-:-:S02]  /*c620*/  IMAD.U32 R65, R65, 0x10000, RZ ;  /* 0x0001000041417824 */ /* 0x000fc400078e00ff */
[-C--:B------:R-:W-:Y:S01]  /*c630*/  FMUL.FTZ R66, R56, R41.reuse ;  /* 0x0000002938427220 */ /* 0x080fe20000410000 */
[----:B------:R-:W-:Y:S02]  /*c640*/  IMAD.U32 R67, R67, 0x10000, RZ ;  /* 0x0001000043437824 */ /* 0x000fe400078e00ff */
[C---:B------:R-:W-:Y:S01]  /*c650*/  FMUL.FTZ R77, R55.reuse, R41 ;  /* 0x00000029374d7220 */ /* 0x040fe20000410000 */
        /* <DEDUP_REMOVED lines=9> */
[----:B------:R-:W-:Y:S01]  /*c6f0*/  FMUL.FTZ R67, R60, R63 ;  /* 0x0000003f3c437220 */ /* 0x000fe20000410000 */
[----:B------:R-:W-:-:S02]  /*c700*/  F2FP.F16.E4M3.UNPACK_B R62, R58 ;  /* 0x0000003aff3e723e */ /* 0x000fc400020006ff */
[----:B------:R-:W-:Y:S01]  /*c710*/  F2FP.F16.E4M3.UNPACK_B R61, R57 ;  /* 0x00000039ff3d723e */ /* 0x000fe200020006ff */
[----:B------:R-:W-:Y:S01]  /*c720*/  FMUL.FTZ R57, R64, R63 ;  /* 0x0000003f40397220 */ /* 0x000fe20000410000 */
[----:B------:R-:W-:Y:S01]  /*c730*/  F2FP.F16.E4M3.UNPACK_B R161, R161 ;  /* 0x000000a1ffa1723e */ /* 0x000fe200020006ff */
[----:B------:R-:W-:Y:S02]  /*c740*/  HADD2.F32 R66, -RZ, R159.H0_H0 ;  /* 0x2000009fff427230 */ /* 0x000fe40000004100 */
[----:B------:R-:W-:Y:S02]  /*c750*/  HADD2.F32 R63, -RZ, R62.H0_H0 ;  /* 0x2000003eff3f7230 */ /* 0x000fe40000004100 */
[-C--:B------:R-:W-:Y:S01]  /*c760*/  FFMA.FTZ R58, R60, R65.reuse, -R57 ;  /* 0x000000413c3a7223 */ /* 0x080fe20000010839 */
[----:B------:R-:W-:Y:S02]  /*c770*/  HADD2.F32 R59, -RZ, R61.H0_H0 ;  /* 0x2000003dff3b7230 */ /* 0x000fe40000004100 */
[----:B------:R-:W-:Y:S01]  /*c780*/  FFMA.FTZ R57, R64, R65, R67 ;  /* 0x0000004140397223 */ /* 0x000fe20000010043 */
[----:B------:R-:W-:-:S02]  /*c790*/  HADD2.F32 R60, -RZ, R161.H0_H0 ;  /* 0x200000a1ff3c7230 */ /* 0x000fc40000004100 */
[-C--:B------:R-:W-:Y:S01]  /*c7a0*/  FMUL.FTZ R76, R63, R66.reuse ;  /* 0x000000423f4c7220 */ /* 0x080fe20000410000 */
[----:B------:R-:W-:Y:S02]  /*c7b0*/  HADD2.F32 R159, -RZ, R159.H1_H1 ;  /* 0x3000009fff9f7230 */ /* 0x000fe40000004100 */
[C---:B------:R-:W-:Y:S01]  /*c7c0*/  FMUL.FTZ R66, R59.reuse, R66 ;  /* 0x000000423b427220 */ /* 0x040fe20000410000 */
[----:B------:R-:W-:Y:S02]  /*c7d0*/  HADD2.F32 R64, -RZ, R62.H1_H1 ;  /* 0x3000003eff407230 */ /* 0x000fe40000004100 */
[----:B------:R-:W-:Y:S01]  /*c7e0*/  FFMA.FTZ R59, R59, R60, -R76 ;  /* 0x0000003c3b3b7223 */ /* 0x000fe2000001084c */
[----:B------:R-:W-:Y:S01]  /*c7f0*/  HADD2.F32 R61, -RZ, R61.H1_H1 ;  /* 0x3000003dff3d7230 */ /* 0x000fe20000004100 */
[----:B------:R-:W-:Y:S01]  /*c800*/  F2FP.F16.E4M3.UNPACK_B R76, R160.H1 ;  /* 0x000000a0ff4c723e */ /* 0x000fe200030006ff */
[----:B------:R-:W-:Y:S01]  /*c810*/  HADD2.F32 R161, -RZ, R161.H1_H1 ;  /* 0x300000a1ffa17230 */ /* 0x000fe20000004100 */
[----:B------:R-:W-:Y:S01]  /*c820*/  F2FP.F16.E4M3.UNPACK_B R65, R46.H1 ;  /* 0x0000002eff41723e */ /* 0x000fe200030006ff */
[----:B------:R-:W-:Y:S01]  /*c830*/  FFMA.FTZ R60, R63, R60, R66 ;  /* 0x0000003c3f3c7223 */ /* 0x000fe20000010042 */
[-C--:B------:R-:W-:Y:S01]  /*c840*/  FMUL.FTZ R62, R64, R159.reuse ;  /* 0x0000009f403e7220 */ /* 0x080fe20000410000 */
[----:B------:R-:W-:Y:S01]  /*c850*/  FMUL.FTZ R159, R61, R159 ;  /* 0x0000009f3d9f7220 */ /* 0x000fe20000410000 */
[----:B------:R-:W-:Y:S01]  /*c860*/  F2FP.F16.E4M3.UNPACK_B R67, R162.H1 ;  /* 0x000000a2ff43723e */ /* 0x000fe200030006ff */
[----:B------:R-:W-:Y:S01]  /*c870*/  HADD2.F32 R79, -RZ, R76.H0_H0 ;  /* 0x2000004cff4f7230 */ /* 0x000fe20000004100 */
[----:B------:R-:W-:Y:S01]  /*c880*/  F2FP.F16.E4M3.UNPACK_B R63, R54.H1 ;  /* 0x00000036ff3f723e */ /* 0x000fe200030006ff */
[----:B------:R-:W-:-:S02]  /*c890*/  HADD2.F32 R66, -RZ, R65.H0_H0 ;  /* 0x20000041ff427230 */ /* 0x000fc40000004100 */
[-C--:B------:R-:W-:Y:S01]  /*c8a0*/  FFMA.FTZ R62, R61, R161.reuse, -R62 ;  /* 0x000000a13d3e7223 */ /* 0x080fe2000001083e */
[----:B------:R-:W-:Y:S01]  /*c8b0*/  FFMA.FTZ R61, R64, R161, R159 ;  /* 0x000000a1403d7223 */ /* 0x000fe2000001009f */
[----:B------:R-:W-:Y:S01]  /*c8c0*/  HADD2.F32 R77, -RZ, R67.H0_H0 ;  /* 0x20000043ff4d7230 */ /* 0x000fe20000004100 */
[----:B------:R-:W-:Y:S01]  /*c8d0*/  F2FP.F16.E4M3.UNPACK_B R160, R160 ;  /* 0x000000a0ffa0723e */ /* 0x000fe200020006ff */
[----:B------:R-:W-:Y:S02]  /*c8e0*/  HADD2.F32 R64, -RZ, R63.H0_H0 ;  /* 0x2000003fff407230 */ /* 0x000fe40000004100 */
[-C--:B------:R-:W-:Y:S01]  /*c8f0*/  FMUL.FTZ R89, R66, R79.reuse ;  /* 0x0000004f42597220 */ /* 0x080fe20000410000 */
[----:B------:R-:W-:Y:S01]  /*c900*/  HADD2.F32 R76, -RZ, R76.H1_H1 ;  /* 0x3000004cff4c7230 */ /* 0x000fe20000004100 */
[----:B------:R-:W-:Y:S01]  /*c910*/  F2FP.F16.E4M3.UNPACK_B R54, R54 ;  /* 0x00000036ff36723e */ /* 0x000fe200020006ff */
[----:B------:R-:W-:Y:S02]  /*c920*/  HADD2.F32 R65, -RZ, R65.H1_H1 ;  /* 0x30000041ff417230 */ /* 0x000fe40000004100 */
[C---:B------:R-:W-:Y:S01]  /*c930*/  FMUL.FTZ R79, R64.reuse, R79 ;  /* 0x0000004f404f7220 */ /* 0x040fe20000410000 */
[----:B------:R-:W-:Y:S01]  /*c940*/  FFMA.FTZ R89, R64, R77, -R89 ;  /* 0x0000004d40597223 */ /* 0x000fe20000010859 */
[----:B------:R-:W-:Y:S01]  /*c950*/  HADD2.F32 R63, -RZ, R63.H1_H1 ;  /* 0x3000003fff3f7230 */ /* 0x000fe20000004100 */
[----:B------:R-:W-:Y:S01]  /*c960*/  F2FP.F16.E4M3.UNPACK_B R162, R162 ;  /* 0x000000a2ffa2723e */ /* 0x000fe200020006ff */
[----:B------:R-:W-:-:S02]  /*c970*/  HADD2.F32 R64, -RZ, R67.H1_H1 ;  /* 0x30000043ff407230 */ /* 0x000fc40000004100 */
[-C--:B------:R-:W-:Y:S01]  /*c980*/  FMUL.FTZ R78, R65, R76.reuse ;  /* 0x0000004c414e7220 */ /* 0x080fe20000410000 */
[--C-:B------:R-:W-:Y:S02]  /*c990*/  HADD2.F32 R67, -RZ, R160.reuse.H0_H0 ;  /* 0x200000a0ff437230 */ /* 0x100fe40000004100 */
[C---:B------:R-:W-:Y:S01]  /*c9a0*/  FMUL.FTZ R76, R63.reuse, R76 ;  /* 0x0000004c3f4c7220 */ /* 0x040fe20000410000 */
[----:B------:R-:W-:Y:S02]  /*c9b0*/  HADD2.F32 R160, -RZ, R160.H1_H1 ;  /* 0x300000a0ffa07230 */ /* 0x000fe40000004100 */
[----:B------:R-:W-:Y:S01]  /*c9c0*/  FFMA.FTZ R78, R63, R64, -R78 ;  /* 0x000000403f4e7223 */ /* 0x000fe2000001084e */
[----:B------:R-:W-:Y:S01]  /*c9d0*/  F2FP.F16.E4M3.UNPACK_B R63, R46 ;  /* 0x0000002eff3f723e */ /* 0x000fe200020006ff */
[----:B------:R-:W-:Y:S01]  /*c9e0*/  FFMA.FTZ R91, R65, R64, R76 ;  /* 0x00000040415b7223 */ /* 0x000fe2000001004c */
[--C-:B------:R-:W-:Y:S02]  /*c9f0*/  HADD2.F32 R46, -RZ, R54.reuse.H0_H0 ;  /* 0x20000036ff2e7230 */ /* 0x100fe40000004100 */
[----:B------:R-:W-:Y:S01]  /*ca00*/  FFMA.FTZ R66, R66, R77, R79 ;  /* 0x0000004d42427223 */ /* 0x000fe2000001004f */
[----:B------:R-:W-:Y:S01]  /*ca10*/  HADD2.F32 R54, -RZ, R54.H1_H1 ;  /* 0x30000036ff367230 */ /* 0x000fe20000004100 */
[----:B------:R-:W-:Y:S01]  /*ca20*/  F2FP.SATFINITE.E4M3.F32.PACK_AB_MERGE_C R55, R58, R55, RZ ;  /* 0x000000373a37723e */ /* 0x000fe200048070ff */
[--C-:B------:R-:W-:Y:S01]  /*ca30*/  HADD2.F32 R64, -RZ, R63.reuse.H0_H0 ;  /* 0x2000003fff407230 */ /* 0x100fe20000004100 */
[----:B------:R-:W-:Y:S01]  /*ca40*/  F2FP.SATFINITE.E4M3.F32.PACK_AB_MERGE_C R57, R57, R56, RZ ;  /* 0x000000383939723e */ /* 0x000fe200048070ff */
[----:B------:R-:W-:Y:S01]  /*ca50*/  HADD2.F32 R63, -RZ, R63.H1_H1 ;  /* 0x3000003fff3f7230 */ /* 0x000fe20000004100 */
[----:B------:R-:W-:Y:S01]  /*ca60*/  F2FP.F16.E4M3.UNPACK_B R58, R52 ;  /* 0x00000034ff3a723e */ /* 0x000fe200020006ff */
[----:B------:R-:W-:-:S02]  /*ca70*/  HADD2.F32 R65, -RZ, R162.H0_H0 ;  /* 0x200000a2ff417230 */ /* 0x000fc40000004100 */
[-C--:B------:R-:W-:Y:S01]  /*ca80*/  FMUL.FTZ R77, R64, R67.reuse ;  /* 0x00000043404d7220 */ /* 0x080fe20000410000 */
[----:B------:R-:W-:Y:S02]  /*ca90*/  HADD2.F32 R162, -RZ, R162.H1_H1 ;  /* 0x300000a2ffa27230 */ /* 0x000fe40000004100 */
[----:B------:R-:W-:Y:S01]  /*caa0*/  FMUL.FTZ R67, R46, R67 ;  /* 0x000000432e437220 */ /* 0x000fe20000410000 */
[CC--:B------:R-:W-:Y:S01]  /*cab0*/  FMUL.FTZ R79, R63.reuse, R160.reuse ;  /* 0x000000a03f4f7220 */ /* 0x0c0fe20000410000 */
[----:B------:R-:W-:Y:S01]  /*cac0*/  FMUL.FTZ R160, R54, R160 ;  /* 0x000000a036a07220 */ /* 0x000fe20000410000 */
[-C--:B------:R-:W-:Y:S01]  /*cad0*/  FFMA.FTZ R77, R46, R65.reuse, -R77 ;  /* 0x000000412e4d7223 */ /* 0x080fe2000001084d */
[----:B------:R-:W-:Y:S01]  /*cae0*/  FFMA.FTZ R46, R64, R65, R67 ;  /* 0x00000041402e7223 */ /* 0x000fe20000010043 */
[----:B------:R-:W-:Y:S01]  /*caf0*/  F2FP.F16.E4M3.UNPACK_B R64, R44 ;  /* 0x0000002cff40723e */ /* 0x000fe200020006ff */
[-C--:B------:R-:W-:Y:S01]  /*cb00*/  FFMA.FTZ R65, R63, R162.reuse, R160 ;  /* 0x000000a23f417223 */ /* 0x080fe200000100a0 */
[----:B------:R-:W-:Y:S01]  /*cb10*/  F2FP.F16.E4M3.UNPACK_B R63, R45 ;  /* 0x0000002dff3f723e */ /* 0x000fe200020006ff */
[----:B------:R-:W-:Y:S01]  /*cb20*/  FFMA.FTZ R54, R54, R162, -R79 ;  /* 0x000000a236367223 */ /* 0x000fe2000001084f */
[----:B------:R-:W-:-:S02]  /*cb30*/  F2FP.SATFINITE.E4M3.F32.PACK_AB_MERGE_C R56, R62, R59, R55 ;  /* 0x0000003b3e38723e */ /* 0x000fc40004807037 */
[----:B------:R-:W-:Y:S01]  /*cb40*/  F2FP.SATFINITE.E4M3.F32.PACK_AB_MERGE_C R55, R61, R60, R57 ;  /* 0x0000003c3d37723e */ /* 0x000fe20004807039 */
[--C-:B------:R-:W-:Y:S01]  /*cb50*/  HADD2.F32 R59, -RZ, R63.reuse.H0_H0 ;  /* 0x2000003fff3b7230 */ /* 0x100fe20000004100 */
[----:B------:R-:W-:Y:S01]  /*cb60*/  F2FP.SATFINITE.E4M3.F32.PACK_AB_MERGE_C R66, R91, R66, RZ ;  /* 0x000000425b42723e */ /* 0x000fe200048070ff */
[----:B------:R-:W-:Y:S01]  /*cb70*/  HADD2.F32 R60, -RZ, R64.H0_H0 ;  /* 0x20000040ff3c7230 */ /* 0x000fe20000004100 */
[----:B------:R-:W-:Y:S01]  /*cb80*/  F2FP.F16.E4M3.UNPACK_B R61, R42 ;  /* 0x0000002aff3d723e */ /* 0x000fe200020006ff */
[----:B------:R-:W-:Y:S01]  /*cb90*/  HADD2.F32 R57, -RZ, R58.H0_H0 ;  /* 0x2000003aff397230 */ /* 0x000fe20000004100 */
[----:B------:R-:W-:Y:S01]  /*cba0*/  F2FP.SATFINITE.E4M3.F32.PACK_AB_MERGE_C R46, R65, R46, R66 ;  /* 0x0000002e412e723e */ /* 0x000fe20004807042 */
[----:B------:R-:W-:Y:S02]  /*cbb0*/  HADD2.F32 R63, -RZ, R63.H1_H1 ;  /* 0x3000003fff3f7230 */ /* 0x000fe40000004100 */
[----:B------:R-:W-:Y:S01]  /*cbc0*/  FMUL.FTZ R66, R59, R60 ;  /* 0x0000003c3b427220 */ /* 0x000fe20000410000 */
[----:B------:R-:W-:-:S02]  /*cbd0*/  HADD2.F32 R62, -RZ, R61.H0_H0 ;  /* 0x2000003dff3e7230 */ /* 0x000fc40000004100 */
[C---:B------:R-:W-:Y:S01]  /*cbe0*/  FMUL.FTZ R76, R57.reuse, R60 ;  /* 0x0000003c394c7220 */ /* 0x040fe20000410000 */
[----:B------:R-:W-:Y:S01]  /*cbf0*/  HADD2.F32 R64, -RZ, R64.H1_H1 ;  /* 0x30000040ff407230 */ /* 0x000fe20000004100 */
[----:B------:R-:W-:Y:S01]  /*cc00*/  F2FP.F16.E4M3.UNPACK_B R42, R42.H1 ;  /* 0x0000002aff2a723e */ /* 0x000fe200030006ff */
[----:B------:R-:W-:Y:S02]  /*cc10*/  HADD2.F32 R60, -RZ, R58.H1_H1 ;  /* 0x3000003aff3c7230 */ /* 0x000fe40000004100 */
[-C--:B------:R-:W-:Y:S01]  /*cc20*/  FFMA.FTZ R57, R57, R62.reuse, -R66 ;  /* 0x0000003e39397223 */ /* 0x080fe20000010842 */
[----:B------:R-:W-:Y:S01]  /*cc30*/  FFMA.FTZ R58, R59, R62, R76 ;  /* 0x0000003e3b3a7223 */ /* 0x000fe2000001004c */
[----:B------:R-:W-:Y:S02]  /*cc40*/  HADD2.F32 R62, -RZ, R61.H1_H1 ;  /* 0x3000003dff3e7230 */ /* 0x000fe40000004100 */
[-C--:B------:R-:W-:Y:S01]  /*cc50*/  FMUL.FTZ R65, R63, R64.reuse ;  /* 0x000000403f417220 */ /* 0x080fe20000410000 */
[----:B------:R-:W-:Y:S01]  /*cc60*/  FMUL.FTZ R66, R60, R64 ;  /* 0x000000403c427220 */ /* 0x000fe20000410000 */
[----:B------:R-:W-:-:S02]  /*cc70*/  F2FP.F16.E4M3.UNPACK_B R61, R45.H1 ;  /* 0x0000002dff3d723e */ /* 0x000fc400030006ff */
[----:B------:R-:W-:Y:S01]  /*cc80*/  F2FP.F16.E4M3.UNPACK_B R64, R44.H1 ;  /* 0x0000002cff40723e */ /* 0x000fe200030006ff */
[----:B------:R-:W-:Y:S01]  /*cc90*/  FFMA.FTZ R45, R63, R62, R66 ;  /* 0x0000003e3f2d7223 */ /* 0x000fe20000010042 */
[----:B------:R-:W-:Y:S01]  /*cca0*/  F2FP.F16.E4M3.UNPACK_B R59, R52.H1 ;  /* 0x00000034ff3b723e */ /* 0x000fe200030006ff */
[----:B------:R-:W-:Y:S01]  /*ccb0*/  FFMA.FTZ R52, R60, R62, -R65 ;  /* 0x0000003e3c347223 */ /* 0x000fe20000010841 */
[----:B------:R-:W-:Y:S01]  /*ccc0*/  HADD2.F32 R60, -RZ, R61.H0_H0 ;  /* 0x2000003dff3c7230 */ /* 0x000fe20000004100 */
[----:B------:R-:W-:Y:S01]  /*ccd0*/  F2FP.SATFINITE.E4M3.F32.PACK_AB_MERGE_C R78, R78, R89, RZ ;  /* 0x000000594e4e723e */ /* 0x000fe200048070ff */
[----:B------:R-:W-:Y:S01]  /*cce0*/  HADD2.F32 R65, -RZ, R64.H0_H0 ;  /* 0x20000040ff417230 */ /* 0x000fe20000004100 */
[----:B------:R-:W-:Y:S01]  /*ccf0*/  F2FP.F16.E4M3.UNPACK_B R76, R41.H1 ;  /* 0x00000029ff4c723e */ /* 0x000fe200030006ff */
[----:B------:R-:W-:Y:S01]  /*cd00*/  HADD2.F32 R44, -RZ, R59.H0_H0 ;  /* 0x2000003bff2c7230 */ /* 0x000fe20000004100 */
[----:B------:R-:W-:Y:S01]  /*cd10*/  F2FP.SATFINITE.E4M3.F32.PACK_AB_MERGE_C R54, R54, R77, R78 ;  /* 0x0000004d3636723e */ /* 0x000fe2000480704e */
[----:B------:R-:W-:-:S02]  /*cd20*/  HADD2.F32 R63, -RZ, R42.H0_H0 ;  /* 0x2000002aff3f7230 */ /* 0x000fc40000004100 */
[-C--:B------:R-:W-:Y:S01]  /*cd30*/  FMUL.FTZ R67, R60, R65.reuse ;  /* 0x000000413c437220 */ /* 0x080fe20000410000 */
[----:B------:R-:W-:Y:S02]  /*cd40*/  HADD2.F32 R59, -RZ, R59.H1_H1 ;  /* 0x3000003bff3b7230 */ /* 0x000fe40000004100 */
[C---:B------:R-:W-:Y:S01]  /*cd50*/  FMUL.FTZ R65, R44.reuse, R65 ;  /* 0x000000412c417220 */ /* 0x040fe20000410000 */
[----:B------:R-:W-:Y:S02]  /*cd60*/  HADD2.F32 R62, -RZ, R64.H1_H1 ;  /* 0x30000040ff3e7230 */ /* 0x000fe40000004100 */
[----:B------:R-:W-:Y:S02]  /*cd70*/  HADD2.F32 R64, -RZ, R42.H1_H1 ;  /* 0x3000002aff407230 */ /* 0x000fe40000004100 */
[-C--:B------:R-:W-:Y:S01]  /*cd80*/  FFMA.FTZ R42, R44, R63.reuse, -R67 ;  /* 0x0000003f2c2a7223 */ /* 0x080fe20000010843 */
[----:B------:R-:W-:Y:S02]  /*cd90*/  HADD2.F32 R61, -RZ, R61.H1_H1 ;  /* 0x3000003dff3d7230 */ /* 0x000fe40000004100 */
[----:B------:R-:W-:Y:S01]  /*cda0*/  FFMA.FTZ R44, R60, R63, R65 ;  /* 0x0000003f3c2c7223 */ /* 0x000fe20000010041 */
[----:B------:R-:W-:Y:S01]  /*cdb0*/  FMUL.FTZ R60, R59, R62 ;  /* 0x0000003e3b3c7220 */ /* 0x000fe20000410000 */
[----:B------:R-:W-:Y:S01]  /*cdc0*/  F2FP.F16.E4M3.UNPACK_B R67, R41 ;  /* 0x00000029ff43723e */ /* 0x000fe200020006ff */
[----:B------:R-:W-:-:S02]  /*cdd0*/  HADD2.F32 R77, -RZ, R76.H0_H0 ;  /* 0x2000004cff4d7230 */ /* 0x000fc40000004100 */
[C---:B------:R-:W-:Y:S01]  /*cde0*/  FMUL.FTZ R66, R61.reuse, R62 ;  /* 0x0000003e3d427220 */ /* 0x040fe20000410000 */
[-C--:B------:R-:W-:Y:S01]  /*cdf0*/  FFMA.FTZ R89, R61, R64.reuse, R60 ;  /* 0x000000403d597223 */ /* 0x080fe2000001003c */
[----:B------:R-:W-:Y:S01]  /*ce00*/  F2FP.F16.E4M3.UNPACK_B R61, R47.H1 ;  /* 0x0000002fff3d723e */ /* 0x000fe200030006ff */
[----:B------:R-:W-:Y:S02]  /*ce10*/  HADD2.F32 R76, -RZ, R76.H1_H1 ;  /* 0x3000004cff4c7230 */ /* 0x000fe40000004100 */
[----:B------:R-:W-:Y:S01]  /*ce20*/  FFMA.FTZ R79, R59, R64, -R66 ;  /* 0x000000403b4f7223 */ /* 0x000fe20000010842 */
[-C--:B------:R-:W-:Y:S01]  /*ce30*/  F2FP.F16.E4M3.UNPACK_B R59, R43.reuse ;  /* 0x0000002bff3b723e */ /* 0x080fe200020006ff */
[--C-:B------:R-:W-:Y:S01]  /*ce40*/  HADD2.F32 R78, -RZ, R67.reuse.H0_H0 ;  /* 0x20000043ff4e7230 */ /* 0x100fe20000004100 */
[----:B------:R-:W-:Y:S01]  /*ce50*/  F2FP.F16.E4M3.UNPACK_B R43, R43.H1 ;  /* 0x0000002bff2b723e */ /* 0x000fe200030006ff */
[----:B------:R-:W-:Y:S01]  /*ce60*/  HADD2.F32 R67, -RZ, R67.H1_H1 ;  /* 0x30000043ff437230 */ /* 0x000fe20000004100 */
[----:B------:R-:W-:-:S02]  /*ce70*/  F2FP.F16.E4M3.UNPACK_B R41, R40 ;  /* 0x00000028ff29723e */ /* 0x000fc400020006ff */
[----:B------:R-:W-:Y:S01]  /*ce80*/  F2FP.F16.E4M3.UNPACK_B R64, R40.H1 ;  /* 0x00000028ff40723e */ /* 0x000fe200030006ff */
[----:B------:R-:W-:Y:S01]  /*ce90*/  HADD2.F32 R40, -RZ, R61.H0_H0 ;  /* 0x2000003dff287230 */ /* 0x000fe20000004100 */
[----:B------:R-:W-:Y:S01]  /*cea0*/  F2FP.F16.E4M3.UNPACK_B R62, R47 ;  /* 0x0000002fff3e723e */ /* 0x000fe200020006ff */
[----:B------:R-:W-:Y:S01]  /*ceb0*/  HADD2.F32 R60, -RZ, R43.H0_H0 ;  /* 0x2000002bff3c7230 */ /* 0x000fe20000004100 */
[----:B------:R-:W-:Y:S01]  /*cec0*/  F2FP.SATFINITE.E4M3.F32.PACK_AB_MERGE_C R42, R79, R42, RZ ;  /* 0x0000002a4f2a723e */ /* 0x000fe200048070ff */
[----:B------:R-:W-:Y:S02]  /*ced0*/  HADD2.F32 R65, -RZ, R64.H0_H0 ;  /* 0x20000040ff417230 */ /* 0x000fe40000004100 */
[-C--:B------:R-:W-:Y:S01]  /*cee0*/  FMUL.FTZ R91, R40, R77.reuse ;  /* 0x0000004d285b7220 */ /* 0x080fe20000410000 */
[----:B------:R-:W-:Y:S02]  /*cef0*/  HADD2.F32 R61, -RZ, R61.H1_H1 ;  /* 0x3000003dff3d7230 */ /* 0x000fe40000004100 */
[----:B------:R-:W-:Y:S01]  /*cf00*/  FMUL.FTZ R77, R60, R77 ;  /* 0x0000004d3c4d7220 */ /* 0x000fe20000410000 */
[----:B------:R-:W-:-:S02]  /*cf10*/  HADD2.F32 R43, -RZ, R43.H1_H1 ;  /* 0x3000002bff2b7230 */ /* 0x000fc40000004100 */
[-C--:B------:R-:W-:Y:S01]  /*cf20*/  FFMA.FTZ R91, R60, R65.reuse, -R91 ;  /* 0x000000413c5b7223 */ /* 0x080fe2000001085b */
[--C-:B------:R-:W-:Y:S02]  /*cf30*/  HADD2.F32 R63, -RZ, R62.reuse.H0_H0 ;  /* 0x2000003eff3f7230 */ /* 0x100fe40000004100 */
[-C--:B------:R-:W-:Y:S01]  /*cf40*/  FMUL.FTZ R60, R61, R76.reuse ;  /* 0x0000004c3d3c7220 */ /* 0x080fe20000410000 */
[--C-:B------:R-:W-:Y:S02]  /*cf50*/  HADD2.F32 R47, -RZ, R59.reuse.H0_H0 ;  /* 0x2000003bff2f7230 */ /* 0x100fe40000004100 */
[----:B------:R-:W-:Y:S01]  /*cf60*/  FMUL.FTZ R76, R43, R76 ;  /* 0x0000004c2b4c7220 */ /* 0x000fe20000410000 */
[----:B------:R-:W-:Y:S02]  /*cf70*/  HADD2.F32 R62, -RZ, R62.H1_H1 ;  /* 0x3000003eff3e7230 */ /* 0x000fe40000004100 */
[----:B------:R-:W-:Y:S01]  /*cf80*/  FFMA.FTZ R77, R40, R65, R77 ;  /* 0x00000041284d7223 */ /* 0x000fe2000001004d */
[----:B------:R-:W-:-:S02]  /*cf90*/  HADD2.F32 R59, -RZ, R59.H1_H1 ;  /* 0x3000003bff3b7230 */ /* 0x000fc40000004100 */
[-C--:B------:R-:W-:Y:S01]  /*cfa0*/  FMUL.FTZ R88, R63, R78.reuse ;  /* 0x0000004e3f587220 */ /* 0x080fe20000410000 */
[----:B------:R-:W-:Y:S02]  /*cfb0*/  HADD2.F32 R64, -RZ, R64.H1_H1 ;  /* 0x30000040ff407230 */ /* 0x000fe40000004100 */
[CC--:B------:R-:W-:Y:S01]  /*cfc0*/  FMUL.FTZ R40, R62.reuse, R67.reuse ;  /* 0x000000433e287220 */ /* 0x0c0fe20000410000 */
[--C-:B------:R-:W-:Y:S02]  /*cfd0*/  HADD2.F32 R66, -RZ, R41.reuse.H0_H0 ;  /* 0x20000029ff427230 */ /* 0x100fe40000004100 */
[----:B------:R-:W-:Y:S01]  /*cfe0*/  FMUL.FTZ R78, R47, R78 ;  /* 0x0000004e2f4e7220 */ /* 0x000fe20000410000 */
[----:B------:R-:W-:Y:S02]  /*cff0*/  HADD2.F32 R41, -RZ, R41.H1_H1 ;  /* 0x30000029ff297230 */ /* 0x000fe40000004100 */
[----:B------:R-:W-:Y:S01]  /*d000*/  FMUL.FTZ R67, R59, R67 ;  /* 0x000000433b437220 */ /* 0x000fe20000410000 */
[-C--:B------:R-:W-:Y:S01]  /*d010*/  FFMA.FTZ R60, R43, R64.reuse, -R60 ;  /* 0x000000402b3c7223 */ /* 0x080fe2000001083c */
[----:B------:R-:W-:Y:S01]  /*d020*/  FFMA.FTZ R76, R61, R64, R76 ;  /* 0x000000403d4c7223 */ /* 0x000fe2000001004c */
[-C--:B------:R-:W-:Y:S01]  /*d030*/  FFMA.FTZ R88, R47, R66.reuse, -R88 ;  /* 0x000000422f587223 */ /* 0x080fe20000010858 */
[----:B------:R-:W-:Y:S01]  /*d040*/  FFMA.FTZ R78, R63, R66, R78 ;  /* 0x000000423f4e7223 */ /* 0x000fe2000001004e */
[-C--:B------:R-:W-:Y:S01]  /*d050*/  FFMA.FTZ R59, R59, R41.reuse, -R40 ;  /* 0x000000293b3b7223 */ /* 0x080fe20000010828 */
[----:B------:R-:W-:Y:S01]  /*d060*/  FFMA.FTZ R67, R62, R41, R67 ;  /* 0x000000293e437223 */ /* 0x000fe20000010043 */
[----:B------:R-:W-:Y:S01]  /*d070*/  F2FP.SATFINITE.E4M3.F32.PACK_AB_MERGE_C R44, R89, R44, RZ ;  /* 0x0000002c592c723e */ /* 0x000fe200048070ff */
[----:B------:R-:W-:Y:S01]  /*d080*/  IMAD.MOV.U32 R40, RZ, RZ, R56 ;  /* 0x000000ffff287224 */ /* 0x000fe200078e0038 */
[----:B------:R-:W-:-:S02]  /*d090*/  F2FP.SATFINITE.E4M3.F32.PACK_AB_MERGE_C R60, R60, R91, RZ ;  /* 0x0000005b3c3c723e */ /* 0x000fc400048070ff */
[----:B------:R-:W-:Y:S02]  /*d0a0*/  F2FP.SATFINITE.E4M3.F32.PACK_AB_MERGE_C R76, R76, R77, RZ ;  /* 0x0000004d4c4c723e */ /* 0x000fe400048070ff */
[----:B------:R-:W-:Y:S02]  /*d0b0*/  F2FP.SATFINITE.E4M3.F32.PACK_AB_MERGE_C R41, R52, R57, R42 ;  /* 0x000000393429723e */ /* 0x000fe4000480702a */
[----:B------:R-:W-:Y:S01]  /*d0c0*/  F2FP.SATFINITE.E4M3.F32.PACK_AB_MERGE_C R45, R45, R58, R44 ;  /* 0x0000003a2d2d723e */ /* 0x000fe2000480702c */
[----:B------:R-:W-:Y:S01]  /*d0d0*/  IMAD.MOV.U32 R44, RZ, RZ, R55 ;  /* 0x000000ffff2c7224 */ /* 0x000fe200078e0037 */
[----:B------:R-:W-:Y:S02]  /*d0e0*/  F2FP.SATFINITE.E4M3.F32.PACK_AB_MERGE_C R43, R59, R88, R60 ;  /* 0x000000583b2b723e */ /* 0x000fe4000480703c */
[----:B------:R-:W-:Y:S02]  /*d0f0*/  F2FP.SATFINITE.E4M3.F32.PACK_AB_MERGE_C R47, R67, R78, R76 ;  /* 0x0000004e432f723e */ /* 0x000fe4000480704c */
[----:B------:R-:W-:-:S07]  /*d100*/  MOV R42, R54 ;  /* 0x00000036002a7202 */ /* 0x000fce0000000f00 */
.L_x_558:
[----:B------:R-:W-:Y:S05]  /*d110*/  BSYNC B2 ;  /* 0x0000000000027941 */ /* 0x000fea0003800000 */
.L_x_557:
[----:B0-----:R0:W-:Y:S04]  /*d120*/  STG.E.128 desc[UR54][R48.64], R40 ;  /* 0x0000002830007986 */ /* 0x0011e8000c101d36 */
[----:B-1----:R0:W-:Y:S02]  /*d130*/  @!P2 STG.E.128 desc[UR54][R50.64], R44 ;  /* 0x0000002c3200a986 */ /* 0x0021e4000c101d36 */
.L_x_556:
[----:B------:R-:W-:Y:S05]  /*d140*/  BSYNC B1 ;  /* 0x0000000000017941 */ /* 0x000fea0003800000 */
.L_x_555:
        /* <DEDUP_REMOVED lines=8> */
[----:B------:R-:W-:-:S04]  /*d1d0*/  LEA.HI R41, R41, R40, RZ, 0x5 ;  /* 0x0000002829297211 */ /* 0x000fc800078f28ff */
[----:B------:R-:W-:-:S05]  /*d1e0*/  LEA.HI.SX32 R41, R41, R26, 0x1b ;  /* 0x0000001a29297211 */ /* 0x000fca00078fdaff */
[----:B------:R-:W-:-:S05]  /*d1f0*/  IMAD.SHL.U32 R43, R41, 0x10, RZ ;  /* 0x00000010292b7824 */ /* 0x000fca00078e00ff */
        /* <DEDUP_REMOVED lines=28> */
[----:B------:R-:W-:Y:S01]  /*d3c0*/  IMAD.MOV.U32 R52, RZ, RZ, R41 ;  /* 0x000000ffff347224 */ /* 0x000fe200078e0029 */
[----:B------:R-:W-:Y:S01]  /*d3d0*/  SHF.L.U32 R40, R54, 0x8, RZ ;  /* 0x0000000836287819 */ /* 0x000fe200000006ff */
[----:B------:R-:W-:Y:S01]  /*d3e0*/  IMAD.MOV.U32 R54, RZ, RZ, R42 ;  /* 0x000000ffff367224 */ /* 0x000fe200078e002a */
[----:B------:R-:W-:Y:S02]  /*d3f0*/  SHF.R.U32.HI R58, RZ, 0x8, R71 ;  /* 0x00000008ff3a7819 */ /* 0x000fe40000011647 */
[----:B------:R-:W-:Y:S01]  /*d400*/  LOP3.LUT R55, R55, 0xff00, R40, 0xf8, !PT ;  /* 0x0000ff0037377812 */ /* 0x000fe200078ef828 */
[----:B------:R-:W-:Y:S01]  /*d410*/  IMAD.SHL.U32 R40, R65, 0x100, RZ ;  /* 0x0000010041287824 */ /* 0x000fe200078e00ff */
[----:B------:R-:W-:Y:S01]  /*d420*/  SHF.R.U32.HI R66, RZ, 0x10, R83 ;  /* 0x00000010ff427819 */ /* 0x000fe20000011653 */
[----:B------:R-:W-:Y:S01]  /*d430*/  IMAD.SHL.U32 R44, R58, 0x100, RZ ;  /* 0x000001003a2c7824 */ /* 0x000fe200078e00ff */
[----:B------:R-:W-:-:S02]  /*d440*/  LOP3.LUT R61, R83, 0xff0000ff, RZ, 0xc0, !PT ;  /* 0xff0000ff533d7812 */ /* 0x000fc400078ec0ff */
[----:B------:R-:W-:Y:S02]  /*d450*/  SHF.R.U32.HI R67, RZ, 0x10, R81 ;  /* 0x00000010ff437819 */ /* 0x000fe40000011651 */
[----:B------:R-:W-:Y:S02]  /*d460*/  SHF.R.U32.HI R60, RZ, 0x8, R69 ;  /* 0x00000008ff3c7819 */ /* 0x000fe40000011645 */
[----:B------:R-:W-:Y:S02]  /*d470*/  LOP3.LUT R63, R71, 0xff0000ff, RZ, 0xc0, !PT ;  /* 0xff0000ff473f7812 */ /* 0x000fe400078ec0ff */
[----:B------:R-:W-:Y:S01]  /*d480*/  LOP3.LUT R61, R61, 0xff00, R40, 0xf8, !PT ;  /* 0x0000ff003d3d7812 */ /* 0x000fe200078ef828 */
[----:B------:R-:W-:Y:S01]  /*d490*/  IMAD.U32 R40, R66, 0x10000, RZ ;  /* 0x0001000042287824 */ /* 0x000fe200078e00ff */
[----:B------:R-:W-:Y:S01]  /*d4a0*/  SHF.L.U32 R42, R67, 0x10, RZ ;  /* 0x00000010432a7819 */ /* 0x000fe200000006ff */
[----:B------:R-:W-:Y:S01]  /*d4b0*/  IMAD.SHL.U32 R41, R60, 0x100, RZ ;  /* 0x000001003c297824 */ /* 0x000fe200078e00ff */
[----:B------:R-:W-:-:S02]  /*d4c0*/  LOP3.LUT R67, R63, 0xff00, R44, 0xf8, !PT ;  /* 0x0000ff003f437812 */ /* 0x000fc400078ef82c */
[----:B------:R-:W-:Y:S02]  /*d4d0*/  LOP3.LUT R56, R69, 0xff0000ff, RZ, 0xc0, !PT ;  /* 0xff0000ff45387812 */ /* 0x000fe400078ec0ff */
[----:B------:R-:W-:Y:S02]  /*d4e0*/  F2FP.F16.E4M3.UNPACK_B R63, R151.H1 ;  /* 0x00000097ff3f723e */ /* 0x000fe400030006ff */
[----:B------:R-:W-:Y:S02]  /*d4f0*/  F2FP.F16.E4M3.UNPACK_B R60, R59.H1 ;  /* 0x0000003bff3c723e */ /* 0x000fe400030006ff */
[----:B------:R-:W-:Y:S02]  /*d500*/  F2FP.F16.E4M3.UNPACK_B R58, R57.H1 ;  /* 0x00000039ff3a723e */ /* 0x000fe400030006ff */
[----:B------:R-:W-:Y:S02]  /*d510*/  SHF.R.U32.HI R62, RZ, 0x10, R69 ;  /* 0x00000010ff3e7819 */ /* 0x000fe40000011645 */
[----:B------:R-:W-:-:S02]  /*d520*/  LOP3.LUT R40, R61, 0xff0000, R40, 0xf8, !PT ;  /* 0x00ff00003d287812 */ /* 0x000fc400078ef828 */
[----:B------:R-:W-:Y:S01]  /*d530*/  LOP3.LUT R65, R56, 0xff00, R41, 0xf8, !PT ;  /* 0x0000ff0038417812 */ /* 0x000fe200078ef829 */
[----:B------:R-:W-:Y:S01]  /*d540*/  HADD2.F32 R41, -RZ, R63.H0_H0 ;  /* 0x2000003fff297230 */ /* 0x000fe20000004100 */
[----:B------:R-:W-:Y:S01]  /*d550*/  LOP3.LUT R42, R55, 0xff0000, R42, 0xf8, !PT ;  /* 0x00ff0000372a7812 */ /* 0x000fe200078ef82a */
[----:B------:R-:W-:Y:S01]  /*d560*/  HADD2.F32 R56, -RZ, R60.H0_H0 ;  /* 0x2000003cff387230 */ /* 0x000fe20000004100 */
[----:B------:R-:W-:Y:S01]  /*d570*/  F2FP.F16.E4M3.UNPACK_B R61, R153.H1 ;  /* 0x00000099ff3d723e */ /* 0x000fe200030006ff */
[----:B------:R-:W-:Y:S01]  /*d580*/  HADD2.F32 R55, -RZ, R58.H0_H0 ;  /* 0x2000003aff377230 */ /* 0x000fe20000004100 */
[----:B------:R-:W-:Y:S01]  /*d590*/  SHF.R.U32.HI R64, RZ, 0x10, R71 ;  /* 0x00000010ff407819 */ /* 0x000fe20000011647 */
[----:B------:R-:W-:Y:S02]  /*d5a0*/  IMAD.U32 R44, R62, 0x10000, RZ ;  /* 0x000100003e2c7824 */ /* 0x000fe400078e00ff */
[----:B------:R-:W-:Y:S01]  /*d5b0*/  FMUL.FTZ R66, R56, R41 ;  /* 0x0000002938427220 */ /* 0x000fe20000410000 */
[----:B------:R-:W-:-:S02]  /*d5c0*/  HADD2.F32 R62, -RZ, R61.H0_H0 ;  /* 0x2000003dff3e7230 */ /* 0x000fc40000004100 */
[C---:B------:R-:W-:Y:S01]  /*d5d0*/  FMUL.FTZ R69, R55.reuse, R41 ;  /* 0x0000002937457220 */ /* 0x040fe20000410000 */
[----:B------:R-:W-:Y:S01]  /*d5e0*/  IMAD.U32 R64, R64, 0x10000, RZ ;  /* 0x0001000040407824 */ /* 0x000fe200078e00ff */
[----:B------:R-:W-:Y:S01]  /*d5f0*/  F2FP.F16.E4M3.UNPACK_B R151, R151 ;  /* 0x00000097ff97723e */ /* 0x000fe200020006ff */
[----:B------:R-:W-:Y:S02]  /*d600*/  HADD2.F32 R58, -RZ, R58.H1_H1 ;  /* 0x3000003aff3a7230 */ /* 0x000fe40000004100 */
[-C--:B------:R-:W-:Y:S01]  /*d610*/  FFMA.FTZ R55, R55, R62.reuse, -R66 ;  /* 0x0000003e37377223 */ /* 0x080fe20000010842 */
[----:B------:R-:W-:Y:S01]  /*d620*/  FFMA.FTZ R56, R56, R62, R69 ;  /* 0x0000003e38387223 */ /* 0x000fe20000010045 */
[----:B------:R-:W-:Y:S01]  /*d630*/  HADD2.F32 R62, -RZ, R63.H1_H1 ;  /* 0x3000003fff3e7230 */ /* 0x000fe20000004100 */
[----:B------:R-:W-:Y:S01]  /*d640*/  LOP3.LUT R41, R67, 0xff0000, R64, 0xf8, !PT ;  /* 0x00ff000043297812 */ /* 0x000fe200078ef840 */
[----:B------:R-:W-:Y:S01]  /*d650*/  HADD2.F32 R63, -RZ, R60.H1_H1 ;  /* 0x3000003cff3f7230 */ /* 0x000fe20000004100 */
[----:B------:R-:W-:Y:S01]  /*d660*/  F2FP.F16.E4M3.UNPACK_B R60, R59 ;  /* 0x0000003bff3c723e */ /* 0x000fe200020006ff */
[----:B------:R-:W-:Y:S01]  /*d670*/  HADD2.F32 R64, -RZ, R61.H1_H1 ;  /* 0x3000003dff407230 */ /* 0x000fe20000004100 */
[----:B------:R-:W-:Y:S01]  /*d680*/  F2FP.F16.E4M3.UNPACK_B R61, R57 ;  /* 0x00000039ff3d723e */ /* 0x000fe200020006ff */
[-C--:B------:R-:W-:Y:S01]  /*d690*/  FMUL.FTZ R66, R58, R62.reuse ;  /* 0x0000003e3a427220 */ /* 0x080fe20000410000 */
[----:B------:R-:W-:Y:S01]  /*d6a0*/  LOP3.LUT R44, R65, 0xff0000, R44, 0xf8, !PT ;  /* 0x00ff0000412c7812 */ /* 0x000fe200078ef82c */
[----:B------:R-:W-:Y:S01]  /*d6b0*/  FMUL.FTZ R57, R63, R62 ;  /* 0x0000003e3f397220 */ /* 0x000fe20000410000 */
[----:B------:R-:W-:Y:S01]  /*d6c0*/  F2FP.F16.E4M3.UNPACK_B R153, R153 ;  /* 0x00000099ff99723e */ /* 0x000fe200020006ff */
[----:B------:R-:W-:Y:S01]  /*d6d0*/  HADD2.F32 R65, -RZ, R151.H0_H0 ;  /* 0x20000097ff417230 */ /* 0x000fe20000004100 */
[----:B------:R-:W-:Y:S01]  /*d6e0*/  F2FP.F16.E4M3.UNPACK_B R67, R152.H1 ;  /* 0x00000098ff43723e */ /* 0x000fe200030006ff */
[----:B------:R-:W-:-:S02]  /*d6f0*/  HADD2.F32 R62, -RZ, R60.H0_H0 ;  /* 0x2000003cff3e7230 */ /* 0x000fc40000004100 */
[-C--:B------:R-:W-:Y:S01]  /*d700*/  FFMA.FTZ R58, R58, R64.reuse, -R57 ;  /* 0x000000403a3a7223 */ /* 0x080fe20000010839 */
[----:B------:R-:W-:Y:S02]  /*d710*/  HADD2.F32 R59, -RZ, R61.H0_H0 ;  /* 0x2000003dff3b7230 */ /* 0x000fe40000004100 */
[----:B------:R-:W-:Y:S01]  /*d720*/  FFMA.FTZ R57, R63, R64, R66 ;  /* 0x000000403f397223 */ /* 0x000fe20000010042 */
[----:B------:R-:W-:Y:S02]  /*d730*/  HADD2.F32 R64, -RZ, R153.H0_H0 ;  /* 0x20000099ff407230 */ /* 0x000fe40000004100 */
[-C--:B------:R-:W-:Y:S01]  /*d740*/  FMUL.FTZ R68, R62, R65.reuse ;  /* 0x000000413e447220 */ /* 0x080fe20000410000 */
[----:B------:R-:W-:Y:S02]  /*d750*/  HADD2.F32 R66, -RZ, R151.H1_H1 ;  /* 0x30000097ff427230 */ /* 0x000fe40000004100 */
[----:B------:R-:W-:Y:S01]  /*d760*/  FMUL.FTZ R65, R59, R65 ;  /* 0x000000413b417220 */ /* 0x000fe20000410000 */
[----:B------:R-:W-:-:S02]  /*d770*/  HADD2.F32 R63, -RZ, R60.H1_H1 ;  /* 0x3000003cff3f7230 */ /* 0x000fc40000004100 */
[-C--:B------:R-:W-:Y:S01]  /*d780*/  FFMA.FTZ R59, R59, R64.reuse, -R68 ;  /* 0x000000403b3b7223 */ /* 0x080fe20000010844 */
[----:B------:R-:W-:Y:S02]  /*d790*/  HADD2.F32 R61, -RZ, R61.H1_H1 ;  /* 0x3000003dff3d7230 */ /* 0x000fe40000004100 */
[----:B------:R-:W-:Y:S01]  /*d7a0*/  FFMA.FTZ R60, R62, R64, R65 ;  /* 0x000000403e3c7223 */ /* 0x000fe20000010041 */
[----:B------:R-:W-:Y:S02]  /*d7b0*/  HADD2.F32 R62, -RZ, R153.H1_H1 ;  /* 0x30000099ff3e7230 */ /* 0x000fe40000004100 */
[----:B------:R-:W-:Y:S01]  /*d7c0*/  FMUL.FTZ R68, R63, R66 ;  /* 0x000000423f447220 */ /* 0x000fe20000410000 */
[----:B------:R-:W-:Y:S01]  /*d7d0*/  F2FP.F16.E4M3.UNPACK_B R64, R46.H1 ;  /* 0x0000002eff40723e */ /* 0x000fe200030006ff */
[C---:B------:R-:W-:Y:S01]  /*d7e0*/  FMUL.FTZ R76, R61.reuse, R66 ;  /* 0x000000423d4c7220 */ /* 0x040fe20000410000 */
[----:B------:R-:W-:Y:S01]  /*d7f0*/  F2FP.F16.E4M3.UNPACK_B R66, R154.H1 ;  /* 0x0000009aff42723e */ /* 0x000fe200030006ff */
[----:B------:R-:W-:Y:S01]  /*d800*/  FFMA.FTZ R70, R61, R62, -R68 ;  /* 0x0000003e3d467223 */ /* 0x000fe20000010844 */
[----:B------:R-:W-:Y:S01]  /*d810*/  F2FP.F16.E4M3.UNPACK_B R61, R54.H1 ;  /* 0x00000036ff3d723e */ /* 0x000fe200030006ff */
[----:B------:R-:W-:-:S02]  /*d820*/  HADD2.F32 R68, -RZ, R67.H0_H0 ;  /* 0x20000043ff447230 */ /* 0x000fc40000004100 */
[----:B------:R-:W-:Y:S01]  /*d830*/  FFMA.FTZ R69, R63, R62, R76 ;  /* 0x0000003e3f457223 */ /* 0x000fe2000001004c */
[----:B------:R-:W-:Y:S01]  /*d840*/  HADD2.F32 R65, -RZ, R64.H0_H0 ;  /* 0x20000040ff417230 */ /* 0x000fe20000004100 */
[----:B------:R-:W-:Y:S01]  /*d850*/  F2FP.F16.E4M3.UNPACK_B R152, R152 ;  /* 0x00000098ff98723e */ /* 0x000fe200020006ff */
[----:B------:R-:W-:Y:S01]  /*d860*/  HADD2.F32 R62, -RZ, R61.H0_H0 ;  /* 0x2000003dff3e7230 */ /* 0x000fe20000004100 */
[----:B------:R-:W-:Y:S01]  /*d870*/  F2FP.F16.E4M3.UNPACK_B R54, R54 ;  /* 0x00000036ff36723e */ /* 0x000fe200020006ff */
        /* <DEDUP_REMOVED lines=9> */
[-C--:B------:R-:W-:Y:S01]  /*d910*/  FMUL.FTZ R62, R64, R67.reuse ;  /* 0x00000043403e7220 */ /* 0x080fe20000410000 */
[----:B------:R-:W-:Y:S01]  /*d920*/  F2FP.F16.E4M3.UNPACK_B R154, R154 ;  /* 0x0000009aff9a723e */ /* 0x000fe200020006ff */
[C---:B------:R-:W-:Y:S01]  /*d930*/  FMUL.FTZ R67, R61.reuse, R67 ;  /* 0x000000433d437220 */ /* 0x040fe20000410000 */
[--C-:B------:R-:W-:Y:S02]  /*d940*/  HADD2.F32 R65, -RZ, R152.reuse.H0_H0 ;  /* 0x20000098ff417230 */ /* 0x100fe40000004100 */
[----:B------:R-:W-:Y:S01]  /*d950*/  FFMA.FTZ R77, R61, R66, -R62 ;  /* 0x000000423d4d7223 */ /* 0x000fe2000001083e */
[----:B------:R-:W-:Y:S01]  /*d960*/  F2FP.F16.E4M3.UNPACK_B R61, R46 ;  /* 0x0000002eff3d723e */ /* 0x000fe200020006ff */
[----:B------:R-:W-:-:S02]  /*d970*/  HADD2.F32 R152, -RZ, R152.H1_H1 ;  /* 0x30000098ff987230 */ /* 0x000fc40000004100 */
[----:B------:R-:W-:Y:S01]  /*d980*/  FFMA.FTZ R79, R64, R66, R67 ;  /* 0x00000042404f7223 */ /* 0x000fe20000010043 */
[--C-:B------:R-:W-:Y:S01]  /*d990*/  HADD2.F32 R46, -RZ, R54.reuse.H0_H0 ;  /* 0x20000036ff2e7230 */ /* 0x100fe20000004100 */
[----:B------:R-:W-:Y:S01]  /*d9a0*/  F2FP.SATFINITE.E4M3.F32.PACK_AB_MERGE_C R55, R58, R55, RZ ;  /* 0x000000373a37723e */ /* 0x000fe200048070ff */
[--C-:B------:R-:W-:Y:S01]  /*d9b0*/  HADD2.F32 R62, -RZ, R61.reuse.H0_H0 ;  /* 0x2000003dff3e7230 */ /* 0x100fe20000004100 */
[----:B------:R-:W-:Y:S01]  /*d9c0*/  F2FP.SATFINITE.E4M3.F32.PACK_AB_MERGE_C R57, R57, R56, RZ ;  /* 0x000000383939723e */ /* 0x000fe200048070ff */
[----:B------:R-:W-:Y:S01]  /*d9d0*/  HADD2.F32 R61, -RZ, R61.H1_H1 ;  /* 0x3000003dff3d7230 */ /* 0x000fe20000004100 */
[----:B------:R-:W-:Y:S01]  /*d9e0*/  F2FP.F16.E4M3.UNPACK_B R58, R52 ;  /* 0x00000034ff3a723e */ /* 0x000fe200020006ff */
[----:B------:R-:W-:Y:S02]  /*d9f0*/  HADD2.F32 R54, -RZ, R54.H1_H1 ;  /* 0x30000036ff367230 */ /* 0x000fe40000004100 */
[----:B------:R-:W-:Y:S01]  /*da00*/  FMUL.FTZ R67, R62, R65 ;  /* 0x000000413e437220 */ /* 0x000fe20000410000 */
[----:B------:R-:W-:-:S02]  /*da10*/  HADD2.F32 R63, -RZ, R154.H0_H0 ;  /* 0x2000009aff3f7230 */ /* 0x000fc40000004100 */
[CC--:B------:R-:W-:Y:S01]  /*da20*/  FMUL.FTZ R71, R61.reuse, R152.reuse ;  /* 0x000000983d477220 */ /* 0x0c0fe20000410000 */
[----:B------:R-:W-:Y:S02]  /*da30*/  HADD2.F32 R154, -RZ, R154.H1_H1 ;  /* 0x3000009aff9a7230 */ /* 0x000fe40000004100 */
[----:B------:R-:W-:Y:S01]  /*da40*/  FMUL.FTZ R65, R46, R65 ;  /* 0x000000412e417220 */ /* 0x000fe20000410000 */
[----:B------:R-:W-:Y:S01]  /*da50*/  FMUL.FTZ R152, R54, R152 ;  /* 0x0000009836987220 */ /* 0x000fe20000410000 */
[----:B------:R-:W-:Y:S01]  /*da60*/  FFMA.FTZ R67, R46, R63, -R67 ;  /* 0x0000003f2e437223 */ /* 0x000fe20000010843 */
[----:B------:R-:W-:Y:S01]  /*da70*/  F2FP.SATFINITE.E4M3.F32.PACK_AB_MERGE_C R56, R70, R59, R55 ;  /* 0x0000003b4638723e */ /* 0x000fe20004807037 */
[-C--:B------:R-:W-:Y:S01]  /*da80*/  FFMA.FTZ R54, R54, R154.reuse, -R71 ;  /* 0x0000009a36367223 */ /* 0x080fe20000010847 */
[----:B------:R-:W-:Y:S01]  /*da90*/  FFMA.FTZ R46, R62, R63, R65 ;  /* 0x0000003f3e2e7223 */ /* 0x000fe20000010041 */
[----:B------:R-:W-:Y:S01]  /*daa0*/  FFMA.FTZ R71, R61, R154, R152 ;  /* 0x0000009a3d477223 */ /* 0x000fe20000010098 */
[----:B------:R-:W-:-:S02]  /*dab0*/  F2FP.F16.E4M3.UNPACK_B R61, R45 ;  /* 0x0000002dff3d723e */ /* 0x000fc400020006ff */
[----:B------:R-:W-:Y:S02]  /*dac0*/  F2FP.F16.E4M3.UNPACK_B R65, R44 ;  /* 0x0000002cff41723e */ /* 0x000fe400020006ff */
[----:B------:R-:W-:Y:S01]  /*dad0*/  F2FP.SATFINITE.E4M3.F32.PACK_AB_MERGE_C R55, R69, R60, R57 ;  /* 0x0000003c4537723e */ /* 0x000fe20004807039 */
[----:B------:R-:W-:Y:S01]  /*dae0*/  HADD2.F32 R59, -RZ, R61.H0_H0 ;  /* 0x2000003dff3b7230 */ /* 0x000fe20000004100 */
        /* <DEDUP_REMOVED lines=24> */
[----:B------:R-:W-:Y:S01]  /*dc70*/  F2FP.SATFINITE.E4M3.F32.PACK_AB_MERGE_C R76, R79, R76, RZ ;  /* 0x0000004c4f4c723e */ /* 0x000fe200048070ff */
[----:B------:R-:W-:Y:S01]  /*dc80*/  HADD2.F32 R44, -RZ, R59.H0_H0 ;  /* 0x2000003bff2c7230 */ /* 0x000fe20000004100 */
[----:B------:R-:W-:Y:S01]  /*dc90*/  F2FP.F16.E4M3.UNPACK_B R66, R41.H1 ;  /* 0x00000029ff42723e */ /* 0x000fe200030006ff */
[----:B------:R-:W-:Y:S02]  /*dca0*/  HADD2.F32 R61, -RZ, R61.H1_H1 ;  /* 0x3000003dff3d7230 */ /* 0x000fe40000004100 */
[----:B------:R-:W-:Y:S01]  /*dcb0*/  FMUL.FTZ R67, R60, R65 ;  /* 0x000000413c437220 */ /* 0x000fe20000410000 */
[----:B------:R-:W-:-:S02]  /*dcc0*/  HADD2.F32 R64, -RZ, R64.H1_H1 ;  /* 0x30000040ff407230 */ /* 0x000fc40000004100 */
[----:B------:R-:W-:Y:S01]  /*dcd0*/  FMUL.FTZ R65, R44, R65 ;  /* 0x000000412c417220 */ /* 0x000fe20000410000 */
[----:B------:R-:W-:Y:S01]  /*dce0*/  HADD2.F32 R59, -RZ, R59.H1_H1 ;  /* 0x3000003bff3b7230 */ /* 0x000fe20000004100 */
[----:B------:R-:W-:Y:S01]  /*dcf0*/  F2FP.SATFINITE.E4M3.F32.PACK_AB_MERGE_C R46, R71, R46, R76 ;  /* 0x0000002e472e723e */ /* 0x000fe2000480704c */
[--C-:B------:R-:W-:Y:S02]  /*dd00*/  HADD2.F32 R63, -RZ, R42.reuse.H0_H0 ;  /* 0x2000002aff3f7230 */ /* 0x100fe40000004100 */
[----:B------:R-:W-:Y:S02]  /*dd10*/  HADD2.F32 R62, -RZ, R42.H1_H1 ;  /* 0x3000002aff3e7230 */ /* 0x000fe40000004100 */
[-C--:B------:R-:W-:Y:S01]  /*dd20*/  FMUL.FTZ R42, R61, R64.reuse ;  /* 0x000000403d2a7220 */ /* 0x080fe20000410000 */
[C---:B------:R-:W-:Y:S01]  /*dd30*/  FMUL.FTZ R64, R59.reuse, R64 ;  /* 0x000000403b407220 */ /* 0x040fe20000410000 */
[----:B------:R-:W-:Y:S01]  /*dd40*/  FFMA.FTZ R70, R60, R63, R65 ;  /* 0x0000003f3c467223 */ /* 0x000fe20000010041 */
[----:B------:R-:W-:Y:S01]  /*dd50*/  F2FP.F16.E4M3.UNPACK_B R65, R41 ;  /* 0x00000029ff41723e */ /* 0x000fe200020006ff */
[-C--:B------:R-:W-:Y:S01]  /*dd60*/  FFMA.FTZ R76, R59, R62.reuse, -R42 ;  /* 0x0000003e3b4c7223 */ /* 0x080fe2000001082a */
[----:B------:R-:W-:Y:S01]  /*dd70*/  F2FP.F16.E4M3.UNPACK_B R42, R43 ;  /* 0x0000002bff2a723e */ /* 0x000fe200020006ff */
[----:B------:R-:W-:Y:S01]  /*dd80*/  FFMA.FTZ R69, R44, R63, -R67 ;  /* 0x0000003f2c457223 */ /* 0x000fe20000010843 */
[-C--:B------:R-:W-:Y:S01]  /*dd90*/  F2FP.F16.E4M3.UNPACK_B R59, R47.reuse ;  /* 0x0000002fff3b723e */ /* 0x080fe200020006ff */
[----:B------:R-:W-:Y:S01]  /*dda0*/  FFMA.FTZ R71, R61, R62, R64 ;  /* 0x0000003e3d477223 */ /* 0x000fe20000010040 */
[----:B------:R-:W-:Y:S01]  /*ddb0*/  F2FP.F16.E4M3.UNPACK_B R60, R47.H1 ;  /* 0x0000002fff3c723e */ /* 0x000fe200030006ff */
[----:B------:R-:W-:Y:S01]  /*ddc0*/  HADD2.F32 R44, -RZ, R42.H0_H0 ;  /* 0x2000002aff2c7230 */ /* 0x000fe20000004100 */
[----:B------:R-:W-:Y:S01]  /*ddd0*/  F2FP.F16.E4M3.UNPACK_B R43, R43.H1 ;  /* 0x0000002bff2b723e */ /* 0x000fe200030006ff */
[----:B------:R-:W-:Y:S01]  /*dde0*/  HADD2.F32 R61, -RZ, R59.H0_H0 ;  /* 0x2000003bff3d7230 */ /* 0x000fe20000004100 */
[-C--:B------:R-:W-:Y:S01]  /*ddf0*/  F2FP.F16.E4M3.UNPACK_B R41, R40.reuse ;  /* 0x00000028ff29723e */ /* 0x080fe200020006ff */
[----:B------:R-:W-:Y:S01]  /*de00*/  HADD2.F32 R67, -RZ, R65.H0_H0 ;  /* 0x20000041ff437230 */ /* 0x000fe20000004100 */
[----:B------:R-:W-:Y:S01]  /*de10*/  F2FP.F16.E4M3.UNPACK_B R62, R40.H1 ;  /* 0x00000028ff3e723e */ /* 0x000fe200030006ff */
[----:B------:R-:W-:Y:S01]  /*de20*/  HADD2.F32 R40, -RZ, R60.H0_H0 ;  /* 0x2000003cff287230 */ /* 0x000fe20000004100 */
[----:B------:R-:W-:Y:S01]  /*de30*/  F2FP.SATFINITE.E4M3.F32.PACK_AB_MERGE_C R69, R76, R69, RZ ;  /* 0x000000454c45723e */ /* 0x000fe200048070ff */
[----:B------:R-:W-:-:S02]  /*de40*/  HADD2.F32 R68, -RZ, R66.H0_H0 ;  /* 0x20000042ff447230 */ /* 0x000fc40000004100 */
[-C--:B------:R-:W-:Y:S01]  /*de50*/  FMUL.FTZ R77, R61, R67.reuse ;  /* 0x000000433d4d7220 */ /* 0x080fe20000410000 */
[----:B------:R-:W-:Y:S02]  /*de60*/  HADD2.F32 R47, -RZ, R43.H0_H0 ;  /* 0x2000002bff2f7230 */ /* 0x000fe40000004100 */
[----:B------:R-:W-:Y:S01]  /*de70*/  FMUL.FTZ R78, R44, R67 ;  /* 0x000000432c4e7220 */ /* 0x000fe20000410000 */
        /* <DEDUP_REMOVED lines=18> */
[----:B------:R-:W-:Y:S02]  /*dfa0*/  HADD2.F32 R41, -RZ, R41.H1_H1 ;  /* 0x30000029ff297230 */ /* 0x000fe40000004100 */
[----:B------:R-:W-:Y:S01]  /*dfb0*/  FMUL.FTZ R40, R42, R65 ;  /* 0x000000412a287220 */ /* 0x000fe20000410000 */
[----:B------:R-:W-:Y:S01]  /*dfc0*/  F2FP.SATFINITE.E4M3.F32.PACK_AB_MERGE_C R70, R71, R70, RZ ;  /* 0x000000464746723e */ /* 0x000fe200048070ff */
[-C--:B------:R-:W-:Y:S01]  /*dfd0*/  FFMA.FTZ R43, R43, R62.reuse, -R44 ;  /* 0x0000003e2b2b7223 */ /* 0x080fe2000001082c */
[----:B------:R-:W-:Y:S01]  /*dfe0*/  FFMA.FTZ R60, R60, R62, R61 ;  /* 0x0000003e3c3c7223 */ /* 0x000fe2000001003d */
[-C--:B------:R-:W-:Y:S01]  /*dff0*/  FFMA.FTZ R42, R42, R41.reuse, -R47 ;  /* 0x000000292a2a7223 */ /* 0x080fe2000001082f */
[----:B------:R-:W-:Y:S01]  /*e000*/  FFMA.FTZ R41, R59, R41, R40 ;  /* 0x000000293b297223 */ /* 0x000fe20000010028 */
[----:B------:R-:W-:Y:S01]  /*e010*/  F2FP.SATFINITE.E4M3.F32.PACK_AB_MERGE_C R57, R52, R57, R69 ;  /* 0x000000393439723e */ /* 0x000fe20004807045 */
[----:B------:R-:W-:Y:S01]  /*e020*/  IMAD.MOV.U32 R40, RZ, RZ, R56 ;  /* 0x000000ffff287224 */ /* 0x000fe200078e0038 */
[----:B------:R-:W-:Y:S01]  /*e030*/  F2FP.SATFINITE.E4M3.F32.PACK_AB_MERGE_C R43, R43, R80, RZ ;  /* 0x000000502b2b723e */ /* 0x000fe200048070ff */
[----:B------:R-:W-:Y:S01]  /*e040*/  IMAD.MOV.U32 R44, RZ, RZ, R55 ;  /* 0x000000ffff2c7224 */ /* 0x000fe200078e0037 */
[----:B------:R-:W-:-:S02]  /*e050*/  F2FP.SATFINITE.E4M3.F32.PACK_AB_MERGE_C R60, R60, R67, RZ ;  /* 0x000000433c3c723e */ /* 0x000fc400048070ff */
[----:B------:R-:W-:Y:S01]  /*e060*/  F2FP.SATFINITE.E4M3.F32.PACK_AB_MERGE_C R43, R42, R77, R43 ;  /* 0x0000004d2a2b723e */ /* 0x000fe2000480702b */
[----:B------:R-:W-:Y:S01]  /*e070*/  IMAD.MOV.U32 R42, RZ, RZ, R54 ;  /* 0x000000ffff2a7224 */ /* 0x000fe200078e0036 */
[----:B------:R-:W-:Y:S02]  /*e080*/  F2FP.SATFINITE.E4M3.F32.PACK_AB_MERGE_C R47, R41, R78, R60 ;  /* 0x0000004e292f723e */ /* 0x000fe4000480703c */
[----:B------:R-:W-:Y:S02]  /*e090*/  F2FP.SATFINITE.E4M3.F32.PACK_AB_MERGE_C R45, R45, R58, R70 ;  /* 0x0000003a2d2d723e */ /* 0x000fe40004807046 */
[----:B------:R-:W-:-:S07]  /*e0a0*/  MOV R41, R57 ;  /* 0x0000003900297202 */ /* 0x000fce0000000f00 */
.L_x_562:
[----:B------:R-:W-:Y:S05]  /*e0b0*/  BSYNC B2 ;  /* 0x0000000000027941 */ /* 0x000fea0003800000 */
.L_x_561:
[----:B0-----:R3:W-:Y:S04]  /*e0c0*/  STG.E.128 desc[UR54][R48.64], R40 ;  /* 0x0000002830007986 */ /* 0x0017e8000c101d36 */
[----:B-1----:R3:W-:Y:S02]  /*e0d0*/  @!P2 STG.E.128 desc[UR54][R50.64], R44 ;  /* 0x0000002c3200a986 */ /* 0x0027e4000c101d36 */
.L_x_560:
[----:B------:R-:W-:Y:S05]  /*e0e0*/  BSYNC B1 ;  /* 0x0000000000017941 */ /* 0x000fea0003800000 */
.L_x_559:
[----:B------:R-:W-:-:S13]  /*e0f0*/  ISETP.NE.AND P2, PT, R36, RZ, PT ;  /* 0x000000ff2400720c */ /* 0x000fda0003f45270 */
[----:B------:R-:W-:Y:S05]  /*e100*/  @!P2 BRA `(.L_x_513) ;  /* 0x0000001000c0a947 */ /* 0x000fea0003800000 */
[----:B0--3--:R-:W3:Y:S01]  /*e110*/  LDL R40, [R1+0x10] ;  /* 0x0000100001287983 */ /* 0x009ee20000100800 */
[----:B------:R-:W-:Y:S01]  /*e120*/  IADD3 R49, P2, P4, R116, R136, R29 ;  /* 0x0000008874317210 */ /* 0x000fe20007c5e01d */
[----:B------:R-:W-:Y:S03]  /*e130*/  BSSY B1, `(.L_x_563) ;  /* 0x00000ed000017945 */ /* 0x000fe60003800000 */
[----:B------:R-:W-:Y:S02]  /*e140*/  IADD3.X R42, R4, R53, R32, P2, P4 ;  /* 0x00000035042a7210 */ /* 0x000fe400017e8420 */
[----:B------:R-:W-:-:S05]  /*e150*/  IADD3 R48, P2, R49, R122, RZ ;  /* 0x0000007a31307210 */ /* 0x000fca0007f5e0ff */
[----:B------:R-:W-:Y:S01]  /*e160*/  IMAD.X R49, R42, 0x1, R123, P2 ;  /* 0x000000012a317824 */ /* 0x000fe200010e067b */
        /* <DEDUP_REMOVED lines=21> */
[--C-:B------:R-:W-:Y:S01]  /*e2c0*/  SHF.R.U32.HI R55, RZ, 0x8, R85.reuse ;  /* 0x00000008ff377819 */ /* 0x100fe20000011655 */
[----:B-1----:R-:W-:Y:S01]  /*e2d0*/  IMAD.MOV.U32 R59, RZ, RZ, R44 ;  /* 0x000000ffff3b7224 */ /* 0x002fe200078e002c */
[----:B------:R-:W-:Y:S01]  /*e2e0*/  LOP3.LUT R54, R85, 0xff0000ff, RZ, 0xc0, !PT ;  /* 0xff0000ff55367812 */ /* 0x000fe200078ec0ff */
[----:B0-----:R-:W-:Y:S01]  /*e2f0*/  IMAD.MOV.U32 R56, RZ, RZ, R40 ;  /* 0x000000ffff387224 */ /* 0x001fe200078e0028 */
[----:B------:R-:W-:Y:S01]  /*e300*/  SHF.R.U32.HI R66, RZ, 0x10, R85 ;  /* 0x00000010ff427819 */ /* 0x000fe20000011655 */
[----:B------:R-:W-:Y:S01]  /*e310*/  IMAD.MOV.U32 R52, RZ, RZ, R46 ;  /* 0x000000ffff347224 */ /* 0x000fe200078e002e */
[----:B------:R-:W-:Y:S01]  /*e320*/  SHF.L.U32 R55, R55, 0x8, RZ ;  /* 0x0000000837377819 */ /* 0x000fe200000006ff */
[----:B------:R-:W-:Y:S01]  /*e330*/  IMAD.MOV.U32 R50, RZ, RZ, R42 ;  /* 0x000000ffff327224 */ /* 0x000fe200078e002a */
[----:B------:R-:W-:Y:S02]  /*e340*/  SHF.R.U32.HI R62, RZ, 0x8, R87 ;  /* 0x00000008ff3e7819 */ /* 0x000fe40000011657 */
[----:B------:R-:W-:-:S02]  /*e350*/  SHF.R.U32.HI R63, RZ, 0x8, R75 ;  /* 0x00000008ff3f7819 */ /* 0x000fc4000001164b */
[----:B------:R-:W-:Y:S01]  /*e360*/  LOP3.LUT R44, R54, 0xff00, R55, 0xf8, !PT ;  /* 0x0000ff00362c7812 */ /* 0x000fe200078ef837 */
[----:B------:R-:W-:Y:S01]  /*e370*/  IMAD.U32 R55, R66, 0x10000, RZ ;  /* 0x0001000042377824 */ /* 0x000fe200078e00ff */
[----:B------:R-:W-:Y:S01]  /*e380*/  SHF.R.U32.HI R61, RZ, 0x8, R73 ;  /* 0x00000008ff3d7819 */ /* 0x000fe20000011649 */
[----:B------:R-:W-:Y:S01]  /*e390*/  IMAD.SHL.U32 R40, R62, 0x100, RZ ;  /* 0x000001003e287824 */ /* 0x000fe200078e00ff */
[----:B------:R-:W-:Y:S02]  /*e3a0*/  SHF.R.U32.HI R64, RZ, 0x10, R87 ;  /* 0x00000010ff407819 */ /* 0x000fe40000011657 */
[----:B------:R-:W-:Y:S01]  /*e3b0*/  LOP3.LUT R57, R87, 0xff0000ff, RZ, 0xc0, !PT ;  /* 0xff0000ff57397812 */ /* 0x000fe200078ec0ff */
[----:B------:R-:W-:Y:S01]  /*e3c0*/  IMAD.SHL.U32 R61, R61, 0x100, RZ ;  /* 0x000001003d3d7824 */ /* 0x000fe200078e00ff */
[----:B------:R-:W-:Y:S02]  /*e3d0*/  LOP3.LUT R60, R75, 0xff0000ff, RZ, 0xc0, !PT ;  /* 0xff0000ff4b3c7812 */ /* 0x000fe400078ec0ff */
[----:B------:R-:W-:-:S02]  /*e3e0*/  SHF.L.U32 R63, R63, 0x8, RZ ;  /* 0x000000083f3f7819 */ /* 0x000fc400000006ff */
[----:B------:R-:W-:Y:S01]  /*e3f0*/  LOP3.LUT R44, R44, 0xff0000, R55, 0xf8, !PT ;  /* 0x00ff00002c2c7812 */ /* 0x000fe200078ef837 */
[----:B------:R-:W-:Y:S01]  /*e400*/  IMAD.U32 R55, R64, 0x10000, RZ ;  /* 0x0001000040377824 */ /* 0x000fe200078e00ff */
[----:B------:R-:W-:Y:S02]  /*e410*/  LOP3.LUT R58, R73, 0xff0000ff, RZ, 0xc0, !PT ;  /* 0xff0000ff493a7812 */ /* 0x000fe400078ec0ff */
[----:B------:R-:W-:Y:S02]  /*e420*/  LOP3.LUT R40, R57, 0xff00, R40, 0xf8, !PT ;  /* 0x0000ff0039287812 */ /* 0x000fe400078ef828 */
[----:B------:R-:W-:Y:S02]  /*e430*/  LOP3.LUT R62, R60, 0xff00, R63, 0xf8, !PT ;  /* 0x0000ff003c3e7812 */ /* 0x000fe400078ef83f */
[----:B------:R-:W-:Y:S02]  /*e440*/  F2FP.F16.E4M3.UNPACK_B R63, R146.H1 ;  /* 0x00000092ff3f723e */ /* 0x000fe400030006ff */
[----:B------:R-:W-:-:S02]  /*e450*/  F2FP.F16.E4M3.UNPACK_B R60, R59.H1 ;  /* 0x0000003bff3c723e */ /* 0x000fc400030006ff */
[----:B------:R-:W-:Y:S01]  /*e460*/  F2FP.F16.E4M3.UNPACK_B R57, R56.H1 ;  /* 0x00000038ff39723e */ /* 0x000fe200030006ff */
[----:B------:R-:W-:Y:S01]  /*e470*/  HADD2.F32 R42, -RZ, R63.H0_H0 ;  /* 0x2000003fff2a7230 */ /* 0x000fe20000004100 */
[----:B------:R-:W-:Y:S02]  /*e480*/  LOP3.LUT R46, R58, 0xff00, R61, 0xf8, !PT ;  /* 0x0000ff003a2e7812 */ /* 0x000fe400078ef83d */
[----:B------:R-:W-:Y:S01]  /*e490*/  SHF.R.U32.HI R67, RZ, 0x10, R75 ;  /* 0x00000010ff437819 */ /* 0x000fe2000001164b */
[----:B------:R-:W-:Y:S01]  /*e4a0*/  HADD2.F32 R54, -RZ, R57.H0_H0 ;  /* 0x20000039ff367230 */ /* 0x000fe20000004100 */
[----:B------:R-:W-:Y:S01]  /*e4b0*/  LOP3.LUT R40, R40, 0xff0000, R55, 0xf8, !PT ;  /* 0x00ff000028287812 */ /* 0x000fe200078ef837 */
[----:B------:R-:W-:Y:S01]  /*e4c0*/  HADD2.F32 R55, -RZ, R60.H0_H0 ;  /* 0x2000003cff377230 */ /* 0x000fe20000004100 */
[----:B------:R-:W-:Y:S01]  /*e4d0*/  F2FP.F16.E4M3.UNPACK_B R58, R148.H1 ;  /* 0x00000094ff3a723e */ /* 0x000fe200030006ff */
[----:B------:R-:W-:Y:S01]  /*e4e0*/  IMAD.U32 R67, R67, 0x10000, RZ ;  /* 0x0001000043437824 */ /* 0x000fe200078e00ff */
[----:B------:R-:W-:Y:S01]  /*e4f0*/  SHF.R.U32.HI R65, RZ, 0x10, R73 ;  /* 0x00000010ff417819 */ /* 0x000fe20000011649 */
[-C--:B------:R-:W-:Y:S01]  /*e500*/  FMUL.FTZ R64, R54, R42.reuse ;  /* 0x0000002a36407220 */ /* 0x080fe20000410000 */
[----:B------:R-:W-:Y:S01]  /*e510*/  FMUL.FTZ R69, R55, R42 ;  /* 0x0000002a37457220 */ /* 0x000fe20000410000 */
[--C-:B------:R-:W-:Y:S01]  /*e520*/  HADD2.F32 R61, -RZ, R58.reuse.H0_H0 ;  /* 0x2000003aff3d7230 */ /* 0x100fe20000004100 */
[----:B------:R-:W-:Y:S01]  /*e530*/  LOP3.LUT R42, R62, 0xff0000, R67, 0xf8, !PT ;  /* 0x00ff00003e2a7812 */ /* 0x000fe200078ef843 */
[----:B------:R-:W-:Y:S01]  /*e540*/  IMAD.U32 R65, R65, 0x10000, RZ ;  /* 0x0001000041417824 */ /* 0x000fe200078e00ff */
[----:B------:R-:W-:Y:S01]  /*e550*/  F2FP.F16.E4M3.UNPACK_B R146, R146 ;  /* 0x00000092ff92723e */ /* 0x000fe200020006ff */
[----:B------:R-:W-:-:S02]  /*e560*/  HADD2.F32 R62, -RZ, R58.H1_H1 ;  /* 0x3000003aff3e7230 */ /* 0x000fc40000004100 */
[-C--:B------:R-:W-:Y:S01]  /*e570*/  FFMA.FTZ R54, R54, R61.reuse, -R69 ;  /* 0x0000003d36367223 */ /* 0x080fe20000010845 */
[----:B------:R-:W-:Y:S01]  /*e580*/  FFMA.FTZ R55, R55, R61, R64 ;  /* 0x0000003d37377223 */ /* 0x000fe20000010040 */
[----:B------:R-:W-:Y:S01]  /*e590*/  HADD2.F32 R64, -RZ, R63.H1_H1 ;  /* 0x3000003fff407230 */ /* 0x000fe20000004100 */
[----:B------:R-:W-:Y:S01]  /*e5a0*/  F2FP.F16.E4M3.UNPACK_B R59, R59 ;  /* 0x0000003bff3b723e */ /* 0x000fe200020006ff */
[----:B------:R-:W-:Y:S01]  /*e5b0*/  HADD2.F32 R61, -RZ, R60.H1_H1 ;  /* 0x3000003cff3d7230 */ /* 0x000fe20000004100 */
[----:B------:R-:W-:Y:S01]  /*e5c0*/  F2FP.F16.E4M3.UNPACK_B R56, R56 ;  /* 0x00000038ff38723e */ /* 0x000fe200020006ff */
[----:B------:R-:W-:Y:S01]  /*e5d0*/  HADD2.F32 R58, -RZ, R57.H1_H1 ;  /* 0x30000039ff3a7230 */ /* 0x000fe20000004100 */
[----:B------:R-:W-:Y:S01]  /*e5e0*/  LOP3.LUT R46, R46, 0xff0000, R65, 0xf8, !PT ;  /* 0x00ff00002e2e7812 */ /* 0x000fe200078ef841 */
[----:B------:R-:W-:Y:S02]  /*e5f0*/  HADD2.F32 R63, -RZ, R146.H0_H0 ;  /* 0x20000092ff3f7230 */ /* 0x000fe40000004100 */
[----:B------:R-:W-:Y:S01]  /*e600*/  FMUL.FTZ R65, R61, R64 ;  /* 0x000000403d417220 */ /* 0x000fe20000410000 */
[----:B------:R-:W-:Y:S01]  /*e610*/  F2FP.F16.E4M3.UNPACK_B R148, R148 ;  /* 0x00000094ff94723e */ /* 0x000fe200020006ff */
[----:B------:R-:W-:Y:S01]  /*e620*/  FMUL.FTZ R64, R58, R64 ;  /* 0x000000403a407220 */ /* 0x000fe20000410000 */
        /* <DEDUP_REMOVED lines=14> */
[----:B------:R-:W-:Y:S01]  /*e710*/  F2FP.F16.E4M3.UNPACK_B R57, R147.H1 ;  /* 0x00000093ff39723e */ /* 0x000fe200030006ff */
[C---:B------:R-:W-:Y:S01]  /*e720*/  FMUL.FTZ R146, R56.reuse, R146 ;  /* 0x0000009238927220 */ /* 0x040fe20000410000 */
[----:B------:R-:W-:Y:S01]  /*e730*/  F2FP.F16.E4M3.UNPACK_B R58, R52.H1 ;  /* 0x00000034ff3a723e */ /* 0x000fe200030006ff */
[----:B------:R-:W-:Y:S01]  /*e740*/  FFMA.FTZ R67, R56, R148, -R61 ;  /* 0x0000009438437223 */ /* 0x000fe2000001083d */
[----:B------:R-:W-:Y:S01]  /*e750*/  F2FP.F16.E4M3.UNPACK_B R61, R149.H1 ;  /* 0x00000095ff3d723e */ /* 0x000fe200030006ff */
[----:B------:R-:W-:Y:S01]  /*e760*/  HADD2.F32 R62, -RZ, R57.H0_H0 ;  /* 0x20000039ff3e7230 */ /* 0x000fe20000004100 */
[----:B------:R-:W-:Y:S01]  /*e770*/  F2FP.F16.E4M3.UNPACK_B R56, R50.H1 ;  /* 0x00000032ff38723e */ /* 0x000fe200030006ff */
[----:B------:R-:W-:-:S02]  /*e780*/  HADD2.F32 R60, -RZ, R58.H0_H0 ;  /* 0x2000003aff3c7230 */ /* 0x000fc40000004100 */
[----:B------:R-:W-:Y:S01]  /*e790*/  FFMA.FTZ R146, R59, R148, R146 ;  /* 0x000000943b927223 */ /* 0x000fe20000010092 */
[----:B------:R-:W-:Y:S01]  /*e7a0*/  HADD2.F32 R63, -RZ, R57.H1_H1 ;  /* 0x30000039ff3f7230 */ /* 0x000fe20000004100 */
[----:B------:R-:W-:Y:S01]  /*e7b0*/  F2FP.F16.E4M3.UNPACK_B R147, R147 ;  /* 0x00000093ff93723e */ /* 0x000fe200020006ff */
[----:B------:R-:W-:Y:S02]  /*e7c0*/  HADD2.F32 R57, -RZ, R56.H0_H0 ;  /* 0x20000038ff397230 */ /* 0x000fe40000004100 */
[----:B------:R-:W-:Y:S01]  /*e7d0*/  FMUL.FTZ R68, R60, R62 ;  /* 0x0000003e3c447220 */ /* 0x000fe20000410000 */
[----:B------:R-:W-:Y:S01]  /*e7e0*/  HADD2.F32 R59, -RZ, R61.H0_H0 ;  /* 0x2000003dff3b7230 */ /* 0x000fe20000004100 */
[----:B------:R-:W-:Y:S01]  /*e7f0*/  F2FP.F16.E4M3.UNPACK_B R50, R50 ;  /* 0x00000032ff32723e */ /* 0x000fe200020006ff */
[----:B------:R-:W-:Y:S02]  /*e800*/  HADD2.F32 R58, -RZ, R58.H1_H1 ;  /* 0x3000003aff3a7230 */ /* 0x000fe40000004100 */
[----:B------:R-:W-:Y:S01]  /*e810*/  FMUL.FTZ R71, R57, R62 ;  /* 0x0000003e39477220 */ /* 0x000fe20000410000 */
[----:B------:R-:W-:-:S02]  /*e820*/  HADD2.F32 R56, -RZ, R56.H1_H1 ;  /* 0x30000038ff387230 */ /* 0x000fc40000004100 */
[----:B------:R-:W-:Y:S01]  /*e830*/  FFMA.FTZ R68, R57, R59, -R68 ;  /* 0x0000003b39447223 */ /* 0x000fe20000010844 */
[----:B------:R-:W-:Y:S02]  /*e840*/  HADD2.F32 R61, -RZ, R61.H1_H1 ;  /* 0x3000003dff3d7230 */ /* 0x000fe40000004100 */
[----:B------:R-:W-:Y:S01]  /*e850*/  FMUL.FTZ R57, R58, R63 ;  /* 0x0000003f3a397220 */ /* 0x000fe20000410000 */
[----:B------:R-:W-:Y:S01]  /*e860*/  FFMA.FTZ R62, R60, R59, R71 ;  /* 0x0000003b3c3e7223 */ /* 0x000fe20000010047 */
[C---:B------:R-:W-:Y:S01]  /*e870*/  FMUL.FTZ R73, R56.reuse, R63 ;  /* 0x0000003f38497220 */ /* 0x040fe20000410000 */
[----:B------:R-:W-:Y:S01]  /*e880*/  F2FP.F16.E4M3.UNPACK_B R149, R149 ;  /* 0x00000095ff95723e */ /* 0x000fe200020006ff */
[-C--:B------:R-:W-:Y:S01]  /*e890*/  FFMA.FTZ R63, R56, R61.reuse, -R57 ;  /* 0x0000003d383f7223 */ /* 0x080fe20000010839 */
[----:B------:R-:W-:Y:S01]  /*e8a0*/  F2FP.F16.E4M3.UNPACK_B R56, R52 ;  /* 0x00000034ff38723e */ /* 0x000fe200020006ff */
[--C-:B------:R-:W-:Y:S02]  /*e8b0*/  HADD2.F32 R59, -RZ, R147.reuse.H0_H0 ;  /* 0x20000093ff3b7230 */ /* 0x100fe40000004100 */
[----:B------:R-:W-:Y:S01]  /*e8c0*/  FFMA.FTZ R73, R58, R61, R73 ;  /* 0x0000003d3a497223 */ /* 0x000fe20000010049 */
[----:B------:R-:W-:Y:S01]  /*e8d0*/  HADD2.F32 R52, -RZ, R50.H0_H0 ;  /* 0x20000032ff347230 */ /* 0x000fe20000004100 */
[----:B------:R-:W-:Y:S01]  /*e8e0*/  F2FP.SATFINITE.E4M3.F32.PACK_AB_MERGE_C R68, R63, R68, RZ ;  /* 0x000000443f44723e */ /* 0x000fe200048070ff */
[----:B------:R-:W-:Y:S01]  /*e8f0*/  HADD2.F32 R57, -RZ, R56.H0_H0 ;  /* 0x20000038ff397230 */ /* 0x000fe20000004100 */
[----:B------:R-:W-:Y:S01]  /*e900*/  F2FP.SATFINITE.E4M3.F32.PACK_AB_MERGE_C R54, R69, R54, RZ ;  /* 0x000000364536723e */ /* 0x000fe200048070ff */
[----:B------:R-:W-:-:S02]  /*e910*/  HADD2.F32 R147, -RZ, R147.H1_H1 ;  /* 0x30000093ff937230 */ /* 0x000fc40000004100 */
[-C--:B------:R-:W-:Y:S01]  /*e920*/  FMUL.FTZ R60, R52, R59.reuse ;  /* 0x0000003b343c7220 */ /* 0x080fe20000410000 */
[----:B------:R-:W-:Y:S02]  /*e930*/  HADD2.F32 R56, -RZ, R56.H1_H1 ;  /* 0x30000038ff387230 */ /* 0x000fe40000004100 */
[C---:B------:R-:W-:Y:S01]  /*e940*/  FMUL.FTZ R61, R57.reuse, R59 ;  /* 0x0000003b393d7220 */ /* 0x040fe20000410000 */
[--C-:B------:R-:W-:Y:S01]  /*e950*/  HADD2.F32 R58, -RZ, R149.reuse.H0_H0 ;  /* 0x20000095ff3a7230 */ /* 0x100fe20000004100 */
[----:B------:R-:W-:Y:S01]  /*e960*/  F2FP.F16.E4M3.UNPACK_B R63, R46 ;  /* 0x0000002eff3f723e */ /* 0x000fe200020006ff */
[----:B------:R-:W-:Y:S02]  /*e970*/  HADD2.F32 R50, -RZ, R50.H1_H1 ;  /* 0x30000032ff327230 */ /* 0x000fe40000004100 */
[-C--:B------:R-:W-:Y:S01]  /*e980*/  FMUL.FTZ R59, R56, R147.reuse ;  /* 0x00000093383b7220 */ /* 0x080fe20000410000 */
[----:B------:R-:W-:Y:S02]  /*e990*/  HADD2.F32 R149, -RZ, R149.H1_H1 ;  /* 0x30000095ff957230 */ /* 0x000fe40000004100 */
[-C--:B------:R-:W-:Y:S01]  /*e9a0*/  FFMA.FTZ R52, R52, R58.reuse, -R61 ;  /* 0x0000003a34347223 */ /* 0x080fe2000001083d */
[----:B------:R-:W-:Y:S01]  /*e9b0*/  FFMA.FTZ R60, R57, R58, R60 ;  /* 0x0000003a393c7223 */ /* 0x000fe2000001003c */
[C---:B------:R-:W-:Y:S01]  /*e9c0*/  FMUL.FTZ R147, R50.reuse, R147 ;  /* 0x0000009332937220 */ /* 0x040fe20000410000 */
[----:B------:R-:W-:Y:S01]  /*e9d0*/  F2FP.F16.E4M3.UNPACK_B R58, R45 ;  /* 0x0000002dff3a723e */ /* 0x000fe200020006ff */
[----:B------:R-:W-:Y:S01]  /*e9e0*/  FFMA.FTZ R71, R50, R149, -R59 ;  /* 0x0000009532477223 */ /* 0x000fe2000001083b */
[----:B------:R-:W-:Y:S01]  /*e9f0*/  F2FP.SATFINITE.E4M3.F32.PACK_AB_MERGE_C R66, R66, R55, RZ ;  /* 0x000000374242723e */ /* 0x000fe200048070ff */
[----:B------:R-:W-:Y:S01]  /*ea00*/  FFMA.FTZ R147, R56, R149, R147 ;  /* 0x0000009538937223 */ /* 0x000fe20000010093 */
[----:B------:R-:W-:Y:S01]  /*ea10*/  F2FP.F16.E4M3.UNPACK_B R57, R41 ;  /* 0x00000029ff39723e */ /* 0x000fe200020006ff */
[--C-:B------:R-:W-:Y:S01]  /*ea20*/  HADD2.F32 R59, -RZ, R58.reuse.H0_H0 ;  /* 0x2000003aff3b7230 */ /* 0x100fe20000004100 */
[----:B------:R-:W-:Y:S01]  /*ea30*/  F2FP.SATFINITE.E4M3.F32.PACK_AB_MERGE_C R55, R67, R64, R54 ;  /* 0x000000404337723e */ /* 0x000fe20004807036 */
[----:B------:R-:W-:Y:S01]  /*ea40*/  HADD2.F32 R64, -RZ, R63.H0_H0 ;  /* 0x2000003fff407230 */ /* 0x000fe20000004100 */
[----:B------:R-:W-:Y:S01]  /*ea50*/  F2FP.F16.E4M3.UNPACK_B R61, R44 ;  /* 0x0000002cff3d723e */ /* 0x000fe200020006ff */
[----:B------:R-:W-:Y:S01]  /*ea60*/  HADD2.F32 R56, -RZ, R57.H0_H0 ;  /* 0x20000039ff387230 */ /* 0x000fe20000004100 */
[----:B------:R-:W-:Y:S01]  /*ea70*/  F2FP.SATFINITE.E4M3.F32.PACK_AB_MERGE_C R50, R73, R62, RZ ;  /* 0x0000003e4932723e */ /* 0x000fe200048070ff */
[----:B------:R-:W-:Y:S01]  /*ea80*/  HADD2.F32 R63, -RZ, R63.H1_H1 ;  /* 0x3000003fff3f7230 */ /* 0x000fe20000004100 */
[----:B------:R-:W-:Y:S01]  /*ea90*/  F2FP.SATFINITE.E4M3.F32.PACK_AB_MERGE_C R54, R146, R65, R66 ;  /* 0x000000419236723e */ /* 0x000fe20004807042 */
[----:B------:R-:W-:Y:S01]  /*eaa0*/  HADD2.F32 R62, -RZ, R61.H0_H0 ;  /* 0x2000003dff3e7230 */ /* 0x000fe20000004100 */
[----:B------:R-:W-:Y:S01]  /*eab0*/  F2FP.SATFINITE.E4M3.F32.PACK_AB_MERGE_C R50, R147, R60, R50 ;  /* 0x0000003c9332723e */ /* 0x000fe20004807032 */
[----:B------:R-:W-:Y:S01]  /*eac0*/  FMUL.FTZ R65, R59, R64 ;  /* 0x000000403b417220 */ /* 0x000fe20000410000 */
[----:B------:R-:W-:-:S02]  /*ead0*/  HADD2.F32 R60, -RZ, R58.H1_H1 ;  /* 0x3000003aff3c7230 */ /* 0x000fc40000004100 */
[C---:B------:R-:W-:Y:S01]  /*eae0*/  FMUL.FTZ R64, R56.reuse, R64 ;  /* 0x0000004038407220 */ /* 0x040fe20000410000 */
[----:B------:R-:W-:Y:S02]  /*eaf0*/  HADD2.F32 R58, -RZ, R57.H1_H1 ;  /* 0x30000039ff3a7230 */ /* 0x000fe40000004100 */
[-C--:B------:R-:W-:Y:S01]  /*eb00*/  FFMA.FTZ R56, R56, R62.reuse, -R65 ;  /* 0x0000003e38387223 */ /* 0x080fe20000010841 */
[----:B------:R-:W-:Y:S02]  /*eb10*/  HADD2.F32 R61, -RZ, R61.H1_H1 ;  /* 0x3000003dff3d7230 */ /* 0x000fe40000004100 */
[-C--:B------:R-:W-:Y:S01]  /*eb20*/  FMUL.FTZ R65, R60, R63.reuse ;  /* 0x0000003f3c417220 */ /* 0x080fe20000410000 */
[----:B------:R-:W-:Y:S01]  /*eb30*/  FFMA.FTZ R57, R59, R62, R64 ;  /* 0x0000003e3b397223 */ /* 0x000fe20000010040 */
[C---:B------:R-:W-:Y:S01]  /*eb40*/  FMUL.FTZ R63, R58.reuse, R63 ;  /* 0x0000003f3a3f7220 */ /* 0x040fe20000410000 */
[----:B------:R-:W-:Y:S01]  /*eb50*/  F2FP.F16.E4M3.UNPACK_B R41, R41.H1 ;  /* 0x00000029ff29723e */ /* 0x000fe200030006ff */
[----:B------:R-:W-:Y:S01]  /*eb60*/  FFMA.FTZ R67, R58, R61, -R65 ;  /* 0x0000003d3a437223 */ /* 0x000fe20000010841 */
[----:B------:R-:W-:Y:S01]  /*eb70*/  F2FP.F16.E4M3.UNPACK_B R59, R45.H1 ;  /* 0x0000002dff3b723e */ /* 0x000fe200030006ff */
[----:B------:R-:W-:Y:S01]  /*eb80*/  FFMA.FTZ R66, R60, R61, R63 ;  /* 0x0000003d3c427223 */ /* 0x000fe2000001003f */
[----:B------:R-:W-:Y:S01]  /*eb90*/  F2FP.F16.E4M3.UNPACK_B R58, R46.H1 ;  /* 0x0000002eff3a723e */ /* 0x000fe200030006ff */
[----:B------:R-:W-:Y:S01]  /*eba0*/  HADD2.F32 R45, -RZ, R41.H0_H0 ;  /* 0x20000029ff2d7230 */ /* 0x000fe20000004100 */
[----:B------:R-:W-:Y:S01]  /*ebb0*/  F2FP.F16.E4M3.UNPACK_B R44, R44.H1 ;  /* 0x0000002cff2c723e */ /* 0x000fe200030006ff */
[--C-:B------:R-:W-:Y:S01]  /*ebc0*/  HADD2.F32 R46, -RZ, R59.reuse.H0_H0 ;  /* 0x2000003bff2e7230 */ /* 0x100fe20000004100 */
[----:B------:R-:W-:Y:S01]  /*ebd0*/  F2FP.SATFINITE.E4M3.F32.PACK_AB_MERGE_C R52, R71, R52, R68 ;  /* 0x000000344734723e */ /* 0x000fe20004807044 */
[----:B------:R-:W-:Y:S01]  /*ebe0*/  HADD2.F32 R60, -RZ, R58.H0_H0 ;  /* 0x2000003aff3c7230 */ /* 0x000fe20000004100 */
[----:B------:R-:W-:Y:S01]  /*ebf0*/  F2FP.F16.E4M3.UNPACK_B R63, R42.H1 ;  /* 0x0000002aff3f723e */ /* 0x000fe200030006ff */
[----:B------:R-:W-:-:S02]  /*ec00*/  HADD2.F32 R59, -RZ, R59.H1_H1 ;  /* 0x3000003bff3b7230 */ /* 0x000fc40000004100 */
[----:B------:R-:W-:Y:S02]  /*ec10*/  HADD2.F32 R62, -RZ, R58.H1_H1 ;  /* 0x3000003aff3e7230 */ /* 0x000fe40000004100 */
[CC--:B------:R-:W-:Y:S01]  /*ec20*/  FMUL.FTZ R64, R46.reuse, R60.reuse ;  /* 0x0000003c2e407220 */ /* 0x0c0fe20000410000 */
[----:B------:R-:W-:Y:S02]  /*ec30*/  HADD2.F32 R41, -RZ, R41.H1_H1 ;  /* 0x30000029ff297230 */ /* 0x000fe40000004100 */
[----:B------:R-:W-:Y:S01]  /*ec40*/  FMUL.FTZ R61, R45, R60 ;  /* 0x0000003c2d3d7220 */ /* 0x000fe20000410000 */
[--C-:B------:R-:W-:Y:S02]  /*ec50*/  HADD2.F32 R58, -RZ, R44.reuse.H0_H0 ;  /* 0x2000002cff3a7230 */ /* 0x100fe40000004100 */
[-C--:B------:R-:W-:Y:S01]  /*ec60*/  FMUL.FTZ R60, R59, R62.reuse ;  /* 0x0000003e3b3c7220 */ /* 0x080fe20000410000 */
[----:B------:R-:W-:Y:S02]  /*ec70*/  HADD2.F32 R44, -RZ, R44.H1_H1 ;  /* 0x3000002cff2c7230 */ /* 0x000fe40000004100 */
[----:B------:R-:W-:Y:S01]  /*ec80*/  FMUL.FTZ R62, R41, R62 ;  /* 0x0000003e293e7220 */ /* 0x000fe20000410000 */
[----:B------:R-:W-:Y:S01]  /*ec90*/  FFMA.FTZ R69, R46, R58, R61 ;  /* 0x0000003a2e457223 */ /* 0x000fe2000001003d */
[----:B------:R-:W-:-:S02]  /*eca0*/  F2FP.F16.E4M3.UNPACK_B R46, R47 ;  /* 0x0000002fff2e723e */ /* 0x000fc400020006ff */
[----:B------:R-:W-:Y:S01]  /*ecb0*/  FFMA.FTZ R70, R59, R44, R62 ;  /* 0x0000002c3b467223 */ /* 0x000fe2000001003e */
[----:B------:R-:W-:Y:S01]  /*ecc0*/  F2FP.F16.E4M3.UNPACK_B R62, R42 ;  /* 0x0000002aff3e723e */ /* 0x000fe200020006ff */
[----:B------:R-:W-:Y:S01]  /*ecd0*/  FFMA.FTZ R71, R41, R44, -R60 ;  /* 0x0000002c29477223 */ /* 0x000fe2000001083c */
[-C--:B------:R-:W-:Y:S01]  /*ece0*/  F2FP.F16.E4M3.UNPACK_B R41, R43.reuse ;  /* 0x0000002bff29723e */ /* 0x080fe200020006ff */
[----:B------:R-:W-:Y:S01]  /*ecf0*/  FFMA.FTZ R68, R45, R58, -R64 ;  /* 0x0000003a2d447223 */ /* 0x000fe20000010840 */
[----:B------:R-:W-:Y:S01]  /*ed00*/  F2FP.F16.E4M3.UNPACK_B R43, R43.H1 ;  /* 0x0000002bff2b723e */ /* 0x000fe200030006ff */
[----:B------:R-:W-:Y:S01]  /*ed10*/  HADD2.F32 R58, -RZ, R46.H0_H0 ;  /* 0x2000002eff3a7230 */ /* 0x000fe20000004100 */
[-C--:B------:R-:W-:Y:S01]  /*ed20*/  F2FP.F16.E4M3.UNPACK_B R42, R40.reuse ;  /* 0x00000028ff2a723e */ /* 0x080fe200020006ff */
[----:B------:R-:W-:Y:S01]  /*ed30*/  HADD2.F32 R65, -RZ, R62.H0_H0 ;  /* 0x2000003eff417230 */ /* 0x000fe20000004100 */
[----:B------:R-:W-:Y:S01]  /*ed40*/  F2FP.F16.E4M3.UNPACK_B R47, R47.H1 ;  /* 0x0000002fff2f723e */ /* 0x000fe200030006ff */
[----:B------:R-:W-:Y:S01]  /*ed50*/  HADD2.F32 R44, -RZ, R41.H0_H0 ;  /* 0x20000029ff2c7230 */ /* 0x000fe20000004100 */
[----:B------:R-:W-:Y:S01]  /*ed60*/  F2FP.F16.E4M3.UNPACK_B R59, R40.H1 ;  /* 0x00000028ff3b723e */ /* 0x000fe200030006ff */
[----:B------:R-:W-:-:S02]  /*ed70*/  HADD2.F32 R45, -RZ, R43.H0_H0 ;  /* 0x2000002bff2d7230 */ /* 0x000fc40000004100 */
[-C--:B------:R-:W-:Y:S01]  /*ed80*/  FMUL.FTZ R73, R58, R65.reuse ;  /* 0x000000413a497220 */ /* 0x080fe20000410000 */
[----:B------:R-:W-:Y:S02]  /*ed90*/  HADD2.F32 R64, -RZ, R63.H0_H0 ;  /* 0x2000003fff407230 */ /* 0x000fe40000004100 */
[C---:B------:R-:W-:Y:S01]  /*eda0*/  FMUL.FTZ R65, R44.reuse, R65 ;  /* 0x000000412c417220 */ /* 0x040fe20000410000 */
[----:B------:R-:W-:Y:S01]  /*edb0*/  HADD2.F32 R61, -RZ, R42.H0_H0 ;  /* 0x2000002aff3d7230 */ /* 0x000fe20000004100 */
[----:B------:R-:W-:Y:S01]  /*edc0*/  F2FP.SATFINITE.E4M3.F32.PACK_AB_MERGE_C R68, R71, R68, RZ ;  /* 0x000000444744723e */ /* 0x000fe200048070ff */
[----:B------:R-:W-:Y:S02]  /*edd0*/  HADD2.F32 R40, -RZ, R47.H0_H0 ;  /* 0x2000002fff287230 */ /* 0x000fe40000004100 */
[----:B------:R-:W-:Y:S01]  /*ede0*/  FMUL.FTZ R75, R45, R64 ;  /* 0x000000402d4b7220 */ /* 0x000fe20000410000 */
[----:B------:R-:W-:Y:S02]  /*edf0*/  HADD2.F32 R60, -RZ, R59.H0_H0 ;  /* 0x2000003bff3c7230 */ /* 0x000fe40000004100 */
[----:B------:R-:W-:Y:S01]  /*ee00*/  FFMA.FTZ R73, R44, R61, -R73 ;  /* 0x0000003d2c497223 */ /* 0x000fe20000010849 */
[----:B------:R-:W-:-:S02]  /*ee10*/  HADD2.F32 R47, -RZ, R47.H1_H1 ;  /* 0x3000002fff2f7230 */ /* 0x000fc40000004100 */
[C---:B------:R-:W-:Y:S01]  /*ee20*/  FMUL.FTZ R72, R40.reuse, R64 ;  /* 0x0000004028487220 */ /* 0x040fe20000410000 */
[----:B------:R-:W-:Y:S02]  /*ee30*/  HADD2.F32 R44, -RZ, R63.H1_H1 ;  /* 0x3000003fff2c7230 */ /* 0x000fe40000004100 */
[-C--:B------:R-:W-:Y:S01]  /*ee40*/  FFMA.FTZ R75, R40, R60.reuse, R75 ;  /* 0x0000003c284b7223 */ /* 0x080fe2000001004b */
[----:B------:R-:W-:Y:S02]  /*ee50*/  HADD2.F32 R43, -RZ, R43.H1_H1 ;  /* 0x3000002bff2b7230 */ /* 0x000fe40000004100 */
[----:B------:R-:W-:Y:S01]  /*ee60*/  FFMA.FTZ R65, R58, R61, R65 ;  /* 0x0000003d3a417223 */ /* 0x000fe20000010041 */
[----:B------:R-:W-:Y:S02]  /*ee70*/  HADD2.F32 R46, -RZ, R46.H1_H1 ;  /* 0x3000002eff2e7230 */ /* 0x000fe40000004100 */
[----:B------:R-:W-:Y:S01]  /*ee80*/  FFMA.FTZ R72, R45, R60, -R72 ;  /* 0x0000003c2d487223 */ /* 0x000fe20000010848 */
[----:B------:R-:W-:-:S02]  /*ee90*/  HADD2.F32 R62, -RZ, R62.H1_H1 ;  /* 0x3000003eff3e7230 */ /* 0x000fc40000004100 */
[-C--:B------:R-:W-:Y:S01]  /*eea0*/  FMUL.FTZ R58, R47, R44.reuse ;  /* 0x0000002c2f3a7220 */ /* 0x080fe20000410000 */
[----:B------:R-:W-:Y:S02]  /*eeb0*/  HADD2.F32 R41, -RZ, R41.H1_H1 ;  /* 0x30000029ff297230 */ /* 0x000fe40000004100 */
[----:B------:R-:W-:Y:S01]  /*eec0*/  FMUL.FTZ R60, R43, R44 ;  /* 0x0000002c2b3c7220 */ /* 0x000fe20000410000 */
        /* <DEDUP_REMOVED lines=11> */
[----:B------:R-:W-:-:S02]  /*ef80*/  F2FP.SATFINITE.E4M3.F32.PACK_AB_MERGE_C R43, R43, R72, RZ ;  /* 0x000000482b2b723e */ /* 0x000fc400048070ff */
[----:B------:R-:W-:Y:S02]  /*ef90*/  F2FP.SATFINITE.E4M3.F32.PACK_AB_MERGE_C R60, R60, R75, RZ ;  /* 0x0000004b3c3c723e */ /* 0x000fe400048070ff */
[----:B------:R-:W-:Y:S01]  /*efa0*/  F2FP.SATFINITE.E4M3.F32.PACK_AB_MERGE_C R43, R44, R73, R43 ;  /* 0x000000492c2b723e */ /* 0x000fe2000480702b */
[----:B------:R-:W-:Y:S01]  /*efb0*/  IMAD.MOV.U32 R44, RZ, RZ, R54 ;  /* 0x000000ffff2c7224 */ /* 0x000fe200078e0036 */
[----:B------:R-:W-:Y:S01]  /*efc0*/  F2FP.SATFINITE.E4M3.F32.PACK_AB_MERGE_C R47, R42, R65, R60 ;  /* 0x000000412a2f723e */ /* 0x000fe2000480703c */
[----:B------:R-:W-:Y:S01]  /*efd0*/  IMAD.MOV.U32 R42, RZ, RZ, R52 ;  /* 0x000000ffff2a7224 */ /* 0x000fe200078e0034 */
[----:B------:R-:W-:Y:S02]  /*efe0*/  F2FP.SATFINITE.E4M3.F32.PACK_AB_MERGE_C R45, R66, R57, R69 ;  /* 0x00000039422d723e */ /* 0x000fe40004807045 */
[----:B------:R-:W-:-:S07]  /*eff0*/  MOV R40, R55 ;  /* 0x0000003700287202 */ /* 0x000fce0000000f00 */
.L_x_564:
[----:B------:R-:W-:Y:S05]  /*f000*/  BSYNC B1 ;  /* 0x0000000000017941 */ /* 0x000fea0003800000 */
.L_x_563:
[----:B0-----:R4:W-:Y:S01]  /*f010*/  STG.E.128 desc[UR54][R48.64], R40 ;  /* 0x0000002830007986 */ /* 0x0019e2000c101d36 */
[----:B------:R-:W-:-:S13]  /*f020*/  ISETP.GE.AND P2, PT, R51, R150, PT ;  /* 0x000000963300720c */ /* 0x000fda0003f46270 */
[----:B------:R-:W-:Y:S05]  /*f030*/  @P2 BRA `(.L_x_513) ;  /* 0x0000000000f42947 */ /* 0x000fea0003800000 */
[--C-:B----4-:R-:W-:Y:S02]  /*f040*/  SHF.R.S32.HI R40, RZ, 0x1f, R51.reuse ;  /* 0x0000001fff287819 */ /* 0x110fe40000011433 */
[----:B------:R-:W-:-:S04]  /*f050*/  IADD3 R51, P2, P4, R116, R136, R51 ;  /* 0x0000008874337210 */ /* 0x000fc80007c5e033 */
[----:B------:R-:W-:Y:S02]  /*f060*/  IADD3.X R40, R4, R53, R40, P2, P4 ;  /* 0x0000003504287210 */ /* 0x000fe400017e8428 */
[----:B------:R-:W-:-:S05]  /*f070*/  IADD3 R122, P2, R51, R122, RZ ;  /* 0x0000007a337a7210 */ /* 0x000fca0007f5e0ff */
[----:B------:R-:W-:-:S05]  /*f080*/  IMAD.X R123, R40, 0x1, R123, P2 ;  /* 0x00000001287b7824 */ /* 0x000fca00010e067b */
[----:B-1----:R0:W-:Y:S01]  /*f090*/  STG.E.128 desc[UR54][R122.64], R44 ;  /* 0x0000002c7a007986 */ /* 0x0021e2000c101d36 */
[----:B------:R-:W-:Y:S05]  /*f0a0*/  BRA `(.L_x_513) ;  /* 0x0000000000d87947 */ /* 0x000fea0003800000 */
.L_x_480:
[----:B------:R-:W-:-:S06]  /*f0b0*/  UISETP.NE.AND UP0, UPT, UR53, 0x3, UPT ;  /* 0x000000033500788c */ /* 0x000fcc000bf05270 */
[----:B------:R-:W-:-:S13]  /*f0c0*/  PLOP3.LUT P1, PT, PT, PT, UP0, 0x80, 0x0 ;  /* 0x000000000000781c */ /* 0x000fda0003f2f008 */
[----:B------:R-:W-:Y:S05]  /*f0d0*/  @!P1 BRA `(.L_x_565) ;  /* 0x0000000000049947 */ /* 0x000fea0003800000 */
[----:B------:R-:W-:Y:S01]  /*f0e0*/  BPT.TRAP 0x1 ;  /* 0x000000040000795c */ /* 0x000fe20000300000 */
.L_x_565:
[----:B------:R-:W-:Y:S01]  /*f0f0*/  LEA R97, R17, R16, 0x3 ;  /* 0x0000001011617211 */ /* 0x000fe200078e18ff */
[----:B------:R-:W-:Y:S01]  /*f100*/  IMAD R96, R24, -0xa0, R2 ;  /* 0xffffff6018607824 */ /* 0x000fe200078e0202 */
[----:B------:R-:W-:Y:S01]  /*f110*/  SHF.L.U32 R98, R169, 0x1f, RZ ;  /* 0x0000001fa9627819 */ /* 0x000fe200000006ff */
[----:B------:R-:W-:Y:S03]  /*f120*/  BSSY B1, `(.L_x_566) ;  /* 0x0000004000017945 */ /* 0x000fe60003800000 */
[----:B------:R-:W1:Y:S01]  /*f130*/  SYNCS.PHASECHK.TRANS64.TRYWAIT P2, [R97+URZ+0x29890], R98 ;  /* 0x02989062610075a7 */ /* 0x000e62000804017f */
[----:B------:R-:W-:Y:S01]  /*f140*/  VIMNMX R96, R96, 0xa0, PT ;  /* 0x000000a060607848 */ /* 0x000fe20003fe0100 */
[----:B-1----:R-:W-:Y:S06]  /*f150*/  @!P2 BRA `(.L_x_567) ;  /* 0x000001800064a947 */ /* 0x002fec0003800000 */
.L_x_798:
[----:B------:R-:W-:Y:S05]  /*f160*/  BSYNC B1 ;  /* 0x0000000000017941 */ /* 0x000fea0003800000 */
.L_x_566:
[----:B------:R-:W-:Y:S01]  /*f170*/  ISETP.GE.AND P2, PT, R168, R96, PT ;  /* 0x00000060a800720c */ /* 0x000fe20003f46270 */
[----:B------:R-:W-:-:S12]  /*f180*/  BSSY B1, `(.L_x_568) ;  /* 0x0000014000017945 */ /* 0x000fd80003800000 */
[----:B------:R-:W-:Y:S05]  /*f190*/  @P2 BRA `(.L_x_569) ;  /* 0x0000000000482947 */ /* 0x000fea0003800000 */
[----:B------:R-:W-:-:S13]  /*f1a0*/  ISETP.NE.AND P2, PT, R34, RZ, PT ;  /* 0x000000ff2200720c */ /* 0x000fda0003f45270 */
[----:B0-----:R-:W0:Y:S04]  /*f1b0*/  @P2 LDS.128 R40, [R47+0x1a400] ;  /* 0x01a400002f282984 */ /* 0x001e280000000c00 */
[----:B0-----:R-:W-:Y:S01]  /*f1c0*/  @P2 STG.E.128 desc[UR54][R48.64], R40 ;  /* 0x0000002830002986 */ /* 0x001fe2000c101d36 */
[----:B------:R-:W-:-:S13]  /*f1d0*/  ISETP.NE.AND P2, PT, R35, RZ, PT ;  /* 0x000000ff2300720c */ /* 0x000fda0003f45270 */
[----:B------:R-:W0:Y:S04]  /*f1e0*/  @P2 LDS.128 R40, [R46+0x1a400] ;  /* 0x01a400002e282984 */ /* 0x000e280000000c00 */
        /* <DEDUP_REMOVED lines=12> */
[----:B0-----:R2:W-:Y:S02]  /*f2b0*/  @P2 STG.E.128 desc[UR54][R48.64+0xa0], R40 ;  /* 0x0000a02830002986 */ /* 0x0015e4000c101d36 */
.L_x_569:
[----:B------:R-:W-:Y:S05]  /*f2c0*/  BSYNC B1 ;  /* 0x0000000000017941 */ /* 0x000fea0003800000 */
.L_x_568:
[----:B------:R-:W-:-:S13]  /*f2d0*/  ISETP.GE.AND P2, PT, R218, R96, PT ;  /* 0x00000060da00720c */ /* 0x000fda0003f46270 */
[----:B------:R-:W-:Y:S05]  /*f2e0*/  @P2 BRA `(.L_x_513) ;  /* 0x0000000000482947 */ /* 0x000fea0003800000 */
[----:B------:R-:W-:-:S13]  /*f2f0*/  ISETP.NE.AND P2, PT, R34, RZ, PT ;  /* 0x000000ff2200720c */ /* 0x000fda0003f45270 */
[----:B0-2---:R-:W0:Y:S04]  /*f300*/  @P2 LDS.128 R40, [R47+0x1c400] ;  /* 0x01c400002f282984 */ /* 0x005e280000000c00 */
        /* <DEDUP_REMOVED lines=16> */
.L_x_513:
[----:B------:R-:W-:Y:S05]  /*f410*/  BSYNC B0 ;  /* 0x0000000000007941 */ /* 0x000fea0003800000 */
.L_x_479:
[----:B01234-:R-:W0:Y:S01]  /*f420*/  S2R R40, SR_TID.X ;  /* 0x0000000000287919 */ /* 0x01fe220000002100 */
[----:B------:R-:W-:Y:S01]  /*f430*/  @!PT LDS RZ, [RZ] ;  /* 0x00000000fffff984 */ /* 0x000fe20000000800 */
[----:B------:R-:W-:Y:S01]  /*f440*/  @!PT LDS RZ, [RZ] ;  /* 0x00000000fffff984 */ /* 0x000fe20000000800 */
[----:B------:R-:W-:Y:S01]  /*f450*/  @!PT LDS RZ, [RZ] ;  /* 0x00000000fffff984 */ /* 0x000fe20000000800 */
[----:B------:R-:W-:Y:S01]  /*f460*/  @!PT LDS RZ, [RZ] ;  /* 0x00000000fffff984 */ /* 0x000fe20000000800 */
[----:B------:R1:W-:Y:S06]  /*f470*/  MEMBAR.ALL.CTA ;  /* 0x0000000000007992 */ /* 0x0003ec0000008000 */
[----:B-1----:R-:W1:Y:S01]  /*f480*/  FENCE.VIEW.ASYNC.S ;  /* 0x00000000000073c6 */ /* 0x002e620000000000 */
[----:B------:R-:W-:Y:S05]  /*f490*/  WARPSYNC.ALL ;  /* 0x0000000000007948 */ /* 0x000fea0003800000 */
[----:B------:R-:W-:Y:S01]  /*f4a0*/  BSSY B0, `(.L_x_570) ;  /* 0x0000009000007945 */ /* 0x000fe20003800000 */
[----:B0-----:R-:W-:Y:S01]  /*f4b0*/  LOP3.LUT R40, R40, 0x7f, RZ, 0xc0, !PT ;  /* 0x0000007f28287812 */ /* 0x001fe200078ec0ff */
[----:B-1----:R0:W-:Y:S03]  /*f4c0*/  BAR.SYNC.DEFER_BLOCKING R163, 0x80 ;  /* 0x000200a30000751d */ /* 0x0021e60000010000 */
[----:B------:R-:W-:-:S13]  /*f4d0*/  ISETP.NE.AND P2, PT, R40, RZ, PT ;  /* 0x000000ff2800720c */ /* 0x000fda0003f45270 */
[----:B------:R-:W-:-:S05]  /*f4e0*/  @!P2 VIADD R40, R97, 0x298a0 ;  /* 0x000298a06128a836 */ /* 0x000fca0000000000 */
[----:B------:R-:W-:-:S04]  /*f4f0*/  @!P2 PRMT R40, RZ, 0x654, R40 ;  /* 0x00000654ff28a816 */ /* 0x000fc80000000028 */
[----:B------:R0:W-:Y:S01]  /*f500*/  @!P2 SYNCS.ARRIVE.TRANS64.RED.A1T0 RZ, [R40+URZ], RZ ;  /* 0x000000ff28ffa9a7 */ /* 0x0001e2000810043f */
[----:B------:R-:W-:Y:S05]  /*f510*/  @!P1 BRA `(.L_x_571) ;  /* 0x0000000000049947 */ /* 0x000fea0003800000 */
[----:B------:R-:W-:Y:S01]  /*f520*/  BPT.TRAP 0x1 ;  /* 0x000000040000795c */ /* 0x000fe20000300000 */
.L_x_571:
[----:B------:R-:W-:Y:S05]  /*f530*/  BSYNC B0 ;  /* 0x0000000000007941 */ /* 0x000fea0003800000 */
.L_x_570:
[----:B------:R-:W1:Y:S01]  /*f540*/  SYNCS.PHASECHK.TRANS64.TRYWAIT P1, [R97+URZ+0x298b0], R98 ;  /* 0x0298b062610075a7 */ /* 0x000e62000802017f */
[----:B------:R-:W-:Y:S01]  /*f550*/  ULDC UR42, c[0x0][0x320] ;  /* 0x0000c800002a7ab9 */ /* 0x000fe20000000800 */
[----:B------:R-:W-:Y:S01]  /*f560*/  ULDC.64 UR40, c[0x0][0x328] ;  /* 0x0000ca0000287ab9 */ /* 0x000fe20000000a00 */
[----:B------:R-:W-:Y:S01]  /*f570*/  ULDC.64 UR38, c[0x0][0x318] ;  /* 0x0000c60000267ab9 */ /* 0x000fe20000000a00 */
[----:B------:R-:W-:Y:S01]  /*f580*/  BSSY B0, `(.L_x_572) ;  /* 0x0000003000007945 */ /* 0x000fe20003800000 */
[----:B------:R-:W-:-:S03]  /*f590*/  IMAD R41, R17, 0x5000, R209 ;  /* 0x0000500011297824 */ /* 0x000fc600078e02d1 */
[----:B-1----:R-:W-:Y:S05]  /*f5a0*/  @!P1 BRA `(.L_x_573) ;  /* 0x0000017c00649947 */ /* 0x002fea0003800000 */
.L_x_799:
[----:B------:R-:W-:Y:S05]  /*f5b0*/  BSYNC B0 ;  /* 0x0000000000007941 */ /* 0x000fea0003800000 */
.L_x_572:
[----:B------:R-:W-:Y:S01]  /*f5c0*/  ISETP.GE.AND P1, PT, R168, R96, PT ;  /* 0x00000060a800720c */ /* 0x000fe20003f26270 */
[----:B------:R-:W-:Y:S01]  /*f5d0*/  BSSY B0, `(.L_x_574) ;  /* 0x000001a000007945 */ /* 0x000fe20003800000 */
[C---:B------:R-:W-:Y:S01]  /*f5e0*/  IMAD.IADD R48, R16.reuse, 0x1, R41 ;  /* 0x0000000110307824 */ /* 0x040fe200078e0229 */
[-C--:B------:R-:W-:Y:S01]  /*f5f0*/  IADD3 R49, R16, R41.reuse, R124 ;  /* 0x0000002910317210 */ /* 0x080fe20007ffe07c */
[----:B------:R-:W-:Y:S01]  /*f600*/  IMAD.WIDE R44, R24, 0xa0, R118 ;  /* 0x000000a0182c7825 */ /* 0x000fe200078e0276 */
[CC--:B------:R-:W-:Y:S02]  /*f610*/  IADD3 R50, R16.reuse, R41.reuse, R121 ;  /* 0x0000002910327210 */ /* 0x0c0fe40007ffe079 */
[----:B------:R-:W-:-:S06]  /*f620*/  IADD3 R51, R16, R41, R130 ;  /* 0x0000002910337210 */ /* 0x000fcc0007ffe082 */
[----:B------:R-:W-:Y:S05]  /*f630*/  @P1 BRA `(.L_x_575) ;  /* 0x00000000004c1947 */ /* 0x000fea0003800000 */
[----:B0-----:R-:W-:Y:S02]  /*f640*/  IMAD.MOV.U32 R40, RZ, RZ, R114 ;  /* 0x000000ffff287224 */ /* 0x001fe400078e0072 */
[----:B------:R-:W-:Y:S02]  /*f650*/  IMAD.MOV.U32 R41, RZ, RZ, R33 ;  /* 0x000000ffff297224 */ /* 0x000fe400078e0021 */
[----:B------:R-:W-:Y:S02]  /*f660*/  IMAD R43, R45, UR40, RZ ;  /* 0x000000282d2b7c24 */ /* 0x000fe4000f8e02ff */
[----:B------:R-:W-:-:S04]  /*f670*/  IMAD.WIDE.U32 R40, R44, UR40, R40 ;  /* 0x000000282c287c25 */ /* 0x000fc8000f8e0028 */
[----:B------:R-:W-:Y:S01]  /*f680*/  IMAD R43, R44, UR41, R43 ;  /* 0x000000292c2b7c24 */ /* 0x000fe2000f8e022b */
[----:B------:R-:W-:-:S04]  /*f690*/  IADD3 R46, P1, R40, UR38, RZ ;  /* 0x00000026282e7c10 */ /* 0x000fc8000ff3e0ff */
[----:B------:R-:W-:Y:S02]  /*f6a0*/  IADD3.X R47, R41, UR39, R43, P1, !PT ;  /* 0x00000027292f7c10 */ /* 0x000fe40008ffe42b */
[----:B------:R-:W-:-:S13]  /*f6b0*/  ISETP.GE.AND P1, PT, R18, UR42, PT ;  /* 0x0000002a12007c0c */ /* 0x000fda000bf26270 */
[----:B------:R-:W0:Y:S04]  /*f6c0*/  @!P1 LDS.128 R40, [R48+0xa400] ;  /* 0x00a4000030289984 */ /* 0x000e280000000c00 */
[----:B0-----:R-:W-:Y:S01]  /*f6d0*/  @!P1 STG.E.128 desc[UR54][R46.64], R40 ;  /* 0x000000282e009986 */ /* 0x001fe2000c101d36 */
        /* <DEDUP_REMOVED lines=8> */
[----:B0-----:R2:W-:Y:S02]  /*f760*/  @!P1 STG.E.128 desc[UR54][R46.64+0x60], R40 ;  /* 0x000060282e009986 */ /* 0x0015e4000c101d36 */
.L_x_575:
[----:B------:R-:W-:Y:S05]  /*f770*/  BSYNC B0 ;  /* 0x0000000000007941 */ /* 0x000fea0003800000 */
.L_x_574:
[----:B------:R-:W-:Y:S01]  /*f780*/  ISETP.GE.AND P1, PT, R218, R96, PT ;  /* 0x00000060da00720c */ /* 0x000fe20003f26270 */
[----:B------:R-:W-:-:S12]  /*f790*/  BSSY B0, `(.L_x_576) ;  /* 0x0000017000007945 */ /* 0x000fd80003800000 */
[----:B------:R-:W-:Y:S05]  /*f7a0*/  @P1 BRA `(.L_x_577) ;  /* 0x0000000000541947 */ /* 0x000fea0003800000 */
[----:B--2---:R-:W-:Y:S01]  /*f7b0*/  IADD3 R43, P1, R44, 0x80, RZ ;  /* 0x000000802c2b7810 */ /* 0x004fe20007f3e0ff */
[----:B0-----:R-:W-:Y:S02]  /*f7c0*/  IMAD.MOV.U32 R40, RZ, RZ, R114 ;  /* 0x000000ffff287224 */ /* 0x001fe400078e0072 */
[----:B------:R-:W-:Y:S01]  /*f7d0*/  IMAD.MOV.U32 R41, RZ, RZ, R33 ;  /* 0x000000ffff297224 */ /* 0x000fe200078e0021 */
[----:B------:R-:W-:Y:S01]  /*f7e0*/  IADD3.X R44, RZ, R45, RZ, P1, !PT ;  /* 0x0000002dff2c7210 */ /* 0x000fe20000ffe4ff */
[----:B------:R-:W-:-:S04]  /*f7f0*/  IMAD.WIDE.U32 R40, R43, UR40, R40 ;  /* 0x000000282b287c25 */ /* 0x000fc8000f8e0028 */
[----:B------:R-:W-:-:S04]  /*f800*/  IMAD R44, R44, UR40, RZ ;  /* 0x000000282c2c7c24 */ /* 0x000fc8000f8e02ff */
        /* <DEDUP_REMOVED lines=15> */
.L_x_577:
[----:B------:R-:W-:Y:S05]  /*f900*/  BSYNC B0 ;  /* 0x0000000000007941 */ /* 0x000fea0003800000 */
.L_x_576:
[----:B0-23--:R-:W2:Y:S01]  /*f910*/  LDL R40, [R1+0x10] ;  /* 0x0000100001287983 */ /* 0x00dea20000100800 */
[----:B------:R-:W-:Y:S02]  /*f920*/  VIADD R17, R17, 0x1 ;  /* 0x0000000111117836 */ /* 0x000fe40000000000 */
[----:B-1----:R-:W-:Y:S01]  /*f930*/  @!P2 VIADD R97, R97, 0x298c0 ;  /* 0x000298c06161a836 */ /* 0x002fe20000000000 */
[----:B------:R-:W-:Y:S01]  /*f940*/  @!PT LDS RZ, [RZ] ;  /* 0x00000000fffff984 */ /* 0x000fe20000000800 */
[----:B------:R-:W-:Y:S01]  /*f950*/  @!PT LDS RZ, [RZ] ;  /* 0x00000000fffff984 */ /* 0x000fe20000000800 */
[----:B------:R-:W-:Y:S01]  /*f960*/  @!PT LDS RZ, [RZ] ;  /* 0x00000000fffff984 */ /* 0x000fe20000000800 */
[----:B------:R-:W-:Y:S01]  /*f970*/  @!PT LDS RZ, [RZ] ;  /* 0x00000000fffff984 */ /* 0x000fe20000000800 */
[----:B------:R0:W-:Y:S06]  /*f980*/  MEMBAR.ALL.CTA ;  /* 0x0000000000007992 */ /* 0x0001ec0000008000 */
[----:B0-----:R-:W0:Y:S02]  /*f990*/  FENCE.VIEW.ASYNC.S ;  /* 0x00000000000073c6 */ /* 0x001e240000000000 */
[----:B0-----:R0:W-:Y:S01]  /*f9a0*/  BAR.SYNC.DEFER_BLOCKING R163, 0x80 ;  /* 0x000200a30000751d */ /* 0x0011e20000010000 */
[----:B------:R-:W-:-:S02]  /*f9b0*/  ISETP.NE.AND P1, PT, R17, 0x2, PT ;  /* 0x000000021100780c */ /* 0x000fc40003f25270 */
[----:B------:R-:W-:Y:S02]  /*f9c0*/  @!P2 PRMT R97, RZ, 0x654, R97 ;  /* 0x00000654ff61a816 */ /* 0x000fe40000000061 */
[----:B------:R-:W-:Y:S02]  /*f9d0*/  SEL R17, R17, RZ, P1 ;  /* 0x000000ff11117207 */ /* 0x000fe40000800000 */
[----:B------:R0:W-:Y:S01]  /*f9e0*/  @!P2 SYNCS.ARRIVE.TRANS64.RED.A1T0 RZ, [R97+URZ], RZ ;  /* 0x000000ff61ffa9a7 */ /* 0x0001e2000810043f */
[----:B--2---:R-:W-:Y:S02]  /*f9f0*/  LOP3.LUT P4, RZ, R40, 0x2, RZ, 0xc0, !PT ;  /* 0x0000000228ff7812 */ /* 0x004fe4000788c0ff */
[----:B------:R-:W-:-:S04]  /*fa00*/  SEL R40, RZ, 0x1, P1 ;  /* 0x00000001ff287807 */ /* 0x000fc80000800000 */
[----:B------:R-:W-:-:S07]  /*fa10*/  LOP3.LUT R169, R169, R40, RZ, 0x3c, !PT ;  /* 0x00000028a9a97212 */ /* 0x000fce00078e3cff */
[----:B0-----:R-:W-:Y:S05]  /*fa20*/  @P4 BRA `(.L_x_578) ;  /* 0xffffff2c00d84947 */ /* 0x001fea000383ffff */
[----:B------:R-:W0:Y:S01]  /*fa30*/  S2R R41, SR_TID.X ;  /* 0x0000000000297919 */ /* 0x000e220000002100 */
[----:B------:R-:W-:Y:S02]  /*fa40*/  PLOP3.LUT P0, PT, PT, PT, PT, 0x8, 0x0 ;  /* 0x000000000000781c */ /* 0x000fe40003f0e170 */
[----:B0-----:R-:W-:-:S04]  /*fa50*/  SHF.R.U32.HI R41, RZ, 0x7, R41 ;  /* 0x00000007ff297819 */ /* 0x001fc80000011629 */
[----:B------:R-:W-:-:S13]  /*fa60*/  ISETP.NE.AND P4, PT, R41, 0x1, PT ;  /* 0x000000012900780c */ /* 0x000fda0003f85270 */
[----:B------:R-:W-:Y:S06]  /*fa70*/  @!P4 BAR.ARV 0x9, 0x100 ;  /* 0x024400000000cb1d */ /* 0x000fec0000002000 */
.L_x_474:
[----:B------:R-:W-:Y:S05]  /*fa80*/  @P0 BRA `(.L_x_579) ;  /* 0x00000000000c0947 */ /* 0x000fea0003800000 */
[----:B------:R-:W0:Y:S01]  /*fa90*/  FENCE.VIEW.ASYNC.G ;  /* 0x00000000000073c6 */ /* 0x000e220000000100 */
[----:B------:R-:W-:Y:S05]  /*faa0*/  WARPSYNC.ALL ;  /* 0x0000000000007948 */ /* 0x000fea0003800000 */
[----:B0-----:R-:W-:Y:S06]  /*fab0*/  BAR.ARV 0xc, 0x180 ;  /* 0x0306000000007b1d */ /* 0x001fec0000002000 */
.L_x_579:
[----:B------:R-:W-:Y:S01]  /*fac0*/  ULDC.64 UR6, c[0x0][0x998] ;  /* 0x0002660000067ab9 */ /* 0x000fe20000000a00 */
[----:B------:R-:W-:Y:S01]  /*fad0*/  ULDC.64 UR4, c[0x0][0x990] ;  /* 0x0002640000047ab9 */ /* 0x000fe20000000a00 */
[----:B------:R-:W-:Y:S02]  /*fae0*/  ISETP.NE.U32.AND P1, PT, RZ, UR6, PT ;  /* 0x00000006ff007c0c */ /* 0x000fe4000bf25070 */
[----:B------:R-:W-:Y:S02]  /*faf0*/  ISETP.NE.U32.AND P0, PT, RZ, UR4, PT ;  /* 0x00000004ff007c0c */ /* 0x000fe4000bf05070 */
[----:B------:R-:W-:Y:S02]  /*fb00*/  ISETP.NE.AND.EX P1, PT, RZ, UR7, PT, P1 ;  /* 0x00000007ff007c0c */ /* 0x000fe4000bf25310 */
[----:B------:R-:W-:-:S11]  /*fb10*/  ISETP.NE.AND.EX P0, PT, RZ, UR5, PT, P0 ;  /* 0x00000005ff007c0c */ /* 0x000fd6000bf05300 */
[----:B------:R-:W0:Y:S01]  /*fb20*/  @P1 LDC.64 R8, c[0x0][0x9b8] ;  /* 0x00026e00ff081b82 */ /* 0x000e220000000a00 */
[----:B------:R-:W-:-:S07]  /*fb30*/  @P1 SHF.R.S32.HI R15, RZ, 0x1f, R206 ;  /* 0x0000001fff0f1819 */ /* 0x000fce00000114ce */
[----:B------:R-:W1:Y:S08]  /*fb40*/  @P0 LDC.64 R6, c[0x0][0x9a8] ;  /* 0x00026a00ff060b82 */ /* 0x000e700000000a00 */
[----:B------:R-:W2:Y:S08]  /*fb50*/  @P1 LDC.64 R10, c[0x0][0x9c0] ;  /* 0x00027000ff0a1b82 */ /* 0x000eb00000000a00 */
[----:B------:R-:W3:Y:S01]  /*fb60*/  @P0 LDC.64 R12, c[0x0][0x9b0] ;  /* 0x00026c00ff0c0b82 */ /* 0x000ee20000000a00 */
[----:B0-----:R-:W-:-:S02]  /*fb70*/  @P1 IMAD R2, R216, R8, RZ ;  /* 0x00000008d8021224 */ /* 0x001fc400078e02ff */
[----:B------:R-:W-:-:S04]  /*fb80*/  @P1 IMAD.WIDE.U32 R4, R210, R8, RZ ;  /* 0x00000008d2041225 */ /* 0x000fc800078e00ff */
[----:B------:R-:W-:Y:S02]  /*fb90*/  @P1 IMAD R9, R210, R9, R2 ;  /* 0x00000009d2091224 */ /* 0x000fe400078e0202 */
[-C--:B-1----:R-:W-:Y:S02]  /*fba0*/  @P0 IMAD R0, R216, R6.reuse, RZ ;  /* 0x00000006d8000224 */ /* 0x082fe400078e02ff */
[C---:B------:R-:W-:Y:S01]  /*fbb0*/  @P0 IMAD.WIDE.U32 R2, R210.reuse, R6, RZ ;  /* 0x00000006d2020225 */ /* 0x040fe200078e00ff */
[----:B------:R-:W-:Y:S02]  /*fbc0*/  @P1 IADD3 R5, R5, R9, RZ ;  /* 0x0000000905051210 */ /* 0x000fe40007ffe0ff */
[----:B------:R-:W-:Y:S01]  /*fbd0*/  @P0 SHF.R.S32.HI R9, RZ, 0x1f, R206 ;  /* 0x0000001fff090819 */ /* 0x000fe200000114ce */
[----:B------:R-:W-:Y:S02]  /*fbe0*/  @P0 IMAD R7, R210, R7, R0 ;  /* 0x00000007d2070224 */ /* 0x000fe400078e0200 */
[----:B--2---:R-:W-:-:S02]  /*fbf0*/  @P1 IMAD R6, R15, R10, RZ ;  /* 0x0000000a0f061224 */ /* 0x004fc400078e02ff */
[----:B------:R-:W-:Y:S02]  /*fc00*/  @P0 IMAD.IADD R3, R3, 0x1, R7 ;  /* 0x0000000103030824 */ /* 0x000fe400078e0207 */
[C---:B------:R-:W-:Y:S02]  /*fc10*/  @P1 IMAD R11, R206.reuse, R11, R6 ;  /* 0x0000000bce0b1224 */ /* 0x040fe400078e0206 */
[----:B------:R-:W-:-:S04]  /*fc20*/  @P1 IMAD.WIDE.U32 R6, R206, R10, R4 ;  /* 0x0000000ace061225 */ /* 0x000fc800078e0004 */
[-C--:B---3--:R-:W-:Y:S01]  /*fc30*/  @P0 IMAD R0, R9, R12.reuse, RZ ;  /* 0x0000000c09000224 */ /* 0x088fe200078e02ff */
[----:B------:R-:W-:Y:S01]  /*fc40*/  @P1 LEA R8, P3, R6, UR6, 0x2 ;  /* 0x0000000606081c11 */ /* 0x000fe2000f8610ff */
[----:B------:R-:W-:-:S04]  /*fc50*/  @P0 IMAD.WIDE.U32 R2, R206, R12, R2 ;  /* 0x0000000cce020225 */ /* 0x000fc800078e0002 */
[----:B------:R-:W-:Y:S01]  /*fc60*/  @P0 IMAD R9, R206, R13, R0 ;  /* 0x0000000dce090224 */ /* 0x000fe200078e0200 */
[----:B------:R-:W-:Y:S01]  /*fc70*/  @P0 LEA R4, P2, R2, UR4, 0x2 ;  /* 0x0000000402040c11 */ /* 0x000fe2000f8410ff */
[----:B------:R-:W-:Y:S01]  /*fc80*/  @P1 IMAD.IADD R5, R7, 0x1, R11 ;  /* 0x0000000107051824 */ /* 0x000fe200078e020b */
[----:B------:R-:W-:Y:S01]  /*fc90*/  ULDC UR4, c[0x0][0x988] ;  /* 0x0002620000047ab9 */ /* 0x000fe20000000800 */
[----:B------:R-:W-:Y:S02]  /*fca0*/  @P0 IMAD.IADD R3, R3, 0x1, R9 ;  /* 0x0000000103030824 */ /* 0x000fe400078e0209 */
[----:B------:R-:W-:Y:S01]  /*fcb0*/  IMAD.MOV.U32 R0, RZ, RZ, 0x3f800000 ;  /* 0x3f800000ff007424 */ /* 0x000fe200078e00ff */
[----:B------:R-:W-:Y:S02]  /*fcc0*/  @P1 LEA.HI.X R9, R6, UR7, R5, 0x2, P3 ;  /* 0x0000000706091c11 */ /* 0x000fe400098f1405 */
[----:B------:R-:W-:Y:S02]  /*fcd0*/  @P0 LEA.HI.X R5, R2, UR5, R3, 0x2, P2 ;  /* 0x0000000502050c11 */ /* 0x000fe400090f1403 */
[----:B------:R-:W-:Y:S01]  /*fce0*/  MOV R3, 0x3f800000 ;  /* 0x3f80000000037802 */ /* 0x000fe20000000f00 */
[----:B------:R0:W2:Y:S05]  /*fcf0*/  @P1 LDG.E R0, desc[UR54][R8.64] ;  /* 0x0000003608001981 */ /* 0x0000aa000c1e1900 */
[----:B------:R1:W2:Y:S01]  /*fd00*/  @P0 LDG.E R3, desc[UR54][R4.64] ;  /* 0x0000003604030981 */ /* 0x0002a2000c1e1900 */
[----:B------:R-:W-:-:S02]  /*fd10*/  ISETP.GE.AND P1, PT, R158, 0x1, PT ;  /* 0x000000019e00780c */ /* 0x000fc40003f26270 */
[----:B------:R-:W-:Y:S02]  /*fd20*/  CS2R R88, SRZ ;  /* 0x0000000000587805 */ /* 0x000fe4000001ff00 */
[----:B------:R-:W-:Y:S01]  /*fd30*/  PLOP3.LUT P0, PT, PT, PT, PT, 0x80, 0x0 ;  /* 0x000000000000781c */ /* 0x000fe20003f0f070 */
[----:B------:R-:W-:Y:S01]  /*fd40*/  IMAD.MOV.U32 R87, RZ, RZ, RZ ;  /* 0x000000ffff577224 */ /* 0x000fe200078e00ff */
[----:B------:R-:W-:Y:S02]  /*fd50*/  CS2R R6, SRZ ;  /* 0x0000000000067805 */ /* 0x000fe4000001ff00 */
[----:B------:R-:W-:Y:S02]  /*fd60*/  CS2R R10, SRZ ;  /* 0x00000000000a7805 */ /* 0x000fe4000001ff00 */
[----:B0-----:R-:W-:Y:S02]  /*fd70*/  CS2R R8, SRZ ;  /* 0x0000000000087805 */ /* 0x001fe4000001ff00 */
[----:B------:R-:W-:-:S02]  /*fd80*/  CS2R R12, SRZ ;  /* 0x00000000000c7805 */ /* 0x000fc4000001ff00 */
[----:B------:R-:W-:Y:S02]  /*fd90*/  CS2R R14, SRZ ;  /* 0x00000000000e7805 */ /* 0x000fe4000001ff00 */
[----:B-1----:R-:W-:Y:S02]  /*fda0*/  CS2R R4, SRZ ;  /* 0x0000000000047805 */ /* 0x002fe4000001ff00 */
        /* <DEDUP_REMOVED lines=22> */
[----:B------:R-:W-:Y:S01]  /*ff10*/  CS2R R98, SRZ ;  /* 0x0000000000627805 */ /* 0x000fe2000001ff00 */
[----:B------:R-:W-:Y:S01]  /*ff20*/  IMAD.MOV.U32 R68, RZ, RZ, RZ ;  /* 0x000000ffff447224 */ /* 0x000fe200078e00ff */
[----:B------:R-:W-:Y:S01]  /*ff30*/  CS2R R100, SRZ ;  /* 0x0000000000647805 */ /* 0x000fe2000001ff00 */
[----:B------:R-:W-:Y:S02]  /*ff40*/  IMAD.MOV.U32 R72, RZ, RZ, RZ ;  /* 0x000000ffff487224 */ /* 0x000fe400078e00ff */
[----:B------:R-:W-:Y:S02]  /*ff50*/  IMAD.MOV.U32 R103, RZ, RZ, RZ ;  /* 0x000000ffff677224 */ /* 0x000fe400078e00ff */
[----:B--2---:R-:W-:-:S04]  /*ff60*/  FMUL.FTZ R0, R3, R0 ;  /* 0x0000000003007220 */ /* 0x004fc80000410000 */
[----:B------:R-:W-:Y:S01]  /*ff70*/  FMUL.FTZ R2, R0, UR4 ;  /* 0x0000000400027c20 */ /* 0x000fe20008410000 */
[----:B------:R-:W-:Y:S06]  /*ff80*/  @!P1 BRA `(.L_x_580) ;  /* 0x000000e000bc9947 */ /* 0x000fec0003800000 */
[----:B------:R-:W-:-:S03]  /*ff90*/  UMOV UR4, 0xffffffff ;  /* 0xffffffff00047882 */ /* 0x000fc60000000000 */
[----:B------:R-:W-:Y:S05]  /*ffa0*/  BRA.DIV UR4, `(.L_x_581) ;  /* 0x0000017204f87947 */ /* 0x000fea000b800000 */
[----:B------:R0:W1:Y:S02]  /*ffb0*/  SHFL.IDX PT, R201, R234, RZ, 0x1f ;  /* 0x00001fffeac97589 */ /* 0x00006400000e0000 */
.L_x_802:
[----:B------:R-:W-:Y:S01]  /*ffc0*/  ULOP3.LUT UP0, URZ, UR52, 0x9f, URZ, 0xc0, !UPT ;  /* 0x0000009f343f7892 */ /* 0x000fe2000f80c03f */
[----:B-1----:R-:W-:-:S04]  /*ffd0*/  LEA.HI R0, R201, R201, RZ, 0x1 ;  /* 0x000000c9c9007211 */ /* 0x002fc800078f08ff */
[----:B------:R-:W-:Y:S02]  /*ffe0*/  LOP3.LUT R0, R0, 0x3e, RZ, 0xc0, !PT ;  /* 0x0000003e00007812 */ /* 0x000fe400078ec0ff */
[----:B------:R-:W-:Y:S02]  /*fff0*/  PLOP3.LUT P0, PT, PT, PT, UP0, 0x80, 0x0 ;  /* 0x000000000000781c */ /* 0x000fe40003f0f008 */
[----:B------:R-:W-:-:S04]  /*10000*/  IADD3 R0, R201, -R0, RZ ;  /* 0x80000000c9007210 */ /* 0x000fc80007ffe0ff */
[----:B------:R-:W-:-:S04]  /*10010*/  LEA R0, R0, UR52, 0xc ;  /* 0x0000003400007c11 */ /* 0x000fc8000f8e60ff */
[----:B------:R-:W-:-:S04]  /*10020*/  SHF.R.U32.HI R0, RZ, 0x4, R0 ;  /* 0x00000004ff007819 */ /* 0x000fc80000011600 */
[----:B------:R-:W-:Y:S01]  /*10030*/  LOP3.LUT R44, R0, 0x3fff, RZ, 0xc0, !PT ;  /* 0x00003fff002c7812 */ /* 0x000fe200078ec0ff */
[----:B------:R-:W-:Y:S06]  /*10040*/  @!P0 BRA `(.L_x_582) ;  /* 0x0000000000408947 */ /* 0x000fec0003800000 */
[----:B------:R-:W-:Y:S01]  /*10050*/  MOV R0, 0x0 ;  /* 0x0000000000007802 */ /* 0x000fe20000000f00 */
[----:B------:R-:W-:Y:S01]  /*10060*/  ULDC.64 UR4, c[0x4][0xa0] ;  /* 0x0100280000047ab9 */ /* 0x000fe20000000a00 */
[----:B------:R-:W-:Y:S01]  /*10070*/  ULDC.64 UR6, c[0x4][0xa8] ;  /* 0x01002a0000067ab9 */ /* 0x000fe20000000a00 */
[----:B------:R-:W-:Y:S01]  /*10080*/  IMAD.U32 R4, RZ, RZ, UR4 ;  /* 0x00000004ff047e24 */ /* 0x000fe2000f8e00ff */
[----:B------:R1:W2:Y:S01]  /*10090*/  LDC.64 R14, c[0x4][R0] ;  /* 0x01000000000e7b82 */ /* 0x0002a20000000a00 */
        /* <DEDUP_REMOVED lines=8> */
[----:B-1----:R-:W-:-:S07]  /*10120*/  IMAD.MOV.U32 R13, RZ, RZ, RZ ;  /* 0x000000ffff0d7224 */ /* 0x002fce00078e00ff */
[----:B------:R-:W-:-:S07]  /*10130*/  LEPC R20, `(.L_x_582) ;  /* 0x000000001014794e */ /* 0x000fce0000000000 */
[----:B0-2--5:R-:W-:Y:S05]  /*10140*/  CALL.ABS.NOINC R14 ;  /* 0x000000000e007343 */ /* 0x025fea0003c00000 */
.L_x_582:
[----:B------:R-:W-:Y:S02]  /*10150*/  ULDC UR4, c[0x0][0x3f4] ;  /* 0x0000fd0000047ab9 */ /* 0x000fe40000000800 */
[----:B------:R-:W-:-:S13]  /*10160*/  ISETP.LT.AND P0, PT, RZ, UR4, PT ;  /* 0x00000004ff007c0c */ /* 0x000fda000bf01270 */
[----:B------:R-:W-:Y:S05]  /*10170*/  @P0 BRA `(.L_x_583) ;  /* 0x0000000000400947 */ /* 0x000fea0003800000 */
[----:B------:R-:W-:-:S04]  /*10180*/  ULEA.HI UR4, UR43, UR43, URZ, 0x1 ;  /* 0x0000002b2b047291 */ /* 0x000fc8000f8f083f */
[----:B------:R-:W-:-:S04]  /*10190*/  ULOP3.LUT UR4, UR4, 0xfffffffe, URZ, 0xc0, !UPT ;  /* 0xfffffffe04047892 */ /* 0x000fc8000f8ec03f */
[----:B------:R-:W-:-:S06]  /*101a0*/  UIADD3 UR4, UR43, -UR4, URZ ;  /* 0x800000042b047290 */ /* 0x000fcc000fffe03f */
[----:B------:R-:W-:-:S04]  /*101b0*/  MOV R3, UR4 ;  /* 0x0000000400037c02 */ /* 0x000fc80008000f00 */
[----:B------:R-:W-:-:S04]  /*101c0*/  SHF.L.U32 R3, R3, 0x1f, RZ ;  /* 0x0000001f03037819 */ /* 0x000fc800000006ff */
[----:B------:R1:W2:Y:S03]  /*101d0*/  SYNCS.PHASECHK.TRANS64.TRYWAIT P0, [R16+URZ+0x29800], R3 ;  /* 0x02980003100075a7 */ /* 0x0002a6000800017f */
[----:B--2---:R-:W-:Y:S05]  /*101e0*/  @!P0 NANOSLEEP.SYNCS 0x989680 ;  /* 0x009896800000895d */ /* 0x004fea0003900000 */
[----:B------:R-:W2:Y:S01]  /*101f0*/  @!P0 SYNCS.PHASECHK.TRANS64 P0, [R16+URZ+0x29800], R3 ;  /* 0x02980003100085a7 */ /* 0x000ea2000800007f */
[----:B------:R-:W-:Y:S04]  /*10200*/  BSSY B0, `(.L_x_584) ;  /* 0x0000006000007945 */ /* 0x000fe80003800000 */
[----:B--2---:R-:W-:Y:S05]  /*10210*/  @P0 BRA `(.L_x_585) ;  /* 0x0000000000100947 */ /* 0x004fea0003800000 */
.L_x_586:
[----:B--2---:R2:W3:Y:S02]  /*10220*/  SYNCS.PHASECHK.TRANS64.TRYWAIT P0, [R16+URZ+0x29800], R3 ;  /* 0x02980003100075a7 */ /* 0x0044e4000800017f */
[----:B---3--:R-:W-:Y:S05]  /*10230*/  @!P0 NANOSLEEP.SYNCS 0x989680 ;  /* 0x009896800000895d */ /* 0x008fea0003900000 */
[----:B------:R-:W3:Y:S02]  /*10240*/  @!P0 SYNCS.PHASECHK.TRANS64 P0, [R16+URZ+0x29800], R3 ;  /* 0x02980003100085a7 */ /* 0x000ee4000800007f */
[----:B---3--:R-:W-:Y:S05]  /*10250*/  @!P0 BRA `(.L_x_586) ;  /* 0xfffffffc00f08947 */ /* 0x008fea000383ffff */
.L_x_585:
[----:B------:R-:W-:Y:S05]  /*10260*/  BSYNC B0 ;  /* 0x0000000000007941 */ /* 0x000fea0003800000 */
.L_x_584:
[----:B------:R-:W-:Y:S05]  /*10270*/  BRA `(.L_x_587) ;  /* 0x0000006800e47947 */ /* 0x000fea0003800000 */
.L_x_583:
[----:B------:R-:W1:Y:S01]  /*10280*/  LDC.64 R24, c[0x0][0x3e8] ;  /* 0x0000fa00ff187b82 */ /* 0x000e620000000a00 */
[----:B------:R-:W-:Y:S01]  /*10290*/  ULOP3.LUT UP0, URZ, UR52, 0x1bf, URZ, 0xc0, !UPT ;  /* 0x000001bf343f7892 */ /* 0x000fe2000f80c03f */
[----:B-----5:R-:W-:Y:S01]  /*102a0*/  SHF.R.S32.HI R0, RZ, 0x1f, R144 ;  /* 0x0000001fff007819 */ /* 0x020fe20000011490 */
[----:B------:R-:W-:Y:S01]  /*102b0*/  ULDC.64 UR4, c[0x0][0x3f8] ;  /* 0x0000fe0000047ab9 */ /* 0x000fe20000000a00 */
[----:B------:R-:W-:-:S03]  /*102c0*/  ULDC.64 UR6, c[0x0][0x408] ;  /* 0x0001020000067ab9 */ /* 0x000fc60000000a00 */
[----:B------:R-:W-:Y:S01]  /*102d0*/  PLOP3.LUT P0, PT, PT, PT, UP0, 0x80, 0x0 ;  /* 0x000000000000781c */ /* 0x000fe20003f0f008 */
[----:B------:R-:W2:Y:S01]  /*102e0*/  LDC.64 R4, c[0x0][0x400] ;  /* 0x00010000ff047b82 */ /* 0x000ea20000000a00 */
[C---:B------:R-:W-:Y:S02]  /*102f0*/  IMAD R3, R0.reuse, UR4, RZ ;  /* 0x0000000400037c24 */ /* 0x040fe4000f8e02ff */
[----:B------:R-:W-:Y:S02]  /*10300*/  IMAD R7, R0, UR6, RZ ;  /* 0x0000000600077c24 */ /* 0x000fe4000f8e02ff */
[C---:B------:R-:W-:Y:S02]  /*10310*/  IMAD R3, R144.reuse, UR5, R3 ;  /* 0x0000000590037c24 */ /* 0x040fe4000f8e0203 */
[C---:B------:R-:W-:Y:S02]  /*10320*/  IMAD R7, R144.reuse, UR7, R7 ;  /* 0x0000000790077c24 */ /* 0x040fe4000f8e0207 */
[----:B-1----:R-:W-:-:S04]  /*10330*/  IMAD.WIDE.U32 R24, R144, UR4, R24 ;  /* 0x0000000490187c25 */ /* 0x002fc8000f8e0018 */
[----:B------:R-:W-:Y:S02]  /*10340*/  IMAD.IADD R26, R3, 0x1, R25 ;  /* 0x00000001031a7824 */ /* 0x000fe400078e0219 */
[----:B--2---:R-:W-:-:S04]  /*10350*/  IMAD.WIDE.U32 R144, R144, UR6, R4 ;  /* 0x0000000690907c25 */ /* 0x004fc8000f8e0004 */
[----:B------:R-:W-:Y:S01]  /*10360*/  IMAD.IADD R27, R7, 0x1, R145 ;  /* 0x00000001071b7824 */ /* 0x000fe200078e0291 */
        /* <DEDUP_REMOVED lines=8> */
[----:B------:R-:W-:Y:S01]  /*103f0*/  MOV R6, UR6 ;  /* 0x0000000600067c02 */ /* 0x000fe20008000f00 */
[----:B------:R-:W-:Y:S01]  /*10400*/  IMAD.U32 R7, RZ, RZ, UR7 ;  /* 0x00000007ff077e24 */ /* 0x000fe2000f8e00ff */
[----:B------:R-:W-:Y:S01]  /*10410*/  MOV R12, 0x1 ;  /* 0x00000001000c7802 */ /* 0x000fe20000000f00 */
[----:B------:R-:W-:-:S02]  /*10420*/  IMAD.U32 R10, RZ, RZ, UR4 ;  /* 0x00000004ff0a7e24 */ /* 0x000fc4000f8e00ff */
[----:B------:R-:W-:Y:S02]  /*10430*/  IMAD.U32 R11, RZ, RZ, UR5 ;  /* 0x00000005ff0b7e24 */ /* 0x000fe4000f8e00ff */
[----:B------:R-:W-:Y:S02]  /*10440*/  IMAD.MOV.U32 R8, RZ, RZ, 0x70 ;  /* 0x00000070ff087424 */ /* 0x000fe400078e00ff */
[----:B-1----:R-:W-:-:S07]  /*10450*/  IMAD.MOV.U32 R13, RZ, RZ, RZ ;  /* 0x000000ffff0d7224 */ /* 0x002fce00078e00ff */
[----:B------:R-:W-:-:S07]  /*10460*/  LEPC R20, `(.L_x_588) ;  /* 0x000000001014794e */ /* 0x000fce0000000000 */
[----:B0-2---:R-:W-:Y:S05]  /*10470*/  CALL.ABS.NOINC R14 ;  /* 0x000000000e007343 */ /* 0x005fea0003c00000 */
.L_x_588:
[----:B------:R-:W-:Y:S01]  /*10480*/  ULDC.U8 UR4, c[0x0][0x410] ;  /* 0x0001040000047ab9 */ /* 0x000fe20000000000 */
[----:B------:R-:W-:Y:S01]  /*10490*/  BSSY B0, `(.L_x_589) ;  /* 0x000068f000007945 */ /* 0x000fe20003800000 */
[----:B------:R-:W-:Y:S01]  /*104a0*/  ISETP.NE.AND P0, PT, RZ, UR4, PT ;  /* 0x00000004ff007c0c */ /* 0x000fe2000bf05270 */
[----:B------:R-:W-:-:S12]  /*104b0*/  IMAD R8, R205, 0x80, R168 ;  /* 0x00000080cd087824 */ /* 0x000fd800078e02a8 */
[----:B------:R-:W-:Y:S05]  /*104c0*/  @!P0 BRA `(.L_x_590) ;  /* 0x0000003400188947 */ /* 0x000fea0003800000 */
[----:B------:R-:W-:-:S03]  /*104d0*/  UMOV UR4, 0xffffffff ;  /* 0xffffffff00047882 */ /* 0x000fc60000000000 */
[----:B------:R-:W-:Y:S05]  /*104e0*/  BRA.DIV UR4, `(.L_x_591) ;  /* 0x0000016e04d47947 */ /* 0x000fea000b800000 */
[----:B------:R1:W2:Y:S04]  /*104f0*/  SHFL.IDX PT, R5, R24, RZ, 0x1e1f ;  /* 0x001e1fff18057589 */ /* 0x0002a800000e0000 */
[----:B------:R1:W3:Y:S04]  /*10500*/  SHFL.IDX PT, R14, R144, RZ, 0x1e1f ;  /* 0x001e1fff900e7589 */ /* 0x0002e800000e0000 */
[----:B------:R1:W4:Y:S04]  /*10510*/  SHFL.IDX PT, R3, R26, RZ, 0x1e1f ;  /* 0x001e1fff1a037589 */ /* 0x00032800000e0000 */
[----:B------:R1:W0:Y:S02]  /*10520*/  SHFL.IDX PT, R7, R27, RZ, 0x1e1f ;  /* 0x001e1fff1b077589 */ /* 0x00022400000e0000 */
.L_x_808:
[----:B------:R-:W-:Y:S01]  /*10530*/  ULDC UR4, c[0x0][0x448] ;  /* 0x0001120000047ab9 */ /* 0x000fe20000000800 */
[----:B------:R-:W-:Y:S01]  /*10540*/  BSSY B1, `(.L_x_592) ;  /* 0x0000048000017945 */ /* 0x000fe20003800000 */
[----:B------:R-:W-:Y:S01]  /*10550*/  IMAD R0, R157, UR4, RZ ;  /* 0x000000049d007c24 */ /* 0x000fe2000f8e02ff */
[----:B------:R-:W-:Y:S02]  /*10560*/  CS2R R36, SRZ ;  /* 0x0000000000247805 */ /* 0x000fe4000001ff00 */
[----:B------:R-:W-:Y:S02]  /*10570*/  CS2R R34, SRZ ;  /* 0x0000000000227805 */ /* 0x000fe4000001ff00 */
[----:B------:R-:W-:Y:S02]  /*10580*/  CS2R R28, SRZ ;  /* 0x00000000001c7805 */ /* 0x000fe4000001ff00 */
[----:B-1----:R-:W-:Y:S02]  /*10590*/  CS2R R24, SRZ ;  /* 0x0000000000187805 */ /* 0x002fe4000001ff00 */
[----:B------:R-:W-:-:S02]  /*105a0*/  ISETP.GE.AND P0, PT, R8, R0, PT ;  /* 0x000000000800720c */ /* 0x000fc40003f06270 */
        /* <DEDUP_REMOVED lines=9> */
[----:B------:R-:W-:Y:S01]  /*10640*/  ULDC UR4, c[0x0][0x3f4] ;  /* 0x0000fd0000047ab9 */ /* 0x000fe20000000800 */
[----:B------:R-:W-:Y:S02]  /*10650*/  CS2R R38, SRZ ;  /* 0x0000000000267805 */ /* 0x000fe4000001ff00 */
[----:B------:R-:W-:Y:S02]  /*10660*/  ISETP.GE.AND P5, PT, R22, UR4, PT ;  /* 0x0000000416007c0c */ /* 0x000fe4000bfa6270 */
[----:B------:R-:W-:Y:S02]  /*10670*/  CS2R R36, SRZ ;  /* 0x0000000000247805 */ /* 0x000fe4000001ff00 */
[----:B------:R-:W-:Y:S02]  /*10680*/  ISETP.GE.AND P2, PT, R171, UR4, PT ;  /* 0x00000004ab007c0c */ /* 0x000fe4000bf46270 */
[----:B------:R-:W-:Y:S02]  /*10690*/  CS2R R32, SRZ ;  /* 0x0000000000207805 */ /* 0x000fe4000001ff00 */
[----:B------:R-:W-:-:S05]  /*106a0*/  ISETP.GE.AND P3, PT, R170, UR4, PT ;  /* 0x00000004aa007c0c */ /* 0x000fca000bf66270 */
[----:B------:R-:W-:Y:S02]  /*106b0*/  @!P5 SHF.R.S32.HI R4, RZ, 0x1f, R22 ;  /* 0x0000001fff04d819 */ /* 0x000fe40000011416 */
[CC--:B--2---:R-:W-:Y:S02]  /*106c0*/  @!P5 IADD3 R8, P0, R22.reuse, R5.reuse, RZ ;  /* 0x000000051608d210 */ /* 0x0c4fe40007f1e0ff */
[----:B---3--:R-:W-:Y:S02]  /*106d0*/  @!P5 IADD3 R10, P1, R22, R14, RZ ;  /* 0x0000000e160ad210 */ /* 0x008fe40007f3e0ff */
[----:B------:R-:W-:Y:S01]  /*106e0*/  @!P2 IADD3 R12, P4, R171, R5, RZ ;  /* 0x00000005ab0ca210 */ /* 0x000fe20007f9e0ff */
[--C-:B----4-:R-:W-:Y:S02]  /*106f0*/  @!P5 IMAD.X R9, R3, 0x1, R4.reuse, P0 ;  /* 0x000000010309d824 */ /* 0x110fe400000e0604 */
[----:B0-----:R-:W-:Y:S01]  /*10700*/  @!P5 IMAD.X R11, R7, 0x1, R4, P1 ;  /* 0x00000001070bd824 */ /* 0x001fe200008e0604 */
[----:B------:R-:W-:-:S02]  /*10710*/  ISETP.GE.AND P1, PT, R173, UR4, PT ;  /* 0x00000004ad007c0c */ /* 0x000fc4000bf26270 */
[----:B------:R-:W-:Y:S01]  /*10720*/  @!P2 IADD3 R20, P0, R171, R14, RZ ;  /* 0x0000000eab14a210 */ /* 0x000fe20007f1e0ff */
[----:B------:R-:W5:Y:S01]  /*10730*/  @!P5 LD.E.64 R38, desc[UR54][R8.64] ;  /* 0x000000360826d980 */ /* 0x000f62000c101b00 */
[----:B------:R-:W-:Y:S02]  /*10740*/  @!P2 IADD3.X R13, R3, R230, RZ, P4, !PT ;  /* 0x000000e6030da210 */ /* 0x000fe400027fe4ff */
[C---:B------:R-:W-:Y:S01]  /*10750*/  @!P3 IADD3 R40, P4, R170.reuse, R5, RZ ;  /* 0x00000005aa28b210 */ /* 0x040fe20007f9e0ff */
[----:B------:R-:W5:Y:S01]  /*10760*/  @!P5 LD.E.64 R36, desc[UR54][R10.64] ;  /* 0x000000360a24d980 */ /* 0x000f62000c101b00 */
[----:B------:R-:W-:Y:S02]  /*10770*/  @!P3 IADD3 R42, P5, R170, R14, RZ ;  /* 0x0000000eaa2ab210 */ /* 0x000fe40007fbe0ff */
[----:B------:R-:W-:Y:S01]  /*10780*/  CS2R R34, SRZ ;  /* 0x0000000000227805 */ /* 0x000fe2000001ff00 */
[----:B------:R-:W-:Y:S01]  /*10790*/  @!P2 IMAD.X R21, R7, 0x1, R230, P0 ;  /* 0x000000010715a824 */ /* 0x000fe200000e06e6 */
[----:B------:R-:W-:-:S02]  /*107a0*/  CS2R R30, SRZ ;  /* 0x00000000001e7805 */ /* 0x000fc4000001ff00 */
[----:B------:R-:W-:Y:S01]  /*107b0*/  CS2R R28, SRZ ;  /* 0x00000000001c7805 */ /* 0x000fe2000001ff00 */
[--C-:B------:R-:W-:Y:S01]  /*107c0*/  @!P3 IMAD.X R41, R3, 0x1, R229.reuse, P4 ;  /* 0x000000010329b824 */ /* 0x100fe200020e06e5 */
[----:B------:R-:W5:Y:S01]  /*107d0*/  @!P2 LD.E.64 R32, desc[UR54][R12.64] ;  /* 0x000000360c20a980 */ /* 0x000f62000c101b00 */
[----:B------:R-:W-:Y:S01]  /*107e0*/  @!P3 IMAD.X R43, R7, 0x1, R229, P5 ;  /* 0x00000001072bb824 */ /* 0x000fe200028e06e5 */
[----:B------:R-:W-:Y:S02]  /*107f0*/  ISETP.GE.AND P0, PT, R172, UR4, PT ;  /* 0x00000004ac007c0c */ /* 0x000fe4000bf06270 */
[----:B------:R-:W5:Y:S01]  /*10800*/  @!P2 LD.E.64 R34, desc[UR54][R20.64] ;  /* 0x000000361422a980 */ /* 0x000f62000c101b00 */
[----:B------:R-:W-:Y:S02]  /*10810*/  ISETP.GE.AND P2, PT, R174, UR4, PT ;  /* 0x00000004ae007c0c */ /* 0x000fe4000bf46270 */
[C---:B------:R-:W-:Y:S01]  /*10820*/  @!P1 IADD3 R48, P4, R173.reuse, R14, RZ ;  /* 0x0000000ead309210 */ /* 0x040fe20007f9e0ff */
[----:B------:R0:W5:Y:S04]  /*10830*/  @!P3 LD.E.64 R30, desc[UR54][R40.64] ;  /* 0x00000036281eb980 */ /* 0x000168000c101b00 */
[----:B------:R1:W5:Y:S01]  /*10840*/  @!P3 LD.E.64 R28, desc[UR54][R42.64] ;  /* 0x000000362a1cb980 */ /* 0x000362000c101b00 */
[----:B------:R-:W-:-:S02]  /*10850*/  @!P1 IADD3 R46, P3, R173, R5, RZ ;  /* 0x00000005ad2e9210 */ /* 0x000fc40007f7e0ff */
[----:B------:R-:W-:Y:S02]  /*10860*/  CS2R R26, SRZ ;  /* 0x00000000001a7805 */ /* 0x000fe4000001ff00 */
[----:B------:R-:W-:Y:S01]  /*10870*/  CS2R R24, SRZ ;  /* 0x0000000000187805 */ /* 0x000fe2000001ff00 */
[----:B------:R-:W-:Y:S01]  /*10880*/  @!P1 IMAD.X R49, R7, 0x1, R228, P4 ;  /* 0x0000000107319824 */ /* 0x000fe200020e06e4 */
[----:B------:R-:W-:Y:S02]  /*10890*/  @!P1 IADD3.X R47, R3, R228, RZ, P3, !PT ;  /* 0x000000e4032f9210 */ /* 0x000fe40001ffe4ff */
[-C--:B------:R-:W-:Y:S02]  /*108a0*/  @!P0 IADD3 R50, P5, R172, R5.reuse, RZ ;  /* 0x00000005ac328210 */ /* 0x080fe40007fbe0ff */
[----:B------:R1:W5:Y:S01]  /*108b0*/  @!P1 LD.E.64 R24, desc[UR54][R48.64] ;  /* 0x0000003630189980 */ /* 0x000362000c101b00 */
[----:B0-----:R-:W-:-:S03]  /*108c0*/  @!P2 IADD3 R40, P3, R174, R5, RZ ;  /* 0x00000005ae28a210 */ /* 0x001fc60007f7e0ff */
[----:B------:R1:W5:Y:S01]  /*108d0*/  @!P1 LD.E.64 R26, desc[UR54][R46.64] ;  /* 0x000000362e1a9980 */ /* 0x000362000c101b00 */
[-C--:B------:R-:W-:Y:S02]  /*108e0*/  @!P0 IADD3 R4, P1, R172, R14.reuse, RZ ;  /* 0x0000000eac048210 */ /* 0x080fe40007f3e0ff */
[----:B------:R-:W-:Y:S02]  /*108f0*/  @!P2 IADD3 R14, P4, R174, R14, RZ ;  /* 0x0000000eae0ea210 */ /* 0x000fe40007f9e0ff */
[----:B------:R-:W-:Y:S02]  /*10900*/  CS2R R12, SRZ ;  /* 0x00000000000c7805 */ /* 0x000fe4000001ff00 */
[----:B------:R-:W-:Y:S02]  /*10910*/  CS2R R20, SRZ ;  /* 0x0000000000147805 */ /* 0x000fe4000001ff00 */
[----:B------:R-:W-:Y:S02]  /*10920*/  CS2R R10, SRZ ;  /* 0x00000000000a7805 */ /* 0x000fe4000001ff00 */
[----:B------:R-:W-:Y:S01]  /*10930*/  CS2R R8, SRZ ;  /* 0x0000000000087805 */ /* 0x000fe2000001ff00 */
[C-C-:B------:R-:W-:Y:S01]  /*10940*/  @!P0 IMAD.X R51, R3.reuse, 0x1, R227.reuse, P5 ;  /* 0x0000000103338824 */ /* 0x140fe200028e06e3 */
[----:B------:R-:W-:Y:S01]  /*10950*/  @!P2 IADD3.X R41, R3, R226, RZ, P3, !PT ;  /* 0x000000e20329a210 */ /* 0x000fe20001ffe4ff */
[----:B------:R-:W-:-:S02]  /*10960*/  @!P0 IMAD.X R5, R7, 0x1, R227, P1 ;  /* 0x0000000107058824 */ /* 0x000fc400008e06e3 */
[----:B------:R-:W-:Y:S01]  /*10970*/  @!P2 IMAD.X R15, R7, 0x1, R226, P4 ;  /* 0x00000001070fa824 */ /* 0x000fe200020e06e2 */
[----:B------:R1:W5:Y:S04]  /*10980*/  @!P0 LD.E.64 R12, desc[UR54][R50.64] ;  /* 0x00000036320c8980 */ /* 0x000368000c101b00 */
[----:B------:R1:W5:Y:S04]  /*10990*/  @!P0 LD.E.64 R20, desc[UR54][R4.64] ;  /* 0x0000003604148980 */ /* 0x000368000c101b00 */
[----:B------:R1:W5:Y:S04]  /*109a0*/  @!P2 LD.E.64 R10, desc[UR54][R40.64] ;  /* 0x00000036280aa980 */ /* 0x000368000c101b00 */
[----:B------:R1:W5:Y:S02]  /*109b0*/  @!P2 LD.E.64 R8, desc[UR54][R14.64] ;  /* 0x000000360e08a980 */ /* 0x000364000c101b00 */
.L_x_593:
[----:B------:R-:W-:Y:S05]  /*109c0*/  BSYNC B1 ;  /* 0x0000000000017941 */ /* 0x000fea0003800000 */
.L_x_592:
[----:B------:R-:W-:Y:S01]  /*109d0*/  ULEA.HI UR4, UR43, UR43, URZ, 0x1 ;  /* 0x0000002b2b047291 */ /* 0x000fe2000f8f083f */
[----:B------:R-:W-:Y:S01]  /*109e0*/  IMAD R0, R205, -0x80, R0 ;  /* 0xffffff80cd007824 */ /* 0x000fe200078e0200 */
[----:B------:R-:W-:Y:S02]  /*109f0*/  BSSY B1, `(.L_x_594) ;  /* 0x0000009000017945 */ /* 0x000fe40003800000 */
[----:B------:R-:W-:Y:S02]  /*10a00*/  ULOP3.LUT UR4, UR4, 0xfffffffe, URZ, 0xc0, !UPT ;  /* 0xfffffffe04047892 */ /* 0x000fe4000f8ec03f */
[----:B----4-:R-:W-:Y:S02]  /*10a10*/  VIMNMX R3, R0, 0x80, PT ;  /* 0x0000008000037848 */ /* 0x010fe40003fe0100 */
[----:B------:R-:W-:Y:S02]  /*10a20*/  UIADD3 UR4, UR43, -UR4, URZ ;  /* 0x800000042b047290 */ /* 0x000fe4000fffe03f */
[----:B------:R-:W-:-:S04]  /*10a30*/  ISETP.GE.AND P1, PT, R168, R3, PT ;  /* 0x00000003a800720c */ /* 0x000fc80003f26270 */
[----:B-12---:R-:W-:-:S05]  /*10a40*/  IMAD.U32 R5, RZ, RZ, UR4 ;  /* 0x00000004ff057e24 */ /* 0x006fca000f8e00ff */
[----:B------:R-:W-:-:S04]  /*10a50*/  SHF.L.U32 R5, R5, 0x1f, RZ ;  /* 0x0000001f05057819 */ /* 0x000fc800000006ff */
[----:B------:R-:W1:Y:S02]  /*10a60*/  SYNCS.PHASECHK.TRANS64.TRYWAIT P0, [R16+URZ+0x29800], R5 ;  /* 0x02980005100075a7 */ /* 0x000e64000800017f */
[----:B-1----:R-:W-:Y:S05]  /*10a70*/  @!P0 BRA `(.L_x_595) ;  /* 0x0000016800e08947 */ /* 0x002fea0003800000 */
.L_x_809:
[----:B------:R-:W-:Y:S05]  /*10a80*/  BSYNC B1 ;  /* 0x0000000000017941 */ /* 0x000fea0003800000 */
.L_x_594:
[----:B------:R-:W-:Y:S05]  /*10a90*/  @P1 BRA `(.L_x_596) ;  /* 0x0000006000b81947 */ /* 0x000fea0003800000 */
[----:B------:R-:W2:Y:S01]  /*10aa0*/  LDC R3, c[0x0][0x3f4] ;  /* 0x0000fd00ff037b82 */ /* 0x000ea20000000800 */
[----:B------:R-:W-:Y:S01]  /*10ab0*/  BSSY B1, `(.L_x_597) ;  /* 0x000007f000017945 */ /* 0x000fe20003800000 */
[----:B------:R-:W-:Y:S01]  /*10ac0*/  IMAD.IADD R0, R16, 0x1, R203 ;  /* 0x0000000110007824 */ /* 0x000fe200078e02cb */
[-C--:B--2---:R-:W-:Y:S02]  /*10ad0*/  ISETP.GE.AND P0, PT, R22, R3.reuse, PT ;  /* 0x000000031600720c */ /* 0x084fe40003f06270 */
[-C--:B------:R-:W-:Y:S02]  /*10ae0*/  ISETP.GE.AND P1, PT, R171, R3.reuse, PT ;  /* 0x00000003ab00720c */ /* 0x080fe40003f26270 */
[-C--:B------:R-:W-:Y:S02]  /*10af0*/  ISETP.GE.AND P2, PT, R170, R3.reuse, PT ;  /* 0x00000003aa00720c */ /* 0x080fe40003f46270 */
[-C--:B------:R-:W-:Y:S02]  /*10b00*/  ISETP.GE.AND P3, PT, R173, R3.reuse, PT ;  /* 0x00000003ad00720c */ /* 0x080fe40003f66270 */
[----:B------:R-:W-:-:S02]  /*10b10*/  ISETP.GE.AND P4, PT, R172, R3, PT ;  /* 0x00000003ac00720c */ /* 0x000fc40003f86270 */
[----:B------:R-:W-:-:S03]  /*10b20*/  ISETP.GE.AND P5, PT, R174, R3, PT ;  /* 0x00000003ae00720c */ /* 0x000fc60003fa6270 */
[----:B------:R-:W-:Y:S10]  /*10b30*/  @P0 BRA `(.L_x_598) ;  /* 0x0000000400d80947 */ /* 0x000ff40003800000 */
[----:B01----:R-:W0:Y:S01]  /*10b40*/  LDS.128 R4, [R0+0x14400] ;  /* 0x0144000000047984 */ /* 0x003e220000000c00 */
[----:B---3-5:R-:W-:Y:S02]  /*10b50*/  SHF.R.U32.HI R14, RZ, 0x8, R38 ;  /* 0x00000008ff0e7819 */ /* 0x028fe40000011626 */
[----:B------:R-:W-:Y:S02]  /*10b60*/  SHF.R.U32.HI R40, RZ, 0x8, R39 ;  /* 0x00000008ff287819 */ /* 0x000fe40000011627 */
[----:B------:R-:W-:Y:S02]  /*10b70*/  LOP3.LUT R3, R38, 0xff, RZ, 0xc0, !PT ;  /* 0x000000ff26037812 */ /* 0x000fe400078ec0ff */
[----:B------:R-:W-:Y:S02]  /*10b80*/  LOP3.LUT R14, R14, 0xff, RZ, 0xc0, !PT ;  /* 0x000000ff0e0e7812 */ /* 0x000fe400078ec0ff */
[----:B------:R-:W-:Y:S02]  /*10b90*/  SHF.R.U32.HI R43, RZ, 0x8, R37 ;  /* 0x00000008ff2b7819 */ /* 0x000fe40000011625 */
[----:B------:R-:W-:-:S02]  /*10ba0*/  LOP3.LUT R15, R39, 0xff, RZ, 0xc0, !PT ;  /* 0x000000ff270f7812 */ /* 0x000fc400078ec0ff */
[----:B------:R-:W-:Y:S02]  /*10bb0*/  LOP3.LUT R40, R40, 0xff, RZ, 0xc0, !PT ;  /* 0x000000ff28287812 */ /* 0x000fe400078ec0ff */
[----:B------:R-:W-:Y:S02]  /*10bc0*/  PRMT R3, R14, 0x7604, R3 ;  /* 0x000076040e037816 */ /* 0x000fe40000000003 */
[----:B------:R-:W-:Y:S02]  /*10bd0*/  SHF.R.U32.HI R45, RZ, 0x10, R37 ;  /* 0x00000010ff2d7819 */ /* 0x000fe40000011625 */
[----:B------:R-:W-:Y:S02]  /*10be0*/  SHF.R.U32.HI R14, RZ, 0x8, R36 ;  /* 0x00000008ff0e7819 */ /* 0x000fe40000011624 */
[----:B------:R-:W-:Y:S01]  /*10bf0*/  SHF.R.U32.HI R46, RZ, 0x10, R39 ;  /* 0x00000010ff2e7819 */ /* 0x000fe20000011627 */
[----:B------:R-:W-:Y:S01]  /*10c00*/  IMAD.U32 R45, R45, 0x10000, RZ ;  /* 0x000100002d2d7824 */ /* 0x000fe200078e00ff */
[----:B------:R-:W-:-:S02]  /*10c10*/  LOP3.LUT R42, R37, 0xff, RZ, 0xc0, !PT ;  /* 0x000000ff252a7812 */ /* 0x000fc400078ec0ff */
[----:B------:R-:W-:Y:S02]  /*10c20*/  LOP3.LUT R43, R43, 0xff, RZ, 0xc0, !PT ;  /* 0x000000ff2b2b7812 */ /* 0x000fe400078ec0ff */
[----:B------:R-:W-:Y:S02]  /*10c30*/  PRMT R15, R40, 0x7604, R15 ;  /* 0x00007604280f7816 */ /* 0x000fe4000000000f */
[----:B------:R-:W-:Y:S02]  /*10c40*/  LOP3.LUT R40, R36, 0xff, RZ, 0xc0, !PT ;  /* 0x000000ff24287812 */ /* 0x000fe400078ec0ff */
[----:B------:R-:W-:Y:S02]  /*10c50*/  LOP3.LUT R41, R14, 0xff, RZ, 0xc0, !PT ;  /* 0x000000ff0e297812 */ /* 0x000fe400078ec0ff */
[----:B------:R-:W-:Y:S02]  /*10c60*/  SHF.L.U32 R14, R46, 0x10, RZ ;  /* 0x000000102e0e7819 */ /* 0x000fe400000006ff */
[----:B------:R-:W-:-:S02]  /*10c70*/  PRMT R42, R43, 0x7604, R42 ;  /* 0x000076042b2a7816 */ /* 0x000fc4000000002a */
[----:B------:R-:W-:Y:S02]  /*10c80*/  PRMT R43, R41, 0x7604, R40 ;  /* 0x00007604292b7816 */ /* 0x000fe40000000028 */
[----:B------:R-:W-:Y:S02]  /*10c90*/  LOP3.LUT R41, R15, 0xff0000, R14, 0xf8, !PT ;  /* 0x00ff00000f297812 */ /* 0x000fe400078ef80e */
[----:B------:R-:W-:Y:S02]  /*10ca0*/  LOP3.LUT R45, R42, 0xff0000, R45, 0xf8, !PT ;  /* 0x00ff00002a2d7812 */ /* 0x000fe400078ef82d */
[----:B------:R-:W-:Y:S02]  /*10cb0*/  LOP3.LUT R41, R41, 0xff000000, R39, 0xf8, !PT ;  /* 0xff00000029297812 */ /* 0x000fe400078ef827 */
[----:B------:R-:W-:Y:S02]  /*10cc0*/  LOP3.LUT R45, R45, 0xff000000, R37, 0xf8, !PT ;  /* 0xff0000002d2d7812 */ /* 0x000fe400078ef825 */
[----:B------:R-:W-:-:S02]  /*10cd0*/  LOP3.LUT R15, R3, 0xff0000, R38, 0xf8, !PT ;  /* 0x00ff0000030f7812 */ /* 0x000fc400078ef826 */
[-C--:B0-----:R-:W-:Y:S02]  /*10ce0*/  F2FP.F16.E4M3.UNPACK_B R3, R6.reuse.H1 ;  /* 0x00000006ff03723e */ /* 0x081fe400030006ff */
[----:B------:R-:W-:Y:S02]  /*10cf0*/  F2FP.F16.E4M3.UNPACK_B R42, R45 ;  /* 0x0000002dff2a723e */ /* 0x000fe400020006ff */
[----:B------:R-:W-:Y:S01]  /*10d00*/  F2FP.F16.E4M3.UNPACK_B R39, R41 ;  /* 0x00000029ff27723e */ /* 0x000fe200020006ff */
[----:B------:R-:W-:Y:S01]  /*10d10*/  HADD2.F32 R14, -RZ, R3.H1_H1 ;  /* 0x30000003ff0e7230 */ /* 0x000fe20000004100 */
[--C-:B------:R-:W-:Y:S01]  /*10d20*/  LOP3.LUT R43, R43, 0xff0000, R36.reuse, 0xf8, !PT ;  /* 0x00ff00002b2b7812 */ /* 0x100fe200078ef824 */
[--C-:B------:R-:W-:Y:S01]  /*10d30*/  HADD2.F32 R46, -RZ, R42.reuse.H1_H1 ;  /* 0x3000002aff2e7230 */ /* 0x100fe20000004100 */
[----:B------:R-:W-:Y:S01]  /*10d40*/  F2FP.F16.E4M3.UNPACK_B R6, R6 ;  /* 0x00000006ff06723e */ /* 0x000fe200020006ff */
[----:B------:R-:W-:Y:S01]  /*10d50*/  HADD2.F32 R40, -RZ, R39.H1_H1 ;  /* 0x30000027ff287230 */ /* 0x000fe20000004100 */
[----:B------:R-:W-:Y:S01]  /*10d60*/  LOP3.LUT R43, R43, 0xff000000, R36, 0xf8, !PT ;  /* 0xff0000002b2b7812 */ /* 0x000fe200078ef824 */
[----:B------:R-:W-:Y:S01]  /*10d70*/  HADD2.F32 R42, -RZ, R42.H0_H0 ;  /* 0x2000002aff2a7230 */ /* 0x000fe20000004100 */
[----:B------:R-:W-:Y:S01]  /*10d80*/  LOP3.LUT R38, R15, 0xff000000, R38, 0xf8, !PT ;  /* 0xff0000000f267812 */ /* 0x000fe200078ef826 */
[C---:B------:R-:W-:Y:S01]  /*10d90*/  FMUL.FTZ R48, R14.reuse, R46 ;  /* 0x0000002e0e307220 */ /* 0x040fe20000410000 */
[-C--:B------:R-:W-:Y:S01]  /*10da0*/  F2FP.F16.E4M3.UNPACK_B R36, R7.reuse ;  /* 0x00000007ff24723e */ /* 0x080fe200020006ff */
[----:B------:R-:W-:Y:S01]  /*10db0*/  FMUL.FTZ R47, R14, R40 ;  /* 0x000000280e2f7220 */ /* 0x000fe20000410000 */
[----:B------:R-:W-:Y:S01]  /*10dc0*/  F2FP.F16.E4M3.UNPACK_B R37, R7.H1 ;  /* 0x00000007ff25723e */ /* 0x000fe200030006ff */
[----:B------:R-:W-:Y:S01]  /*10dd0*/  HADD2.F32 R15, -RZ, R3.H0_H0 ;  /* 0x20000003ff0f7230 */ /* 0x000fe20000004100 */
[-C--:B------:R-:W-:Y:S01]  /*10de0*/  F2FP.F16.E4M3.UNPACK_B R7, R5.reuse ;  /* 0x00000005ff07723e */ /* 0x080fe200020006ff */
[----:B------:R-:W-:Y:S01]  /*10df0*/  HADD2.F32 R39, -RZ, R39.H0_H0 ;  /* 0x20000027ff277230 */ /* 0x000fe20000004100 */
[----:B------:R-:W-:Y:S01]  /*10e00*/  F2FP.F16.E4M3.UNPACK_B R14, R5.H1 ;  /* 0x00000005ff0e723e */ /* 0x000fe200030006ff */
[----:B------:R-:W-:-:S02]  /*10e10*/  HADD2.F32 R5, -RZ, R6.H1_H1 ;  /* 0x30000006ff057230 */ /* 0x000fc40000004100 */
[C---:B------:R-:W-:Y:S01]  /*10e20*/  FFMA.FTZ R48, R15.reuse, R40, -R48 ;  /* 0x000000280f307223 */ /* 0x040fe20000010830 */
[----:B------:R-:W-:Y:S01]  /*10e30*/  FFMA.FTZ R49, R15, R46, R47 ;  /* 0x0000002e0f317223 */ /* 0x000fe2000001002f */
[----:B------:R-:W-:Y:S01]  /*10e40*/  HADD2.F32 R6, -RZ, R6.H0_H0 ;  /* 0x20000006ff067230 */ /* 0x000fe20000004100 */
[----:B------:R-:W-:Y:S01]  /*10e50*/  F2FP.F16.E4M3.UNPACK_B R45, R45.H1 ;  /* 0x0000002dff2d723e */ /* 0x000fe200030006ff */
[C---:B------:R-:W-:Y:S01]  /*10e60*/  FMUL.FTZ R15, R5.reuse, R42 ;  /* 0x0000002a050f7220 */ /* 0x040fe20000410000 */
[----:B------:R-:W-:Y:S01]  /*10e70*/  F2FP.F16.E4M3.UNPACK_B R41, R41.H1 ;  /* 0x00000029ff29723e */ /* 0x000fe200030006ff */
[-C--:B------:R-:W-:Y:S01]  /*10e80*/  FMUL.FTZ R47, R5, R39.reuse ;  /* 0x00000027052f7220 */ /* 0x080fe20000410000 */
[----:B------:R-:W-:Y:S02]  /*10e90*/  HADD2.F32 R5, -RZ, R36.H1_H1 ;  /* 0x30000024ff057230 */ /* 0x000fe40000004100 */
[----:B------:R-:W-:Y:S01]  /*10ea0*/  FFMA.FTZ R46, R6, R39, -R15 ;  /* 0x00000027062e7223 */ /* 0x000fe2000001080f */
[----:B------:R-:W-:-:S02]  /*10eb0*/  HADD2.F32 R40, -RZ, R45.H0_H0 ;  /* 0x2000002dff287230 */ /* 0x000fc40000004100 */
[----:B------:R-:W-:Y:S01]  /*10ec0*/  FFMA.FTZ R47, R6, R42, R47 ;  /* 0x0000002a062f7223 */ /* 0x000fe2000001002f */
[----:B------:R-:W-:Y:S01]  /*10ed0*/  HADD2.F32 R15, -RZ, R41.H0_H0 ;  /* 0x20000029ff0f7230 */ /* 0x000fe20000004100 */
[----:B------:R-:W-:Y:S01]  /*10ee0*/  F2FP.F16.E4M3.UNPACK_B R3, R4 ;  /* 0x00000004ff03723e */ /* 0x000fe200020006ff */
[----:B------:R-:W-:Y:S02]  /*10ef0*/  HADD2.F32 R36, -RZ, R36.H0_H0 ;  /* 0x20000024ff247230 */ /* 0x000fe40000004100 */
[C---:B------:R-:W-:Y:S01]  /*10f00*/  FMUL.FTZ R39, R5.reuse, R40 ;  /* 0x0000002805277220 */ /* 0x040fe20000410000 */
[----:B------:R-:W-:Y:S02]  /*10f10*/  HADD2.F32 R45, -RZ, R45.H1_H1 ;  /* 0x3000002dff2d7230 */ /* 0x000fe40000004100 */
[-C--:B------:R-:W-:Y:S01]  /*10f20*/  FMUL.FTZ R5, R5, R15.reuse ;  /* 0x0000000f05057220 */ /* 0x080fe20000410000 */
[----:B------:R-:W-:Y:S02]  /*10f30*/  HADD2.F32 R6, -RZ, R37.H1_H1 ;  /* 0x30000025ff067230 */ /* 0x000fe40000004100 */
[----:B------:R-:W-:Y:S01]  /*10f40*/  FFMA.FTZ R50, R36, R15, -R39 ;  /* 0x0000000f24327223 */ /* 0x000fe20000010827 */
[----:B------:R-:W-:-:S02]  /*10f50*/  HADD2.F32 R41, -RZ, R41.H1_H1 ;  /* 0x30000029ff297230 */ /* 0x000fc40000004100 */
[----:B------:R-:W-:Y:S01]  /*10f60*/  FFMA.FTZ R51, R36, R40, R5 ;  /* 0x0000002824337223 */ /* 0x000fe20000010005 */
[----:B------:R-:W-:Y:S02]  /*10f70*/  HADD2.F32 R37, -RZ, R37.H0_H0 ;  /* 0x20000025ff257230 */ /* 0x000fe40000004100 */
[C---:B------:R-:W-:Y:S01]  /*10f80*/  FMUL.FTZ R42, R6.reuse, R45 ;  /* 0x0000002d062a7220 */ /* 0x040fe20000410000 */
[----:B------:R-:W-:Y:S01]  /*10f90*/  F2FP.F16.E4M3.UNPACK_B R5, R43 ;  /* 0x0000002bff05723e */ /* 0x000fe200020006ff */
[-C--:B------:R-:W-:Y:S01]  /*10fa0*/  FMUL.FTZ R36, R6, R41.reuse ;  /* 0x0000002906247220 */ /* 0x080fe20000410000 */
[----:B------:R-:W-:Y:S01]  /*10fb0*/  F2FP.F16.E4M3.UNPACK_B R4, R4.H1 ;  /* 0x00000004ff04723e */ /* 0x000fe200030006ff */
[C---:B------:R-:W-:Y:S01]  /*10fc0*/  FFMA.FTZ R52, R37.reuse, R41, -R42 ;  /* 0x0000002925347223 */ /* 0x040fe2000001082a */
[-C--:B------:R-:W-:Y:S01]  /*10fd0*/  F2FP.F16.E4M3.UNPACK_B R15, R38.reuse ;  /* 0x00000026ff0f723e */ /* 0x080fe200020006ff */
[----:B------:R-:W-:Y:S01]  /*10fe0*/  FFMA.FTZ R45, R37, R45, R36 ;  /* 0x0000002d252d7223 */ /* 0x000fe20000010024 */
[--C-:B------:R-:W-:Y:S01]  /*10ff0*/  HADD2.F32 R39, -RZ, R5.reuse.H1_H1 ;  /* 0x30000005ff277230 */ /* 0x100fe20000004100 */
[----:B------:R-:W-:Y:S01]  /*11000*/  F2FP.F16.E4M3.UNPACK_B R38, R38.H1 ;  /* 0x00000026ff26723e */ /* 0x000fe200030006ff */
[----:B------:R-:W-:Y:S01]  /*11010*/  HADD2.F32 R37, -RZ, R5.H0_H0 ;  /* 0x20000005ff257230 */ /* 0x000fe20000004100 */
[----:B------:R-:W-:Y:S01]  /*11020*/  F2FP.F16.E4M3.UNPACK_B R43, R43.H1 ;  /* 0x0000002bff2b723e */ /* 0x000fe200030006ff */
[----:B------:R-:W-:-:S02]  /*11030*/  HADD2.F32 R6, -RZ, R4.H1_H1 ;  /* 0x30000004ff067230 */ /* 0x000fc40000004100 */
[----:B------:R-:W-:Y:S02]  /*11040*/  HADD2.F32 R36, -RZ, R15.H1_H1 ;  /* 0x3000000fff247230 */ /* 0x000fe40000004100 */
[----:B------:R-:W-:Y:S02]  /*11050*/  HADD2.F32 R5, -RZ, R4.H0_H0 ;  /* 0x20000004ff057230 */ /* 0x000fe40000004100 */
[C---:B------:R-:W-:Y:S01]  /*11060*/  FMUL.FTZ R40, R6.reuse, R39 ;  /* 0x0000002706287220 */ /* 0x040fe20000410000 */
[----:B------:R-:W-:Y:S02]  /*11070*/  HADD2.F32 R4, -RZ, R3.H1_H1 ;  /* 0x30000003ff047230 */ /* 0x000fe40000004100 */
[-C--:B------:R-:W-:Y:S01]  /*11080*/  FMUL.FTZ R42, R6, R36.reuse ;  /* 0x00000024062a7220 */ /* 0x080fe20000410000 */
[----:B------:R-:W-:Y:S02]  /*11090*/  HADD2.F32 R15, -RZ, R15.H0_H0 ;  /* 0x2000000fff0f7230 */ /* 0x000fe40000004100 */
[----:B------:R-:W-:Y:S01]  /*110a0*/  FFMA.FTZ R40, R5, R36, -R40 ;  /* 0x0000002405287223 */ /* 0x000fe20000010828 */
[----:B------:R-:W-:-:S02]  /*110b0*/  HADD2.F32 R3, -RZ, R3.H0_H0 ;  /* 0x20000003ff037230 */ /* 0x000fc40000004100 */
[C---:B------:R-:W-:Y:S01]  /*110c0*/  FMUL.FTZ R6, R4.reuse, R37 ;  /* 0x0000002504067220 */ /* 0x040fe20000410000 */
[----:B------:R-:W-:Y:S01]  /*110d0*/  FFMA.FTZ R39, R5, R39, R42 ;  /* 0x0000002705277223 */ /* 0x000fe2000001002a */
[-C--:B------:R-:W-:Y:S01]  /*110e0*/  FMUL.FTZ R4, R4, R15.reuse ;  /* 0x0000000f04047220 */ /* 0x080fe20000410000 */
[----:B------:R-:W-:Y:S02]  /*110f0*/  HADD2.F32 R5, -RZ, R38.H1_H1 ;  /* 0x30000026ff057230 */ /* 0x000fe40000004100 */
[C---:B------:R-:W-:Y:S01]  /*11100*/  FFMA.FTZ R36, R3.reuse, R15, -R6 ;  /* 0x0000000f03247223 */ /* 0x040fe20000010806 */
[--C-:B------:R-:W-:Y:S02]  /*11110*/  HADD2.F32 R15, -RZ, R43.reuse.H1_H1 ;  /* 0x3000002bff0f7230 */ /* 0x100fe40000004100 */
[----:B------:R-:W-:Y:S01]  /*11120*/  FFMA.FTZ R37, R3, R37, R4 ;  /* 0x0000002503257223 */ /* 0x000fe20000010004 */
[----:B------:R-:W-:Y:S02]  /*11130*/  HADD2.F32 R4, -RZ, R14.H1_H1 ;  /* 0x3000000eff047230 */ /* 0x000fe40000004100 */
[----:B------:R-:W-:-:S02]  /*11140*/  HADD2.F32 R6, -RZ, R43.H0_H0 ;  /* 0x2000002bff067230 */ /* 0x000fc40000004100 */
[--C-:B------:R-:W-:Y:S02]  /*11150*/  HADD2.F32 R3, -RZ, R7.reuse.H1_H1 ;  /* 0x30000007ff037230 */ /* 0x100fe40000004100 */
[C---:B------:R-:W-:Y:S01]  /*11160*/  FMUL.FTZ R41, R4.reuse, R15 ;  /* 0x0000000f04297220 */ /* 0x040fe20000410000 */
[----:B------:R-:W-:Y:S02]  /*11170*/  HADD2.F32 R38, -RZ, R38.H0_H0 ;  /* 0x20000026ff267230 */ /* 0x000fe40000004100 */
[-C--:B------:R-:W-:Y:S01]  /*11180*/  FMUL.FTZ R42, R4, R5.reuse ;  /* 0x00000005042a7220 */ /* 0x080fe20000410000 */
[----:B------:R-:W-:Y:S02]  /*11190*/  HADD2.F32 R14, -RZ, R14.H0_H0 ;  /* 0x2000000eff0e7230 */ /* 0x000fe40000004100 */
[C---:B------:R-:W-:Y:S01]  /*111a0*/  FMUL.FTZ R4, R3.reuse, R6 ;  /* 0x0000000603047220 */ /* 0x040fe20000410000 */
[----:B------:R-:W-:Y:S02]  /*111b0*/  HADD2.F32 R7, -RZ, R7.H0_H0 ;  /* 0x20000007ff077230 */ /* 0x000fe40000004100 */
[-C--:B------:R-:W-:Y:S01]  /*111c0*/  FMUL.FTZ R3, R3, R38.reuse ;  /* 0x0000002603037220 */ /* 0x080fe20000410000 */
[C---:B------:R-:W-:Y:S01]  /*111d0*/  FFMA.FTZ R41, R14.reuse, R5, -R41 ;  /* 0x000000050e297223 */ /* 0x040fe20000010829 */
[----:B------:R-:W-:Y:S01]  /*111e0*/  FFMA.FTZ R42, R14, R15, R42 ;  /* 0x0000000f0e2a7223 */ /* 0x000fe2000001002a */
[C---:B------:R-:W-:Y:S01]  /*111f0*/  FFMA.FTZ R5, R7.reuse, R38, -R4 ;  /* 0x0000002607057223 */ /* 0x040fe20000010804 */
[----:B------:R-:W-:Y:S01]  /*11200*/  FFMA.FTZ R14, R7, R6, R3 ;  /* 0x00000006070e7223 */ /* 0x000fe20000010003 */
[----:B------:R-:W-:-:S02]  /*11210*/  F2FP.SATFINITE.E4M3.F32.PACK_AB_MERGE_C R6, R49, R48, RZ ;  /* 0x000000303106723e */ /* 0x000fc400048070ff */
[----:B------:R-:W-:Y:S02]  /*11220*/  F2FP.SATFINITE.E4M3.F32.PACK_AB_MERGE_C R7, R45, R52, RZ ;  /* 0x000000342d07723e */ /* 0x000fe400048070ff */
[----:B------:R-:W-:Y:S02]  /*11230*/  F2FP.SATFINITE.E4M3.F32.PACK_AB_MERGE_C R4, R39, R40, RZ ;  /* 0x000000282704723e */ /* 0x000fe400048070ff */
[----:B------:R-:W-:Y:S02]  /*11240*/  F2FP.SATFINITE.E4M3.F32.PACK_AB_MERGE_C R41, R42, R41, RZ ;  /* 0x000000292a29723e */ /* 0x000fe400048070ff */
[----:B------:R-:W-:Y:S02]  /*11250*/  F2FP.SATFINITE.E4M3.F32.PACK_AB_MERGE_C R6, R47, R46, R6 ;  /* 0x0000002e2f06723e */ /* 0x000fe40004807006 */
[----:B------:R-:W-:Y:S02]  /*11260*/  F2FP.SATFINITE.E4M3.F32.PACK_AB_MERGE_C R7, R51, R50, R7 ;  /* 0x000000323307723e */ /* 0x000fe40004807007 */
[----:B------:R-:W-:-:S02]  /*11270*/  F2FP.SATFINITE.E4M3.F32.PACK_AB_MERGE_C R4, R37, R36, R4 ;  /* 0x000000242504723e */ /* 0x000fc40004807004 */
[----:B------:R-:W-:-:S05]  /*11280*/  F2FP.SATFINITE.E4M3.F32.PACK_AB_MERGE_C R5, R14, R5, R41 ;  /* 0x000000050e05723e */ /* 0x000fca0004807029 */
[----:B------:R2:W-:Y:S02]  /*11290*/  STS.128 [R0+0x14400], R4 ;  /* 0x0144000400007388 */ /* 0x0005e40000000c00 */
.L_x_598:
[----:B------:R-:W-:Y:S05]  /*112a0*/  BSYNC B1 ;  /* 0x0000000000017941 */ /* 0x000fea0003800000 */
.L_x_597:
[----:B------:R-:W-:Y:S04]  /*112b0*/  BSSY B1, `(.L_x_599) ;  /* 0x000007c000017945 */ /* 0x000fe80003800000 */
[----:B------:R-:W-:Y:S05]  /*112c0*/  @P1 BRA `(.L_x_600) ;  /* 0x0000000400e81947 */ /* 0x000fea0003800000 */
[----:B012---:R-:W0:Y:S01]  /*112d0*/  LDS.128 R4, [R220] ;  /* 0x00000000dc047984 */ /* 0x007e220000000c00 */
[----:B-----5:R-:W-:Y:S02]  /*112e0*/  SHF.R.U32.HI R15, RZ, 0x8, R33 ;  /* 0x00000008ff0f7819 */ /* 0x020fe40000011621 */
[----:B------:R-:W-:Y:S02]  /*112f0*/  SHF.R.U32.HI R40, RZ, 0x8, R35 ;  /* 0x00000008ff287819 */ /* 0x000fe40000011623 */
[----:B------:R-:W-:Y:S02]  /*11300*/  SHF.R.U32.HI R37, RZ, 0x8, R34 ;  /* 0x00000008ff257819 */ /* 0x000fe40000011622 */
[----:B------:R-:W-:Y:S02]  /*11310*/  LOP3.LUT R36, R33, 0xff, RZ, 0xc0, !PT ;  /* 0x000000ff21247812 */ /* 0x000fe400078ec0ff */
[----:B------:R-:W-:Y:S02]  /*11320*/  LOP3.LUT R41, R35, 0xff, RZ, 0xc0, !PT ;  /* 0x000000ff23297812 */ /* 0x000fe400078ec0ff */
[----:B------:R-:W-:-:S02]  /*11330*/  LOP3.LUT R15, R15, 0xff, RZ, 0xc0, !PT ;  /* 0x000000ff0f0f7812 */ /* 0x000fc400078ec0ff */
[----:B------:R-:W-:Y:S02]  /*11340*/  LOP3.LUT R40, R40, 0xff, RZ, 0xc0, !PT ;  /* 0x000000ff28287812 */ /* 0x000fe400078ec0ff */
[----:B------:R-:W-:Y:S02]  /*11350*/  SHF.R.U32.HI R3, RZ, 0x8, R32 ;  /* 0x00000008ff037819 */ /* 0x000fe40000011620 */
[----:B------:R-:W-:Y:S02]  /*11360*/  LOP3.LUT R38, R37, 0xff, RZ, 0xc0, !PT ;  /* 0x000000ff25267812 */ /* 0x000fe400078ec0ff */
[----:B------:R-:W-:Y:S02]  /*11370*/  PRMT R37, R15, 0x7604, R36 ;  /* 0x000076040f257816 */ /* 0x000fe40000000024 */
[----:B------:R-:W-:Y:S02]  /*11380*/  PRMT R41, R40, 0x7604, R41 ;  /* 0x0000760428297816 */ /* 0x000fe40000000029 */
[----:B------:R-:W-:-:S02]  /*11390*/  SHF.R.U32.HI R36, RZ, 0x10, R33 ;  /* 0x00000010ff247819 */ /* 0x000fc40000011621 */
[----:B------:R-:W-:Y:S02]  /*113a0*/  SHF.R.U32.HI R40, RZ, 0x10, R35 ;  /* 0x00000010ff287819 */ /* 0x000fe40000011623 */
[----:B---3--:R-:W-:Y:S02]  /*113b0*/  LOP3.LUT R14, R32, 0xff, RZ, 0xc0, !PT ;  /* 0x000000ff200e7812 */ /* 0x008fe400078ec0ff */
[----:B------:R-:W-:Y:S02]  /*113c0*/  LOP3.LUT R39, R34, 0xff, RZ, 0xc0, !PT ;  /* 0x000000ff22277812 */ /* 0x000fe400078ec0ff */
[----:B------:R-:W-:Y:S02]  /*113d0*/  LOP3.LUT R3, R3, 0xff, RZ, 0xc0, !PT ;  /* 0x000000ff03037812 */ /* 0x000fe400078ec0ff */
[----:B------:R-:W-:Y:S02]  /*113e0*/  SHF.R.U32.HI R15, RZ, 0x10, R34 ;  /* 0x00000010ff0f7819 */ /* 0x000fe40000011622 */
[----:B------:R-:W-:-:S02]  /*113f0*/  LOP3.LUT R36, R36, 0xff, RZ, 0xc0, !PT ;  /* 0x000000ff24247812 */ /* 0x000fc400078ec0ff */
[----:B------:R-:W-:Y:S02]  /*11400*/  LOP3.LUT R40, R40, 0xff, RZ, 0xc0, !PT ;  /* 0x000000ff28287812 */ /* 0x000fe400078ec0ff */
[----:B------:R-:W-:Y:S02]  /*11410*/  PRMT R14, R3, 0x7604, R14 ;  /* 0x00007604030e7816 */ /* 0x000fe4000000000e */
[----:B------:R-:W-:Y:S02]  /*11420*/  PRMT R39, R38, 0x7604, R39 ;  /* 0x0000760426277816 */ /* 0x000fe40000000027 */
[----:B------:R-:W-:Y:S02]  /*11430*/  SHF.R.U32.HI R3, RZ, 0x10, R32 ;  /* 0x00000010ff037819 */ /* 0x000fe40000011620 */
[----:B------:R-:W-:Y:S02]  /*11440*/  LOP3.LUT R38, R15, 0xff, RZ, 0xc0, !PT ;  /* 0x000000ff0f267812 */ /* 0x000fe400078ec0ff */
[----:B------:R-:W-:-:S02]  /*11450*/  PRMT R37, R36, 0x7054, R37 ;  /* 0x0000705424257816 */ /* 0x000fc40000000025 */
[----:B------:R-:W-:Y:S02]  /*11460*/  PRMT R41, R40, 0x7054, R41 ;  /* 0x0000705428297816 */ /* 0x000fe40000000029 */
[----:B------:R-:W-:Y:S02]  /*11470*/  LOP3.LUT R3, R3, 0xff, RZ, 0xc0, !PT ;  /* 0x000000ff03037812 */ /* 0x000fe400078ec0ff */
[----:B------:R-:W-:Y:S02]  /*11480*/  PRMT R39, R38, 0x7054, R39 ;  /* 0x0000705426277816 */ /* 0x000fe40000000027 */
[----:B------:R-:W-:Y:S02]  /*11490*/  LOP3.LUT R41, R41, 0xff000000, R35, 0xf8, !PT ;  /* 0xff00000029297812 */ /* 0x000fe400078ef823 */
[----:B------:R-:W-:Y:S02]  /*114a0*/  LOP3.LUT R37, R37, 0xff000000, R33, 0xf8, !PT ;  /* 0xff00000025257812 */ /* 0x000fe400078ef821 */
[----:B------:R-:W-:-:S02]  /*114b0*/  PRMT R15, R3, 0x7054, R14 ;  /* 0x00007054030f7816 */ /* 0x000fc4000000000e */
[----:B------:R-:W-:Y:S02]  /*114c0*/  LOP3.LUT R39, R39, 0xff000000, R34, 0xf8, !PT ;  /* 0xff00000027277812 */ /* 0x000fe400078ef822 */
[-C--:B0-----:R-:W-:Y:S02]  /*114d0*/  F2FP.F16.E4M3.UNPACK_B R3, R6.reuse.H1 ;  /* 0x00000006ff03723e */ /* 0x081fe400030006ff */
[----:B------:R-:W-:Y:S02]  /*114e0*/  F2FP.F16.E4M3.UNPACK_B R38, R41 ;  /* 0x00000029ff26723e */ /* 0x000fe400020006ff */
[----:B------:R-:W-:Y:S01]  /*114f0*/  F2FP.F16.E4M3.UNPACK_B R34, R37 ;  /* 0x00000025ff22723e */ /* 0x000fe200020006ff */
[--C-:B------:R-:W-:Y:S01]  /*11500*/  HADD2.F32 R14, -RZ, R3.reuse.H1_H1 ;  /* 0x30000003ff0e7230 */ /* 0x100fe20000004100 */
[----:B------:R-:W-:Y:S01]  /*11510*/  F2FP.F16.E4M3.UNPACK_B R6, R6 ;  /* 0x00000006ff06723e */ /* 0x000fe200020006ff */
[----:B------:R-:W-:Y:S01]  /*11520*/  HADD2.F32 R40, -RZ, R38.H1_H1 ;  /* 0x30000026ff287230 */ /* 0x000fe20000004100 */
[----:B------:R-:W-:Y:S01]  /*11530*/  LOP3.LUT R36, R15, 0xff000000, R32, 0xf8, !PT ;  /* 0xff0000000f247812 */ /* 0x000fe200078ef820 */
[----:B------:R-:W-:Y:S01]  /*11540*/  HADD2.F32 R35, -RZ, R34.H1_H1 ;  /* 0x30000022ff237230 */ /* 0x000fe20000004100 */
[-C--:B------:R-:W-:Y:S01]  /*11550*/  F2FP.F16.E4M3.UNPACK_B R32, R7.reuse ;  /* 0x00000007ff20723e */ /* 0x080fe200020006ff */
[----:B------:R-:W-:Y:S01]  /*11560*/  HADD2.F32 R15, -RZ, R3.H0_H0 ;  /* 0x20000003ff0f7230 */ /* 0x000fe20000004100 */
[----:B------:R-:W-:Y:S01]  /*11570*/  F2FP.F16.E4M3.UNPACK_B R33, R7.H1 ;  /* 0x00000007ff21723e */ /* 0x000fe200030006ff */
[C---:B------:R-:W-:Y:S01]  /*11580*/  FMUL.FTZ R42, R14.reuse, R40 ;  /* 0x000000280e2a7220 */ /* 0x040fe20000410000 */
[----:B------:R-:W-:Y:S01]  /*11590*/  FMUL.FTZ R43, R14, R35 ;  /* 0x000000230e2b7220 */ /* 0x000fe20000410000 */
[-C--:B------:R-:W-:Y:S01]  /*115a0*/  F2FP.F16.E4M3.UNPACK_B R7, R5.reuse ;  /* 0x00000005ff07723e */ /* 0x080fe200020006ff */
[----:B------:R-:W-:Y:S01]  /*115b0*/  HADD2.F32 R38, -RZ, R38.H0_H0 ;  /* 0x20000026ff267230 */ /* 0x000fe20000004100 */
[----:B------:R-:W-:Y:S01]  /*115c0*/  F2FP.F16.E4M3.UNPACK_B R14, R5.H1 ;  /* 0x00000005ff0e723e */ /* 0x000fe200030006ff */
[----:B------:R-:W-:-:S02]  /*115d0*/  HADD2.F32 R5, -RZ, R6.H1_H1 ;  /* 0x30000006ff057230 */ /* 0x000fc40000004100 */
[C---:B------:R-:W-:Y:S01]  /*115e0*/  FFMA.FTZ R45, R15.reuse, R35, -R42 ;  /* 0x000000230f2d7223 */ /* 0x040fe2000001082a */
[----:B------:R-:W-:Y:S02]  /*115f0*/  HADD2.F32 R34, -RZ, R34.H0_H0 ;  /* 0x20000022ff227230 */ /* 0x000fe40000004100 */
        /* <DEDUP_REMOVED lines=70> */
[----:B------:R4:W-:Y:S02]  /*11a60*/  STS.128 [R220], R4 ;  /* 0x00000004dc007388 */ /* 0x0009e40000000c00 */
.L_x_600:
[----:B------:R-:W-:Y:S05]  /*11a70*/  BSYNC B1 ;  /* 0x0000000000017941 */ /* 0x000fea0003800000 */
.L_x_599:
[----:B------:R-:W-:Y:S04]  /*11a80*/  BSSY B1, `(.L_x_601) ;  /* 0x0000078000017945 */ /* 0x000fe80003800000 */
[----:B------:R-:W-:Y:S05]  /*11a90*/  @P2 BRA `(.L_x_602) ;  /* 0x0000000400d82947 */ /* 0x000fea0003800000 */
[----:B012-4-:R-:W0:Y:S01]  /*11aa0*/  LDS.128 R4, [R0+0x16400] ;  /* 0x0164000000047984 */ /* 0x017e220000000c00 */
[----:B---3-5:R-:W-:Y:S02]  /*11ab0*/  SHF.R.U32.HI R14, RZ, 0x8, R30 ;  /* 0x00000008ff0e7819 */ /* 0x028fe4000001161e */
[----:B------:R-:W-:Y:S02]  /*11ac0*/  LOP3.LUT R3, R30, 0xff, RZ, 0xc0, !PT ;  /* 0x000000ff1e037812 */ /* 0x000fe400078ec0ff */
[----:B------:R-:W-:Y:S02]  /*11ad0*/  LOP3.LUT R14, R14, 0xff, RZ, 0xc0, !PT ;  /* 0x000000ff0e0e7812 */ /* 0x000fe400078ec0ff */
[----:B------:R-:W-:Y:S02]  /*11ae0*/  SHF.R.U32.HI R32, RZ, 0x8, R31 ;  /* 0x00000008ff207819 */ /* 0x000fe4000001161f */
[----:B------:R-:W-:Y:S02]  /*11af0*/  SHF.R.U32.HI R35, RZ, 0x8, R29 ;  /* 0x00000008ff237819 */ /* 0x000fe4000001161d */
[----:B------:R-:W-:-:S02]  /*11b00*/  PRMT R3, R14, 0x7604, R3 ;  /* 0x000076040e037816 */ /* 0x000fc40000000003 */
[----:B------:R-:W-:Y:S02]  /*11b10*/  LOP3.LUT R15, R31, 0xff, RZ, 0xc0, !PT ;  /* 0x000000ff1f0f7812 */ /* 0x000fe400078ec0ff */
[----:B------:R-:W-:Y:S02]  /*11b20*/  LOP3.LUT R32, R32, 0xff, RZ, 0xc0, !PT ;  /* 0x000000ff20207812 */ /* 0x000fe400078ec0ff */
[----:B------:R-:W-:Y:S02]  /*11b30*/  SHF.R.U32.HI R36, RZ, 0x10, R31 ;  /* 0x00000010ff247819 */ /* 0x000fe4000001161f */
[----:B------:R-:W-:Y:S02]  /*11b40*/  SHF.R.U32.HI R14, RZ, 0x8, R28 ;  /* 0x00000008ff0e7819 */ /* 0x000fe4000001161c */
[----:B------:R-:W-:Y:S02]  /*11b50*/  SHF.R.U32.HI R37, RZ, 0x10, R29 ;  /* 0x00000010ff257819 */ /* 0x000fe4000001161d */
[----:B------:R-:W-:-:S02]  /*11b60*/  LOP3.LUT R34, R29, 0xff, RZ, 0xc0, !PT ;  /* 0x000000ff1d227812 */ /* 0x000fc400078ec0ff */
[----:B------:R-:W-:Y:S01]  /*11b70*/  LOP3.LUT R35, R35, 0xff, RZ, 0xc0, !PT ;  /* 0x000000ff23237812 */ /* 0x000fe200078ec0ff */
[----:B------:R-:W-:Y:S01]  /*11b80*/  IMAD.U32 R37, R37, 0x10000, RZ ;  /* 0x0001000025257824 */ /* 0x000fe200078e00ff */
[----:B------:R-:W-:Y:S02]  /*11b90*/  PRMT R15, R32, 0x7604, R15 ;  /* 0x00007604200f7816 */ /* 0x000fe4000000000f */
[----:B------:R-:W-:Y:S01]  /*11ba0*/  LOP3.LUT R33, R14, 0xff, RZ, 0xc0, !PT ;  /* 0x000000ff0e217812 */ /* 0x000fe200078ec0ff */
[----:B------:R-:W-:Y:S01]  /*11bb0*/  IMAD.U32 R14, R36, 0x10000, RZ ;  /* 0x00010000240e7824 */ /* 0x000fe200078e00ff */
[----:B------:R-:W-:Y:S02]  /*11bc0*/  LOP3.LUT R32, R28, 0xff, RZ, 0xc0, !PT ;  /* 0x000000ff1c207812 */ /* 0x000fe400078ec0ff */
[----:B------:R-:W-:Y:S02]  /*11bd0*/  PRMT R34, R35, 0x7604, R34 ;  /* 0x0000760423227816 */ /* 0x000fe40000000022 */
[----:B------:R-:W-:-:S02]  /*11be0*/  PRMT R35, R33, 0x7604, R32 ;  /* 0x0000760421237816 */ /* 0x000fc40000000020 */
[----:B------:R-:W-:Y:S02]  /*11bf0*/  LOP3.LUT R33, R15, 0xff0000, R14, 0xf8, !PT ;  /* 0x00ff00000f217812 */ /* 0x000fe400078ef80e */
[----:B------:R-:W-:Y:S02]  /*11c00*/  LOP3.LUT R37, R34, 0xff0000, R37, 0xf8, !PT ;  /* 0x00ff000022257812 */ /* 0x000fe400078ef825 */
[----:B------:R-:W-:Y:S02]  /*11c10*/  LOP3.LUT R33, R33, 0xff000000, R31, 0xf8, !PT ;  /* 0xff00000021217812 */ /* 0x000fe400078ef81f */
[----:B------:R-:W-:Y:S02]  /*11c20*/  LOP3.LUT R37, R37, 0xff000000, R29, 0xf8, !PT ;  /* 0xff00000025257812 */ /* 0x000fe400078ef81d */
[----:B------:R-:W-:Y:S02]  /*11c30*/  LOP3.LUT R15, R3, 0xff0000, R30, 0xf8, !PT ;  /* 0x00ff0000030f7812 */ /* 0x000fe400078ef81e */
[----:B0-----:R-:W-:-:S02]  /*11c40*/  F2FP.F16.E4M3.UNPACK_B R3, R6.H1 ;  /* 0x00000006ff03723e */ /* 0x001fc400030006ff */
        /* <DEDUP_REMOVED lines=91> */
.L_x_602:
[----:B------:R-:W-:Y:S05]  /*12200*/  BSYNC B1 ;  /* 0x0000000000017941 */ /* 0x000fea0003800000 */
.L_x_601:
[----:B------:R-:W-:Y:S04]  /*12210*/  BSSY B1, `(.L_x_603) ;  /* 0x000007c000017945 */ /* 0x000fe80003800000 */
[----:B------:R-:W-:Y:S05]  /*12220*/  @P3 BRA `(.L_x_604) ;  /* 0x0000000400e83947 */ /* 0x000fea0003800000 */
[----:B012-4-:R-:W0:Y:S01]  /*12230*/  LDS.128 R4, [R220+0x2000] ;  /* 0x00200000dc047984 */ /* 0x017e220000000c00 */
        /* <DEDUP_REMOVED lines=16> */
[----:B------:R-:W-:Y:S02]  /*12340*/  LOP3.LUT R32, R32, 0xff, RZ, 0xc0, !PT ;  /* 0x000000ff20207812 */ /* 0x000fe400078ec0ff */
[----:B------:R-:W-:-:S02]  /*12350*/  LOP3.LUT R31, R24, 0xff, RZ, 0xc0, !PT ;  /* 0x000000ff181f7812 */ /* 0x000fc400078ec0ff */
[----:B------:R-:W-:Y:S02]  /*12360*/  PRMT R14, R3, 0x7604, R14 ;  /* 0x00007604030e7816 */ /* 0x000fe4000000000e */
[----:B------:R-:W-:Y:S02]  /*12370*/  SHF.R.U32.HI R3, RZ, 0x10, R26 ;  /* 0x00000010ff037819 */ /* 0x000fe4000001161a */
[----:B------:R-:W-:Y:S02]  /*12380*/  SHF.R.U32.HI R15, RZ, 0x10, R24 ;  /* 0x00000010ff0f7819 */ /* 0x000fe40000011618 */
[----:B------:R-:W-:Y:S02]  /*12390*/  PRMT R29, R28, 0x7054, R29 ;  /* 0x000070541c1d7816 */ /* 0x000fe4000000001d */
[----:B------:R-:W-:Y:S02]  /*123a0*/  PRMT R33, R32, 0x7054, R33 ;  /* 0x0000705420217816 */ /* 0x000fe40000000021 */
[----:B------:R-:W-:-:S02]  /*123b0*/  PRMT R31, R30, 0x7604, R31 ;  /* 0x000076041e1f7816 */ /* 0x000fc4000000001f */
[----:B------:R-:W-:Y:S02]  /*123c0*/  LOP3.LUT R3, R3, 0xff, RZ, 0xc0, !PT ;  /* 0x000000ff03037812 */ /* 0x000fe400078ec0ff */
[----:B------:R-:W-:Y:S02]  /*123d0*/  LOP3.LUT R30, R15, 0xff, RZ, 0xc0, !PT ;  /* 0x000000ff0f1e7812 */ /* 0x000fe400078ec0ff */
[----:B------:R-:W-:Y:S02]  /*123e0*/  LOP3.LUT R33, R33, 0xff000000, R25, 0xf8, !PT ;  /* 0xff00000021217812 */ /* 0x000fe400078ef819 */
[----:B------:R-:W-:Y:S02]  /*123f0*/  LOP3.LUT R29, R29, 0xff000000, R27, 0xf8, !PT ;  /* 0xff0000001d1d7812 */ /* 0x000fe400078ef81b */
[----:B------:R-:W-:Y:S02]  /*12400*/  PRMT R15, R3, 0x7054, R14 ;  /* 0x00007054030f7816 */ /* 0x000fe4000000000e */
[----:B------:R-:W-:-:S02]  /*12410*/  PRMT R31, R30, 0x7054, R31 ;  /* 0x000070541e1f7816 */ /* 0x000fc4000000001f */
[-C--:B0-----:R-:W-:Y:S02]  /*12420*/  F2FP.F16.E4M3.UNPACK_B R3, R6.reuse.H1 ;  /* 0x00000006ff03723e */ /* 0x081fe400030006ff */
[----:B------:R-:W-:Y:S02]  /*12430*/  F2FP.F16.E4M3.UNPACK_B R30, R33 ;  /* 0x00000021ff1e723e */ /* 0x000fe400020006ff */
[----:B------:R-:W-:Y:S01]  /*12440*/  F2FP.F16.E4M3.UNPACK_B R27, R29 ;  /* 0x0000001dff1b723e */ /* 0x000fe200020006ff */
[----:B------:R-:W-:Y:S01]  /*12450*/  HADD2.F32 R14, -RZ, R3.H1_H1 ;  /* 0x30000003ff0e7230 */ /* 0x000fe20000004100 */
[----:B------:R-:W-:Y:S01]  /*12460*/  F2FP.F16.E4M3.UNPACK_B R6, R6 ;  /* 0x00000006ff06723e */ /* 0x000fe200020006ff */
[--C-:B------:R-:W-:Y:S01]  /*12470*/  HADD2.F32 R32, -RZ, R30.reuse.H1_H1 ;  /* 0x3000001eff207230 */ /* 0x100fe20000004100 */
[----:B------:R-:W-:Y:S01]  /*12480*/  LOP3.LUT R31, R31, 0xff000000, R24, 0xf8, !PT ;  /* 0xff0000001f1f7812 */ /* 0x000fe200078ef818 */
[----:B------:R-:W-:Y:S01]  /*12490*/  HADD2.F32 R28, -RZ, R27.H1_H1 ;  /* 0x3000001bff1c7230 */ /* 0x000fe20000004100 */
[----:B------:R-:W-:Y:S01]  /*124a0*/  LOP3.LUT R26, R15, 0xff000000, R26, 0xf8, !PT ;  /* 0xff0000000f1a7812 */ /* 0x000fe200078ef81a */
[----:B------:R-:W-:Y:S01]  /*124b0*/  HADD2.F32 R15, -RZ, R3.H0_H0 ;  /* 0x20000003ff0f7230 */ /* 0x000fe20000004100 */
[-C--:B------:R-:W-:Y:S01]  /*124c0*/  F2FP.F16.E4M3.UNPACK_B R24, R7.reuse ;  /* 0x00000007ff18723e */ /* 0x080fe200020006ff */
[C---:B------:R-:W-:Y:S01]  /*124d0*/  FMUL.FTZ R34, R14.reuse, R32 ;  /* 0x000000200e227220 */ /* 0x040fe20000410000 */
[----:B------:R-:W-:Y:S01]  /*124e0*/  F2FP.F16.E4M3.UNPACK_B R25, R7.H1 ;  /* 0x00000007ff19723e */ /* 0x000fe200030006ff */
        /* <DEDUP_REMOVED lines=78> */
.L_x_604:
[----:B------:R-:W-:Y:S05]  /*129d0*/  BSYNC B1 ;  /* 0x0000000000017941 */ /* 0x000fea0003800000 */
.L_x_603:
[----:B------:R-:W-:Y:S04]  /*129e0*/  BSSY B1, `(.L_x_605) ;  /* 0x0000078000017945 */ /* 0x000fe80003800000 */
[----:B------:R-:W-:Y:S05]  /*129f0*/  @P4 BRA `(.L_x_606) ;  /* 0x0000000400d84947 */ /* 0x000fea0003800000 */
[----:B012-4-:R-:W0:Y:S01]  /*12a00*/  LDS.128 R4, [R0+0x18400] ;  /* 0x0184000000047984 */ /* 0x017e220000000c00 */
        /* <DEDUP_REMOVED lines=25> */
[----:B------:R-:W-:Y:S02]  /*12ba0*/  LOP3.LUT R15, R3, 0xff0000, R12, 0xf8, !PT ;  /* 0x00ff0000030f7812 */ /* 0x000fe400078ef80c */
[----:B------:R-:W-:Y:S02]  /*12bb0*/  LOP3.LUT R27, R27, 0xff000000, R20, 0xf8, !PT ;  /* 0xff0000001b1b7812 */ /* 0x000fe400078ef814 */
[-C--:B0-----:R-:W-:Y:S02]  /*12bc0*/  F2FP.F16.E4M3.UNPACK_B R3, R6.reuse.H1 ;  /* 0x00000006ff03723e */ /* 0x081fe400030006ff */
[----:B------:R-:W-:Y:S02]  /*12bd0*/  F2FP.F16.E4M3.UNPACK_B R26, R29 ;  /* 0x0000001dff1a723e */ /* 0x000fe400020006ff */
[----:B------:R-:W-:Y:S01]  /*12be0*/  F2FP.F16.E4M3.UNPACK_B R20, R25 ;  /* 0x00000019ff14723e */ /* 0x000fe200020006ff */
[--C-:B------:R-:W-:Y:S01]  /*12bf0*/  HADD2.F32 R13, -RZ, R3.reuse.H0_H0 ;  /* 0x20000003ff0d7230 */ /* 0x100fe20000004100 */
[----:B------:R-:W-:Y:S01]  /*12c00*/  LOP3.LUT R24, R15, 0xff000000, R12, 0xf8, !PT ;  /* 0xff0000000f187812 */ /* 0x000fe200078ef80c */
[----:B------:R-:W-:Y:S01]  /*12c10*/  HADD2.F32 R12, -RZ, R3.H1_H1 ;  /* 0x30000003ff0c7230 */ /* 0x000fe20000004100 */
[----:B------:R-:W-:Y:S01]  /*12c20*/  F2FP.F16.E4M3.UNPACK_B R6, R6 ;  /* 0x00000006ff06723e */ /* 0x000fe200020006ff */
[----:B------:R-:W-:Y:S01]  /*12c30*/  HADD2.F32 R28, -RZ, R26.H1_H1 ;  /* 0x3000001aff1c7230 */ /* 0x000fe20000004100 */
[-C--:B------:R-:W-:Y:S01]  /*12c40*/  F2FP.F16.E4M3.UNPACK_B R14, R7.reuse ;  /* 0x00000007ff0e723e */ /* 0x080fe200020006ff */
[----:B------:R-:W-:Y:S01]  /*12c50*/  HADD2.F32 R21, -RZ, R20.H1_H1 ;  /* 0x30000014ff157230 */ /* 0x000fe20000004100 */
[----:B------:R-:W-:Y:S01]  /*12c60*/  F2FP.F16.E4M3.UNPACK_B R15, R7.H1 ;  /* 0x00000007ff0f723e */ /* 0x000fe200030006ff */
[----:B------:R-:W-:-:S02]  /*12c70*/  HADD2.F32 R26, -RZ, R26.H0_H0 ;  /* 0x2000001aff1a7230 */ /* 0x000fc40000004100 */
[CC--:B------:R-:W-:Y:S01]  /*12c80*/  FMUL.FTZ R30, R12.reuse, R28.reuse ;  /* 0x0000001c0c1e7220 */ /* 0x0c0fe20000410000 */
[----:B------:R-:W-:Y:S01]  /*12c90*/  F2FP.F16.E4M3.UNPACK_B R7, R5 ;  /* 0x00000005ff07723e */ /* 0x000fe200020006ff */
[----:B------:R-:W-:Y:S01]  /*12ca0*/  FMUL.FTZ R31, R12, R21 ;  /* 0x000000150c1f7220 */ /* 0x000fe20000410000 */
[----:B------:R-:W-:Y:S01]  /*12cb0*/  F2FP.F16.E4M3.UNPACK_B R12, R5.H1 ;  /* 0x00000005ff0c723e */ /* 0x000fe200030006ff */
[----:B------:R-:W-:Y:S02]  /*12cc0*/  HADD2.F32 R5, -RZ, R6.H1_H1 ;  /* 0x30000006ff057230 */ /* 0x000fe40000004100 */
[C---:B------:R-:W-:Y:S01]  /*12cd0*/  FFMA.FTZ R32, R13.reuse, R21, -R30 ;  /* 0x000000150d207223 */ /* 0x040fe2000001081e */
[----:B------:R-:W-:Y:S02]  /*12ce0*/  HADD2.F32 R20, -RZ, R20.H0_H0 ;  /* 0x20000014ff147230 */ /* 0x000fe40000004100 */
[----:B------:R-:W-:Y:S01]  /*12cf0*/  FFMA.FTZ R33, R13, R28, R31 ;  /* 0x0000001c0d217223 */ /* 0x000fe2000001001f */
[----:B------:R-:W-:Y:S01]  /*12d00*/  HADD2.F32 R6, -RZ, R6.H0_H0 ;  /* 0x20000006ff067230 */ /* 0x000fe20000004100 */
[----:B------:R-:W-:Y:S01]  /*12d10*/  F2FP.F16.E4M3.UNPACK_B R29, R29.H1 ;  /* 0x0000001dff1d723e */ /* 0x000fe200030006ff */
[C---:B------:R-:W-:Y:S01]  /*12d20*/  FMUL.FTZ R13, R5.reuse, R26 ;  /* 0x0000001a050d7220 */ /* 0x040fe20000410000 */
[----:B------:R-:W-:Y:S01]  /*12d30*/  F2FP.F16.E4M3.UNPACK_B R25, R25.H1 ;  /* 0x00000019ff19723e */ /* 0x000fe200030006ff */
[----:B------:R-:W-:Y:S01]  /*12d40*/  FMUL.FTZ R31, R5, R20 ;  /* 0x00000014051f7220 */ /* 0x000fe20000410000 */
[----:B------:R-:W-:-:S02]  /*12d50*/  HADD2.F32 R5, -RZ, R14.H1_H1 ;  /* 0x3000000eff057230 */ /* 0x000fc40000004100 */
[C---:B------:R-:W-:Y:S01]  /*12d60*/  FFMA.FTZ R30, R6.reuse, R20, -R13 ;  /* 0x00000014061e7223 */ /* 0x040fe2000001080d */
[----:B------:R-:W-:Y:S02]  /*12d70*/  HADD2.F32 R21, -RZ, R29.H0_H0 ;  /* 0x2000001dff157230 */ /* 0x000fe40000004100 */
[----:B------:R-:W-:Y:S01]  /*12d80*/  FFMA.FTZ R31, R6, R26, R31 ;  /* 0x0000001a061f7223 */ /* 0x000fe2000001001f */
[----:B------:R-:W-:Y:S01]  /*12d90*/  HADD2.F32 R13, -RZ, R25.H0_H0 ;  /* 0x20000019ff0d7230 */ /* 0x000fe20000004100 */
[----:B------:R-:W-:Y:S01]  /*12da0*/  F2FP.F16.E4M3.UNPACK_B R3, R4 ;  /* 0x00000004ff03723e */ /* 0x000fe200020006ff */
[----:B------:R-:W-:Y:S02]  /*12db0*/  HADD2.F32 R14, -RZ, R14.H0_H0 ;  /* 0x2000000eff0e7230 */ /* 0x000fe40000004100 */
[C---:B------:R-:W-:Y:S01]  /*12dc0*/  FMUL.FTZ R35, R5.reuse, R21 ;  /* 0x0000001505237220 */ /* 0x040fe20000410000 */
[----:B------:R-:W-:Y:S02]  /*12dd0*/  HADD2.F32 R29, -RZ, R29.H1_H1 ;  /* 0x3000001dff1d7230 */ /* 0x000fe40000004100 */
[----:B------:R-:W-:Y:S01]  /*12de0*/  FMUL.FTZ R5, R5, R13 ;  /* 0x0000000d05057220 */ /* 0x000fe20000410000 */
[----:B------:R-:W-:-:S02]  /*12df0*/  HADD2.F32 R6, -RZ, R15.H1_H1 ;  /* 0x3000000fff067230 */ /* 0x000fc40000004100 */
[C---:B------:R-:W-:Y:S01]  /*12e00*/  FFMA.FTZ R35, R14.reuse, R13, -R35 ;  /* 0x0000000d0e237223 */ /* 0x040fe20000010823 */
[----:B------:R-:W-:Y:S02]  /*12e10*/  HADD2.F32 R25, -RZ, R25.H1_H1 ;  /* 0x30000019ff197230 */ /* 0x000fe40000004100 */
        /* <DEDUP_REMOVED lines=52> */
.L_x_606:
[----:B------:R-:W-:Y:S05]  /*13160*/  BSYNC B1 ;  /* 0x0000000000017941 */ /* 0x000fea0003800000 */
.L_x_605:
[----:B------:R-:W-:Y:S05]  /*13170*/  @P5 BRA `(.L_x_596) ;  /* 0x0000003c00005947 */ /* 0x000fea0003800000 */
[----:B012-4-:R-:W0:Y:S01]  /*13180*/  LDS.128 R4, [R220+0x4000] ;  /* 0x00400000dc047984 */ /* 0x017e220000000c00 */
[----:B-----5:R-:W-:Y:S02]  /*13190*/  SHF.R.U32.HI R12, RZ, 0x8, R11 ;  /* 0x00000008ff0c7819 */ /* 0x020fe4000001160b */
[----:B------:R-:W-:Y:S02]  /*131a0*/  SHF.R.U32.HI R20, RZ, 0x8, R9 ;  /* 0x00000008ff147819 */ /* 0x000fe40000011609 */
[----:B------:R-:W-:Y:S02]  /*131b0*/  LOP3.LUT R13, R11, 0xff, RZ, 0xc0, !PT ;  /* 0x000000ff0b0d7812 */ /* 0x000fe400078ec0ff */
[----:B------:R-:W-:Y:S02]  /*131c0*/  LOP3.LUT R21, R9, 0xff, RZ, 0xc0, !PT ;  /* 0x000000ff09157812 */ /* 0x000fe400078ec0ff */
[----:B------:R-:W-:Y:S02]  /*131d0*/  LOP3.LUT R12, R12, 0xff, RZ, 0xc0, !PT ;  /* 0x000000ff0c0c7812 */ /* 0x000fe400078ec0ff */
[----:B------:R-:W-:-:S02]  /*131e0*/  LOP3.LUT R20, R20, 0xff, RZ, 0xc0, !PT ;  /* 0x000000ff14147812 */ /* 0x000fc400078ec0ff */
[----:B------:R-:W-:Y:S02]  /*131f0*/  SHF.R.U32.HI R0, RZ, 0x8, R10 ;  /* 0x00000008ff007819 */ /* 0x000fe4000001160a */
[----:B---3--:R-:W-:Y:S02]  /*13200*/  SHF.R.U32.HI R14, RZ, 0x8, R8 ;  /* 0x00000008ff0e7819 */ /* 0x008fe40000011608 */
[----:B------:R-:W-:Y:S02]  /*13210*/  PRMT R13, R12, 0x7604, R13 ;  /* 0x000076040c0d7816 */ /* 0x000fe4000000000d */
[----:B------:R-:W-:Y:S02]  /*13220*/  PRMT R21, R20, 0x7604, R21 ;  /* 0x0000760414157816 */ /* 0x000fe40000000015 */
[----:B------:R-:W-:Y:S02]  /*13230*/  SHF.R.U32.HI R12, RZ, 0x10, R11 ;  /* 0x00000010ff0c7819 */ /* 0x000fe4000001160b */
[----:B------:R-:W-:-:S02]  /*13240*/  SHF.R.U32.HI R20, RZ, 0x10, R9 ;  /* 0x00000010ff147819 */ /* 0x000fc40000011609 */
[----:B------:R-:W-:Y:S02]  /*13250*/  LOP3.LUT R3, R10, 0xff, RZ, 0xc0, !PT ;  /* 0x000000ff0a037812 */ /* 0x000fe400078ec0ff */
[----:B------:R-:W-:Y:S02]  /*13260*/  LOP3.LUT R15, R8, 0xff, RZ, 0xc0, !PT ;  /* 0x000000ff080f7812 */ /* 0x000fe400078ec0ff */
[----:B------:R-:W-:Y:S02]  /*13270*/  LOP3.LUT R0, R0, 0xff, RZ, 0xc0, !PT ;  /* 0x000000ff00007812 */ /* 0x000fe400078ec0ff */
[----:B------:R-:W-:Y:S02]  /*13280*/  LOP3.LUT R14, R14, 0xff, RZ, 0xc0, !PT ;  /* 0x000000ff0e0e7812 */ /* 0x000fe400078ec0ff */
[----:B------:R-:W-:Y:S02]  /*13290*/  LOP3.LUT R12, R12, 0xff, RZ, 0xc0, !PT ;  /* 0x000000ff0c0c7812 */ /* 0x000fe400078ec0ff */
[----:B------:R-:W-:-:S02]  /*132a0*/  LOP3.LUT R20, R20, 0xff, RZ, 0xc0, !PT ;  /* 0x000000ff14147812 */ /* 0x000fc400078ec0ff */
[----:B------:R-:W-:Y:S02]  /*132b0*/  PRMT R3, R0, 0x7604, R3 ;  /* 0x0000760400037816 */ /* 0x000fe40000000003 */
[----:B------:R-:W-:Y:S02]  /*132c0*/  PRMT R15, R14, 0x7604, R15 ;  /* 0x000076040e0f7816 */ /* 0x000fe4000000000f */
[----:B------:R-:W-:Y:S02]  /*132d0*/  SHF.R.U32.HI R0, RZ, 0x10, R10 ;  /* 0x00000010ff007819 */ /* 0x000fe4000001160a */
[----:B------:R-:W-:Y:S02]  /*132e0*/  SHF.R.U32.HI R14, RZ, 0x10, R8 ;  /* 0x00000010ff0e7819 */ /* 0x000fe40000011608 */
        /* <DEDUP_REMOVED lines=12> */
[----:B------:R-:W-:Y:S01]  /*133b0*/  LOP3.LUT R12, R3, 0xff000000, R10, 0xf8, !PT ;  /* 0xff000000030c7812 */ /* 0x000fe200078ef80a */
[----:B------:R-:W-:Y:S01]  /*133c0*/  HADD2.F32 R25, -RZ, R24.H1_H1 ;  /* 0x30000018ff197230 */ /* 0x000fe20000004100 */
[----:B------:R-:W-:Y:S01]  /*133d0*/  LOP3.LUT R20, R15, 0xff000000, R8, 0xf8, !PT ;  /* 0xff0000000f147812 */ /* 0x000fe200078ef808 */
[----:B------:R-:W-:Y:S01]  /*133e0*/  HADD2.F32 R15, -RZ, R14.H1_H1 ;  /* 0x3000000eff0f7230 */ /* 0x000fe20000004100 */
[----:B------:R-:W-:Y:S01]  /*133f0*/  F2FP.F16.E4M3.UNPACK_B R3, R6 ;  /* 0x00000006ff03723e */ /* 0x000fe200020006ff */
[----:B------:R-:W-:Y:S01]  /*13400*/  HADD2.F32 R8, -RZ, R0.H0_H0 ;  /* 0x20000000ff087230 */ /* 0x000fe20000004100 */
[----:B------:R-:W-:Y:S01]  /*13410*/  F2FP.F16.E4M3.UNPACK_B R10, R7 ;  /* 0x00000007ff0a723e */ /* 0x000fe200020006ff */
[C---:B------:R-:W-:Y:S01]  /*13420*/  FMUL.FTZ R27, R9.reuse, R25 ;  /* 0x00000019091b7220 */ /* 0x040fe20000410000 */
[----:B------:R-:W-:Y:S01]  /*13430*/  F2FP.F16.E4M3.UNPACK_B R11, R7.H1 ;  /* 0x00000007ff0b723e */ /* 0x000fe200030006ff */
[----:B------:R-:W-:Y:S01]  /*13440*/  FMUL.FTZ R26, R9, R15 ;  /* 0x0000000f091a7220 */ /* 0x000fe20000410000 */
[-C--:B------:R-:W-:Y:S01]  /*13450*/  F2FP.F16.E4M3.UNPACK_B R6, R5.reuse ;  /* 0x00000005ff06723e */ /* 0x080fe200020006ff */
[----:B------:R-:W-:Y:S01]  /*13460*/  HADD2.F32 R24, -RZ, R24.H0_H0 ;  /* 0x20000018ff187230 */ /* 0x000fe20000004100 */
[----:B------:R-:W-:Y:S01]  /*13470*/  F2FP.F16.E4M3.UNPACK_B R7, R5.H1 ;  /* 0x00000005ff07723e */ /* 0x000fe200030006ff */
[----:B------:R-:W-:Y:S01]  /*13480*/  HADD2.F32 R5, -RZ, R3.H1_H1 ;  /* 0x30000003ff057230 */ /* 0x000fe20000004100 */
[----:B------:R-:W-:Y:S01]  /*13490*/  F2FP.F16.E4M3.UNPACK_B R21, R21.H1 ;  /* 0x00000015ff15723e */ /* 0x000fe200030006ff */
[----:B------:R-:W-:-:S02]  /*134a0*/  HADD2.F32 R14, -RZ, R14.H0_H0 ;  /* 0x2000000eff0e7230 */ /* 0x000fc40000004100 */
[C---:B------:R-:W-:Y:S01]  /*134b0*/  FFMA.FTZ R27, R8.reuse, R15, -R27 ;  /* 0x0000000f081b7223 */ /* 0x040fe2000001081b */
[----:B------:R-:W-:Y:S01]  /*134c0*/  FFMA.FTZ R26, R8, R25, R26 ;  /* 0x00000019081a7223 */ /* 0x000fe2000001001a */
[----:B------:R-:W-:Y:S01]  /*134d0*/  HADD2.F32 R3, -RZ, R3.H0_H0 ;  /* 0x20000003ff037230 */ /* 0x000fe20000004100 */
[----:B------:R-:W-:Y:S01]  /*134e0*/  F2FP.F16.E4M3.UNPACK_B R13, R13.H1 ;  /* 0x0000000dff0d723e */ /* 0x000fe200030006ff */
[C---:B------:R-:W-:Y:S01]  /*134f0*/  FMUL.FTZ R8, R5.reuse, R24 ;  /* 0x0000001805087220 */ /* 0x040fe20000410000 */
[----:B------:R-:W-:Y:S01]  /*13500*/  FMUL.FTZ R15, R5, R14 ;  /* 0x0000000e050f7220 */ /* 0x000fe20000410000 */
[--C-:B------:R-:W-:Y:S01]  /*13510*/  HADD2.F32 R5, -RZ, R10.reuse.H1_H1 ;  /* 0x3000000aff057230 */ /* 0x100fe20000004100 */
[----:B------:R-:W-:Y:S01]  /*13520*/  F2FP.F16.E4M3.UNPACK_B R0, R4 ;  /* 0x00000004ff00723e */ /* 0x000fe200020006ff */
[----:B------:R-:W-:Y:S02]  /*13530*/  HADD2.F32 R9, -RZ, R21.H0_H0 ;  /* 0x20000015ff097230 */ /* 0x000fe40000004100 */
[C---:B------:R-:W-:Y:S01]  /*13540*/  FFMA.FTZ R25, R3.reuse, R14, -R8 ;  /* 0x0000000e03197223 */ /* 0x040fe20000010808 */
[----:B------:R-:W-:Y:S01]  /*13550*/  FFMA.FTZ R24, R3, R24, R15 ;  /* 0x0000001803187223 */ /* 0x000fe2000001000f */
[----:B------:R-:W-:Y:S01]  /*13560*/  HADD2.F32 R8, -RZ, R13.H0_H0 ;  /* 0x2000000dff087230 */ /* 0x000fe20000004100 */
[----:B------:R-:W-:Y:S01]  /*13570*/  F2FP.F16.E4M3.UNPACK_B R4, R4.H1 ;  /* 0x00000004ff04723e */ /* 0x000fe200030006ff */
[----:B------:R-:W-:-:S02]  /*13580*/  HADD2.F32 R10, -RZ, R10.H0_H0 ;  /* 0x2000000aff0a7230 */ /* 0x000fc40000004100 */
[CC--:B------:R-:W-:Y:S01]  /*13590*/  FMUL.FTZ R15, R5.reuse, R9.reuse ;  /* 0x00000009050f7220 */ /* 0x0c0fe20000410000 */
[----:B------:R-:W-:Y:S02]  /*135a0*/  HADD2.F32 R14, -RZ, R21.H1_H1 ;  /* 0x30000015ff0e7230 */ /* 0x000fe40000004100 */
[-C--:B------:R-:W-:Y:S01]  /*135b0*/  FMUL.FTZ R5, R5, R8.reuse ;  /* 0x0000000805057220 */ /* 0x080fe20000410000 */
[----:B------:R-:W-:Y:S02]  /*135c0*/  HADD2.F32 R3, -RZ, R11.H1_H1 ;  /* 0x3000000bff037230 */ /* 0x000fe40000004100 */
[C---:B------:R-:W-:Y:S01]  /*135d0*/  FFMA.FTZ R21, R10.reuse, R8, -R15 ;  /* 0x000000080a157223 */ /* 0x040fe2000001080f */
[----:B------:R-:W-:Y:S02]  /*135e0*/  HADD2.F32 R8, -RZ, R13.H1_H1 ;  /* 0x3000000dff087230 */ /* 0x000fe40000004100 */
[----:B------:R-:W-:Y:S01]  /*135f0*/  FFMA.FTZ R28, R10, R9, R5 ;  /* 0x000000090a1c7223 */ /* 0x000fe20000010005 */
[----:B------:R-:W-:-:S02]  /*13600*/  HADD2.F32 R11, -RZ, R11.H0_H0 ;  /* 0x2000000bff0b7230 */ /* 0x000fc40000004100 */
[C---:B------:R-:W-:Y:S01]  /*13610*/  FMUL.FTZ R30, R3.reuse, R14 ;  /* 0x0000000e031e7220 */ /* 0x040fe20000410000 */
[----:B------:R-:W-:Y:S01]  /*13620*/  F2FP.F16.E4M3.UNPACK_B R9, R20 ;  /* 0x00000014ff09723e */ /* 0x000fe200020006ff */
[-C--:B------:R-:W-:Y:S01]  /*13630*/  FMUL.FTZ R10, R3, R8.reuse ;  /* 0x00000008030a7220 */ /* 0x080fe20000410000 */
[----:B------:R-:W-:Y:S02]  /*13640*/  HADD2.F32 R5, -RZ, R4.H1_H1 ;  /* 0x30000004ff057230 */ /* 0x000fe40000004100 */
[C---:B------:R-:W-:Y:S01]  /*13650*/  FFMA.FTZ R30, R11.reuse, R8, -R30 ;  /* 0x000000080b1e7223 */ /* 0x040fe2000001081e */
[----:B------:R-:W-:Y:S01]  /*13660*/  F2FP.F16.E4M3.UNPACK_B R8, R12 ;  /* 0x0000000cff08723e */ /* 0x000fe200020006ff */
[----:B------:R-:W-:Y:S01]  /*13670*/  FFMA.FTZ R29, R11, R14, R10 ;  /* 0x0000000e0b1d7223 */ /* 0x000fe2000001000a */
[--C-:B------:R-:W-:Y:S01]  /*13680*/  HADD2.F32 R13, -RZ, R9.reuse.H1_H1 ;  /* 0x30000009ff0d7230 */ /* 0x100fe20000004100 */
[----:B------:R-:W-:Y:S01]  /*13690*/  F2FP.F16.E4M3.UNPACK_B R12, R12.H1 ;  /* 0x0000000cff0c723e */ /* 0x000fe200030006ff */
[----:B------:R-:W-:Y:S01]  /*136a0*/  HADD2.F32 R10, -RZ, R9.H0_H0 ;  /* 0x20000009ff0a7230 */ /* 0x000fe20000004100 */
[----:B------:R-:W-:Y:S01]  /*136b0*/  F2FP.F16.E4M3.UNPACK_B R20, R20.H1 ;  /* 0x00000014ff14723e */ /* 0x000fe200030006ff */
[----:B------:R-:W-:-:S02]  /*136c0*/  HADD2.F32 R9, -RZ, R8.H1_H1 ;  /* 0x30000008ff097230 */ /* 0x000fc40000004100 */
[C---:B------:R-:W-:Y:S01]  /*136d0*/  FMUL.FTZ R11, R5.reuse, R13 ;  /* 0x0000000d050b7220 */ /* 0x040fe20000410000 */
[----:B------:R-:W-:Y:S02]  /*136e0*/  HADD2.F32 R3, -RZ, R0.H1_H1 ;  /* 0x30000000ff037230 */ /* 0x000fe40000004100 */
        /* <DEDUP_REMOVED lines=10> */
[----:B------:R-:W-:-:S02]  /*13790*/  HADD2.F32 R4, -RZ, R12.H1_H1 ;  /* 0x3000000cff047230 */ /* 0x000fc40000004100 */
[--C-:B------:R-:W-:Y:S02]  /*137a0*/  HADD2.F32 R3, -RZ, R7.reuse.H1_H1 ;  /* 0x30000007ff037230 */ /* 0x100fe40000004100 */
[--C-:B------:R-:W-:Y:S02]  /*137b0*/  HADD2.F32 R8, -RZ, R20.reuse.H1_H1 ;  /* 0x30000014ff087230 */ /* 0x100fe40000004100 */
[----:B------:R-:W-:Y:S02]  /*137c0*/  HADD2.F32 R9, -RZ, R20.H0_H0 ;  /* 0x20000014ff097230 */ /* 0x000fe40000004100 */
[C---:B------:R-:W-:Y:S01]  /*137d0*/  FMUL.FTZ R13, R3.reuse, R4 ;  /* 0x00000004030d7220 */ /* 0x040fe20000410000 */
[----:B------:R-:W-:Y:S02]  /*137e0*/  HADD2.F32 R0, -RZ, R6.H1_H1 ;  /* 0x30000006ff007230 */ /* 0x000fe40000004100 */
[----:B------:R-:W-:Y:S02]  /*137f0*/  HADD2.F32 R5, -RZ, R12.H0_H0 ;  /* 0x2000000cff057230 */ /* 0x000fe40000004100 */
[----:B------:R-:W-:Y:S01]  /*13800*/  FMUL.FTZ R12, R3, R8 ;  /* 0x00000008030c7220 */ /* 0x000fe20000410000 */
[----:B------:R-:W-:-:S02]  /*13810*/  HADD2.F32 R7, -RZ, R7.H0_H0 ;  /* 0x20000007ff077230 */ /* 0x000fc40000004100 */
[C---:B------:R-:W-:Y:S01]  /*13820*/  FMUL.FTZ R3, R0.reuse, R9 ;  /* 0x0000000900037220 */ /* 0x040fe20000410000 */
[----:B------:R-:W-:Y:S02]  /*13830*/  HADD2.F32 R6, -RZ, R6.H0_H0 ;  /* 0x20000006ff067230 */ /* 0x000fe40000004100 */
[-C--:B------:R-:W-:Y:S01]  /*13840*/  FMUL.FTZ R0, R0, R5.reuse ;  /* 0x0000000500007220 */ /* 0x080fe20000410000 */
[C---:B------:R-:W-:Y:S01]  /*13850*/  FFMA.FTZ R12, R7.reuse, R4, -R12 ;  /* 0x00000004070c7223 */ /* 0x040fe2000001080c */
[----:B------:R-:W-:Y:S01]  /*13860*/  FFMA.FTZ R13, R7, R8, R13 ;  /* 0x00000008070d7223 */ /* 0x000fe2000001000d */
[C---:B------:R-:W-:Y:S01]  /*13870*/  FFMA.FTZ R5, R6.reuse, R5, -R3 ;  /* 0x0000000506057223 */ /* 0x040fe20000010803 */
[----:B------:R-:W-:Y:S01]  /*13880*/  FFMA.FTZ R0, R6, R9, R0 ;  /* 0x0000000906007223 */ /* 0x000fe20000010000 */
[----:B------:R-:W-:Y:S02]  /*13890*/  F2FP.SATFINITE.E4M3.F32.PACK_AB_MERGE_C R6, R26, R27, RZ ;  /* 0x0000001b1a06723e */ /* 0x000fe400048070ff */
[----:B------:R-:W-:-:S02]  /*138a0*/  F2FP.SATFINITE.E4M3.F32.PACK_AB_MERGE_C R7, R29, R30, RZ ;  /* 0x0000001e1d07723e */ /* 0x000fc400048070ff */
[----:B------:R-:W-:Y:S02]  /*138b0*/  F2FP.SATFINITE.E4M3.F32.PACK_AB_MERGE_C R4, R15, R14, RZ ;  /* 0x0000000e0f04723e */ /* 0x000fe400048070ff */
[----:B------:R-:W-:Y:S02]  /*138c0*/  F2FP.SATFINITE.E4M3.F32.PACK_AB_MERGE_C R12, R13, R12, RZ ;  /* 0x0000000c0d0c723e */ /* 0x000fe400048070ff */
[----:B------:R-:W-:Y:S02]  /*138d0*/  F2FP.SATFINITE.E4M3.F32.PACK_AB_MERGE_C R6, R24, R25, R6 ;  /* 0x000000191806723e */ /* 0x000fe40004807006 */
[----:B------:R-:W-:Y:S02]  /*138e0*/  F2FP.SATFINITE.E4M3.F32.PACK_AB_MERGE_C R7, R28, R21, R7 ;  /* 0x000000151c07723e */ /* 0x000fe40004807007 */
[----:B------:R-:W-:Y:S02]  /*138f0*/  F2FP.SATFINITE.E4M3.F32.PACK_AB_MERGE_C R4, R10, R11, R4 ;  /* 0x0000000b0a04723e */ /* 0x000fe40004807004 */
[----:B------:R-:W-:-:S05]  /*13900*/  F2FP.SATFINITE.E4M3.F32.PACK_AB_MERGE_C R5, R0, R5, R12 ;  /* 0x000000050005723e */ /* 0x000fca000480700c */
[----:B------:R0:W-:Y:S01]  /*13910*/  STS.128 [R220+0x4000], R4 ;  /* 0x00400004dc007388 */ /* 0x0001e20000000c00 */
[----:B------:R-:W-:Y:S05]  /*13920*/  BRA `(.L_x_596) ;  /* 0x0000003400147947 */ /* 0x000fea0003800000 */
.L_x_590:
[----:B------:R-:W-:-:S03]  /*13930*/  UMOV UR4, 0xffffffff ;  /* 0xffffffff00047882 */ /* 0x000fc60000000000 */
[----:B------:R-:W-:Y:S05]  /*13940*/  BRA.DIV UR4, `(.L_x_607) ;  /* 0x0000013e04407947 */ /* 0x000fea000b800000 */
[----:B------:R1:W2:Y:S04]  /*13950*/  SHFL.IDX PT, R3, R24, RZ, 0x1e1f ;  /* 0x001e1fff18037589 */ /* 0x0002a800000e0000 */
[----:B------:R1:W3:Y:S04]  /*13960*/  SHFL.IDX PT, R21, R144, RZ, 0x1e1f ;  /* 0x001e1fff90157589 */ /* 0x0002e800000e0000 */
[----:B------:R1:W4:Y:S04]  /*13970*/  SHFL.IDX PT, R0, R26, RZ, 0x1e1f ;  /* 0x001e1fff1a007589 */ /* 0x00032800000e0000 */
[----:B------:R1:W0:Y:S02]  /*13980*/  SHFL.IDX PT, R20, R27, RZ, 0x1e1f ;  /* 0x001e1fff1b147589 */ /* 0x00022400000e0000 */
.L_x_815:
[----:B------:R-:W-:Y:S01]  /*13990*/  ULDC UR4, c[0x0][0x448] ;  /* 0x0001120000047ab9 */ /* 0x000fe20000000800 */
[----:B------:R-:W-:Y:S01]  /*139a0*/  BSSY B1, `(.L_x_608) ;  /* 0x0000039000017945 */ /* 0x000fe20003800000 */
[----:B------:R-:W-:Y:S01]  /*139b0*/  IMAD R157, R157, UR4, RZ ;  /* 0x000000049d9d7c24 */ /* 0x000fe2000f8e02ff */
[----:B------:R-:W-:Y:S02]  /*139c0*/  CS2R R4, SRZ ;  /* 0x0000000000047805 */ /* 0x000fe4000001ff00 */
[----:B------:R-:W-:Y:S02]  /*139d0*/  CS2R R6, SRZ ;  /* 0x0000000000067805 */ /* 0x000fe4000001ff00 */
[----:B------:R-:W-:Y:S02]  /*139e0*/  CS2R R10, SRZ ;  /* 0x00000000000a7805 */ /* 0x000fe4000001ff00 */
[----:B------:R-:W-:Y:S02]  /*139f0*/  CS2R R12, SRZ ;  /* 0x00000000000c7805 */ /* 0x000fe4000001ff00 */
[----:B------:R-:W-:-:S02]  /*13a00*/  ISETP.GE.AND P0, PT, R8, R157, PT ;  /* 0x0000009d0800720c */ /* 0x000fc40003f06270 */
[----:B------:R-:W-:Y:S02]  /*13a10*/  CS2R R8, SRZ ;  /* 0x0000000000087805 */ /* 0x000fe4000001ff00 */
[----:B------:R-:W-:Y:S02]  /*13a20*/  CS2R R14, SRZ ;  /* 0x00000000000e7805 */ /* 0x000fe4000001ff00 */
[----:B-1----:R-:W-:Y:S02]  /*13a30*/  CS2R R24, SRZ ;  /* 0x0000000000187805 */ /* 0x002fe4000001ff00 */
[----:B------:R-:W-:Y:S02]  /*13a40*/  CS2R R26, SRZ ;  /* 0x00000000001a7805 */ /* 0x000fe4000001ff00 */
[----:B------:R-:W-:Y:S02]  /*13a50*/  CS2R R28, SRZ ;  /* 0x00000000001c7805 */ /* 0x000fe4000001ff00 */
[----:B------:R-:W-:-:S02]  /*13a60*/  CS2R R30, SRZ ;  /* 0x00000000001e7805 */ /* 0x000fc4000001ff00 */
[----:B------:R-:W-:Y:S02]  /*13a70*/  CS2R R32, SRZ ;  /* 0x0000000000207805 */ /* 0x000fe4000001ff00 */
[----:B------:R-:W-:Y:S01]  /*13a80*/  CS2R R34, SRZ ;  /* 0x0000000000227805 */ /* 0x000fe2000001ff00 */
[----:B------:R-:W-:Y:S06]  /*13a90*/  @P0 BRA `(.L_x_609) ;  /* 0x0000000000a40947 */ /* 0x000fec0003800000 */
[C---:B------:R-:W-:Y:S01]  /*13aa0*/  VIADD R4, R18.reuse, 0x20 ;  /* 0x0000002012047836 */ /* 0x040fe20000000000 */
[----:B------:R-:W-:Y:S01]  /*13ab0*/  ULDC UR4, c[0x0][0x3f4] ;  /* 0x0000fd0000047ab9 */ /* 0x000fe20000000800 */
[C---:B------:R-:W-:Y:S01]  /*13ac0*/  VIADD R5, R18.reuse, 0x40 ;  /* 0x0000004012057836 */ /* 0x040fe20000000000 */
[----:B------:R-:W-:Y:S02]  /*13ad0*/  ISETP.GE.AND P2, PT, R18, UR4, PT ;  /* 0x0000000412007c0c */ /* 0x000fe4000bf46270 */
[----:B------:R-:W-:Y:S02]  /*13ae0*/  CS2R R24, SRZ ;  /* 0x0000000000187805 */ /* 0x000fe4000001ff00 */
[----:B------:R-:W-:Y:S02]  /*13af0*/  ISETP.GE.AND P1, PT, R4, UR4, PT ;  /* 0x0000000404007c0c */ /* 0x000fe4000bf26270 */
[----:B------:R-:W-:Y:S02]  /*13b00*/  CS2R R26, SRZ ;  /* 0x00000000001a7805 */ /* 0x000fe4000001ff00 */
[----:B------:R-:W-:-:S02]  /*13b10*/  ISETP.GE.AND P0, PT, R5, UR4, PT ;  /* 0x0000000405007c0c */ /* 0x000fc4000bf06270 */
[----:B------:R-:W-:Y:S02]  /*13b20*/  CS2R R6, SRZ ;  /* 0x0000000000067805 */ /* 0x000fe4000001ff00 */
[----:B------:R-:W-:Y:S02]  /*13b30*/  CS2R R28, SRZ ;  /* 0x00000000001c7805 */ /* 0x000fe4000001ff00 */
[----:B------:R-:W-:Y:S02]  /*13b40*/  CS2R R30, SRZ ;  /* 0x00000000001e7805 */ /* 0x000fe4000001ff00 */
[----:B------:R-:W-:Y:S02]  /*13b50*/  @!P2 SHF.R.S32.HI R5, RZ, 0x1f, R18 ;  /* 0x0000001fff05a819 */ /* 0x000fe40000011412 */
[C---:B--2---:R-:W-:Y:S02]  /*13b60*/  @!P2 IADD3 R36, P3, R18.reuse, R3, RZ ;  /* 0x000000031224a210 */ /* 0x044fe40007f7e0ff */
[----:B---3--:R-:W-:Y:S01]  /*13b70*/  @!P2 IADD3 R38, P4, R18, R21, RZ ;  /* 0x000000151226a210 */ /* 0x008fe20007f9e0ff */
[----:B------:R-:W-:Y:S01]  /*13b80*/  @!P0 IMAD.SHL.U32 R48, R224, 0x10, RZ ;  /* 0x00000010e0308824 */ /* 0x000fe200078e00ff */
[----:B------:R-:W-:Y:S01]  /*13b90*/  @!P1 SHF.L.U32 R42, R222, 0x4, RZ ;  /* 0x00000004de2a9819 */ /* 0x000fe200000006ff */
[----:B----4-:R-:W-:-:S02]  /*13ba0*/  @!P2 IMAD.X R37, R0, 0x1, R5, P3 ;  /* 0x000000010025a824 */ /* 0x010fc400018e0605 */
[----:B0-----:R-:W-:Y:S01]  /*13bb0*/  @!P2 IMAD.X R39, R20, 0x1, R5, P4 ;  /* 0x000000011427a824 */ /* 0x001fe200020e0605 */
[----:B------:R-:W-:Y:S02]  /*13bc0*/  @!P1 SHF.R.S32.HI R5, RZ, 0x1f, R42 ;  /* 0x0000001fff059819 */ /* 0x000fe4000001142a */
[-C--:B------:R-:W-:Y:S02]  /*13bd0*/  @!P1 IADD3 R40, P5, R3, R42.reuse, RZ ;  /* 0x0000002a03289210 */ /* 0x080fe40007fbe0ff */
[----:B------:R-:W-:Y:S02]  /*13be0*/  CS2R R8, SRZ ;  /* 0x0000000000087805 */ /* 0x000fe4000001ff00 */
[----:B------:R-:W-:Y:S02]  /*13bf0*/  @!P1 IADD3 R42, P4, R21, R42, RZ ;  /* 0x0000002a152a9210 */ /* 0x000fe40007f9e0ff */
[----:B------:R-:W-:Y:S02]  /*13c00*/  CS2R R10, SRZ ;  /* 0x00000000000a7805 */ /* 0x000fe4000001ff00 */
[----:B------:R-:W-:-:S02]  /*13c10*/  @!P0 IADD3 R46, P3, R3, R48, RZ ;  /* 0x00000030032e8210 */ /* 0x000fc40007f7e0ff */
[----:B------:R-:W-:Y:S02]  /*13c20*/  CS2R R32, SRZ ;  /* 0x0000000000207805 */ /* 0x000fe4000001ff00 */
[----:B------:R-:W-:Y:S01]  /*13c30*/  @!P0 SHF.R.S32.HI R3, RZ, 0x1f, R48 ;  /* 0x0000001fff038819 */ /* 0x000fe20000011430 */
[----:B------:R-:W-:Y:S01]  /*13c40*/  @!P1 IMAD.X R43, R20, 0x1, R5, P4 ;  /* 0x00000001142b9824 */ /* 0x000fe200020e0605 */
[----:B------:R-:W-:Y:S02]  /*13c50*/  @!P1 IADD3.X R41, R0, R5, RZ, P5, !PT ;  /* 0x0000000500299210 */ /* 0x000fe40002ffe4ff */
[----:B------:R-:W-:Y:S02]  /*13c60*/  CS2R R4, SRZ ;  /* 0x0000000000047805 */ /* 0x000fe4000001ff00 */
[----:B------:R-:W-:Y:S02]  /*13c70*/  @!P0 IADD3 R48, P5, R21, R48, RZ ;  /* 0x0000003015308210 */ /* 0x000fe40007fbe0ff */
[----:B------:R-:W-:-:S02]  /*13c80*/  CS2R R34, SRZ ;  /* 0x0000000000227805 */ /* 0x000fc4000001ff00 */
[----:B------:R-:W-:Y:S02]  /*13c90*/  CS2R R12, SRZ ;  /* 0x00000000000c7805 */ /* 0x000fe4000001ff00 */
[----:B------:R-:W-:Y:S01]  /*13ca0*/  CS2R R14, SRZ ;  /* 0x00000000000e7805 */ /* 0x000fe2000001ff00 */
[--C-:B------:R-:W-:Y:S01]  /*13cb0*/  @!P0 IMAD.X R47, R0, 0x1, R3.reuse, P3 ;  /* 0x00000001002f8824 */ /* 0x100fe200018e0603 */
[----:B------:R1:W5:Y:S01]  /*13cc0*/  @!P2 LD.E.128 R24, desc[UR54][R36.64] ;  /* 0x000000362418a980 */ /* 0x000362000c101d00 */
[----:B------:R-:W-:-:S03]  /*13cd0*/  @!P0 IMAD.X R49, R20, 0x1, R3, P5 ;  /* 0x0000000114318824 */ /* 0x000fc600028e0603 */
[----:B------:R1:W5:Y:S04]  /*13ce0*/  @!P2 LD.E.128 R4, desc[UR54][R38.64] ;  /* 0x000000362604a980 */ /* 0x000368000c101d00 */
[----:B------:R1:W5:Y:S04]  /*13cf0*/  @!P1 LD.E.128 R28, desc[UR54][R40.64] ;  /* 0x00000036281c9980 */ /* 0x000368000c101d00 */
[----:B------:R1:W5:Y:S04]  /*13d00*/  @!P1 LD.E.128 R8, desc[UR54][R42.64] ;  /* 0x000000362a089980 */ /* 0x000368000c101d00 */
[----:B------:R1:W5:Y:S04]  /*13d10*/  @!P0 LD.E.128 R32, desc[UR54][R46.64] ;  /* 0x000000362e208980 */ /* 0x000368000c101d00 */
[----:B------:R1:W5:Y:S02]  /*13d20*/  @!P0 LD.E.128 R12, desc[UR54][R48.64] ;  /* 0x00000036300c8980 */ /* 0x000364000c101d00 */
.L_x_609:
[----:B------:R-:W-:Y:S05]  /*13d30*/  BSYNC B1 ;  /* 0x0000000000017941 */ /* 0x000fea0003800000 */
.L_x_608:
[----:B------:R-:W-:Y:S01]  /*13d40*/  ULEA.HI UR4, UR43, UR43, URZ, 0x1 ;  /* 0x0000002b2b047291 */ /* 0x000fe2000f8f083f */
[----:B----4-:R-:W-:Y:S01]  /*13d50*/  IMAD R0, R205, -0x80, R157 ;  /* 0xffffff80cd007824 */ /* 0x010fe200078e029d */
[----:B------:R-:W-:Y:S02]  /*13d60*/  BSSY B1, `(.L_x_610) ;  /* 0x0000009000017945 */ /* 0x000fe40003800000 */
[----:B------:R-:W-:Y:S02]  /*13d70*/  ULOP3.LUT UR4, UR4, 0xfffffffe, URZ, 0xc0, !UPT ;  /* 0xfffffffe04047892 */ /* 0x000fe4000f8ec03f */
[----:B--2---:R-:W-:Y:S02]  /*13d80*/  VIMNMX R3, R0, 0x80, PT ;  /* 0x0000008000037848 */ /* 0x004fe40003fe0100 */
[----:B------:R-:W-:Y:S02]  /*13d90*/  UIADD3 UR4, UR43, -UR4, URZ ;  /* 0x800000042b047290 */ /* 0x000fe4000fffe03f */
[----:B------:R-:W-:-:S04]  /*13da0*/  ISETP.GE.AND P1, PT, R168, R3, PT ;  /* 0x00000003a800720c */ /* 0x000fc80003f26270 */
[----:B---3--:R-:W-:-:S04]  /*13db0*/  MOV R21, UR4 ;  /* 0x0000000400157c02 */ /* 0x008fc80008000f00 */
[----:B------:R-:W-:-:S04]  /*13dc0*/  SHF.L.U32 R21, R21, 0x1f, RZ ;  /* 0x0000001f15157819 */ /* 0x000fc800000006ff */
[----:B------:R-:W2:Y:S02]  /*13dd0*/  SYNCS.PHASECHK.TRANS64.TRYWAIT P0, [R16+URZ+0x29800], R21 ;  /* 0x02980015100075a7 */ /* 0x000ea4000800017f */
[----:B--2---:R-:W-:Y:S05]  /*13de0*/  @!P0 BRA `(.L_x_611) ;  /* 0x00000138008c8947 */ /* 0x004fea0003800000 */
.L_x_816:
[----:B------:R-:W-:Y:S05]  /*13df0*/  BSYNC B1 ;  /* 0x0000000000017941 */ /* 0x000fea0003800000 */
.L_x_610:
[----:B------:R-:W-:Y:S05]  /*13e00*/  @P1 BRA `(.L_x_596) ;  /* 0x0000002c00dc1947 */ /* 0x000fea0003800000 */
[----:B------:R-:W3:Y:S01]  /*13e10*/  LDC R3, c[0x0][0x3f4] ;  /* 0x0000fd00ff037b82 */ /* 0x000ee20000000800 */
[C---:B------:R-:W-:Y:S01]  /*13e20*/  VIADD R0, R18.reuse, 0x20 ;  /* 0x0000002012007836 */ /* 0x040fe20000000000 */
[----:B------:R-:W-:Y:S01]  /*13e30*/  BSSY B1, `(.L_x_612) ;  /* 0x00000fc000017945 */ /* 0x000fe20003800000 */
[C---:B0-----:R-:W-:Y:S01]  /*13e40*/  VIADD R20, R18.reuse, 0x40 ;  /* 0x0000004012147836 */ /* 0x041fe20000000000 */
[-C--:B---3--:R-:W-:Y:S02]  /*13e50*/  ISETP.GE.AND P0, PT, R18, R3.reuse, PT ;  /* 0x000000031200720c */ /* 0x088fe40003f06270 */
[-C--:B------:R-:W-:Y:S02]  /*13e60*/  ISETP.GE.AND P1, PT, R0, R3.reuse, PT ;  /* 0x000000030000720c */ /* 0x080fe40003f26270 */
[----:B------:R-:W-:-:S09]  /*13e70*/  ISETP.GE.AND P2, PT, R20, R3, PT ;  /* 0x000000031400720c */ /* 0x000fd20003f46270 */
[----:B------:R-:W-:Y:S05]  /*13e80*/  @P0 BRA `(.L_x_613) ;  /* 0x0000000c00d80947 */ /* 0x000fea0003800000 */
[----:B-----5:R-:W-:Y:S02]  /*13e90*/  SHF.R.U32.HI R0, RZ, 0x8, R24 ;  /* 0x00000008ff007819 */ /* 0x020fe40000011618 */
[----:B------:R-:W-:Y:S02]  /*13ea0*/  LOP3.LUT R20, R24, 0xff, RZ, 0xc0, !PT ;  /* 0x000000ff18147812 */ /* 0x000fe400078ec0ff */
[----:B--2---:R-:W-:Y:S02]  /*13eb0*/  LOP3.LUT R21, R0, 0xff, RZ, 0xc0, !PT ;  /* 0x000000ff00157812 */ /* 0x004fe400078ec0ff */
[----:B------:R-:W-:Y:S02]  /*13ec0*/  LEA.HI R0, R3, R223, RZ, 0x1c ;  /* 0x000000df03007211 */ /* 0x000fe400078fe0ff */
[----:B------:R-:W-:Y:S02]  /*13ed0*/  PRMT R45, R21, 0x7604, R20 ;  /* 0x00007604152d7816 */ /* 0x000fe40000000014 */
[----:B------:R-:W-:-:S02]  /*13ee0*/  SHF.R.S32.HI R21, RZ, 0x1f, R0 ;  /* 0x0000001fff157819 */ /* 0x000fc40000011400 */
[----:B-1----:R-:W-:Y:S02]  /*13ef0*/  SHF.R.U32.HI R37, RZ, 0x8, R25 ;  /* 0x00000008ff257819 */ /* 0x002fe40000011619 */
[----:B------:R-:W-:Y:S01]  /*13f00*/  LEA.HI R20, R21, R0, RZ, 0x2 ;  /* 0x0000000015147211 */ /* 0x000fe200078f10ff */
[----:B------:R-:W-:Y:S01]  /*13f10*/  IMAD.SHL.U32 R0, R0, 0x10, RZ ;  /* 0x0000001000007824 */ /* 0x000fe200078e00ff */
[----:B------:R-:W-:Y:S02]  /*13f20*/  SHF.R.U32.HI R39, RZ, 0x8, R26 ;  /* 0x00000008ff277819 */ /* 0x000fe4000001161a */
[----:B------:R-:W-:Y:S02]  /*13f30*/  SHF.L.U32 R20, R20, 0xb, RZ ;  /* 0x0000000b14147819 */ /* 0x000fe400000006ff */
[----:B------:R-:W-:Y:S02]  /*13f40*/  LOP3.LUT R21, R175, 0x30, R0, 0xf8, !PT ;  /* 0x00000030af157812 */ /* 0x000fe400078ef800 */
[----:B------:R-:W-:-:S02]  /*13f50*/  LOP3.LUT R20, R20, 0xffffe000, RZ, 0xc0, !PT ;  /* 0xffffe00014147812 */ /* 0x000fc400078ec0ff */
[----:B------:R-:W-:Y:S02]  /*13f60*/  LOP3.LUT R21, R21, R196, RZ, 0x3c, !PT ;  /* 0x000000c415157212 */ /* 0x000fe400078e3cff */
[----:B------:R-:W-:Y:S02]  /*13f70*/  LOP3.LUT R36, R25, 0xff, RZ, 0xc0, !PT ;  /* 0x000000ff19247812 */ /* 0x000fe400078ec0ff */
[----:B------:R-:W-:Y:S02]  /*13f80*/  LOP3.LUT R38, R26, 0xff, RZ, 0xc0, !PT ;  /* 0x000000ff1a267812 */ /* 0x000fe400078ec0ff */
[----:B------:R-:W-:Y:S02]  /*13f90*/  LOP3.LUT R37, R37, 0xff, RZ, 0xc0, !PT ;  /* 0x000000ff25257812 */ /* 0x000fe400078ec0ff */
[----:B------:R-:W-:Y:S02]  /*13fa0*/  LOP3.LUT R39, R39, 0xff, RZ, 0xc0, !PT ;  /* 0x000000ff27277812 */ /* 0x000fe400078ec0ff */
[----:B------:R-:W-:-:S02]  /*13fb0*/  IADD3 R21, R21, R197, R20 ;  /* 0x000000c515157210 */ /* 0x000fc40007ffe014 */
[----:B------:R-:W-:Y:S02]  /*13fc0*/  PRMT R46, R37, 0x7604, R36 ;  /* 0x00007604252e7816 */ /* 0x000fe40000000024 */
[----:B------:R-:W-:Y:S01]  /*13fd0*/  PRMT R47, R39, 0x7604, R38 ;  /* 0x00007604272f7816 */ /* 0x000fe20000000026 */
[----:B------:R-:W-:Y:S01]  /*13fe0*/  IMAD.IADD R0, R16, 0x1, R21 ;  /* 0x0000000110007824 */ /* 0x000fe200078e0215 */
[----:B------:R-:W-:Y:S02]  /*13ff0*/  SHF.R.U32.HI R37, RZ, 0x8, R27 ;  /* 0x00000008ff257819 */ /* 0x000fe4000001161b */
[----:B------:R-:W-:Y:S02]  /*14000*/  SHF.R.U32.HI R39, RZ, 0x8, R4 ;  /* 0x00000008ff277819 */ /* 0x000fe40000011604 */
[----:B------:R-:W-:Y:S02]  /*14010*/  SHF.R.U32.HI R40, RZ, 0x8, R5 ;  /* 0x00000008ff287819 */ /* 0x000fe40000011605 */
[----:B------:R-:W-:-:S02]  /*14020*/  LOP3.LUT R36, R27, 0xff, RZ, 0xc0, !PT ;  /* 0x000000ff1b247812 */ /* 0x000fc400078ec0ff */
[----:B------:R-:W-:Y:S02]  /*14030*/  LOP3.LUT R38, R4, 0xff, RZ, 0xc0, !PT ;  /* 0x000000ff04267812 */ /* 0x000fe400078ec0ff */
[----:B------:R-:W-:Y:S02]  /*14040*/  LOP3.LUT R37, R37, 0xff, RZ, 0xc0, !PT ;  /* 0x000000ff25257812 */ /* 0x000fe400078ec0ff */
[----:B------:R-:W-:Y:S02]  /*14050*/  LOP3.LUT R39, R39, 0xff, RZ, 0xc0, !PT ;  /* 0x000000ff27277812 */ /* 0x000fe400078ec0ff */
[----:B------:R-:W-:Y:S02]  /*14060*/  LOP3.LUT R21, R40, 0xff, RZ, 0xc0, !PT ;  /* 0x000000ff28157812 */ /* 0x000fe400078ec0ff */
[----:B------:R-:W0:Y:S01]  /*14070*/  LDS.128 R40, [R0+0x14400] ;  /* 0x0144000000287984 */ /* 0x000e220000000c00 */
[----:B------:R-:W-:Y:S02]  /*14080*/  PRMT R48, R37, 0x7604, R36 ;  /* 0x0000760425307816 */ /* 0x000fe40000000024 */
[----:B------:R-:W-:-:S02]  /*14090*/  PRMT R53, R39, 0x7604, R38 ;  /* 0x0000760427357816 */ /* 0x000fc40000000026 */
[----:B------:R-:W1:Y:S01]  /*140a0*/  LDS.128 R36, [R233+0x14400] ;  /* 0x01440000e9247984 */ /* 0x000e620000000c00 */
[----:B------:R-:W-:Y:S02]  /*140b0*/  SHF.R.U32.HI R50, RZ, 0x8, R6 ;  /* 0x00000008ff327819 */ /* 0x000fe40000011606 */
[----:B------:R-:W-:Y:S02]  /*140c0*/  LOP3.LUT R20, R5, 0xff, RZ, 0xc0, !PT ;  /* 0x000000ff05147812 */ /* 0x000fe400078ec0ff */
[----:B------:R-:W-:Y:S02]  /*140d0*/  LOP3.LUT R49, R6, 0xff, RZ, 0xc0, !PT ;  /* 0x000000ff06317812 */ /* 0x000fe400078ec0ff */
[----:B------:R-:W-:Y:S02]  /*140e0*/  LOP3.LUT R50, R50, 0xff, RZ, 0xc0, !PT ;  /* 0x000000ff32327812 */ /* 0x000fe400078ec0ff */
[----:B------:R-:W-:Y:S02]  /*140f0*/  PRMT R20, R21, 0x7604, R20 ;  /* 0x0000760415147816 */ /* 0x000fe40000000014 */
[----:B------:R-:W-:-:S02]  /*14100*/  SHF.R.U32.HI R21, RZ, 0x10, R25 ;  /* 0x00000010ff157819 */ /* 0x000fc40000011619 */
[----:B------:R-:W-:Y:S02]  /*14110*/  PRMT R57, R50, 0x7604, R49 ;  /* 0x0000760432397816 */ /* 0x000fe40000000031 */
[----:B------:R-:W-:Y:S01]  /*14120*/  SHF.R.U32.HI R55, RZ, 0x10, R5 ;  /* 0x00000010ff377819 */ /* 0x000fe20000011605 */
[----:B------:R-:W-:Y:S01]  /*14130*/  IMAD.U32 R21, R21, 0x10000, RZ ;  /* 0x0001000015157824 */ /* 0x000fe200078e00ff */
[----:B------:R-:W-:Y:S02]  /*14140*/  SHF.R.U32.HI R49, RZ, 0x10, R27 ;  /* 0x00000010ff317819 */ /* 0x000fe4000001161b */
[----:B------:R-:W-:Y:S02]  /*14150*/  SHF.R.U32.HI R52, RZ, 0x8, R7 ;  /* 0x00000008ff347819 */ /* 0x000fe40000011607 */
[----:B------:R-:W-:Y:S01]  /*14160*/  SHF.L.U32 R55, R55, 0x10, RZ ;  /* 0x0000001037377819 */ /* 0x000fe200000006ff */
[----:B------:R-:W-:Y:S01]  /*14170*/  IMAD.U32 R49, R49, 0x10000, RZ ;  /* 0x0001000031317824 */ /* 0x000fe200078e00ff */
[----:B------:R-:W-:-:S02]  /*14180*/  LOP3.LUT R51, R7, 0xff, RZ, 0xc0, !PT ;  /* 0x000000ff07337812 */ /* 0x000fc400078ec0ff */
[----:B------:R-:W-:Y:S02]  /*14190*/  LOP3.LUT R52, R52, 0xff, RZ, 0xc0, !PT ;  /* 0x000000ff34347812 */ /* 0x000fe400078ec0ff */
[----:B------:R-:W-:Y:S02]  /*141a0*/  LOP3.LUT R55, R20, 0xff0000, R55, 0xf8, !PT ;  /* 0x00ff000014377812 */ /* 0x000fe400078ef837 */
[----:B------:R-:W-:Y:S02]  /*141b0*/  LOP3.LUT R21, R46, 0xff0000, R21, 0xf8, !PT ;  /* 0x00ff00002e157812 */ /* 0x000fe400078ef815 */
[----:B------:R-:W-:Y:S02]  /*141c0*/  PRMT R52, R52, 0x7604, R51 ;  /* 0x0000760434347816 */ /* 0x000fe40000000033 */
[----:B------:R-:W-:Y:S02]  /*141d0*/  SHF.R.U32.HI R59, RZ, 0x10, R7 ;  /* 0x00000010ff3b7819 */ /* 0x000fe40000011607 */
[----:B------:R-:W-:-:S02]  /*141e0*/  LOP3.LUT R51, R48, 0xff0000, R49, 0xf8, !PT ;  /* 0x00ff000030337812 */ /* 0x000fc400078ef831 */
[----:B------:R-:W-:Y:S01]  /*141f0*/  LOP3.LUT R47, R47, 0xff0000, R26, 0xf8, !PT ;  /* 0x00ff00002f2f7812 */ /* 0x000fe200078ef81a */
[----:B------:R-:W-:Y:S01]  /*14200*/  IMAD.U32 R59, R59, 0x10000, RZ ;  /* 0x000100003b3b7824 */ /* 0x000fe200078e00ff */
[----:B------:R-:W-:Y:S02]  /*14210*/  LOP3.LUT R55, R55, 0xff000000, R5, 0xf8, !PT ;  /* 0xff00000037377812 */ /* 0x000fe400078ef805 */
[----:B------:R-:W-:Y:S02]  /*14220*/  LOP3.LUT R50, R21, 0xff000000, R25, 0xf8, !PT ;  /* 0xff00000015327812 */ /* 0x000fe400078ef819 */
[----:B------:R-:W-:Y:S02]  /*14230*/  LOP3.LUT R21, R53, 0xff0000, R4, 0xf8, !PT ;  /* 0x00ff000035157812 */ /* 0x000fe400078ef804 */
[----:B------:R-:W-:Y:S02]  /*14240*/  LOP3.LUT R45, R45, 0xff0000, R24, 0xf8, !PT ;  /* 0x00ff00002d2d7812 */ /* 0x000fe400078ef818 */
[----:B------:R-:W-:-:S02]  /*14250*/  LOP3.LUT R53, R51, 0xff000000, R27, 0xf8, !PT ;  /* 0xff00000033357812 */ /* 0x000fc400078ef81b */
[----:B------:R-:W-:Y:S02]  /*14260*/  LOP3.LUT R20, R47, 0xff000000, R26, 0xf8, !PT ;  /* 0xff0000002f147812 */ /* 0x000fe400078ef81a */
[----:B------:R-:W-:Y:S02]  /*14270*/  F2FP.F16.E4M3.UNPACK_B R56, R55 ;  /* 0x00000037ff38723e */ /* 0x000fe400020006ff */
[----:B0-----:R-:W-:Y:S02]  /*14280*/  F2FP.F16.E4M3.UNPACK_B R27, R41 ;  /* 0x00000029ff1b723e */ /* 0x001fe400020006ff */
[----:B------:R-:W-:Y:S01]  /*14290*/  F2FP.F16.E4M3.UNPACK_B R26, R50 ;  /* 0x00000032ff1a723e */ /* 0x000fe200020006ff */
[----:B------:R-:W-:Y:S01]  /*142a0*/  HADD2.F32 R58, -RZ, R56.H0_H0 ;  /* 0x20000038ff3a7230 */ /* 0x000fe20000004100 */
[----:B------:R-:W-:Y:S01]  /*142b0*/  LOP3.LUT R49, R45, 0xff000000, R24, 0xf8, !PT ;  /* 0xff0000002d317812 */ /* 0x000fe200078ef818 */
[----:B------:R-:W-:Y:S01]  /*142c0*/  HADD2.F32 R5, -RZ, R27.H0_H0 ;  /* 0x2000001bff057230 */ /* 0x000fe20000004100 */
[----:B-1----:R-:W-:-:S02]  /*142d0*/  F2FP.F16.E4M3.UNPACK_B R24, R37 ;  /* 0x00000025ff18723e */ /* 0x002fc400020006ff */
[----:B------:R-:W-:Y:S01]  /*142e0*/  LOP3.LUT R59, R52, 0xff0000, R59, 0xf8, !PT ;  /* 0x00ff0000343b7812 */ /* 0x000fe200078ef83b */
[----:B------:R-:W-:Y:S02]  /*142f0*/  HADD2.F32 R52, -RZ, R26.H0_H0 ;  /* 0x2000001aff347230 */ /* 0x000fe40000004100 */
[C---:B------:R-:W-:Y:S01]  /*14300*/  FMUL.FTZ R60, R5.reuse, R58 ;  /* 0x0000003a053c7220 */ /* 0x040fe20000410000 */
[----:B------:R-:W-:Y:S01]  /*14310*/  HADD2.F32 R25, -RZ, R24.H0_H0 ;  /* 0x20000018ff197230 */ /* 0x000fe20000004100 */
[----:B------:R-:W-:Y:S01]  /*14320*/  F2FP.F16.E4M3.UNPACK_B R46, R41.H1 ;  /* 0x00000029ff2e723e */ /* 0x000fe200030006ff */
[----:B------:R-:W-:Y:S01]  /*14330*/  FMUL.FTZ R51, R5, R52 ;  /* 0x0000003405337220 */ /* 0x000fe20000410000 */
[----:B------:R-:W-:Y:S02]  /*14340*/  F2FP.F16.E4M3.UNPACK_B R50, R50.H1 ;  /* 0x00000032ff32723e */ /* 0x000fe400030006ff */
[----:B------:R-:W-:Y:S01]  /*14350*/  FFMA.FTZ R5, R25, R52, -R60 ;  /* 0x0000003419057223 */ /* 0x000fe2000001083c */
[--C-:B------:R-:W-:Y:S01]  /*14360*/  LOP3.LUT R57, R57, 0xff0000, R6.reuse, 0xf8, !PT ;  /* 0x00ff000039397812 */ /* 0x100fe200078ef806 */
[----:B------:R-:W-:Y:S01]  /*14370*/  FFMA.FTZ R25, R25, R58, R51 ;  /* 0x0000003a19197223 */ /* 0x000fe20000010033 */
[----:B------:R-:W-:Y:S01]  /*14380*/  LOP3.LUT R59, R59, 0xff000000, R7, 0xf8, !PT ;  /* 0xff0000003b3b7812 */ /* 0x000fe200078ef807 */
[----:B------:R-:W-:Y:S01]  /*14390*/  HADD2.F32 R51, -RZ, R26.H1_H1 ;  /* 0x3000001aff337230 */ /* 0x000fe20000004100 */
[-C--:B------:R-:W-:Y:S01]  /*143a0*/  F2FP.F16.E4M3.UNPACK_B R47, R43.reuse ;  /* 0x0000002bff2f723e */ /* 0x080fe200020006ff */
[----:B------:R-:W-:Y:S01]  /*143b0*/  HADD2.F32 R26, -RZ, R24.H1_H1 ;  /* 0x30000018ff1a7230 */ /* 0x000fe20000004100 */
[----:B------:R-:W-:Y:S01]  /*143c0*/  F2FP.F16.E4M3.UNPACK_B R48, R43.H1 ;  /* 0x0000002bff30723e */ /* 0x000fe200030006ff */
[--C-:B------:R-:W-:Y:S01]  /*143d0*/  HADD2.F32 R52, -RZ, R50.reuse.H0_H0 ;  /* 0x20000032ff347230 */ /* 0x100fe20000004100 */
[----:B------:R-:W-:Y:S01]  /*143e0*/  F2FP.F16.E4M3.UNPACK_B R37, R37.H1 ;  /* 0x00000025ff25723e */ /* 0x000fe200030006ff */
[----:B------:R-:W-:Y:S01]  /*143f0*/  HADD2.F32 R24, -RZ, R27.H1_H1 ;  /* 0x3000001bff187230 */ /* 0x000fe20000004100 */
[-C--:B------:R-:W-:Y:S01]  /*14400*/  F2FP.F16.E4M3.UNPACK_B R7, R42.reuse ;  /* 0x0000002aff07723e */ /* 0x080fe200020006ff */
[----:B------:R-:W-:Y:S01]  /*14410*/  HADD2.F32 R50, -RZ, R50.H1_H1 ;  /* 0x30000032ff327230 */ /* 0x000fe20000004100 */
[----:B------:R-:W-:Y:S01]  /*14420*/  F2FP.F16.E4M3.UNPACK_B R43, R42.H1 ;  /* 0x0000002aff2b723e */ /* 0x000fe200030006ff */
[----:B------:R-:W-:Y:S01]  /*14430*/  HADD2.F32 R42, -RZ, R46.H0_H0 ;  /* 0x2000002eff2a7230 */ /* 0x000fe20000004100 */
[----:B------:R-:W-:Y:S01]  /*14440*/  F2FP.F16.E4M3.UNPACK_B R55, R55.H1 ;  /* 0x00000037ff37723e */ /* 0x000fe200030006ff */
[----:B------:R-:W-:Y:S01]  /*14450*/  HADD2.F32 R27, -RZ, R37.H0_H0 ;  /* 0x20000025ff1b7230 */ /* 0x000fe20000004100 */
[----:B------:R-:W-:Y:S01]  /*14460*/  LOP3.LUT R6, R57, 0xff000000, R6, 0xf8, !PT ;  /* 0xff00000039067812 */ /* 0x000fe200078ef806 */
[----:B------:R-:W-:-:S02]  /*14470*/  HADD2.F32 R57, -RZ, R56.H1_H1 ;  /* 0x30000038ff397230 */ /* 0x000fc40000004100 */
[----:B------:R-:W-:Y:S01]  /*14480*/  FMUL.FTZ R63, R42, R52 ;  /* 0x000000342a3f7220 */ /* 0x000fe20000410000 */
[--C-:B------:R-:W-:Y:S02]  /*14490*/  HADD2.F32 R56, -RZ, R55.reuse.H0_H0 ;  /* 0x20000037ff387230 */ /* 0x100fe40000004100 */
[C---:B------:R-:W-:Y:S01]  /*144a0*/  FMUL.FTZ R58, R24.reuse, R51 ;  /* 0x00000033183a7220 */ /* 0x040fe20000410000 */
[----:B------:R-:W-:Y:S01]  /*144b0*/  F2FP.F16.E4M3.UNPACK_B R45, R39 ;  /* 0x00000027ff2d723e */ /* 0x000fe200020006ff */
[----:B------:R-:W-:Y:S01]  /*144c0*/  FMUL.FTZ R61, R24, R57 ;  /* 0x00000039183d7220 */ /* 0x000fe20000410000 */
[----:B------:R-:W-:Y:S02]  /*144d0*/  HADD2.F32 R55, -RZ, R55.H1_H1 ;  /* 0x30000037ff377230 */ /* 0x000fe40000004100 */
[-C--:B------:R-:W-:Y:S01]  /*144e0*/  FMUL.FTZ R60, R42, R56.reuse ;  /* 0x000000382a3c7220 */ /* 0x080fe20000410000 */
[C---:B------:R-:W-:Y:S01]  /*144f0*/  FFMA.FTZ R63, R27.reuse, R56, R63 ;  /* 0x000000381b3f7223 */ /* 0x040fe2000001003f */
[C---:B------:R-:W-:Y:S01]  /*14500*/  FFMA.FTZ R24, R26.reuse, R51, -R61 ;  /* 0x000000331a187223 */ /* 0x040fe2000001083d */
[----:B------:R-:W-:Y:S01]  /*14510*/  F2FP.F16.E4M3.UNPACK_B R56, R59 ;  /* 0x0000003bff38723e */ /* 0x000fe200020006ff */
[----:B------:R-:W-:Y:S01]  /*14520*/  FFMA.FTZ R26, R26, R57, R58 ;  /* 0x000000391a1a7223 */ /* 0x000fe2000001003a */
[----:B------:R-:W-:Y:S01]  /*14530*/  F2FP.F16.E4M3.UNPACK_B R51, R53 ;  /* 0x00000035ff33723e */ /* 0x000fe200020006ff */
[----:B------:R-:W-:Y:S01]  /*14540*/  FFMA.FTZ R60, R27, R52, -R60 ;  /* 0x000000341b3c7223 */ /* 0x000fe2000001083c */
[----:B------:R-:W-:Y:S01]  /*14550*/  HADD2.F32 R42, -RZ, R47.H0_H0 ;  /* 0x2000002fff2a7230 */ /* 0x000fe20000004100 */
[----:B------:R-:W-:Y:S01]  /*14560*/  F2FP.F16.E4M3.UNPACK_B R59, R59.H1 ;  /* 0x0000003bff3b723e */ /* 0x000fe200030006ff */
[----:B------:R-:W-:Y:S01]  /*14570*/  HADD2.F32 R57, -RZ, R56.H0_H0 ;  /* 0x20000038ff397230 */ /* 0x000fe20000004100 */
[----:B------:R-:W-:Y:S01]  /*14580*/  F2FP.F16.E4M3.UNPACK_B R53, R53.H1 ;  /* 0x00000035ff35723e */ /* 0x000fe200030006ff */
[----:B------:R-:W-:Y:S01]  /*14590*/  HADD2.F32 R52, -RZ, R51.H0_H0 ;  /* 0x20000033ff347230 */ /* 0x000fe20000004100 */
[----:B------:R-:W-:Y:S01]  /*145a0*/  F2FP.F16.E4M3.UNPACK_B R39, R39.H1 ;  /* 0x00000027ff27723e */ /* 0x000fe200030006ff */
[----:B------:R-:W-:-:S02]  /*145b0*/  HADD2.F32 R46, -RZ, R46.H1_H1 ;  /* 0x3000002eff2e7230 */ /* 0x000fc40000004100 */
[C---:B------:R-:W-:Y:S01]  /*145c0*/  FMUL.FTZ R62, R42.reuse, R57 ;  /* 0x000000392a3e7220 */ /* 0x040fe20000410000 */
[----:B------:R-:W-:Y:S02]  /*145d0*/  HADD2.F32 R27, -RZ, R45.H0_H0 ;  /* 0x2000002dff1b7230 */ /* 0x000fe40000004100 */
[----:B------:R-:W-:Y:S01]  /*145e0*/  FMUL.FTZ R42, R42, R52 ;  /* 0x000000342a2a7220 */ /* 0x000fe20000410000 */
[----:B------:R-:W-:Y:S02]  /*145f0*/  HADD2.F32 R37, -RZ, R37.H1_H1 ;  /* 0x30000025ff257230 */ /* 0x000fe40000004100 */
[C---:B------:R-:W-:Y:S01]  /*14600*/  FMUL.FTZ R58, R46.reuse, R55 ;  /* 0x000000372e3a7220 */ /* 0x040fe20000410000 */
[-C--:B------:R-:W-:Y:S01]  /*14610*/  FMUL.FTZ R46, R46, R50.reuse ;  /* 0x000000322e2e7220 */ /* 0x080fe20000410000 */
[----:B------:R-:W-:Y:S01]  /*14620*/  FFMA.FTZ R57, R27, R57, R42 ;  /* 0x000000391b397223 */ /* 0x000fe2000001002a */
[----:B------:R-:W-:Y:S02]  /*14630*/  HADD2.F32 R56, -RZ, R56.H1_H1 ;  /* 0x30000038ff387230 */ /* 0x000fe40000004100 */
[----:B------:R-:W-:Y:S01]  /*14640*/  FFMA.FTZ R61, R37, R50, -R58 ;  /* 0x00000032253d7223 */ /* 0x000fe2000001083a */
[----:B------:R-:W-:-:S02]  /*14650*/  HADD2.F32 R47, -RZ, R47.H1_H1 ;  /* 0x3000002fff2f7230 */ /* 0x000fc40000004100 */
[----:B------:R-:W-:Y:S01]  /*14660*/  FFMA.FTZ R58, R37, R55, R46 ;  /* 0x00000037253a7223 */ /* 0x000fe2000001002e */
[----:B------:R-:W-:Y:S02]  /*14670*/  HADD2.F32 R42, -RZ, R51.H1_H1 ;  /* 0x30000033ff2a7230 */ /* 0x000fe40000004100 */
[----:B------:R-:W-:Y:S01]  /*14680*/  FFMA.FTZ R62, R27, R52, -R62 ;  /* 0x000000341b3e7223 */ /* 0x000fe2000001083e */
[----:B------:R-:W-:Y:S02]  /*14690*/  HADD2.F32 R45, -RZ, R45.H1_H1 ;  /* 0x3000002dff2d7230 */ /* 0x000fe40000004100 */
[C---:B------:R-:W-:Y:S01]  /*146a0*/  FMUL.FTZ R52, R47.reuse, R56 ;  /* 0x000000382f347220 */ /* 0x040fe20000410000 */
[----:B------:R-:W-:Y:S02]  /*146b0*/  HADD2.F32 R50, -RZ, R59.H0_H0 ;  /* 0x2000003bff327230 */ /* 0x000fe40000004100 */
[----:B------:R-:W-:Y:S01]  /*146c0*/  FMUL.FTZ R47, R47, R42 ;  /* 0x0000002a2f2f7220 */ /* 0x000fe20000410000 */
[----:B------:R-:W-:Y:S01]  /*146d0*/  HADD2.F32 R37, -RZ, R48.H0_H0 ;  /* 0x20000030ff257230 */ /* 0x000fe20000004100 */
[----:B------:R-:W-:Y:S01]  /*146e0*/  LOP3.LUT R54, R21, 0xff000000, R4, 0xf8, !PT ;  /* 0xff00000015367812 */ /* 0x000fe200078ef804 */
[----:B------:R-:W-:Y:S01]  /*146f0*/  HADD2.F32 R46, -RZ, R53.H0_H0 ;  /* 0x20000035ff2e7230 */ /* 0x000fe20000004100 */
[----:B------:R-:W-:Y:S01]  /*14700*/  F2FP.F16.E4M3.UNPACK_B R41, R40 ;  /* 0x00000028ff29723e */ /* 0x000fe200020006ff */
[----:B------:R-:W-:-:S02]  /*14710*/  HADD2.F32 R27, -RZ, R39.H0_H0 ;  /* 0x20000027ff1b7230 */ /* 0x000fc40000004100 */
[----:B------:R-:W-:Y:S01]  /*14720*/  FMUL.FTZ R64, R37, R50 ;  /* 0x0000003225407220 */ /* 0x000fe20000410000 */
[C---:B------:R-:W-:Y:S01]  /*14730*/  FFMA.FTZ R55, R45.reuse, R42, -R52 ;  /* 0x0000002a2d377223 */ /* 0x040fe20000010834 */
[----:B------:R-:W-:Y:S01]  /*14740*/  FFMA.FTZ R56, R45, R56, R47 ;  /* 0x000000382d387223 */ /* 0x000fe2000001002f */
[----:B------:R-:W-:Y:S01]  /*14750*/  F2FP.F16.E4M3.UNPACK_B R40, R40.H1 ;  /* 0x00000028ff28723e */ /* 0x000fe200030006ff */
[----:B------:R-:W-:Y:S01]  /*14760*/  FMUL.FTZ R37, R37, R46 ;  /* 0x0000002e25257220 */ /* 0x000fe20000410000 */
[----:B------:R-:W-:Y:S01]  /*14770*/  F2FP.F16.E4M3.UNPACK_B R45, R54.H1 ;  /* 0x00000036ff2d723e */ /* 0x000fe200030006ff */
[----:B------:R-:W-:Y:S01]  /*14780*/  HADD2.F32 R53, -RZ, R53.H1_H1 ;  /* 0x30000035ff357230 */ /* 0x000fe20000004100 */
[----:B------:R-:W-:Y:S01]  /*14790*/  F2FP.F16.E4M3.UNPACK_B R42, R49.H1 ;  /* 0x00000031ff2a723e */ /* 0x000fe200030006ff */
[----:B------:R-:W-:Y:S01]  /*147a0*/  FFMA.FTZ R65, R27, R50, R37 ;  /* 0x000000321b417223 */ /* 0x000fe20000010025 */
[-C--:B------:R-:W-:Y:S01]  /*147b0*/  F2FP.F16.E4M3.UNPACK_B R21, R36.reuse ;  /* 0x00000024ff15723e */ /* 0x080fe200020006ff */
[----:B------:R-:W-:Y:S01]  /*147c0*/  HADD2.F32 R59, -RZ, R59.H1_H1 ;  /* 0x3000003bff3b7230 */ /* 0x000fe20000004100 */
[----:B------:R-:W-:Y:S01]  /*147d0*/  F2FP.F16.E4M3.UNPACK_B R36, R36.H1 ;  /* 0x00000024ff24723e */ /* 0x000fe200030006ff */
[----:B------:R-:W-:-:S02]  /*147e0*/  HADD2.F32 R48, -RZ, R48.H1_H1 ;  /* 0x30000030ff307230 */ /* 0x000fc40000004100 */
[----:B------:R-:W-:Y:S01]  /*147f0*/  FFMA.FTZ R64, R27, R46, -R64 ;  /* 0x0000002e1b407223 */ /* 0x000fe20000010840 */
[----:B------:R-:W-:Y:S01]  /*14800*/  HADD2.F32 R50, -RZ, R45.H0_H0 ;  /* 0x2000002dff327230 */ /* 0x000fe20000004100 */
[----:B------:R-:W-:Y:S01]  /*14810*/  F2FP.F16.E4M3.UNPACK_B R54, R54 ;  /* 0x00000036ff36723e */ /* 0x000fe200020006ff */
[----:B------:R-:W-:Y:S02]  /*14820*/  HADD2.F32 R37, -RZ, R40.H0_H0 ;  /* 0x20000028ff257230 */ /* 0x000fe40000004100 */
[C---:B------:R-:W-:Y:S01]  /*14830*/  FMUL.FTZ R52, R48.reuse, R59 ;  /* 0x0000003b30347220 */ /* 0x040fe20000410000 */
[----:B------:R-:W-:Y:S02]  /*14840*/  HADD2.F32 R46, -RZ, R42.H0_H0 ;  /* 0x2000002aff2e7230 */ /* 0x000fe40000004100 */
[----:B------:R-:W-:Y:S01]  /*14850*/  FMUL.FTZ R66, R48, R53 ;  /* 0x0000003530427220 */ /* 0x000fe20000410000 */
[----:B------:R-:W-:Y:S02]  /*14860*/  HADD2.F32 R27, -RZ, R36.H0_H0 ;  /* 0x20000024ff1b7230 */ /* 0x000fe40000004100 */
[----:B------:R-:W-:Y:S01]  /*14870*/  FMUL.FTZ R48, R37, R50 ;  /* 0x0000003225307220 */ /* 0x000fe20000410000 */
[----:B------:R-:W-:-:S02]  /*14880*/  HADD2.F32 R39, -RZ, R39.H1_H1 ;  /* 0x30000027ff277230 */ /* 0x000fc40000004100 */
[-C--:B------:R-:W-:Y:S01]  /*14890*/  FMUL.FTZ R37, R37, R46.reuse ;  /* 0x0000002e25257220 */ /* 0x080fe20000410000 */
[----:B------:R-:W-:Y:S02]  /*148a0*/  HADD2.F32 R45, -RZ, R45.H1_H1 ;  /* 0x3000002dff2d7230 */ /* 0x000fe40000004100 */
[C---:B------:R-:W-:Y:S01]  /*148b0*/  FFMA.FTZ R47, R27.reuse, R46, -R48 ;  /* 0x0000002e1b2f7223 */ /* 0x040fe20000010830 */
[----:B------:R-:W-:Y:S02]  /*148c0*/  HADD2.F32 R40, -RZ, R40.H1_H1 ;  /* 0x30000028ff287230 */ /* 0x000fe40000004100 */
[----:B------:R-:W-:Y:S01]  /*148d0*/  FFMA.FTZ R50, R27, R50, R37 ;  /* 0x000000321b327223 */ /* 0x000fe20000010025 */
[----:B------:R-:W-:Y:S02]  /*148e0*/  HADD2.F32 R27, -RZ, R42.H1_H1 ;  /* 0x3000002aff1b7230 */ /* 0x000fe40000004100 */
[C---:B------:R-:W-:Y:S01]  /*148f0*/  FFMA.FTZ R67, R39.reuse, R53, -R52 ;  /* 0x0000003527437223 */ /* 0x040fe20000010834 */
[----:B------:R-:W-:Y:S01]  /*14900*/  FFMA.FTZ R66, R39, R59, R66 ;  /* 0x0000003b27427223 */ /* 0x000fe20000010042 */
[----:B------:R-:W-:Y:S01]  /*14910*/  HADD2.F32 R36, -RZ, R36.H1_H1 ;  /* 0x30000024ff247230 */ /* 0x000fe20000004100 */
[----:B------:R-:W-:Y:S01]  /*14920*/  F2FP.F16.E4M3.UNPACK_B R49, R49 ;  /* 0x00000031ff31723e */ /* 0x000fe200020006ff */
[C---:B------:R-:W-:Y:S01]  /*14930*/  FMUL.FTZ R39, R40.reuse, R45 ;  /* 0x0000002d28277220 */ /* 0x040fe20000410000 */
[----:B------:R-:W-:Y:S01]  /*14940*/  FMUL.FTZ R42, R40, R27 ;  /* 0x0000001b282a7220 */ /* 0x000fe20000410000 */
[----:B------:R-:W-:Y:S01]  /*14950*/  HADD2.F32 R40, -RZ, R54.H0_H0 ;  /* 0x20000036ff287230 */ /* 0x000fe20000004100 */
[----:B------:R-:W-:Y:S01]  /*14960*/  F2FP.F16.E4M3.UNPACK_B R4, R38 ;  /* 0x00000026ff04723e */ /* 0x000fe200020006ff */
[----:B------:R-:W-:-:S02]  /*14970*/  HADD2.F32 R37, -RZ, R41.H0_H0 ;  /* 0x20000029ff257230 */ /* 0x000fc40000004100 */
[C---:B------:R-:W-:Y:S01]  /*14980*/  FFMA.FTZ R52, R36.reuse, R27, -R39 ;  /* 0x0000001b24347223 */ /* 0x040fe20000010827 */
[----:B------:R-:W-:Y:S01]  /*14990*/  FFMA.FTZ R51, R36, R45, R42 ;  /* 0x0000002d24337223 */ /* 0x000fe2000001002a */
[----:B------:R-:W-:Y:S01]  /*149a0*/  HADD2.F32 R36, -RZ, R49.H0_H0 ;  /* 0x20000031ff247230 */ /* 0x000fe20000004100 */
[----:B------:R-:W-:Y:S01]  /*149b0*/  F2FP.F16.E4M3.UNPACK_B R39, R6.H1 ;  /* 0x00000006ff27723e */ /* 0x000fe200030006ff */
[----:B------:R-:W-:Y:S02]  /*149c0*/  HADD2.F32 R27, -RZ, R21.H0_H0 ;  /* 0x20000015ff1b7230 */ /* 0x000fe40000004100 */
[C---:B------:R-:W-:Y:S01]  /*149d0*/  FMUL.FTZ R42, R37.reuse, R40 ;  /* 0x00000028252a7220 */ /* 0x040fe20000410000 */
[----:B------:R-:W-:Y:S02]  /*149e0*/  HADD2.F32 R54, -RZ, R54.H1_H1 ;  /* 0x30000036ff367230 */ /* 0x000fe40000004100 */
[----:B------:R-:W-:Y:S01]  /*149f0*/  FMUL.FTZ R46, R37, R36 ;  /* 0x00000024252e7220 */ /* 0x000fe20000410000 */
[----:B------:R-:W-:-:S02]  /*14a00*/  HADD2.F32 R41, -RZ, R41.H1_H1 ;  /* 0x30000029ff297230 */ /* 0x000fc40000004100 */
[----:B------:R-:W-:Y:S01]  /*14a10*/  FFMA.FTZ R42, R27, R36, -R42 ;  /* 0x000000241b2a7223 */ /* 0x000fe2000001082a */
[----:B------:R-:W-:Y:S01]  /*14a20*/  HADD2.F32 R36, -RZ, R49.H1_H1 ;  /* 0x30000031ff247230 */ /* 0x000fe20000004100 */
[----:B------:R-:W-:Y:S01]  /*14a30*/  F2FP.F16.E4M3.UNPACK_B R37, R20.H1 ;  /* 0x00000014ff25723e */ /* 0x000fe200030006ff */
[----:B------:R-:W-:Y:S02]  /*14a40*/  HADD2.F32 R21, -RZ, R21.H1_H1 ;  /* 0x30000015ff157230 */ /* 0x000fe40000004100 */
[----:B------:R-:W-:Y:S01]  /*14a50*/  FMUL.FTZ R48, R41, R54 ;  /* 0x0000003629307220 */ /* 0x000fe20000410000 */
[----:B------:R-:W-:Y:S01]  /*14a60*/  F2FP.F16.E4M3.UNPACK_B R38, R38.H1 ;  /* 0x00000026ff26723e */ /* 0x000fe200030006ff */
[----:B------:R-:W-:Y:S01]  /*14a70*/  FFMA.FTZ R46, R27, R40, R46 ;  /* 0x000000281b2e7223 */ /* 0x000fe2000001002e */
[-C--:B------:R-:W-:Y:S01]  /*14a80*/  FMUL.FTZ R45, R41, R36.reuse ;  /* 0x00000024292d7220 */ /* 0x080fe20000410000 */
[----:B------:R-:W-:Y:S02]  /*14a90*/  HADD2.F32 R40, -RZ, R39.H0_H0 ;  /* 0x20000027ff287230 */ /* 0x000fe40000004100 */
[----:B------:R-:W-:Y:S01]  /*14aa0*/  FFMA.FTZ R41, R21, R36, -R48 ;  /* 0x0000002415297223 */ /* 0x000fe20000010830 */
[----:B------:R-:W-:-:S02]  /*14ab0*/  HADD2.F32 R27, -RZ, R43.H0_H0 ;  /* 0x2000002bff1b7230 */ /* 0x000fc40000004100 */
[----:B------:R-:W-:Y:S01]  /*14ac0*/  FFMA.FTZ R45, R21, R54, R45 ;  /* 0x00000036152d7223 */ /* 0x000fe2000001002d */
[----:B------:R-:W-:Y:S01]  /*14ad0*/  HADD2.F32 R36, -RZ, R37.H0_H0 ;  /* 0x20000025ff247230 */ /* 0x000fe20000004100 */
[----:B------:R-:W-:Y:S01]  /*14ae0*/  F2FP.F16.E4M3.UNPACK_B R20, R20 ;  /* 0x00000014ff14723e */ /* 0x000fe200020006ff */
[----:B------:R-:W-:Y:S02]  /*14af0*/  HADD2.F32 R39, -RZ, R39.H1_H1 ;  /* 0x30000027ff277230 */ /* 0x000fe40000004100 */
[C---:B------:R-:W-:Y:S01]  /*14b00*/  FMUL.FTZ R48, R27.reuse, R40 ;  /* 0x000000281b307220 */ /* 0x040fe20000410000 */
[----:B------:R-:W-:Y:S02]  /*14b10*/  HADD2.F32 R43, -RZ, R43.H1_H1 ;  /* 0x3000002bff2b7230 */ /* 0x000fe40000004100 */
[----:B------:R-:W-:Y:S01]  /*14b20*/  FMUL.FTZ R54, R27, R36 ;  /* 0x000000241b367220 */ /* 0x000fe20000410000 */
[----:B------:R-:W-:Y:S01]  /*14b30*/  HADD2.F32 R21, -RZ, R38.H0_H0 ;  /* 0x20000026ff157230 */ /* 0x000fe20000004100 */
[----:B------:R-:W-:Y:S01]  /*14b40*/  F2FP.F16.E4M3.UNPACK_B R6, R6 ;  /* 0x00000006ff06723e */ /* 0x000fe200020006ff */
[----:B------:R-:W-:-:S02]  /*14b50*/  HADD2.F32 R37, -RZ, R37.H1_H1 ;  /* 0x30000025ff257230 */ /* 0x000fc40000004100 */
[----:B------:R-:W-:Y:S01]  /*14b60*/  FMUL.FTZ R27, R43, R39 ;  /* 0x000000272b1b7220 */ /* 0x000fe20000410000 */
[----:B------:R-:W-:Y:S02]  /*14b70*/  HADD2.F32 R38, -RZ, R38.H1_H1 ;  /* 0x30000026ff267230 */ /* 0x000fe40000004100 */
[C---:B------:R-:W-:Y:S01]  /*14b80*/  FFMA.FTZ R48, R21.reuse, R36, -R48 ;  /* 0x0000002415307223 */ /* 0x040fe20000010830 */
[----:B------:R-:W-:Y:S01]  /*14b90*/  FFMA.FTZ R54, R21, R40, R54 ;  /* 0x0000002815367223 */ /* 0x000fe20000010036 */
[-C--:B------:R-:W-:Y:S01]  /*14ba0*/  FMUL.FTZ R36, R43, R37.reuse ;  /* 0x000000252b247220 */ /* 0x080fe20000410000 */
[--C-:B------:R-:W-:Y:S02]  /*14bb0*/  HADD2.F32 R21, -RZ, R20.reuse.H0_H0 ;  /* 0x20000014ff157230 */ /* 0x100fe40000004100 */
[C---:B------:R-:W-:Y:S01]  /*14bc0*/  FFMA.FTZ R49, R38.reuse, R37, -R27 ;  /* 0x0000002526317223 */ /* 0x040fe2000001081b */
[----:B------:R-:W-:Y:S02]  /*14bd0*/  HADD2.F32 R27, -RZ, R20.H1_H1 ;  /* 0x30000014ff1b7230 */ /* 0x000fe40000004100 */
[----:B------:R-:W-:Y:S01]  /*14be0*/  FFMA.FTZ R53, R38, R39, R36 ;  /* 0x0000002726357223 */ /* 0x000fe20000010024 */
[--C-:B------:R-:W-:Y:S01]  /*14bf0*/  HADD2.F32 R37, -RZ, R6.reuse.H0_H0 ;  /* 0x20000006ff257230 */ /* 0x100fe20000004100 */
[----:B------:R-:W-:Y:S01]  /*14c00*/  F2FP.SATFINITE.E4M3.F32.PACK_AB_MERGE_C R60, R61, R60, RZ ;  /* 0x0000003c3d3c723e */ /* 0x000fe200048070ff */
[--C-:B------:R-:W-:Y:S01]  /*14c10*/  HADD2.F32 R20, -RZ, R7.reuse.H0_H0 ;  /* 0x20000007ff147230 */ /* 0x100fe20000004100 */
[----:B------:R-:W-:Y:S01]  /*14c20*/  F2FP.SATFINITE.E4M3.F32.PACK_AB_MERGE_C R58, R58, R63, RZ ;  /* 0x0000003f3a3a723e */ /* 0x000fe200048070ff */
[----:B------:R-:W-:Y:S01]  /*14c30*/  HADD2.F32 R36, -RZ, R6.H1_H1 ;  /* 0x30000006ff247230 */ /* 0x000fe20000004100 */
[----:B------:R-:W-:Y:S01]  /*14c40*/  F2FP.SATFINITE.E4M3.F32.PACK_AB_MERGE_C R48, R49, R48, RZ ;  /* 0x000000303130723e */ /* 0x000fe200048070ff */
[----:B------:R-:W-:-:S02]  /*14c50*/  HADD2.F32 R7, -RZ, R7.H1_H1 ;  /* 0x30000007ff077230 */ /* 0x000fc40000004100 */
[C---:B------:R-:W-:Y:S01]  /*14c60*/  FMUL.FTZ R39, R20.reuse, R37 ;  /* 0x0000002514277220 */ /* 0x040fe20000410000 */
[--C-:B------:R-:W-:Y:S02]  /*14c70*/  HADD2.F32 R6, -RZ, R4.reuse.H0_H0 ;  /* 0x20000004ff067230 */ /* 0x100fe40000004100 */
[----:B------:R-:W-:Y:S01]  /*14c80*/  FMUL.FTZ R20, R20, R21 ;  /* 0x0000001514147220 */ /* 0x000fe20000410000 */
[----:B------:R-:W-:Y:S02]  /*14c90*/  HADD2.F32 R4, -RZ, R4.H1_H1 ;  /* 0x30000004ff047230 */ /* 0x000fe40000004100 */
[CC--:B------:R-:W-:Y:S01]  /*14ca0*/  FMUL.FTZ R43, R7.reuse, R36.reuse ;  /* 0x00000024072b7220 */ /* 0x0c0fe20000410000 */
[----:B------:R-:W-:Y:S01]  /*14cb0*/  FMUL.FTZ R7, R7, R27 ;  /* 0x0000001b07077220 */ /* 0x000fe20000410000 */
        /* <DEDUP_REMOVED lines=8> */
[----:B------:R-:W-:Y:S02]  /*14d40*/  F2FP.SATFINITE.E4M3.F32.PACK_AB_MERGE_C R53, R53, R54, RZ ;  /* 0x000000363535723e */ /* 0x000fe400048070ff */
[----:B------:R-:W-:Y:S02]  /*14d50*/  F2FP.SATFINITE.E4M3.F32.PACK_AB_MERGE_C R5, R24, R5, R60 ;  /* 0x000000051805723e */ /* 0x000fe4000480703c */
[----:B------:R-:W-:-:S02]  /*14d60*/  F2FP.SATFINITE.E4M3.F32.PACK_AB_MERGE_C R7, R55, R62, R7 ;  /* 0x0000003e3707723e */ /* 0x000fc40004807007 */
[----:B------:R-:W-:Y:S02]  /*14d70*/  F2FP.SATFINITE.E4M3.F32.PACK_AB_MERGE_C R25, R26, R25, R58 ;  /* 0x000000191a19723e */ /* 0x000fe4000480703a */
[----:B------:R-:W-:Y:S02]  /*14d80*/  F2FP.SATFINITE.E4M3.F32.PACK_AB_MERGE_C R4, R41, R42, R4 ;  /* 0x0000002a2904723e */ /* 0x000fe40004807004 */
[----:B------:R-:W-:Y:S02]  /*14d90*/  F2FP.SATFINITE.E4M3.F32.PACK_AB_MERGE_C R6, R6, R39, R48 ;  /* 0x000000270606723e */ /* 0x000fe40004807030 */
[----:B------:R-:W-:Y:S02]  /*14da0*/  F2FP.SATFINITE.E4M3.F32.PACK_AB_MERGE_C R27, R56, R57, R27 ;  /* 0x00000039381b723e */ /* 0x000fe4000480701b */
[----:B------:R-:W-:Y:S01]  /*14db0*/  F2FP.SATFINITE.E4M3.F32.PACK_AB_MERGE_C R24, R45, R46, R50 ;  /* 0x0000002e2d18723e */ /* 0x000fe20004807032 */
[----:B------:R0:W-:Y:S01]  /*14dc0*/  STS.128 [R233+0x14400], R4 ;  /* 0x01440004e9007388 */ /* 0x0001e20000000c00 */
[----:B------:R-:W-:-:S05]  /*14dd0*/  F2FP.SATFINITE.E4M3.F32.PACK_AB_MERGE_C R26, R21, R20, R53 ;  /* 0x00000014151a723e */ /* 0x000fca0004807035 */
[----:B------:R0:W-:Y:S02]  /*14de0*/  STS.128 [R0+0x14400], R24 ;  /* 0x0144001800007388 */ /* 0x0001e40000000c00 */
.L_x_613:
[----:B------:R-:W-:Y:S05]  /*14df0*/  BSYNC B1 ;  /* 0x0000000000017941 */ /* 0x000fea0003800000 */
.L_x_612:
[----:B------:R-:W-:Y:S04]  /*14e00*/  BSSY B1, `(.L_x_614) ;  /* 0x0000100000017945 */ /* 0x000fe80003800000 */
[----:B------:R-:W-:Y:S05]  /*14e10*/  @P1 BRA `(.L_x_615) ;  /* 0x0000000c00f81947 */ /* 0x000fea0003800000 */
[----:B0----5:R-:W-:Y:S02]  /*14e20*/  SHF.R.U32.HI R0, RZ, 0x8, R28 ;  /* 0x00000008ff007819 */ /* 0x021fe4000001161c */
[----:B------:R-:W-:Y:S02]  /*14e30*/  LOP3.LUT R5, R28, 0xff, RZ, 0xc0, !PT ;  /* 0x000000ff1c057812 */ /* 0x000fe400078ec0ff */
[----:B------:R-:W-:Y:S02]  /*14e40*/  LOP3.LUT R4, R0, 0xff, RZ, 0xc0, !PT ;  /* 0x000000ff00047812 */ /* 0x000fe400078ec0ff */
[----:B------:R-:W-:Y:S02]  /*14e50*/  LEA.HI R0, R3, R222, RZ, 0x1c ;  /* 0x000000de03007211 */ /* 0x000fe400078fe0ff */
[----:B-1----:R-:W-:Y:S02]  /*14e60*/  PRMT R37, R4, 0x7604, R5 ;  /* 0x0000760404257816 */ /* 0x002fe40000000005 */
[----:B------:R-:W-:-:S02]  /*14e70*/  SHF.R.S32.HI R5, RZ, 0x1f, R0 ;  /* 0x0000001fff057819 */ /* 0x000fc40000011400 */
[----:B------:R-:W-:Y:S02]  /*14e80*/  SHF.R.U32.HI R24, RZ, 0x8, R31 ;  /* 0x00000008ff187819 */ /* 0x000fe4000001161f */
[----:B------:R-:W-:Y:S01]  /*14e90*/  LEA.HI R4, R5, R0, RZ, 0x2 ;  /* 0x0000000005047211 */ /* 0x000fe200078f10ff */
[----:B------:R-:W-:Y:S01]  /*14ea0*/  IMAD.SHL.U32 R0, R0, 0x10, RZ ;  /* 0x0000001000007824 */ /* 0x000fe200078e00ff */
[----:B------:R-:W-:Y:S02]  /*14eb0*/  SHF.R.U32.HI R6, RZ, 0x8, R29 ;  /* 0x00000008ff067819 */ /* 0x000fe4000001161d */
[----:B--2---:R-:W-:Y:S01]  /*14ec0*/  LOP3.LUT R21, R31, 0xff, RZ, 0xc0, !PT ;  /* 0x000000ff1f157812 */ /* 0x004fe200078ec0ff */
[----:B------:R-:W-:Y:S01]  /*14ed0*/  IMAD.SHL.U32 R4, R4, 0x800, RZ ;  /* 0x0000080004047824 */ /* 0x000fe200078e00ff */
[----:B------:R-:W-:Y:S02]  /*14ee0*/  LOP3.LUT R5, R175, 0x30, R0, 0xf8, !PT ;  /* 0x00000030af057812 */ /* 0x000fe400078ef800 */
[----:B------:R-:W-:-:S02]  /*14ef0*/  SHF.R.U32.HI R20, RZ, 0x8, R8 ;  /* 0x00000008ff147819 */ /* 0x000fc40000011608 */
[----:B------:R-:W-:Y:S02]  /*14f00*/  LOP3.LUT R0, R24, 0xff, RZ, 0xc0, !PT ;  /* 0x000000ff18007812 */ /* 0x000fe400078ec0ff */
[----:B------:R-:W-:Y:S02]  /*14f10*/  LOP3.LUT R7, R29, 0xff, RZ, 0xc0, !PT ;  /* 0x000000ff1d077812 */ /* 0x000fe400078ec0ff */
[----:B------:R-:W-:Y:S02]  /*14f20*/  LOP3.LUT R6, R6, 0xff, RZ, 0xc0, !PT ;  /* 0x000000ff06067812 */ /* 0x000fe400078ec0ff */
[----:B------:R-:W-:Y:S02]  /*14f30*/  LOP3.LUT R25, R8, 0xff, RZ, 0xc0, !PT ;  /* 0x000000ff08197812 */ /* 0x000fe400078ec0ff */
[----:B------:R-:W-:Y:S02]  /*14f40*/  LOP3.LUT R20, R20, 0xff, RZ, 0xc0, !PT ;  /* 0x000000ff14147812 */ /* 0x000fe400078ec0ff */
[----:B------:R-:W-:-:S02]  /*14f50*/  PRMT R43, R0, 0x7604, R21 ;  /* 0x00007604002b7816 */ /* 0x000fc40000000015 */
[----:B------:R-:W-:Y:S02]  /*14f60*/  PRMT R36, R6, 0x7604, R7 ;  /* 0x0000760406247816 */ /* 0x000fe40000000007 */
[----:B------:R-:W-:Y:S02]  /*14f70*/  SHF.R.U32.HI R0, RZ, 0x8, R9 ;  /* 0x00000008ff007819 */ /* 0x000fe40000011609 */
[----:B------:R-:W-:Y:S02]  /*14f80*/  SHF.R.U32.HI R6, RZ, 0x8, R30 ;  /* 0x00000008ff067819 */ /* 0x000fe4000001161e */
[----:B------:R-:W-:Y:S02]  /*14f90*/  LOP3.LUT R5, R5, R196, RZ, 0x3c, !PT ;  /* 0x000000c405057212 */ /* 0x000fe400078e3cff */
[----:B------:R-:W-:Y:S02]  /*14fa0*/  LOP3.LUT R4, R4, 0xffffe000, RZ, 0xc0, !PT ;  /* 0xffffe00004047812 */ /* 0x000fe400078ec0ff */
[----:B------:R-:W-:-:S02]  /*14fb0*/  PRMT R45, R20, 0x7604, R25 ;  /* 0x00007604142d7816 */ /* 0x000fc40000000019 */
[----:B------:R-:W-:Y:S02]  /*14fc0*/  LOP3.LUT R25, R9, 0xff, RZ, 0xc0, !PT ;  /* 0x000000ff09197812 */ /* 0x000fe400078ec0ff */
[----:B------:R-:W-:Y:S02]  /*14fd0*/  SHF.R.U32.HI R24, RZ, 0x8, R11 ;  /* 0x00000008ff187819 */ /* 0x000fe4000001160b */
[----:B------:R-:W-:Y:S02]  /*14fe0*/  LOP3.LUT R0, R0, 0xff, RZ, 0xc0, !PT ;  /* 0x000000ff00007812 */ /* 0x000fe400078ec0ff */
[----:B------:R-:W-:Y:S02]  /*14ff0*/  LOP3.LUT R7, R30, 0xff, RZ, 0xc0, !PT ;  /* 0x000000ff1e077812 */ /* 0x000fe400078ec0ff */
[----:B------:R-:W-:Y:S02]  /*15000*/  LOP3.LUT R6, R6, 0xff, RZ, 0xc0, !PT ;  /* 0x000000ff06067812 */ /* 0x000fe400078ec0ff */
[----:B------:R-:W-:-:S02]  /*15010*/  IADD3 R21, R5, R197, R4 ;  /* 0x000000c505157210 */ /* 0x000fc40007ffe004 */
[----:B------:R-:W-:Y:S02]  /*15020*/  SHF.R.U32.HI R20, RZ, 0x8, R10 ;  /* 0x00000008ff147819 */ /* 0x000fe4000001160a */
[----:B------:R-:W-:Y:S02]  /*15030*/  LOP3.LUT R27, R10, 0xff, RZ, 0xc0, !PT ;  /* 0x000000ff0a1b7812 */ /* 0x000fe400078ec0ff */
[----:B------:R-:W-:Y:S02]  /*15040*/  LOP3.LUT R24, R24, 0xff, RZ, 0xc0, !PT ;  /* 0x000000ff18187812 */ /* 0x000fe400078ec0ff */
[----:B------:R-:W-:Y:S02]  /*15050*/  PRMT R47, R0, 0x7604, R25 ;  /* 0x00007604002f7816 */ /* 0x000fe40000000019 */
[----:B------:R-:W-:Y:S02]  /*15060*/  LOP3.LUT R20, R20, 0xff, RZ, 0xc0, !PT ;  /* 0x000000ff14147812 */ /* 0x000fe400078ec0ff */
[----:B------:R-:W-:-:S02]  /*15070*/  LOP3.LUT R41, R11, 0xff, RZ, 0xc0, !PT ;  /* 0x000000ff0b297812 */ /* 0x000fc400078ec0ff */
[----:B------:R-:W-:Y:S02]  /*15080*/  IADD3 R0, R16, R21, RZ ;  /* 0x0000001510007210 */ /* 0x000fe40007ffe0ff */
[----:B------:R-:W-:Y:S02]  /*15090*/  PRMT R39, R6, 0x7604, R7 ;  /* 0x0000760406277816 */ /* 0x000fe40000000007 */
[----:B------:R-:W0:Y:S01]  /*150a0*/  LDS.128 R4, [R232+0x14400] ;  /* 0x01440000e8047984 */ /* 0x000e220000000c00 */
[----:B------:R-:W-:Y:S02]  /*150b0*/  PRMT R49, R20, 0x7604, R27 ;  /* 0x0000760414317816 */ /* 0x000fe4000000001b */
[----:B------:R-:W-:Y:S02]  /*150c0*/  PRMT R42, R24, 0x7604, R41 ;  /* 0x00007604182a7816 */ /* 0x000fe40000000029 */
[----:B------:R-:W1:Y:S01]  /*150d0*/  LDS.128 R24, [R0+0x14400] ;  /* 0x0144000000187984 */ /* 0x000e620000000c00 */
[----:B------:R-:W-:-:S02]  /*150e0*/  SHF.R.U32.HI R21, RZ, 0x10, R29 ;  /* 0x00000010ff157819 */ /* 0x000fc4000001161d */
[----:B------:R-:W-:Y:S02]  /*150f0*/  SHF.R.U32.HI R20, RZ, 0x10, R28 ;  /* 0x00000010ff147819 */ /* 0x000fe4000001161c */
[----:B------:R-:W-:Y:S02]  /*15100*/  SHF.R.U32.HI R38, RZ, 0x10, R30 ;  /* 0x00000010ff267819 */ /* 0x000fe4000001161e */
[----:B------:R-:W-:Y:S02]  /*15110*/  LOP3.LUT R21, R21, 0xff, RZ, 0xc0, !PT ;  /* 0x000000ff15157812 */ /* 0x000fe400078ec0ff */
[----:B------:R-:W-:Y:S02]  /*15120*/  LOP3.LUT R20, R20, 0xff, RZ, 0xc0, !PT ;  /* 0x000000ff14147812 */ /* 0x000fe400078ec0ff */
[----:B------:R-:W-:Y:S02]  /*15130*/  LOP3.LUT R38, R38, 0xff, RZ, 0xc0, !PT ;  /* 0x000000ff26267812 */ /* 0x000fe400078ec0ff */
[----:B------:R-:W-:-:S02]  /*15140*/  PRMT R21, R21, 0x7054, R36 ;  /* 0x0000705415157816 */ /* 0x000fc40000000024 */
[----:B------:R-:W-:Y:S02]  /*15150*/  PRMT R37, R20, 0x7054, R37 ;  /* 0x0000705414257816 */ /* 0x000fe40000000025 */
[----:B------:R-:W-:Y:S02]  /*15160*/  SHF.R.U32.HI R36, RZ, 0x10, R9 ;  /* 0x00000010ff247819 */ /* 0x000fe40000011609 */
[----:B------:R-:W-:Y:S02]  /*15170*/  SHF.R.U32.HI R20, RZ, 0x10, R8 ;  /* 0x00000010ff147819 */ /* 0x000fe40000011608 */
[----:B------:R-:W-:Y:S02]  /*15180*/  PRMT R41, R38, 0x7054, R39 ;  /* 0x0000705426297816 */ /* 0x000fe40000000027 */
[----:B------:R-:W-:Y:S02]  /*15190*/  SHF.R.U32.HI R40, RZ, 0x10, R31 ;  /* 0x00000010ff287819 */ /* 0x000fe4000001161f */
[----:B------:R-:W-:-:S02]  /*151a0*/  SHF.R.U32.HI R39, RZ, 0x10, R11 ;  /* 0x00000010ff277819 */ /* 0x000fc4000001160b */
[----:B------:R-:W-:Y:S02]  /*151b0*/  LOP3.LUT R36, R36, 0xff, RZ, 0xc0, !PT ;  /* 0x000000ff24247812 */ /* 0x000fe400078ec0ff */
[----:B------:R-:W-:Y:S02]  /*151c0*/  LOP3.LUT R20, R20, 0xff, RZ, 0xc0, !PT ;  /* 0x000000ff14147812 */ /* 0x000fe400078ec0ff */
[----:B------:R-:W-:Y:S02]  /*151d0*/  LOP3.LUT R40, R40, 0xff, RZ, 0xc0, !PT ;  /* 0x000000ff28287812 */ /* 0x000fe400078ec0ff */
[----:B------:R-:W-:Y:S02]  /*151e0*/  SHF.R.U32.HI R38, RZ, 0x10, R10 ;  /* 0x00000010ff267819 */ /* 0x000fe4000001160a */
[----:B------:R-:W-:Y:S02]  /*151f0*/  LOP3.LUT R39, R39, 0xff, RZ, 0xc0, !PT ;  /* 0x000000ff27277812 */ /* 0x000fe400078ec0ff */
[----:B------:R-:W-:-:S02]  /*15200*/  PRMT R47, R36, 0x7054, R47 ;  /* 0x00007054242f7816 */ /* 0x000fc4000000002f */
[----:B------:R-:W-:Y:S02]  /*15210*/  PRMT R45, R20, 0x7054, R45 ;  /* 0x00007054142d7816 */ /* 0x000fe4000000002d */
[----:B------:R-:W-:Y:S02]  /*15220*/  PRMT R43, R40, 0x7054, R43 ;  /* 0x00007054282b7816 */ /* 0x000fe4000000002b */
[----:B------:R-:W-:Y:S02]  /*15230*/  LOP3.LUT R38, R38, 0xff, RZ, 0xc0, !PT ;  /* 0x000000ff26267812 */ /* 0x000fe400078ec0ff */
[----:B------:R-:W-:Y:S02]  /*15240*/  PRMT R51, R39, 0x7054, R42 ;  /* 0x0000705427337816 */ /* 0x000fe4000000002a */
[----:B------:R-:W-:Y:S02]  /*15250*/  LOP3.LUT R39, R37, 0xff000000, R28, 0xf8, !PT ;  /* 0xff00000025277812 */ /* 0x000fe400078ef81c */
[----:B------:R-:W-:-:S02]  /*15260*/  LOP3.LUT R40, R21, 0xff000000, R29, 0xf8, !PT ;  /* 0xff00000015287812 */ /* 0x000fc400078ef81d */
[----:B------:R-:W-:Y:S02]  /*15270*/  LOP3.LUT R47, R47, 0xff000000, R9, 0xf8, !PT ;  /* 0xff0000002f2f7812 */ /* 0x000fe400078ef809 */
[----:B------:R-:W-:Y:S02]  /*15280*/  LOP3.LUT R45, R45, 0xff000000, R8, 0xf8, !PT ;  /* 0xff0000002d2d7812 */ /* 0x000fe400078ef808 */
[-C--:B0-----:R-:W-:Y:S02]  /*15290*/  F2FP.F16.E4M3.UNPACK_B R28, R7.reuse ;  /* 0x00000007ff1c723e */ /* 0x081fe400020006ff */
[----:B------:R-:W-:Y:S02]  /*152a0*/  F2FP.F16.E4M3.UNPACK_B R29, R7.H1 ;  /* 0x00000007ff1d723e */ /* 0x000fe400030006ff */
[-C--:B------:R-:W-:Y:S02]  /*152b0*/  F2FP.F16.E4M3.UNPACK_B R7, R4.reuse ;  /* 0x00000004ff07723e */ /* 0x080fe400020006ff */
[----:B------:R-:W-:-:S02]  /*152c0*/  F2FP.F16.E4M3.UNPACK_B R8, R4.H1 ;  /* 0x00000004ff08723e */ /* 0x000fc400030006ff */
[----:B------:R-:W-:Y:S02]  /*152d0*/  PRMT R49, R38, 0x7054, R49 ;  /* 0x0000705426317816 */ /* 0x000fe40000000031 */
[-C--:B------:R-:W-:Y:S02]  /*152e0*/  F2FP.F16.E4M3.UNPACK_B R4, R6.reuse ;  /* 0x00000006ff04723e */ /* 0x080fe400020006ff */
[----:B------:R-:W-:Y:S02]  /*152f0*/  F2FP.F16.E4M3.UNPACK_B R21, R6.H1 ;  /* 0x00000006ff15723e */ /* 0x000fe400030006ff */
[----:B------:R-:W-:Y:S02]  /*15300*/  LOP3.LUT R20, R41, 0xff000000, R30, 0xf8, !PT ;  /* 0xff00000029147812 */ /* 0x000fe400078ef81e */
[----:B------:R-:W-:Y:S02]  /*15310*/  F2FP.F16.E4M3.UNPACK_B R46, R47 ;  /* 0x0000002fff2e723e */ /* 0x000fe400020006ff */
[----:B-1----:R-:W-:-:S02]  /*15320*/  F2FP.F16.E4M3.UNPACK_B R6, R25 ;  /* 0x00000019ff06723e */ /* 0x002fc400020006ff */
[----:B------:R-:W-:Y:S01]  /*15330*/  F2FP.F16.E4M3.UNPACK_B R41, R40 ;  /* 0x00000028ff29723e */ /* 0x000fe200020006ff */
[--C-:B------:R-:W-:Y:S01]  /*15340*/  HADD2.F32 R48, -RZ, R46.reuse.H0_H0 ;  /* 0x2000002eff307230 */ /* 0x100fe20000004100 */
[----:B------:R-:W-:Y:S01]  /*15350*/  LOP3.LUT R50, R49, 0xff000000, R10, 0xf8, !PT ;  /* 0xff00000031327812 */ /* 0x000fe200078ef80a */
[----:B------:R-:W-:Y:S01]  /*15360*/  HADD2.F32 R49, -RZ, R46.H1_H1 ;  /* 0x3000002eff317230 */ /* 0x000fe20000004100 */
[----:B------:R-:W-:Y:S01]  /*15370*/  LOP3.LUT R51, R51, 0xff000000, R11, 0xf8, !PT ;  /* 0xff00000033337812 */ /* 0x000fe200078ef80b */
[--C-:B------:R-:W-:Y:S01]  /*15380*/  HADD2.F32 R42, -RZ, R41.reuse.H0_H0 ;  /* 0x20000029ff2a7230 */ /* 0x100fe20000004100 */
[-C--:B------:R-:W-:Y:S01]  /*15390*/  F2FP.F16.E4M3.UNPACK_B R10, R5.reuse ;  /* 0x00000005ff0a723e */ /* 0x080fe200020006ff */
[----:B------:R-:W-:Y:S01]  /*153a0*/  HADD2.F32 R41, -RZ, R41.H1_H1 ;  /* 0x30000029ff297230 */ /* 0x000fe20000004100 */
[----:B------:R-:W-:Y:S01]  /*153b0*/  F2FP.F16.E4M3.UNPACK_B R11, R5.H1 ;  /* 0x00000005ff0b723e */ /* 0x000fe200030006ff */
[----:B------:R-:W-:Y:S01]  /*153c0*/  HADD2.F32 R5, -RZ, R6.H0_H0 ;  /* 0x20000006ff057230 */ /* 0x000fe20000004100 */
[----:B------:R-:W-:Y:S01]  /*153d0*/  LOP3.LUT R43, R43, 0xff000000, R31, 0xf8, !PT ;  /* 0xff0000002b2b7812 */ /* 0x000fe200078ef81f */
[--C-:B------:R-:W-:Y:S01]  /*153e0*/  HADD2.F32 R9, -RZ, R10.reuse.H0_H0 ;  /* 0x2000000aff097230 */ /* 0x100fe20000004100 */
[-C--:B------:R-:W-:Y:S01]  /*153f0*/  F2FP.F16.E4M3.UNPACK_B R37, R27.reuse ;  /* 0x0000001bff25723e */ /* 0x080fe200020006ff */
[----:B------:R-:W-:Y:S01]  /*15400*/  HADD2.F32 R10, -RZ, R10.H1_H1 ;  /* 0x3000000aff0a7230 */ /* 0x000fe20000004100 */
[----:B------:R-:W-:Y:S01]  /*15410*/  F2FP.F16.E4M3.UNPACK_B R38, R27.H1 ;  /* 0x0000001bff26723e */ /* 0x000fe200030006ff */
[C---:B------:R-:W-:Y:S01]  /*15420*/  FMUL.FTZ R52, R5.reuse, R48 ;  /* 0x0000003005347220 */ /* 0x040fe20000410000 */
[----:B------:R-:W-:Y:S01]  /*15430*/  F2FP.F16.E4M3.UNPACK_B R31, R26 ;  /* 0x0000001aff1f723e */ /* 0x000fe200020006ff */
[----:B------:R-:W-:Y:S01]  /*15440*/  FMUL.FTZ R27, R5, R42 ;  /* 0x0000002a051b7220 */ /* 0x000fe20000410000 */
[----:B------:R-:W-:Y:S01]  /*15450*/  F2FP.F16.E4M3.UNPACK_B R36, R26.H1 ;  /* 0x0000001aff24723e */ /* 0x000fe200030006ff */
[----:B------:R-:W-:Y:S01]  /*15460*/  HADD2.F32 R26, -RZ, R6.H1_H1 ;  /* 0x30000006ff1a7230 */ /* 0x000fe20000004100 */
[----:B------:R-:W-:Y:S01]  /*15470*/  F2FP.F16.E4M3.UNPACK_B R30, R25.H1 ;  /* 0x00000019ff1e723e */ /* 0x000fe200030006ff */
[C---:B------:R-:W-:Y:S01]  /*15480*/  FFMA.FTZ R5, R9.reuse, R42, -R52 ;  /* 0x0000002a09057223 */ /* 0x040fe20000010834 */
[----:B------:R-:W-:Y:S01]  /*15490*/  F2FP.F16.E4M3.UNPACK_B R47, R47.H1 ;  /* 0x0000002fff2f723e */ /* 0x000fe200030006ff */
[----:B------:R-:W-:Y:S01]  /*154a0*/  FFMA.FTZ R9, R9, R48, R27 ;  /* 0x0000003009097223 */ /* 0x000fe2000001001b */
[----:B------:R-:W-:Y:S01]  /*154b0*/  F2FP.F16.E4M3.UNPACK_B R40, R40.H1 ;  /* 0x00000028ff28723e */ /* 0x000fe200030006ff */
[----:B------:R-:W-:-:S02]  /*154c0*/  HADD2.F32 R27, -RZ, R30.H0_H0 ;  /* 0x2000001eff1b7230 */ /* 0x000fc40000004100 */
[C---:B------:R-:W-:Y:S01]  /*154d0*/  FMUL.FTZ R53, R26.reuse, R49 ;  /* 0x000000311a357220 */ /* 0x040fe20000410000 */
[----:B------:R-:W-:Y:S02]  /*154e0*/  HADD2.F32 R46, -RZ, R47.H0_H0 ;  /* 0x2000002fff2e7230 */ /* 0x000fe40000004100 */
[-C--:B------:R-:W-:Y:S01]  /*154f0*/  FMUL.FTZ R26, R26, R41.reuse ;  /* 0x000000291a1a7220 */ /* 0x080fe20000410000 */
[----:B------:R-:W-:Y:S02]  /*15500*/  HADD2.F32 R42, -RZ, R40.H0_H0 ;  /* 0x20000028ff2a7230 */ /* 0x000fe40000004100 */
[C---:B------:R-:W-:Y:S01]  /*15510*/  FFMA.FTZ R48, R10.reuse, R41, -R53 ;  /* 0x000000290a307223 */ /* 0x040fe20000010835 */
[----:B------:R-:W-:Y:S02]  /*15520*/  HADD2.F32 R6, -RZ, R11.H0_H0 ;  /* 0x2000000bff067230 */ /* 0x000fe40000004100 */
[C---:B------:R-:W-:Y:S01]  /*15530*/  FMUL.FTZ R55, R27.reuse, R46 ;  /* 0x0000002e1b377220 */ /* 0x040fe20000410000 */
[----:B------:R-:W-:Y:S01]  /*15540*/  FFMA.FTZ R52, R10, R49, R26 ;  /* 0x000000310a347223 */ /* 0x000fe2000001001a */
[----:B------:R-:W-:Y:S01]  /*15550*/  F2FP.F16.E4M3.UNPACK_B R41, R51 ;  /* 0x00000033ff29723e */ /* 0x000fe200020006ff */
[----:B------:R-:W-:Y:S01]  /*15560*/  FMUL.FTZ R27, R27, R42 ;  /* 0x0000002a1b1b7220 */ /* 0x000fe20000410000 */
[----:B------:R-:W-:Y:S01]  /*15570*/  F2FP.F16.E4M3.UNPACK_B R26, R43 ;  /* 0x0000002bff1a723e */ /* 0x000fe200020006ff */
[----:B------:R-:W-:-:S02]  /*15580*/  HADD2.F32 R10, -RZ, R37.H0_H0 ;  /* 0x20000025ff0a7230 */ /* 0x000fc40000004100 */
[C---:B------:R-:W-:Y:S01]  /*15590*/  FFMA.FTZ R55, R6.reuse, R42, -R55 ;  /* 0x0000002a06377223 */ /* 0x040fe20000010837 */
[----:B------:R-:W-:Y:S01]  /*155a0*/  FFMA.FTZ R46, R6, R46, R27 ;  /* 0x0000002e062e7223 */ /* 0x000fe2000001001b */
[----:B------:R-:W-:Y:S01]  /*155b0*/  HADD2.F32 R49, -RZ, R41.H0_H0 ;  /* 0x20000029ff317230 */ /* 0x000fe20000004100 */
[----:B------:R-:W-:Y:S01]  /*155c0*/  F2FP.F16.E4M3.UNPACK_B R51, R51.H1 ;  /* 0x00000033ff33723e */ /* 0x000fe200030006ff */
[----:B------:R-:W-:Y:S01]  /*155d0*/  HADD2.F32 R27, -RZ, R26.H0_H0 ;  /* 0x2000001aff1b7230 */ /* 0x000fe20000004100 */
[----:B------:R-:W-:Y:S01]  /*155e0*/  F2FP.F16.E4M3.UNPACK_B R43, R43.H1 ;  /* 0x0000002bff2b723e */ /* 0x000fe200030006ff */
[----:B------:R-:W-:Y:S02]  /*155f0*/  HADD2.F32 R47, -RZ, R47.H1_H1 ;  /* 0x3000002fff2f7230 */ /* 0x000fe40000004100 */
[C---:B------:R-:W-:Y:S01]  /*15600*/  FMUL.FTZ R53, R10.reuse, R49 ;  /* 0x000000310a357220 */ /* 0x040fe20000410000 */
[----:B------:R-:W-:Y:S02]  /*15610*/  HADD2.F32 R30, -RZ, R30.H1_H1 ;  /* 0x3000001eff1e7230 */ /* 0x000fe40000004100 */
[----:B------:R-:W-:Y:S01]  /*15620*/  FMUL.FTZ R10, R10, R27 ;  /* 0x0000001b0a0a7220 */ /* 0x000fe20000410000 */
[----:B------:R-:W-:Y:S01]  /*15630*/  HADD2.F32 R40, -RZ, R40.H1_H1 ;  /* 0x30000028ff287230 */ /* 0x000fe20000004100 */
[----:B------:R-:W-:Y:S01]  /*15640*/  F2FP.F16.E4M3.UNPACK_B R25, R24 ;  /* 0x00000018ff19723e */ /* 0x000fe200020006ff */
[----:B------:R-:W-:-:S02]  /*15650*/  HADD2.F32 R6, -RZ, R28.H0_H0 ;  /* 0x2000001cff067230 */ /* 0x000fc40000004100 */
[C---:B------:R-:W-:Y:S01]  /*15660*/  FMUL.FTZ R42, R30.reuse, R47 ;  /* 0x0000002f1e2a7220 */ /* 0x040fe20000410000 */
[----:B------:R-:W-:Y:S02]  /*15670*/  HADD2.F32 R11, -RZ, R11.H1_H1 ;  /* 0x3000000bff0b7230 */ /* 0x000fe40000004100 */
[-C--:B------:R-:W-:Y:S01]  /*15680*/  FMUL.FTZ R30, R30, R40.reuse ;  /* 0x000000281e1e7220 */ /* 0x080fe20000410000 */
[----:B------:R-:W-:Y:S02]  /*15690*/  HADD2.F32 R26, -RZ, R26.H1_H1 ;  /* 0x3000001aff1a7230 */ /* 0x000fe40000004100 */
[C---:B------:R-:W-:Y:S01]  /*156a0*/  FFMA.FTZ R53, R6.reuse, R27, -R53 ;  /* 0x0000001b06357223 */ /* 0x040fe20000010835 */
[----:B------:R-:W-:Y:S01]  /*156b0*/  FFMA.FTZ R49, R6, R49, R10 ;  /* 0x0000003106317223 */ /* 0x000fe2000001000a */
[----:B------:R-:W-:Y:S02]  /*156c0*/  HADD2.F32 R41, -RZ, R41.H1_H1 ;  /* 0x30000029ff297230 */ /* 0x000fe40000004100 */
[----:B------:R-:W-:Y:S01]  /*156d0*/  FFMA.FTZ R42, R11, R40, -R42 ;  /* 0x000000280b2a7223 */ /* 0x000fe2000001082a */
[----:B------:R-:W-:-:S02]  /*156e0*/  HADD2.F32 R37, -RZ, R37.H1_H1 ;  /* 0x30000025ff257230 */ /* 0x000fc40000004100 */
[----:B------:R-:W-:Y:S01]  /*156f0*/  FFMA.FTZ R47, R11, R47, R30 ;  /* 0x0000002f0b2f7223 */ /* 0x000fe2000001001e */
[----:B------:R-:W-:Y:S01]  /*15700*/  HADD2.F32 R27, -RZ, R51.H0_H0 ;  /* 0x20000033ff1b7230 */ /* 0x000fe20000004100 */
[----:B------:R-:W-:Y:S01]  /*15710*/  F2FP.F16.E4M3.UNPACK_B R24, R24.H1 ;  /* 0x00000018ff18723e */ /* 0x000fe200030006ff */
[----:B------:R-:W-:Y:S02]  /*15720*/  HADD2.F32 R10, -RZ, R38.H0_H0 ;  /* 0x20000026ff0a7230 */ /* 0x000fe40000004100 */
[C---:B------:R-:W-:Y:S01]  /*15730*/  FMUL.FTZ R57, R37.reuse, R41 ;  /* 0x0000002925397220 */ /* 0x040fe20000410000 */
[----:B------:R-:W-:Y:S02]  /*15740*/  HADD2.F32 R28, -RZ, R28.H1_H1 ;  /* 0x3000001cff1c7230 */ /* 0x000fe40000004100 */
[----:B------:R-:W-:Y:S01]  /*15750*/  FMUL.FTZ R30, R37, R26 ;  /* 0x0000001a251e7220 */ /* 0x000fe20000410000 */
[----:B------:R-:W-:Y:S02]  /*15760*/  HADD2.F32 R11, -RZ, R43.H0_H0 ;  /* 0x2000002bff0b7230 */ /* 0x000fe40000004100 */
[----:B------:R-:W-:Y:S01]  /*15770*/  FMUL.FTZ R37, R10, R27 ;  /* 0x0000001b0a257220 */ /* 0x000fe20000410000 */
[----:B------:R-:W-:-:S02]  /*15780*/  HADD2.F32 R6, -RZ, R29.H0_H0 ;  /* 0x2000001dff067230 */ /* 0x000fc40000004100 */
[----:B------:R-:W-:Y:S01]  /*15790*/  FFMA.FTZ R40, R28, R26, -R57 ;  /* 0x0000001a1c287223 */ /* 0x000fe20000010839 */
[----:B------:R-:W-:Y:S01]  /*157a0*/  F2FP.F16.E4M3.UNPACK_B R26, R45.H1 ;  /* 0x0000002dff1a723e */ /* 0x000fe200030006ff */
[-C--:B------:R-:W-:Y:S01]  /*157b0*/  FMUL.FTZ R10, R10, R11.reuse ;  /* 0x0000000b0a0a7220 */ /* 0x080fe20000410000 */
[----:B------:R-:W-:Y:S02]  /*157c0*/  HADD2.F32 R51, -RZ, R51.H1_H1 ;  /* 0x30000033ff337230 */ /* 0x000fe40000004100 */
[----:B------:R-:W-:Y:S01]  /*157d0*/  FFMA.FTZ R56, R6, R11, -R37 ;  /* 0x0000000b06387223 */ /* 0x000fe20000010825 */
[----:B------:R-:W-:Y:S01]  /*157e0*/  HADD2.F32 R38, -RZ, R38.H1_H1 ;  /* 0x30000026ff267230 */ /* 0x000fe20000004100 */
[----:B------:R-:W-:Y:S01]  /*157f0*/  F2FP.F16.E4M3.UNPACK_B R11, R39.H1 ;  /* 0x00000027ff0b723e */ /* 0x000fe200030006ff */
[----:B------:R-:W-:Y:S02]  /*15800*/  HADD2.F32 R43, -RZ, R43.H1_H1 ;  /* 0x3000002bff2b7230 */ /* 0x000fe40000004100 */
[----:B------:R-:W-:Y:S01]  /*15810*/  FFMA.FTZ R54, R28, R41, R30 ;  /* 0x000000291c367223 */ /* 0x000fe2000001001e */
[----:B------:R-:W-:Y:S01]  /*15820*/  FFMA.FTZ R57, R6, R27, R10 ;  /* 0x0000001b06397223 */ /* 0x000fe2000001000a */
[----:B------:R-:W-:-:S02]  /*15830*/  HADD2.F32 R29, -RZ, R29.H1_H1 ;  /* 0x3000001dff1d7230 */ /* 0x000fc40000004100 */
[C---:B------:R-:W-:Y:S01]  /*15840*/  FMUL.FTZ R28, R38.reuse, R51 ;  /* 0x00000033261c7220 */ /* 0x040fe20000410000 */
[----:B------:R-:W-:Y:S02]  /*15850*/  HADD2.F32 R37, -RZ, R26.H0_H0 ;  /* 0x2000001aff257230 */ /* 0x000fe40000004100 */
[-C--:B------:R-:W-:Y:S01]  /*15860*/  FMUL.FTZ R38, R38, R43.reuse ;  /* 0x0000002b26267220 */ /* 0x080fe20000410000 */
[----:B------:R-:W-:Y:S02]  /*15870*/  HADD2.F32 R10, -RZ, R24.H0_H0 ;  /* 0x20000018ff0a7230 */ /* 0x000fe40000004100 */
[C---:B------:R-:W-:Y:S01]  /*15880*/  FFMA.FTZ R59, R29.reuse, R43, -R28 ;  /* 0x0000002b1d3b7223 */ /* 0x040fe2000001081c */
[----:B------:R-:W-:Y:S02]  /*15890*/  HADD2.F32 R27, -RZ, R11.H0_H0 ;  /* 0x2000000bff1b7230 */ /* 0x000fe40000004100 */
[----:B------:R-:W-:Y:S01]  /*158a0*/  FFMA.FTZ R58, R29, R51, R38 ;  /* 0x000000331d3a7223 */ /* 0x000fe20000010026 */
[----:B------:R-:W-:-:S02]  /*158b0*/  HADD2.F32 R6, -RZ, R8.H0_H0 ;  /* 0x20000008ff067230 */ /* 0x000fc40000004100 */
[C---:B------:R-:W-:Y:S01]  /*158c0*/  FMUL.FTZ R41, R10.reuse, R37 ;  /* 0x000000250a297220 */ /* 0x040fe20000410000 */
[----:B------:R-:W-:Y:S02]  /*158d0*/  HADD2.F32 R29, -RZ, R26.H1_H1 ;  /* 0x3000001aff1d7230 */ /* 0x000fe40000004100 */
[----:B------:R-:W-:Y:S01]  /*158e0*/  FMUL.FTZ R10, R10, R27 ;  /* 0x0000001b0a0a7220 */ /* 0x000fe20000410000 */
[----:B------:R-:W-:Y:S01]  /*158f0*/  HADD2.F32 R24, -RZ, R24.H1_H1 ;  /* 0x30000018ff187230 */ /* 0x000fe20000004100 */
[----:B------:R-:W-:Y:S01]  /*15900*/  F2FP.F16.E4M3.UNPACK_B R45, R45 ;  /* 0x0000002dff2d723e */ /* 0x000fe200020006ff */
[----:B------:R-:W-:Y:S02]  /*15910*/  HADD2.F32 R11, -RZ, R11.H1_H1 ;  /* 0x3000000bff0b7230 */ /* 0x000fe40000004100 */
[----:B------:R-:W-:Y:S01]  /*15920*/  FFMA.FTZ R28, R6, R37, R10 ;  /* 0x00000025061c7223 */ /* 0x000fe2000001000a */
[----:B------:R-:W-:Y:S01]  /*15930*/  HADD2.F32 R8, -RZ, R8.H1_H1 ;  /* 0x30000008ff087230 */ /* 0x000fe20000004100 */
[----:B------:R-:W-:Y:S01]  /*15940*/  F2FP.F16.E4M3.UNPACK_B R39, R39 ;  /* 0x00000027ff27723e */ /* 0x000fe200020006ff */
[----:B------:R-:W-:Y:S01]  /*15950*/  FMUL.FTZ R37, R24, R29 ;  /* 0x0000001d18257220 */ /* 0x000fe20000410000 */
[----:B------:R-:W-:Y:S01]  /*15960*/  FFMA.FTZ R41, R6, R27, -R41 ;  /* 0x0000001b06297223 */ /* 0x000fe20000010829 */
[----:B------:R-:W-:Y:S01]  /*15970*/  FMUL.FTZ R24, R24, R11 ;  /* 0x0000000b18187220 */ /* 0x000fe20000410000 */
[----:B------:R-:W-:-:S02]  /*15980*/  HADD2.F32 R27, -RZ, R45.H0_H0 ;  /* 0x2000002dff1b7230 */ /* 0x000fc40000004100 */
[C---:B------:R-:W-:Y:S01]  /*15990*/  FFMA.FTZ R30, R8.reuse, R11, -R37 ;  /* 0x0000000b081e7223 */ /* 0x040fe20000010825 */
[----:B------:R-:W-:Y:S02]  /*159a0*/  HADD2.F32 R10, -RZ, R25.H0_H0 ;  /* 0x20000019ff0a7230 */ /* 0x000fe40000004100 */
[----:B------:R-:W-:Y:S01]  /*159b0*/  FFMA.FTZ R43, R8, R29, R24 ;  /* 0x0000001d082b7223 */ /* 0x000fe20000010018 */
[----:B------:R-:W-:Y:S01]  /*159c0*/  HADD2.F32 R11, -RZ, R39.H0_H0 ;  /* 0x20000027ff0b7230 */ /* 0x000fe20000004100 */
[----:B------:R-:W-:Y:S01]  /*159d0*/  F2FP.SATFINITE.E4M3.F32.PACK_AB_MERGE_C R42, R42, R55, RZ ;  /* 0x000000372a2a723e */ /* 0x000fe200048070ff */
        /* <DEDUP_REMOVED lines=8> */
[----:B------:R-:W-:Y:S01]  /*15a60*/  HADD2.F32 R7, -RZ, R7.H1_H1 ;  /* 0x30000007ff077230 */ /* 0x000fe20000004100 */
[----:B------:R-:W-:Y:S01]  /*15a70*/  F2FP.F16.E4M3.UNPACK_B R11, R50.H1 ;  /* 0x00000032ff0b723e */ /* 0x000fe200030006ff */
[C---:B------:R-:W-:Y:S01]  /*15a80*/  FMUL.FTZ R10, R25.reuse, R24 ;  /* 0x00000018190a7220 */ /* 0x040fe20000410000 */
[----:B------:R-:W-:Y:S01]  /*15a90*/  F2FP.F16.E4M3.UNPACK_B R6, R20.H1 ;  /* 0x00000014ff06723e */ /* 0x000fe200030006ff */
[----:B------:R-:W-:Y:S01]  /*15aa0*/  FMUL.FTZ R27, R25, R8 ;  /* 0x00000008191b7220 */ /* 0x000fe20000410000 */
[----:B------:R-:W-:Y:S01]  /*15ab0*/  F2FP.F16.E4M3.UNPACK_B R50, R50 ;  /* 0x00000032ff32723e */ /* 0x000fe200020006ff */
[----:B------:R-:W-:Y:S01]  /*15ac0*/  FFMA.FTZ R26, R7, R8, -R10 ;  /* 0x00000008071a7223 */ /* 0x000fe2000001080a */
[----:B------:R-:W-:-:S02]  /*15ad0*/  HADD2.F32 R25, -RZ, R11.H0_H0 ;  /* 0x2000000bff197230 */ /* 0x000fc40000004100 */
[----:B------:R-:W-:Y:S01]  /*15ae0*/  FFMA.FTZ R24, R7, R24, R27 ;  /* 0x0000001807187223 */ /* 0x000fe2000001001b */
[----:B------:R-:W-:Y:S01]  /*15af0*/  HADD2.F32 R8, -RZ, R36.H0_H0 ;  /* 0x20000024ff087230 */ /* 0x000fe20000004100 */
[----:B------:R-:W-:Y:S01]  /*15b00*/  F2FP.F16.E4M3.UNPACK_B R20, R20 ;  /* 0x00000014ff14723e */ /* 0x000fe200020006ff */
[----:B------:R-:W-:Y:S01]  /*15b10*/  HADD2.F32 R7, -RZ, R6.H0_H0 ;  /* 0x20000006ff077230 */ /* 0x000fe20000004100 */
[----:B------:R-:W-:Y:S01]  /*15b20*/  F2FP.SATFINITE.E4M3.F32.PACK_AB_MERGE_C R46, R47, R46, RZ ;  /* 0x0000002e2f2e723e */ /* 0x000fe200048070ff */
[----:B------:R-:W-:Y:S02]  /*15b30*/  HADD2.F32 R11, -RZ, R11.H1_H1 ;  /* 0x3000000bff0b7230 */ /* 0x000fe40000004100 */
[C---:B------:R-:W-:Y:S01]  /*15b40*/  FMUL.FTZ R27, R8.reuse, R25 ;  /* 0x00000019081b7220 */ /* 0x040fe20000410000 */
[----:B------:R-:W-:Y:S02]  /*15b50*/  HADD2.F32 R36, -RZ, R36.H1_H1 ;  /* 0x30000024ff247230 */ /* 0x000fe40000004100 */
[----:B------:R-:W-:Y:S01]  /*15b60*/  FMUL.FTZ R39, R8, R7 ;  /* 0x0000000708277220 */ /* 0x000fe20000410000 */
[----:B------:R-:W-:Y:S01]  /*15b70*/  HADD2.F32 R10, -RZ, R6.H1_H1 ;  /* 0x30000006ff0a7230 */ /* 0x000fe20000004100 */
[----:B------:R-:W-:Y:S01]  /*15b80*/  F2FP.SATFINITE.E4M3.F32.PACK_AB_MERGE_C R5, R48, R5, R42 ;  /* 0x000000053005723e */ /* 0x000fe2000480702a */
[----:B------:R-:W-:-:S02]  /*15b90*/  HADD2.F32 R6, -RZ, R21.H0_H0 ;  /* 0x20000015ff067230 */ /* 0x000fc40000004100 */
[C---:B------:R-:W-:Y:S01]  /*15ba0*/  FMUL.FTZ R8, R36.reuse, R11 ;  /* 0x0000000b24087220 */ /* 0x040fe20000410000 */
[----:B------:R-:W-:Y:S02]  /*15bb0*/  HADD2.F32 R21, -RZ, R21.H1_H1 ;  /* 0x30000015ff157230 */ /* 0x000fe40000004100 */
[-C--:B------:R-:W-:Y:S01]  /*15bc0*/  FMUL.FTZ R38, R36, R10.reuse ;  /* 0x0000000a24267220 */ /* 0x080fe20000410000 */
[----:B------:R-:W-:Y:S01]  /*15bd0*/  F2FP.SATFINITE.E4M3.F32.PACK_AB_MERGE_C R9, R52, R9, R46 ;  /* 0x000000093409723e */ /* 0x000fe2000480702e */
[C---:B------:R-:W-:Y:S01]  /*15be0*/  FFMA.FTZ R27, R6.reuse, R7, -R27 ;  /* 0x00000007061b7223 */ /* 0x040fe2000001081b */
[----:B------:R-:W-:Y:S02]  /*15bf0*/  HADD2.F32 R7, -RZ, R31.H0_H0 ;  /* 0x2000001fff077230 */ /* 0x000fe40000004100 */
[----:B------:R-:W-:Y:S01]  /*15c00*/  FFMA.FTZ R36, R21, R10, -R8 ;  /* 0x0000000a15247223 */ /* 0x000fe20000010808 */
[----:B------:R-:W-:Y:S02]  /*15c10*/  HADD2.F32 R10, -RZ, R50.H0_H0 ;  /* 0x20000032ff0a7230 */ /* 0x000fe40000004100 */
[----:B------:R-:W-:Y:S01]  /*15c20*/  FFMA.FTZ R39, R6, R25, R39 ;  /* 0x0000001906277223 */ /* 0x000fe20000010027 */
[----:B------:R-:W-:-:S02]  /*15c30*/  HADD2.F32 R8, -RZ, R20.H0_H0 ;  /* 0x20000014ff087230 */ /* 0x000fc40000004100 */
[----:B------:R-:W-:Y:S01]  /*15c40*/  FFMA.FTZ R38, R21, R11, R38 ;  /* 0x0000000b15267223 */ /* 0x000fe20000010026 */
[----:B------:R-:W-:Y:S02]  /*15c50*/  HADD2.F32 R50, -RZ, R50.H1_H1 ;  /* 0x30000032ff327230 */ /* 0x000fe40000004100 */
[C---:B------:R-:W-:Y:S01]  /*15c60*/  FMUL.FTZ R11, R7.reuse, R10 ;  /* 0x0000000a070b7220 */ /* 0x040fe20000410000 */
[----:B------:R-:W-:Y:S02]  /*15c70*/  HADD2.F32 R31, -RZ, R31.H1_H1 ;  /* 0x3000001fff1f7230 */ /* 0x000fe40000004100 */
[----:B------:R-:W-:Y:S01]  /*15c80*/  FMUL.FTZ R7, R7, R8 ;  /* 0x0000000807077220 */ /* 0x000fe20000410000 */
[----:B------:R-:W-:Y:S01]  /*15c90*/  HADD2.F32 R20, -RZ, R20.H1_H1 ;  /* 0x30000014ff147230 */ /* 0x000fe20000004100 */
[----:B------:R-:W-:Y:S01]  /*15ca0*/  F2FP.SATFINITE.E4M3.F32.PACK_AB_MERGE_C R27, R36, R27, RZ ;  /* 0x0000001b241b723e */ /* 0x000fe200048070ff */
[--C-:B------:R-:W-:Y:S02]  /*15cb0*/  HADD2.F32 R6, -RZ, R4.reuse.H0_H0 ;  /* 0x20000004ff067230 */ /* 0x100fe40000004100 */
[----:B------:R-:W-:Y:S01]  /*15cc0*/  FMUL.FTZ R25, R31, R50 ;  /* 0x000000321f197220 */ /* 0x000fe20000410000 */
[----:B------:R-:W-:-:S02]  /*15cd0*/  HADD2.F32 R4, -RZ, R4.H1_H1 ;  /* 0x30000004ff047230 */ /* 0x000fc40000004100 */
[----:B------:R-:W-:Y:S01]  /*15ce0*/  FMUL.FTZ R31, R31, R20 ;  /* 0x000000141f1f7220 */ /* 0x000fe20000410000 */
[----:B------:R-:W-:Y:S01]  /*15cf0*/  F2FP.SATFINITE.E4M3.F32.PACK_AB_MERGE_C R38, R38, R39, RZ ;  /* 0x000000272626723e */ /* 0x000fe200048070ff */
[C---:B------:R-:W-:Y:S01]  /*15d00*/  FFMA.FTZ R21, R6.reuse, R8, -R11 ;  /* 0x0000000806157223 */ /* 0x040fe2000001080b */
[----:B------:R-:W-:Y:S01]  /*15d10*/  FFMA.FTZ R10, R6, R10, R7 ;  /* 0x0000000a060a7223 */ /* 0x000fe20000010007 */
[C---:B------:R-:W-:Y:S01]  /*15d20*/  FFMA.FTZ R6, R4.reuse, R20, -R25 ;  /* 0x0000001404067223 */ /* 0x040fe20000010819 */
[----:B------:R-:W-:Y:S01]  /*15d30*/  FFMA.FTZ R31, R4, R50, R31 ;  /* 0x00000032041f7223 */ /* 0x000fe2000001001f */
[----:B------:R-:W-:Y:S02]  /*15d40*/  F2FP.SATFINITE.E4M3.F32.PACK_AB_MERGE_C R7, R59, R56, RZ ;  /* 0x000000383b07723e */ /* 0x000fe400048070ff */
[----:B------:R-:W-:Y:S02]  /*15d50*/  F2FP.SATFINITE.E4M3.F32.PACK_AB_MERGE_C R4, R30, R41, RZ ;  /* 0x000000291e04723e */ /* 0x000fe400048070ff */
[----:B------:R-:W-:-:S02]  /*15d60*/  F2FP.SATFINITE.E4M3.F32.PACK_AB_MERGE_C R11, R58, R57, RZ ;  /* 0x000000393a0b723e */ /* 0x000fc400048070ff */
[----:B------:R-:W-:Y:S02]  /*15d70*/  F2FP.SATFINITE.E4M3.F32.PACK_AB_MERGE_C R8, R43, R28, RZ ;  /* 0x0000001c2b08723e */ /* 0x000fe400048070ff */
        /* <DEDUP_REMOVED lines=8> */
.L_x_615:
[----:B------:R-:W-:Y:S05]  /*15e00*/  BSYNC B1 ;  /* 0x0000000000017941 */ /* 0x000fea0003800000 */
.L_x_614:
[----:B------:R-:W-:Y:S05]  /*15e10*/  @P2 BRA `(.L_x_596) ;  /* 0x0000000c00d82947 */ /* 0x000fea0003800000 */
[----:B0--3-5:R-:W-:Y:S02]  /*15e20*/  SHF.R.U32.HI R4, RZ, 0x8, R32 ;  /* 0x00000008ff047819 */ /* 0x029fe40000011620 */
[----:B------:R-:W-:Y:S02]  /*15e30*/  LOP3.LUT R0, R32, 0xff, RZ, 0xc0, !PT ;  /* 0x000000ff20007812 */ /* 0x000fe400078ec0ff */
[----:B------:R-:W-:Y:S02]  /*15e40*/  SHF.R.U32.HI R8, RZ, 0x8, R34 ;  /* 0x00000008ff087819 */ /* 0x000fe40000011622 */
[----:B------:R-:W-:Y:S02]  /*15e50*/  LOP3.LUT R5, R4, 0xff, RZ, 0xc0, !PT ;  /* 0x000000ff04057812 */ /* 0x000fe400078ec0ff */
[----:B------:R-:W-:Y:S02]  /*15e60*/  LEA.HI R3, R3, R224, RZ, 0x1c ;  /* 0x000000e003037211 */ /* 0x000fe400078fe0ff */
[----:B------:R-:W-:-:S02]  /*15e70*/  LOP3.LUT R4, R34, 0xff, RZ, 0xc0, !PT ;  /* 0x000000ff22047812 */ /* 0x000fc400078ec0ff */
[----:B------:R-:W-:Y:S02]  /*15e80*/  LOP3.LUT R9, R8, 0xff, RZ, 0xc0, !PT ;  /* 0x000000ff08097812 */ /* 0x000fe400078ec0ff */
[----:B--2---:R-:W-:Y:S02]  /*15e90*/  PRMT R21, R5, 0x7604, R0 ;  /* 0x0000760405157816 */ /* 0x004fe40000000000 */
[----:B------:R-:W-:Y:S02]  /*15ea0*/  SHF.R.S32.HI R0, RZ, 0x1f, R3 ;  /* 0x0000001fff007819 */ /* 0x000fe40000011403 */
[----:B------:R-:W-:Y:S02]  /*15eb0*/  PRMT R25, R9, 0x7604, R4 ;  /* 0x0000760409197816 */ /* 0x000fe40000000004 */
[----:B------:R-:W-:Y:S01]  /*15ec0*/  LEA.HI R4, R0, R3, RZ, 0x2 ;  /* 0x0000000300047211 */ /* 0x000fe200078f10ff */
[----:B------:R-:W-:Y:S01]  /*15ed0*/  IMAD.SHL.U32 R0, R3, 0x10, RZ ;  /* 0x0000001003007824 */ /* 0x000fe200078e00ff */
[----:B------:R-:W-:-:S02]  /*15ee0*/  SHF.R.U32.HI R7, RZ, 0x8, R33 ;  /* 0x00000008ff077819 */ /* 0x000fc40000011621 */
[----:B------:R-:W-:Y:S01]  /*15ef0*/  LOP3.LUT R6, R33, 0xff, RZ, 0xc0, !PT ;  /* 0x000000ff21067812 */ /* 0x000fe200078ec0ff */
[----:B------:R-:W-:Y:S01]  /*15f00*/  IMAD.SHL.U32 R4, R4, 0x800, RZ ;  /* 0x0000080004047824 */ /* 0x000fe200078e00ff */
[----:B------:R-:W-:Y:S02]  /*15f10*/  LOP3.LUT R3, R175, 0x30, R0, 0xf8, !PT ;  /* 0x00000030af037812 */ /* 0x000fe400078ef800 */
[----:B------:R-:W-:Y:S02]  /*15f20*/  LOP3.LUT R7, R7, 0xff, RZ, 0xc0, !PT ;  /* 0x000000ff07077812 */ /* 0x000fe400078ec0ff */
[----:B------:R-:W-:Y:S02]  /*15f30*/  SHF.R.U32.HI R8, RZ, 0x8, R12 ;  /* 0x00000008ff087819 */ /* 0x000fe4000001160c */
[----:B------:R-:W-:Y:S02]  /*15f40*/  LOP3.LUT R3, R3, R196, RZ, 0x3c, !PT ;  /* 0x000000c403037212 */ /* 0x000fe400078e3cff */
[----:B------:R-:W-:-:S02]  /*15f50*/  LOP3.LUT R0, R4, 0xffffe000, RZ, 0xc0, !PT ;  /* 0xffffe00004007812 */ /* 0x000fc400078ec0ff */
[----:B------:R-:W-:Y:S02]  /*15f60*/  PRMT R20, R7, 0x7604, R6 ;  /* 0x0000760407147816 */ /* 0x000fe40000000006 */
[----:B------:R-:W-:Y:S02]  /*15f70*/  LOP3.LUT R7, R12, 0xff, RZ, 0xc0, !PT ;  /* 0x000000ff0c077812 */ /* 0x000fe400078ec0ff */
[----:B------:R-:W-:Y:S02]  /*15f80*/  LOP3.LUT R8, R8, 0xff, RZ, 0xc0, !PT ;  /* 0x000000ff08087812 */ /* 0x000fe400078ec0ff */
[----:B------:R-:W-:Y:S02]  /*15f90*/  IADD3 R3, R3, R197, R0 ;  /* 0x000000c503037210 */ /* 0x000fe40007ffe000 */
[----:B------:R-:W-:Y:S02]  /*15fa0*/  PRMT R31, R8, 0x7604, R7 ;  /* 0x00007604081f7816 */ /* 0x000fe40000000007 */
[----:B------:R-:W-:Y:S01]  /*15fb0*/  SHF.R.U32.HI R6, RZ, 0x8, R35 ;  /* 0x00000008ff067819 */ /* 0x000fe20000011623 */
[----:B------:R-:W-:Y:S01]  /*15fc0*/  IMAD.IADD R0, R16, 0x1, R3 ;  /* 0x0000000110007824 */ /* 0x000fe200078e0203 */
[----:B------:R-:W-:-:S02]  /*15fd0*/  SHF.R.U32.HI R8, RZ, 0x8, R13 ;  /* 0x00000008ff087819 */ /* 0x000fc4000001160d */
[----:B------:R-:W-:Y:S02]  /*15fe0*/  LOP3.LUT R5, R35, 0xff, RZ, 0xc0, !PT ;  /* 0x000000ff23057812 */ /* 0x000fe400078ec0ff */
[----:B------:R-:W-:Y:S02]  /*15ff0*/  LOP3.LUT R6, R6, 0xff, RZ, 0xc0, !PT ;  /* 0x000000ff06067812 */ /* 0x000fe400078ec0ff */
[----:B------:R-:W-:Y:S02]  /*16000*/  LOP3.LUT R3, R8, 0xff, RZ, 0xc0, !PT ;  /* 0x000000ff08037812 */ /* 0x000fe400078ec0ff */
[----:B------:R-:W0:Y:S01]  /*16010*/  LDS.128 R8, [R0+0x14400] ;  /* 0x0144000000087984 */ /* 0x000e220000000c00 */
[----:B------:R-:W-:Y:S02]  /*16020*/  PRMT R24, R6, 0x7604, R5 ;  /* 0x0000760406187816 */ /* 0x000fe40000000005 */
[----:B------:R-:W-:Y:S01]  /*16030*/  SHF.R.U32.HI R30, RZ, 0x8, R15 ;  /* 0x00000008ff1e7819 */ /* 0x000fe2000001160f */
[----:B------:R-:W2:Y:S01]  /*16040*/  LDS.128 R4, [R231+0x14400] ;  /* 0x01440000e7047984 */ /* 0x000ea20000000c00 */
[----:B------:R-:W-:-:S02]  /*16050*/  LOP3.LUT R29, R15, 0xff, RZ, 0xc0, !PT ;  /* 0x000000ff0f1d7812 */ /* 0x000fc400078ec0ff */
[----:B------:R-:W-:Y:S02]  /*16060*/  LOP3.LUT R30, R30, 0xff, RZ, 0xc0, !PT ;  /* 0x000000ff1e1e7812 */ /* 0x000fe400078ec0ff */
[----:B------:R-:W-:Y:S02]  /*16070*/  SHF.R.U32.HI R28, RZ, 0x8, R14 ;  /* 0x00000008ff1c7819 */ /* 0x000fe4000001160e */
[----:B------:R-:W-:Y:S02]  /*16080*/  LOP3.LUT R26, R13, 0xff, RZ, 0xc0, !PT ;  /* 0x000000ff0d1a7812 */ /* 0x000fe400078ec0ff */
[----:B------:R-:W-:Y:S02]  /*16090*/  PRMT R30, R30, 0x7604, R29 ;  /* 0x000076041e1e7816 */ /* 0x000fe4000000001d */
[----:B------:R-:W-:Y:S02]  /*160a0*/  SHF.R.U32.HI R29, RZ, 0x10, R13 ;  /* 0x00000010ff1d7819 */ /* 0x000fe4000001160d */
[----:B------:R-:W-:-:S02]  /*160b0*/  LOP3.LUT R27, R14, 0xff, RZ, 0xc0, !PT ;  /* 0x000000ff0e1b7812 */ /* 0x000fc400078ec0ff */
[----:B------:R-:W-:Y:S01]  /*160c0*/  LOP3.LUT R28, R28, 0xff, RZ, 0xc0, !PT ;  /* 0x000000ff1c1c7812 */ /* 0x000fe200078ec0ff */
[----:B------:R-:W-:Y:S01]  /*160d0*/  IMAD.U32 R29, R29, 0x10000, RZ ;  /* 0x000100001d1d7824 */ /* 0x000fe200078e00ff */
[----:B------:R-:W-:Y:S02]  /*160e0*/  PRMT R26, R3, 0x7604, R26 ;  /* 0x00007604031a7816 */ /* 0x000fe4000000001a */
[----:B------:R-:W-:Y:S02]  /*160f0*/  SHF.R.U32.HI R3, RZ, 0x10, R33 ;  /* 0x00000010ff037819 */ /* 0x000fe40000011621 */
[----:B-1----:R-:W-:Y:S02]  /*16100*/  PRMT R39, R28, 0x7604, R27 ;  /* 0x000076041c277816 */ /* 0x002fe4000000001b */
[----:B------:R-:W-:Y:S02]  /*16110*/  SHF.R.U32.HI R27, RZ, 0x10, R35 ;  /* 0x00000010ff1b7819 */ /* 0x000fe40000011623 */
[----:B------:R-:W-:-:S02]  /*16120*/  SHF.L.U32 R3, R3, 0x10, RZ ;  /* 0x0000001003037819 */ /* 0x000fc400000006ff */
[----:B------:R-:W-:Y:S01]  /*16130*/  SHF.R.U32.HI R41, RZ, 0x10, R15 ;  /* 0x00000010ff297819 */ /* 0x000fe2000001160f */
[----:B------:R-:W-:Y:S01]  /*16140*/  IMAD.U32 R27, R27, 0x10000, RZ ;  /* 0x000100001b1b7824 */ /* 0x000fe200078e00ff */
[--C-:B------:R-:W-:Y:S02]  /*16150*/  LOP3.LUT R21, R21, 0xff0000, R32.reuse, 0xf8, !PT ;  /* 0x00ff000015157812 */ /* 0x100fe400078ef820 */
[----:B------:R-:W-:Y:S01]  /*16160*/  LOP3.LUT R37, R26, 0xff0000, R29, 0xf8, !PT ;  /* 0x00ff00001a257812 */ /* 0x000fe200078ef81d */
[----:B------:R-:W-:Y:S01]  /*16170*/  IMAD.U32 R41, R41, 0x10000, RZ ;  /* 0x0001000029297824 */ /* 0x000fe200078e00ff */
[----:B------:R-:W-:Y:S02]  /*16180*/  LOP3.LUT R3, R20, 0xff0000, R3, 0xf8, !PT ;  /* 0x00ff000014037812 */ /* 0x000fe400078ef803 */
[----:B------:R-:W-:Y:S02]  /*16190*/  LOP3.LUT R29, R21, 0xff000000, R32, 0xf8, !PT ;  /* 0xff000000151d7812 */ /* 0x000fe400078ef820 */
[----:B------:R-:W-:-:S02]  /*161a0*/  LOP3.LUT R37, R37, 0xff000000, R13, 0xf8, !PT ;  /* 0xff00000025257812 */ /* 0x000fc400078ef80d */
[----:B------:R-:W-:Y:S02]  /*161b0*/  LOP3.LUT R25, R25, 0xff0000, R34, 0xf8, !PT ;  /* 0x00ff000019197812 */ /* 0x000fe400078ef822 */
[----:B------:R-:W-:Y:S02]  /*161c0*/  LOP3.LUT R32, R3, 0xff000000, R33, 0xf8, !PT ;  /* 0xff00000003207812 */ /* 0x000fe400078ef821 */
[----:B------:R-:W-:Y:S02]  /*161d0*/  LOP3.LUT R27, R24, 0xff0000, R27, 0xf8, !PT ;  /* 0x00ff0000181b7812 */ /* 0x000fe400078ef81b */
[----:B------:R-:W-:Y:S02]  /*161e0*/  LOP3.LUT R31, R31, 0xff0000, R12, 0xf8, !PT ;  /* 0x00ff00001f1f7812 */ /* 0x000fe400078ef80c */
[----:B------:R-:W-:Y:S02]  /*161f0*/  LOP3.LUT R41, R30, 0xff0000, R41, 0xf8, !PT ;  /* 0x00ff00001e297812 */ /* 0x000fe400078ef829 */
[----:B------:R-:W-:-:S02]  /*16200*/  F2FP.F16.E4M3.UNPACK_B R36, R37 ;  /* 0x00000025ff24723e */ /* 0x000fc400020006ff */
[----:B0-----:R-:W-:Y:S02]  /*16210*/  F2FP.F16.E4M3.UNPACK_B R21, R9 ;  /* 0x00000009ff15723e */ /* 0x001fe400020006ff */
[----:B------:R-:W-:Y:S01]  /*16220*/  LOP3.LUT R33, R25, 0xff000000, R34, 0xf8, !PT ;  /* 0xff00000019217812 */ /* 0x000fe200078ef822 */
[--C-:B------:R-:W-:Y:S01]  /*16230*/  HADD2.F32 R38, -RZ, R36.reuse.H0_H0 ;  /* 0x20000024ff267230 */ /* 0x100fe20000004100 */
[----:B------:R-:W-:Y:S01]  /*16240*/  F2FP.F16.E4M3.UNPACK_B R30, R32 ;  /* 0x00000020ff1e723e */ /* 0x000fe200020006ff */
[----:B------:R-:W-:Y:S01]  /*16250*/  HADD2.F32 R36, -RZ, R36.H1_H1 ;  /* 0x30000024ff247230 */ /* 0x000fe20000004100 */
[----:B------:R-:W-:Y:S02]  /*16260*/  LOP3.LUT R34, R27, 0xff000000, R35, 0xf8, !PT ;  /* 0xff0000001b227812 */ /* 0x000fe400078ef823 */
[----:B------:R-:W-:Y:S02]  /*16270*/  LOP3.LUT R39, R39, 0xff0000, R14, 0xf8, !PT ;  /* 0x00ff000027277812 */ /* 0x000fe400078ef80e */
[----:B------:R-:W-:Y:S01]  /*16280*/  LOP3.LUT R35, R31, 0xff000000, R12, 0xf8, !PT ;  /* 0xff0000001f237812 */ /* 0x000fe200078ef80c */
[--C-:B------:R-:W-:Y:S01]  /*16290*/  HADD2.F32 R31, -RZ, R30.reuse.H0_H0 ;  /* 0x2000001eff1f7230 */ /* 0x100fe20000004100 */
[-C--:B--2---:R-:W-:Y:S01]  /*162a0*/  F2FP.F16.E4M3.UNPACK_B R12, R5.reuse ;  /* 0x00000005ff0c723e */ /* 0x084fe200020006ff */
[----:B------:R-:W-:Y:S01]  /*162b0*/  HADD2.F32 R30, -RZ, R30.H1_H1 ;  /* 0x3000001eff1e7230 */ /* 0x000fe20000004100 */
[----:B------:R-:W-:Y:S01]  /*162c0*/  F2FP.F16.E4M3.UNPACK_B R13, R5.H1 ;  /* 0x00000005ff0d723e */ /* 0x000fe200030006ff */
[--C-:B------:R-:W-:Y:S01]  /*162d0*/  HADD2.F32 R5, -RZ, R21.reuse.H0_H0 ;  /* 0x20000015ff057230 */ /* 0x100fe20000004100 */
[----:B------:R-:W-:Y:S01]  /*162e0*/  LOP3.LUT R41, R41, 0xff000000, R15, 0xf8, !PT ;  /* 0xff00000029297812 */ /* 0x000fe200078ef80f */
[----:B------:R-:W-:Y:S01]  /*162f0*/  HADD2.F32 R21, -RZ, R21.H1_H1 ;  /* 0x30000015ff157230 */ /* 0x000fe20000004100 */
[----:B------:R-:W-:-:S02]  /*16300*/  LOP3.LUT R40, R39, 0xff000000, R14, 0xf8, !PT ;  /* 0xff00000027287812 */ /* 0x000fc400078ef80e */
[----:B------:R-:W-:Y:S01]  /*16310*/  F2FP.F16.E4M3.UNPACK_B R15, R7 ;  /* 0x00000007ff0f723e */ /* 0x000fe200020006ff */
[----:B------:R-:W-:Y:S01]  /*16320*/  FMUL.FTZ R39, R5, R31 ;  /* 0x0000001f05277220 */ /* 0x000fe20000410000 */
[----:B------:R-:W-:Y:S01]  /*16330*/  F2FP.F16.E4M3.UNPACK_B R20, R7.H1 ;  /* 0x00000007ff14723e */ /* 0x000fe200030006ff */
[C---:B------:R-:W-:Y:S01]  /*16340*/  FMUL.FTZ R43, R21.reuse, R36 ;  /* 0x00000024152b7220 */ /* 0x040fe20000410000 */
[----:B------:R-:W-:Y:S01]  /*16350*/  F2FP.F16.E4M3.UNPACK_B R7, R6 ;  /* 0x00000006ff07723e */ /* 0x000fe200020006ff */
[----:B------:R-:W-:Y:S01]  /*16360*/  FMUL.FTZ R21, R21, R30 ;  /* 0x0000001e15157220 */ /* 0x000fe20000410000 */
[----:B------:R-:W-:Y:S01]  /*16370*/  F2FP.F16.E4M3.UNPACK_B R14, R6.H1 ;  /* 0x00000006ff0e723e */ /* 0x000fe200030006ff */
[--C-:B------:R-:W-:Y:S01]  /*16380*/  HADD2.F32 R6, -RZ, R12.reuse.H0_H0 ;  /* 0x2000000cff067230 */ /* 0x100fe20000004100 */
[----:B------:R-:W-:Y:S01]  /*16390*/  F2FP.F16.E4M3.UNPACK_B R24, R9.H1 ;  /* 0x00000009ff18723e */ /* 0x000fe200030006ff */
[----:B------:R-:W-:Y:S01]  /*163a0*/  FMUL.FTZ R9, R5, R38 ;  /* 0x0000002605097220 */ /* 0x000fe20000410000 */
[----:B------:R-:W-:Y:S01]  /*163b0*/  F2FP.F16.E4M3.UNPACK_B R37, R37.H1 ;  /* 0x00000025ff25723e */ /* 0x000fe200030006ff */
[----:B------:R-:W-:Y:S01]  /*163c0*/  HADD2.F32 R12, -RZ, R12.H1_H1 ;  /* 0x3000000cff0c7230 */ /* 0x000fe20000004100 */
[----:B------:R-:W-:Y:S01]  /*163d0*/  F2FP.F16.E4M3.UNPACK_B R32, R32.H1 ;  /* 0x00000020ff20723e */ /* 0x000fe200030006ff */
[C---:B------:R-:W-:Y:S01]  /*163e0*/  FFMA.FTZ R5, R6.reuse, R31, -R9 ;  /* 0x0000001f06057223 */ /* 0x040fe20000010809 */
[----:B------:R-:W-:Y:S01]  /*163f0*/  F2FP.F16.E4M3.UNPACK_B R25, R10 ;  /* 0x0000000aff19723e */ /* 0x000fe200020006ff */
[----:B------:R-:W-:Y:S01]  /*16400*/  FFMA.FTZ R9, R6, R38, R39 ;  /* 0x0000002606097223 */ /* 0x000fe20000010027 */
[----:B------:R-:W-:Y:S01]  /*16410*/  F2FP.F16.E4M3.UNPACK_B R26, R10.H1 ;  /* 0x0000000aff1a723e */ /* 0x000fe200030006ff */
[----:B------:R-:W-:-:S02]  /*16420*/  HADD2.F32 R39, -RZ, R37.H0_H0 ;  /* 0x20000025ff277230 */ /* 0x000fc40000004100 */
[C---:B------:R-:W-:Y:S01]  /*16430*/  FFMA.FTZ R38, R12.reuse, R30, -R43 ;  /* 0x0000001e0c267223 */ /* 0x040fe2000001082b */
[----:B------:R-:W-:Y:S01]  /*16440*/  HADD2.F32 R10, -RZ, R24.H0_H0 ;  /* 0x20000018ff0a7230 */ /* 0x000fe20000004100 */
[----:B------:R-:W-:Y:S01]  /*16450*/  F2FP.F16.E4M3.UNPACK_B R27, R11 ;  /* 0x0000000bff1b723e */ /* 0x000fe200020006ff */
[----:B------:R-:W-:Y:S02]  /*16460*/  HADD2.F32 R31, -RZ, R32.H0_H0 ;  /* 0x20000020ff1f7230 */ /* 0x000fe40000004100 */
[----:B------:R-:W-:Y:S01]  /*16470*/  FFMA.FTZ R36, R12, R36, R21 ;  /* 0x000000240c247223 */ /* 0x000fe20000010015 */
[----:B------:R-:W-:Y:S02]  /*16480*/  HADD2.F32 R6, -RZ, R13.H0_H0 ;  /* 0x2000000dff067230 */ /* 0x000fe40000004100 */
[C---:B------:R-:W-:Y:S01]  /*16490*/  FMUL.FTZ R45, R10.reuse, R39 ;  /* 0x000000270a2d7220 */ /* 0x040fe20000410000 */
[----:B------:R-:W-:Y:S01]  /*164a0*/  F2FP.F16.E4M3.UNPACK_B R30, R41 ;  /* 0x00000029ff1e723e */ /* 0x000fe200020006ff */
[-C--:B------:R-:W-:Y:S01]  /*164b0*/  FMUL.FTZ R10, R10, R31.reuse ;  /* 0x0000001f0a0a7220 */ /* 0x080fe20000410000 */
[----:B------:R-:W-:Y:S01]  /*164c0*/  F2FP.F16.E4M3.UNPACK_B R12, R34 ;  /* 0x00000022ff0c723e */ /* 0x000fe200020006ff */
[----:B------:R-:W-:Y:S01]  /*164d0*/  FFMA.FTZ R45, R6, R31, -R45 ;  /* 0x0000001f062d7223 */ /* 0x000fe2000001082d */
[----:B------:R-:W-:-:S02]  /*164e0*/  HADD2.F32 R37, -RZ, R37.H1_H1 ;  /* 0x30000025ff257230 */ /* 0x000fc40000004100 */
[----:B------:R-:W-:Y:S01]  /*164f0*/  FFMA.FTZ R39, R6, R39, R10 ;  /* 0x0000002706277223 */ /* 0x000fe2000001000a */
[----:B------:R-:W-:Y:S01]  /*16500*/  HADD2.F32 R31, -RZ, R30.H0_H0 ;  /* 0x2000001eff1f7230 */ /* 0x000fe20000004100 */
[----:B------:R-:W-:Y:S01]  /*16510*/  F2FP.F16.E4M3.UNPACK_B R28, R11.H1 ;  /* 0x0000000bff1c723e */ /* 0x000fe200030006ff */
[----:B------:R-:W-:Y:S01]  /*16520*/  HADD2.F32 R10, -RZ, R27.H0_H0 ;  /* 0x2000001bff0a7230 */ /* 0x000fe20000004100 */
[----:B------:R-:W-:Y:S01]  /*16530*/  F2FP.F16.E4M3.UNPACK_B R41, R41.H1 ;  /* 0x00000029ff29723e */ /* 0x000fe200030006ff */
[----:B------:R-:W-:Y:S01]  /*16540*/  HADD2.F32 R24, -RZ, R24.H1_H1 ;  /* 0x30000018ff187230 */ /* 0x000fe20000004100 */
[----:B------:R-:W-:Y:S01]  /*16550*/  F2FP.F16.E4M3.UNPACK_B R34, R34.H1 ;  /* 0x00000022ff22723e */ /* 0x000fe200030006ff */
[----:B------:R-:W-:Y:S02]  /*16560*/  HADD2.F32 R21, -RZ, R12.H0_H0 ;  /* 0x2000000cff157230 */ /* 0x000fe40000004100 */
[----:B------:R-:W-:Y:S01]  /*16570*/  FMUL.FTZ R43, R10, R31 ;  /* 0x0000001f0a2b7220 */ /* 0x000fe20000410000 */
[----:B------:R-:W-:-:S02]  /*16580*/  HADD2.F32 R32, -RZ, R32.H1_H1 ;  /* 0x30000020ff207230 */ /* 0x000fc40000004100 */
[----:B------:R-:W-:Y:S01]  /*16590*/  FMUL.FTZ R42, R24, R37 ;  /* 0x00000025182a7220 */ /* 0x000fe20000410000 */
[----:B------:R-:W-:Y:S02]  /*165a0*/  HADD2.F32 R13, -RZ, R13.H1_H1 ;  /* 0x3000000dff0d7230 */ /* 0x000fe40000004100 */
[----:B------:R-:W-:Y:S01]  /*165b0*/  FMUL.FTZ R10, R10, R21 ;  /* 0x000000150a0a7220 */ /* 0x000fe20000410000 */
[----:B------:R-:W-:Y:S02]  /*165c0*/  HADD2.F32 R6, -RZ, R15.H0_H0 ;  /* 0x2000000fff067230 */ /* 0x000fe40000004100 */
[-C--:B------:R-:W-:Y:S01]  /*165d0*/  FMUL.FTZ R24, R24, R32.reuse ;  /* 0x0000002018187220 */ /* 0x080fe20000410000 */
[----:B------:R-:W-:Y:S02]  /*165e0*/  HADD2.F32 R30, -RZ, R30.H1_H1 ;  /* 0x3000001eff1e7230 */ /* 0x000fe40000004100 */
[----:B------:R-:W-:Y:S01]  /*165f0*/  FFMA.FTZ R42, R13, R32, -R42 ;  /* 0x000000200d2a7223 */ /* 0x000fe2000001082a */
[----:B------:R-:W-:-:S02]  /*16600*/  HADD2.F32 R27, -RZ, R27.H1_H1 ;  /* 0x3000001bff1b7230 */ /* 0x000fc40000004100 */
[C---:B------:R-:W-:Y:S01]  /*16610*/  FFMA.FTZ R43, R6.reuse, R21, -R43 ;  /* 0x00000015062b7223 */ /* 0x040fe2000001082b */
[----:B------:R-:W-:Y:S01]  /*16620*/  FFMA.FTZ R46, R6, R31, R10 ;  /* 0x0000001f062e7223 */ /* 0x000fe2000001000a */
[----:B------:R-:W-:Y:S01]  /*16630*/  FFMA.FTZ R32, R13, R37, R24 ;  /* 0x000000250d207223 */ /* 0x000fe20000010018 */
[----:B------:R-:W-:Y:S02]  /*16640*/  HADD2.F32 R21, -RZ, R41.H0_H0 ;  /* 0x20000029ff157230 */ /* 0x000fe40000004100 */
[----:B------:R-:W-:Y:S01]  /*16650*/  FMUL.FTZ R24, R27, R30 ;  /* 0x0000001e1b187220 */ /* 0x000fe20000410000 */
[----:B------:R-:W-:Y:S01]  /*16660*/  HADD2.F32 R10, -RZ, R28.H0_H0 ;  /* 0x2000001cff0a7230 */ /* 0x000fe20000004100 */
[-C--:B------:R-:W-:Y:S01]  /*16670*/  F2FP.F16.E4M3.UNPACK_B R11, R8.reuse ;  /* 0x00000008ff0b723e */ /* 0x080fe200020006ff */
[----:B------:R-:W-:Y:S01]  /*16680*/  HADD2.F32 R13, -RZ, R34.H0_H0 ;  /* 0x20000022ff0d7230 */ /* 0x000fe20000004100 */
[----:B------:R-:W-:Y:S01]  /*16690*/  F2FP.F16.E4M3.UNPACK_B R8, R8.H1 ;  /* 0x00000008ff08723e */ /* 0x000fe200030006ff */
[----:B------:R-:W-:-:S02]  /*166a0*/  HADD2.F32 R6, -RZ, R20.H0_H0 ;  /* 0x20000014ff067230 */ /* 0x000fc40000004100 */
[C---:B------:R-:W-:Y:S01]  /*166b0*/  FMUL.FTZ R31, R10.reuse, R21 ;  /* 0x000000150a1f7220 */ /* 0x040fe20000410000 */
[----:B------:R-:W-:Y:S02]  /*166c0*/  HADD2.F32 R12, -RZ, R12.H1_H1 ;  /* 0x3000000cff0c7230 */ /* 0x000fe40000004100 */
[----:B------:R-:W-:Y:S01]  /*166d0*/  FMUL.FTZ R10, R10, R13 ;  /* 0x0000000d0a0a7220 */ /* 0x000fe20000410000 */
[----:B------:R-:W-:Y:S01]  /*166e0*/  HADD2.F32 R15, -RZ, R15.H1_H1 ;  /* 0x3000000fff0f7230 */ /* 0x000fe20000004100 */
[----:B------:R-:W-:Y:S01]  /*166f0*/  F2FP.F16.E4M3.UNPACK_B R3, R4 ;  /* 0x00000004ff03723e */ /* 0x000fe200020006ff */
[----:B------:R-:W-:Y:S02]  /*16700*/  HADD2.F32 R41, -RZ, R41.H1_H1 ;  /* 0x30000029ff297230 */ /* 0x000fe40000004100 */
[C---:B------:R-:W-:Y:S01]  /*16710*/  FFMA.FTZ R50, R6.reuse, R21, R10 ;  /* 0x0000001506327223 */ /* 0x040fe2000001000a */
[-C--:B------:R-:W-:Y:S01]  /*16720*/  FMUL.FTZ R27, R27, R12.reuse ;  /* 0x0000000c1b1b7220 */ /* 0x080fe20000410000 */
[C---:B------:R-:W-:Y:S01]  /*16730*/  FFMA.FTZ R48, R15.reuse, R12, -R24 ;  /* 0x0000000c0f307223 */ /* 0x040fe20000010818 */
[----:B------:R-:W-:Y:S01]  /*16740*/  F2FP.F16.E4M3.UNPACK_B R21, R35.H1 ;  /* 0x00000023ff15723e */ /* 0x000fe200030006ff */
[----:B------:R-:W-:Y:S01]  /*16750*/  HADD2.F32 R28, -RZ, R28.H1_H1 ;  /* 0x3000001cff1c7230 */ /* 0x000fe20000004100 */
[----:B------:R-:W-:Y:S01]  /*16760*/  F2FP.F16.E4M3.UNPACK_B R12, R29.H1 ;  /* 0x0000001dff0c723e */ /* 0x000fe200030006ff */
[----:B------:R-:W-:Y:S01]  /*16770*/  FFMA.FTZ R47, R15, R30, R27 ;  /* 0x0000001e0f2f7223 */ /* 0x000fe2000001001b */
[----:B------:R-:W-:Y:S01]  /*16780*/  F2FP.F16.E4M3.UNPACK_B R4, R4.H1 ;  /* 0x00000004ff04723e */ /* 0x000fe200030006ff */
[----:B------:R-:W-:Y:S01]  /*16790*/  FFMA.FTZ R49, R6, R13, -R31 ;  /* 0x0000000d06317223 */ /* 0x000fe2000001081f */
[----:B------:R-:W-:-:S02]  /*167a0*/  HADD2.F32 R15, -RZ, R34.H1_H1 ;  /* 0x30000022ff0f7230 */ /* 0x000fc40000004100 */
[C---:B------:R-:W-:Y:S01]  /*167b0*/  FMUL.FTZ R37, R28.reuse, R41 ;  /* 0x000000291c257220 */ /* 0x040fe20000410000 */
[----:B------:R-:W-:Y:S01]  /*167c0*/  HADD2.F32 R27, -RZ, R21.H0_H0 ;  /* 0x20000015ff1b7230 */ /* 0x000fe20000004100 */
[----:B------:R-:W-:Y:S01]  /*167d0*/  F2FP.F16.E4M3.UNPACK_B R35, R35 ;  /* 0x00000023ff23723e */ /* 0x000fe200020006ff */
[----:B------:R-:W-:Y:S02]  /*167e0*/  HADD2.F32 R10, -RZ, R8.H0_H0 ;  /* 0x20000008ff0a7230 */ /* 0x000fe40000004100 */
[----:B------:R-:W-:Y:S01]  /*167f0*/  FMUL.FTZ R28, R28, R15 ;  /* 0x0000000f1c1c7220 */ /* 0x000fe20000410000 */
[----:B------:R-:W-:Y:S01]  /*16800*/  HADD2.F32 R13, -RZ, R12.H0_H0 ;  /* 0x2000000cff0d7230 */ /* 0x000fe20000004100 */
[----:B------:R-:W-:Y:S01]  /*16810*/  F2FP.F16.E4M3.UNPACK_B R29, R29 ;  /* 0x0000001dff1d723e */ /* 0x000fe200020006ff */
[----:B------:R-:W-:Y:S02]  /*16820*/  HADD2.F32 R20, -RZ, R20.H1_H1 ;  /* 0x30000014ff147230 */ /* 0x000fe40000004100 */
[----:B------:R-:W-:Y:S01]  /*16830*/  FMUL.FTZ R31, R10, R27 ;  /* 0x0000001b0a1f7220 */ /* 0x000fe20000410000 */
[----:B------:R-:W-:-:S02]  /*16840*/  HADD2.F32 R6, -RZ, R4.H0_H0 ;  /* 0x20000004ff067230 */ /* 0x000fc40000004100 */
[----:B------:R-:W-:Y:S01]  /*16850*/  FMUL.FTZ R10, R10, R13 ;  /* 0x0000000d0a0a7220 */ /* 0x000fe20000410000 */
[----:B------:R-:W-:Y:S02]  /*16860*/  HADD2.F32 R21, -RZ, R21.H1_H1 ;  /* 0x30000015ff157230 */ /* 0x000fe40000004100 */
[----:B------:R-:W-:Y:S01]  /*16870*/  FFMA.FTZ R41, R20, R41, R28 ;  /* 0x0000002914297223 */ /* 0x000fe2000001001c */
[----:B------:R-:W-:Y:S02]  /*16880*/  HADD2.F32 R8, -RZ, R8.H1_H1 ;  /* 0x30000008ff087230 */ /* 0x000fe40000004100 */
[C---:B------:R-:W-:Y:S01]  /*16890*/  FFMA.FTZ R31, R6.reuse, R13, -R31 ;  /* 0x0000000d061f7223 */ /* 0x040fe2000001081f */
[----:B------:R-:W-:Y:S01]  /*168a0*/  FFMA.FTZ R28, R6, R27, R10 ;  /* 0x0000001b061c7223 */ /* 0x000fe2000001000a */
[----:B------:R-:W-:Y:S02]  /*168b0*/  HADD2.F32 R13, -RZ, R12.H1_H1 ;  /* 0x3000000cff0d7230 */ /* 0x000fe40000004100 */
[----:B------:R-:W-:Y:S01]  /*168c0*/  FFMA.FTZ R34, R20, R15, -R37 ;  /* 0x0000000f14227223 */ /* 0x000fe20000010825 */
        /* <DEDUP_REMOVED lines=8> */
[----:B------:R-:W-:-:S02]  /*16950*/  HADD2.F32 R10, -RZ, R35.H1_H1 ;  /* 0x30000023ff0a7230 */ /* 0x000fc40000004100 */
[C---:B------:R-:W-:Y:S01]  /*16960*/  FMUL.FTZ R21, R6.reuse, R15 ;  /* 0x0000000f06157220 */ /* 0x040fe20000410000 */
[----:B------:R-:W-:Y:S02]  /*16970*/  HADD2.F32 R11, -RZ, R11.H1_H1 ;  /* 0x3000000bff0b7230 */ /* 0x000fe40000004100 */
[-C--:B------:R-:W-:Y:S01]  /*16980*/  FMUL.FTZ R27, R6, R13.reuse ;  /* 0x0000000d061b7220 */ /* 0x080fe20000410000 */
[----:B------:R-:W-:Y:S01]  /*16990*/  HADD2.F32 R4, -RZ, R3.H0_H0 ;  /* 0x20000003ff047230 */ /* 0x000fe20000004100 */
[----:B------:R-:W-:Y:S01]  /*169a0*/  F2FP.F16.E4M3.UNPACK_B R12, R40.H1 ;  /* 0x00000028ff0c723e */ /* 0x000fe200030006ff */
[----:B------:R-:W-:Y:S02]  /*169b0*/  HADD2.F32 R6, -RZ, R29.H1_H1 ;  /* 0x3000001dff067230 */ /* 0x000fe40000004100 */
[C---:B------:R-:W-:Y:S01]  /*169c0*/  FMUL.FTZ R20, R11.reuse, R10 ;  /* 0x0000000a0b147220 */ /* 0x040fe20000410000 */
[----:B------:R-:W-:Y:S02]  /*169d0*/  HADD2.F32 R3, -RZ, R3.H1_H1 ;  /* 0x30000003ff037230 */ /* 0x000fe40000004100 */
[C---:B------:R-:W-:Y:S01]  /*169e0*/  FFMA.FTZ R21, R4.reuse, R13, -R21 ;  /* 0x0000000d04157223 */ /* 0x040fe20000010815 */
[----:B------:R-:W-:Y:S01]  /*169f0*/  FFMA.FTZ R27, R4, R15, R27 ;  /* 0x0000000f041b7223 */ /* 0x000fe2000001001b */
[----:B------:R-:W-:Y:S01]  /*16a00*/  F2FP.F16.E4M3.UNPACK_B R8, R33.H1 ;  /* 0x00000021ff08723e */ /* 0x000fe200030006ff */
[----:B------:R-:W-:Y:S01]  /*16a10*/  FMUL.FTZ R11, R11, R6 ;  /* 0x000000060b0b7220 */ /* 0x000fe20000410000 */
[----:B------:R-:W-:-:S02]  /*16a20*/  HADD2.F32 R13, -RZ, R12.H0_H0 ;  /* 0x2000000cff0d7230 */ /* 0x000fc40000004100 */
[C---:B------:R-:W-:Y:S01]  /*16a30*/  FFMA.FTZ R20, R3.reuse, R6, -R20 ;  /* 0x0000000603147223 */ /* 0x040fe20000010814 */
[----:B------:R-:W-:Y:S02]  /*16a40*/  HADD2.F32 R4, -RZ, R26.H0_H0 ;  /* 0x2000001aff047230 */ /* 0x000fe40000004100 */
[----:B------:R-:W-:Y:S01]  /*16a50*/  FFMA.FTZ R24, R3, R10, R11 ;  /* 0x0000000a03187223 */ /* 0x000fe2000001000b */
[--C-:B------:R-:W-:Y:S01]  /*16a60*/  HADD2.F32 R6, -RZ, R8.reuse.H0_H0 ;  /* 0x20000008ff067230 */ /* 0x100fe20000004100 */
[----:B------:R-:W-:Y:S01]  /*16a70*/  F2FP.F16.E4M3.UNPACK_B R33, R33 ;  /* 0x00000021ff21723e */ /* 0x000fe200020006ff */
[----:B------:R-:W-:Y:S02]  /*16a80*/  HADD2.F32 R11, -RZ, R8.H1_H1 ;  /* 0x30000008ff0b7230 */ /* 0x000fe40000004100 */
[C---:B------:R-:W-:Y:S01]  /*16a90*/  FMUL.FTZ R8, R4.reuse, R13 ;  /* 0x0000000d04087220 */ /* 0x040fe20000410000 */
[----:B------:R-:W-:Y:S02]  /*16aa0*/  HADD2.F32 R3, -RZ, R14.H0_H0 ;  /* 0x2000000eff037230 */ /* 0x000fe40000004100 */
[----:B------:R-:W-:Y:S01]  /*16ab0*/  FMUL.FTZ R4, R4, R6 ;  /* 0x0000000604047220 */ /* 0x000fe20000410000 */
[----:B------:R-:W-:Y:S01]  /*16ac0*/  HADD2.F32 R15, -RZ, R12.H1_H1 ;  /* 0x3000000cff0f7230 */ /* 0x000fe20000004100 */
[----:B------:R-:W-:Y:S01]  /*16ad0*/  F2FP.F16.E4M3.UNPACK_B R40, R40 ;  /* 0x00000028ff28723e */ /* 0x000fe200020006ff */
[----:B------:R-:W-:-:S02]  /*16ae0*/  HADD2.F32 R26, -RZ, R26.H1_H1 ;  /* 0x3000001aff1a7230 */ /* 0x000fc40000004100 */
[C---:B------:R-:W-:Y:S01]  /*16af0*/  FFMA.FTZ R29, R3.reuse, R6, -R8 ;  /* 0x00000006031d7223 */ /* 0x040fe20000010808 */
[----:B------:R-:W-:Y:S02]  /*16b00*/  HADD2.F32 R14, -RZ, R14.H1_H1 ;  /* 0x3000000eff0e7230 */ /* 0x000fe40000004100 */
[----:B------:R-:W-:Y:S01]  /*16b10*/  FFMA.FTZ R13, R3, R13, R4 ;  /* 0x0000000d030d7223 */ /* 0x000fe20000010004 */
[----:B------:R-:W-:Y:S02]  /*16b20*/  HADD2.F32 R10, -RZ, R40.H0_H0 ;  /* 0x20000028ff0a7230 */ /* 0x000fe40000004100 */
[C---:B------:R-:W-:Y:S01]  /*16b30*/  FMUL.FTZ R35, R26.reuse, R15 ;  /* 0x0000000f1a237220 */ /* 0x040fe20000410000 */
[----:B------:R-:W-:Y:S01]  /*16b40*/  FMUL.FTZ R6, R26, R11 ;  /* 0x0000000b1a067220 */ /* 0x000fe20000410000 */
[----:B------:R-:W-:Y:S01]  /*16b50*/  HADD2.F32 R4, -RZ, R25.H0_H0 ;  /* 0x20000019ff047230 */ /* 0x000fe20000004100 */
[----:B------:R-:W-:Y:S01]  /*16b60*/  F2FP.SATFINITE.E4M3.F32.PACK_AB_MERGE_C R42, R42, R45, RZ ;  /* 0x0000002d2a2a723e */ /* 0x000fe200048070ff */
[C---:B------:R-:W-:Y:S01]  /*16b70*/  FFMA.FTZ R26, R14.reuse, R11, -R35 ;  /* 0x0000000b0e1a7223 */ /* 0x040fe20000010823 */
[----:B------:R-:W-:Y:S01]  /*16b80*/  FFMA.FTZ R14, R14, R15, R6 ;  /* 0x0000000f0e0e7223 */ /* 0x000fe20000010006 */
[----:B------:R-:W-:-:S02]  /*16b90*/  HADD2.F32 R6, -RZ, R33.H0_H0 ;  /* 0x20000021ff067230 */ /* 0x000fc40000004100 */
[----:B------:R-:W-:Y:S01]  /*16ba0*/  FMUL.FTZ R12, R4, R10 ;  /* 0x0000000a040c7220 */ /* 0x000fe20000410000 */
[----:B------:R-:W-:Y:S01]  /*16bb0*/  HADD2.F32 R40, -RZ, R40.H1_H1 ;  /* 0x30000028ff287230 */ /* 0x000fe20000004100 */
[----:B------:R-:W-:Y:S01]  /*16bc0*/  F2FP.SATFINITE.E4M3.F32.PACK_AB_MERGE_C R26, R26, R29, RZ ;  /* 0x0000001d1a1a723e */ /* 0x000fe200048070ff */
        /* <DEDUP_REMOVED lines=21> */
[----:B------:R-:W-:-:S02]  /*16d20*/  F2FP.SATFINITE.E4M3.F32.PACK_AB_MERGE_C R9, R36, R9, R32 ;  /* 0x000000092409723e */ /* 0x000fc40004807020 */
[----:B------:R-:W-:Y:S01]  /*16d30*/  F2FP.SATFINITE.E4M3.F32.PACK_AB_MERGE_C R11, R47, R46, R11 ;  /* 0x0000002e2f0b723e */ /* 0x000fe2000480700b */
[----:B------:R4:W-:Y:S01]  /*16d40*/  STS.128 [R231+0x14400], R4 ;  /* 0x01440004e7007388 */ /* 0x0009e20000000c00 */
[----:B------:R-:W-:Y:S02]  /*16d50*/  F2FP.SATFINITE.E4M3.F32.PACK_AB_MERGE_C R8, R24, R27, R8 ;  /* 0x0000001b1808723e */ /* 0x000fe40004807008 */
[----:B------:R-:W-:-:S05]  /*16d60*/  F2FP.SATFINITE.E4M3.F32.PACK_AB_MERGE_C R10, R25, R10, R13 ;  /* 0x0000000a190a723e */ /* 0x000fca000480700d */
[----:B------:R4:W-:Y:S02]  /*16d70*/  STS.128 [R0+0x14400], R8 ;  /* 0x0144000800007388 */ /* 0x0009e40000000c00 */
.L_x_596:
[----:B------:R-:W-:Y:S05]  /*16d80*/  BSYNC B0 ;  /* 0x0000000000007941 */ /* 0x000fea0003800000 */
.L_x_589:
[----:B------:R-:W-:Y:S01]  /*16d90*/  @!PT LDS RZ, [RZ] ;  /* 0x00000000fffff984 */ /* 0x000fe20000000800 */
[----:B------:R-:W-:Y:S01]  /*16da0*/  @!PT LDS RZ, [RZ] ;  /* 0x00000000fffff984 */ /* 0x000fe20000000800 */
[----:B------:R-:W-:Y:S01]  /*16db0*/  @!PT LDS RZ, [RZ] ;  /* 0x00000000fffff984 */ /* 0x000fe20000000800 */
[----:B------:R-:W-:Y:S01]  /*16dc0*/  @!PT LDS RZ, [RZ] ;  /* 0x00000000fffff984 */ /* 0x000fe20000000800 */
[----:B------:R1:W-:Y:S06]  /*16dd0*/  MEMBAR.ALL.CTA ;  /* 0x0000000000007992 */ /* 0x0003ec0000008000 */
[----:B-1----:R-:W1:Y:S01]  /*16de0*/  FENCE.VIEW.ASYNC.S ;  /* 0x00000000000073c6 */ /* 0x002e620000000000 */
[----:B------:R-:W-:Y:S05]  /*16df0*/  WARPSYNC.ALL ;  /* 0x0000000000007948 */ /* 0x000fea0003800000 */
[----:B-1----:R-:W-:Y:S06]  /*16e00*/  BAR.SYNC.DEFER_BLOCKING 0xd, 0x100 ;  /* 0x0344000000007b1d */ /* 0x002fec0000010000 */
.L_x_587:
[----:B0-234-:R-:W-:-:S04]  /*16e10*/  MOV R0, UR53 ;  /* 0x0000003500007c02 */ /* 0x01dfc80008000f00 */
[----:B------:R-:W-:-:S13]  /*16e20*/  ISETP.NE.AND P0, PT, R0, 0x3, PT ;  /* 0x000000030000780c */ /* 0x000fda0003f05270 */
[----:B------:R-:W-:Y:S05]  /*16e30*/  @!P0 BRA `(.L_x_616) ;  /* 0x0000000000048947 */ /* 0x000fea0003800000 */
[----:B------:R-:W-:Y:S01]  /*16e40*/  BPT.TRAP 0x1 ;  /* 0x000000040000795c */ /* 0x000fe20000300000 */
.L_x_616:
[----:B-1----:R-:W-:Y:S01]  /*16e50*/  IMAD R3, R156, 0x8, R16 ;  /* 0x000000089c037824 */ /* 0x002fe200078e0210 */
[----:B------:R-:W-:-:S04]  /*16e60*/  SHF.L.U32 R0, R198, 0x1f, RZ ;  /* 0x0000001fc6007819 */ /* 0x000fc800000006ff */
[----:B------:R0:W1:Y:S01]  /*16e70*/  SYNCS.PHASECHK.TRANS64.TRYWAIT P2, [R3+URZ+0x29830], R0 ;  /* 0x02983000030075a7 */ /* 0x000062000804017f */
[----:B------:R-:W-:Y:S05]  /*16e80*/  @!P0 BRA `(.L_x_617) ;  /* 0x0000000000048947 */ /* 0x000fea0003800000 */
[----:B------:R-:W-:Y:S01]  /*16e90*/  BPT.TRAP 0x1 ;  /* 0x000000040000795c */ /* 0x000fe20000300000 */
.L_x_617:
[----:B-----5:R-:W2:Y:S01]  /*16ea0*/  S2R R4, SR_TID.X ;  /* 0x0000000000047919 */ /* 0x020ea20000002100 */
[----:B------:R-:W-:Y:S01]  /*16eb0*/  IMAD.MOV.U32 R87, RZ, RZ, RZ ;  /* 0x000000ffff577224 */ /* 0x000fe200078e00ff */
[----:B--2---:R-:W-:-:S04]  /*16ec0*/  LOP3.LUT R4, R4, 0x7f, RZ, 0xc0, !PT ;  /* 0x0000007f04047812 */ /* 0x004fc800078ec0ff */
[----:B------:R-:W-:Y:S01]  /*16ed0*/  ISETP.NE.AND P1, PT, R4, RZ, PT ;  /* 0x000000ff0400720c */ /* 0x000fe20003f25270 */
[----:B-1----:R-:W-:-:S12]  /*16ee0*/  @P2 BRA `(.L_x_618) ;  /* 0x0000000000082947 */ /* 0x002fd80003800000 */
[----:B------:R-:W1:Y:S02]  /*16ef0*/  SYNCS.PHASECHK.TRANS64.TRYWAIT P2, [R3+URZ+0x29830], R0 ;  /* 0x02983000030075a7 */ /* 0x000e64000804017f */
[----:B-1----:R-:W-:Y:S05]  /*16f00*/  @!P2 BRA `(.L_x_619) ;  /* 0x000001080058a947 */ /* 0x002fea0003800000 */
.L_x_618:
[----:B------:R-:W-:Y:S05]  /*16f10*/  WARPSYNC.ALL ;  /* 0x0000000000007948 */ /* 0x000fea0003800000 */
[----:B01----:R-:W-:Y:S01]  /*16f20*/  VIADD R0, R16, 0x1a400 ;  /* 0x0001a40010007836 */ /* 0x003fe20000000000 */
[----:B------:R-:W-:Y:S01]  /*16f30*/  R2UR UR28, R44 ;  /* 0x000000002c1c72ca */ /* 0x000fe200000e0000 */
[----:B------:R-:W-:Y:S01]  /*16f40*/  WARPGROUP.ARRIVE ;  /* 0x00000000000079c5 */ /* 0x000fe20000000000 */
[----:B------:R-:W-:Y:S01]  /*16f50*/  MOV R5, 0x80000020 ;  /* 0x8000002000057802 */ /* 0x000fe20000000f00 */
[----:B------:R-:W-:Y:S01]  /*16f60*/  UMOV UR29, 0x80000020 ;  /* 0x80000020001d7882 */ /* 0x000fe20000000000 */
[----:B------:R-:W-:Y:S01]  /*16f70*/  SHF.R.U32.HI R0, RZ, 0x4, R0 ;  /* 0x00000004ff007819 */ /* 0x000fe20000011600 */
[----:B------:R-:W-:Y:S01]  /*16f80*/  IMAD.MOV.U32 R7, RZ, RZ, -0x7fffffe0 ;  /* 0x80000020ff077424 */ /* 0x000fe200078e00ff */
[----:B------:R-:W-:Y:S01]  /*16f90*/  R2UR UR31, R5 ;  /* 0x00000000051f72ca */ /* 0x000fe200000e0000 */
[----:B------:R-:W-:Y:S01]  /*16fa0*/  UMOV UR9, UR29 ;  /* 0x0000001d00097c82 */ /* 0x000fe20008000000 */
[----:B------:R-:W-:Y:S01]  /*16fb0*/  LOP3.LUT R0, R0, 0x3fff, RZ, 0xc0, !PT ;  /* 0x00003fff00007812 */ /* 0x000fe200078ec0ff */
[----:B------:R-:W-:Y:S01]  /*16fc0*/  UMOV UR5, UR29 ;  /* 0x0000001d00057c82 */ /* 0x000fe20008000000 */
[----:B------:R-:W-:Y:S01]  /*16fd0*/  R2UR UR11, R7 ;  /* 0x00000000070b72ca */ /* 0x000fe200000e0000 */
[----:B------:R-:W-:Y:S01]  /*16fe0*/  IMAD.MOV.U32 R7, RZ, RZ, -0x7fffffe0 ;  /* 0x80000020ff077424 */ /* 0x000fe200078e00ff */
[----:B------:R-:W-:Y:S01]  /*16ff0*/  LOP3.LUT R0, R0, 0x10000, RZ, 0xfc, !PT ;  /* 0x0001000000007812 */ /* 0x000fe200078efcff */
[----:B------:R-:W-:Y:S01]  /*17000*/  ULOP3.LUT UR28, UR28, 0x10000, URZ, 0xfc, !UPT ;  /* 0x000100001c1c7892 */ /* 0x000fe2000f8efc3f */
[----:B------:R-:W-:Y:S01]  /*17010*/  MOV R11, 0x80000020 ;  /* 0x80000020000b7802 */ /* 0x000fe20000000f00 */
[----:B------:R-:W-:Y:S01]  /*17020*/  UMOV UR13, UR29 ;  /* 0x0000001d000d7c82 */ /* 0x000fe20008000000 */
[----:B------:R-:W-:Y:S01]  /*17030*/  R2UR UR7, R7 ;  /* 0x00000000070772ca */ /* 0x000fe200000e0000 */
[----:B------:R-:W-:Y:S01]  /*17040*/  IMAD R4, R156, 0x780, R0 ;  /* 0x000007809c047824 */ /* 0x000fe200078e0200 */
[----:B------:R-:W-:Y:S01]  /*17050*/  UIADD3 UR48, UR28, 0x2, URZ ;  /* 0x000000021c307890 */ /* 0x000fe2000fffe03f */
[----:B------:R-:W-:Y:S01]  /*17060*/  IMAD.MOV.U32 R7, RZ, RZ, -0x7fffffe0 ;  /* 0x80000020ff077424 */ /* 0x000fe200078e00ff */
[----:B------:R-:W-:Y:S01]  /*17070*/  UMOV UR8, UR28 ;  /* 0x0000001c00087c82 */ /* 0x000fe20008000000 */
[C---:B------:R-:W-:Y:S01]  /*17080*/  VIADD R6, R4.reuse, 0x80 ;  /* 0x0000008004067836 */ /* 0x040fe20000000000 */
[C---:B------:R-:W-:Y:S01]  /*17090*/  R2UR UR30, R4.reuse ;  /* 0x00000000041e72ca */ /* 0x040fe200000e0000 */
[----:B------:R-:W-:Y:S01]  /*170a0*/  UMOV UR4, UR28 ;  /* 0x0000001c00047c82 */ /* 0x000fe20008000000 */
[----:B------:R-:W-:Y:S01]  /*170b0*/  IADD3 R10, R4, 0x180, RZ ;  /* 0x00000180040a7810 */ /* 0x000fe20007ffe0ff */
[----:B------:R-:W-:Y:S01]  /*170c0*/  UMOV UR12, UR28 ;  /* 0x0000001c000c7c82 */ /* 0x000fe20008000000 */
[----:B------:R-:W-:Y:S01]  /*170d0*/  R2UR UR10, R6 ;  /* 0x00000000060a72ca */ /* 0x000fe200000e0000 */
[C---:B------:R-:W-:Y:S01]  /*170e0*/  VIADD R6, R4.reuse, 0x100 ;  /* 0x0000010004067836 */ /* 0x040fe20000000000 */
[----:B------:R-:W-:Y:S01]  /*170f0*/  R2UR UR15, R7 ;  /* 0x00000000070f72ca */ /* 0x000fe200000e0000 */
[----:B------:R-:W-:Y:S01]  /*17100*/  VIADD R14, R4, 0x2 ;  /* 0x00000002040e7836 */ /* 0x000fe20000000000 */
[----:B------:R-:W-:Y:S01]  /*17110*/  UMOV UR49, 0x80000020 ;  /* 0x8000002000317882 */ /* 0x000fe20000000000 */
[----:B------:R-:W-:Y:S01]  /*17120*/  IMAD.MOV.U32 R15, RZ, RZ, -0x7fffffe0 ;  /* 0x80000020ff0f7424 */ /* 0x000fe200078e00ff */
[----:B------:R-:W-:Y:S01]  /*17130*/  R2UR UR6, R6 ;  /* 0x00000000060672ca */ /* 0x000fe200000e0000 */
[----:B------:R-:W-:Y:S01]  /*17140*/  VIADD R6, R4, 0x200 ;  /* 0x0000020004067836 */ /* 0x000fe20000000000 */
[----:B------:R-:W-:Y:S01]  /*17150*/  R2UR UR50, R14 ;  /* 0x000000000e3272ca */ /* 0x000fe200000e0000 */
[----:B------:R-:W-:Y:S01]  /*17160*/  QGMMA.64x32x32.F32.E4M3.E4M3 R104, gdesc[UR28], RZ, !UPT, gsb0 ;  /* 0x006000001c6879f3 */ /* 0x000fe2000c0008ff */
[----:B------:R-:W-:Y:S01]  /*17170*/  R2UR UR51, R15 ;  /* 0x000000000f3372ca */ /* 0x000fe200000e0000 */
[----:B------:R-:W-:Y:S01]  /*17180*/  VIADD R14, R4, 0x280 ;  /* 0x00000280040e7836 */ /* 0x000fe20000000000 */
[----:B------:R-:W-:Y:S01]  /*17190*/  R2UR UR14, R6 ;  /* 0x00000000060e72ca */ /* 0x000fe200000e0000 */
[----:B------:R-:W-:Y:S01]  /*171a0*/  VIADD R6, R4, 0x82 ;  /* 0x0000008204067836 */ /* 0x000fe20000000000 */
[----:B------:R-:W-:Y:S01]  /*171b0*/  MOV R7, 0x80000020 ;  /* 0x8000002000077802 */ /* 0x000fe20000000f00 */
[----:B------:R-:W-:Y:S01]  /*171c0*/  IMAD.IADD R5, R237, 0x1, R158 ;  /* 0x00000001ed057824 */ /* 0x000fe200078e029e */
[----:B------:R-:W-:-:S02]  /*171d0*/  MOV R15, 0x80000020 ;  /* 0x80000020000f7802 */ /* 0x000fc40000000f00 */
[----:B------:R-:W-:Y:S02]  /*171e0*/  P2R R12, PR, RZ, 0x2 ;  /* 0x00000002ff0c7803 */ /* 0x000fe40000000000 */
[----:B------:R-:W-:Y:S01]  /*171f0*/  P2R R8, PR, RZ, 0x1 ;  /* 0x00000001ff087803 */ /* 0x000fe20000000000 */
[----:B------:R-:W-:Y:S02]  /*17200*/  WARPGROUP.DEPBAR.LE gsb0, 0x0 ;  /* 0x00008000000079c5 */ /* 0x000fe40000010000 */
[----:B------:R-:W-:-:S06]  /*17210*/  WARPGROUP.ARRIVE ;  /* 0x00000000000079c5 */ /* 0x000fcc0000000000 */
[----:B------:R-:W-:Y:S01]  /*17220*/  QGMMA.64x32x32.F32.E4M3.E4M3 R88, gdesc[UR8], RZ, !UPT, gsb0 ;  /* 0x00600000085879f3 */ /* 0x000fe2000c0008ff */
[----:B------:R-:W-:Y:S01]  /*17230*/  R2UR UR10, R10 ;  /* 0x000000000a0a72ca */ /* 0x000fe200000e0000 */
[----:B------:R-:W-:Y:S01]  /*17240*/  UMOV UR8, UR28 ;  /* 0x0000001c00087c82 */ /* 0x000fe20008000000 */
[----:B------:R-:W-:Y:S01]  /*17250*/  R2UR UR11, R11 ;  /* 0x000000000b0b72ca */ /* 0x000fe200000e0000 */
[----:B------:R-:W-:Y:S01]  /*17260*/  UMOV UR9, UR29 ;  /* 0x0000001d00097c82 */ /* 0x000fe20008000000 */
[----:B------:R-:W-:Y:S02]  /*17270*/  VIADD R10, R4, 0x182 ;  /* 0x00000182040a7836 */ /* 0x000fe40000000000 */
[----:B------:R-:W-:Y:S01]  /*17280*/  IMAD.MOV.U32 R11, RZ, RZ, -0x7fffffe0 ;  /* 0x80000020ff0b7424 */ /* 0x000fe200078e00ff */
        /* <DEDUP_REMOVED lines=16> */
[----:B------:R-:W-:Y:S02]  /*17390*/  IADD3 R10, R4, 0x400, RZ ;  /* 0x00000400040a7810 */ /* 0x000fe40007ffe0ff */
[----:B------:R-:W-:Y:S01]  /*173a0*/  MOV R11, 0x80000020 ;  /* 0x80000020000b7802 */ /* 0x000fe20000000f00 */
[----:B------:R-:W-:Y:S02]  /*173b0*/  WARPGROUP.DEPBAR.LE gsb0, 0x0 ;  /* 0x00008000000079c5 */ /* 0x000fe40000010000 */
[----:B------:R-:W-:-:S06]  /*173c0*/  WARPGROUP.ARRIVE ;  /* 0x00000000000079c5 */ /* 0x000fcc0000000000 */
[----:B------:R-:W-:Y:S01]  /*173d0*/  QGMMA.64x32x32.F32.E4M3.E4M3 R24, gdesc[UR12], RZ, !UPT, gsb0 ;  /* 0x006000000c1879f3 */ /* 0x000fe2000c0008ff */
[----:B------:R-:W-:Y:S01]  /*173e0*/  UMOV UR12, UR48 ;  /* 0x00000030000c7c82 */ /* 0x000fe20008000000 */
[----:B------:R-:W-:Y:S01]  /*173f0*/  UMOV UR13, UR49 ;  /* 0x00000031000d7c82 */ /* 0x000fe20008000000 */
[----:B------:R-:W-:Y:S02]  /*17400*/  WARPGROUP.DEPBAR.LE gsb0, 0x0 ;  /* 0x00008000000079c5 */ /* 0x000fe40000010000 */
[----:B------:R-:W-:-:S06]  /*17410*/  WARPGROUP.ARRIVE ;  /* 0x00000000000079c5 */ /* 0x000fcc0000000000 */
[----:B------:R-:W-:Y:S01]  /*17420*/  QGMMA.64x32x32.F32.E4M3.E4M3 R104, gdesc[UR48], R104, gsb0 ;  /* 0x00600000306879f3 */ /* 0x000fe20008000868 */
[----:B------:R-:W-:Y:S02]  /*17430*/  R2UR UR50, R6 ;  /* 0x00000000063272ca */ /* 0x000fe400000e0000 */
[----:B------:R-:W-:Y:S01]  /*17440*/  R2UR UR51, R7 ;  /* 0x00000000073372ca */ /* 0x000fe200000e0000 */
[----:B------:R-:W-:Y:S01]  /*17450*/  IMAD.MOV.U32 R7, RZ, RZ, -0x7fffffe0 ;  /* 0x80000020ff077424 */ /* 0x000fe200078e00ff */
[----:B------:R-:W-:-:S04]  /*17460*/  IADD3 R6, R4, 0x202, RZ ;  /* 0x0000020204067810 */ /* 0x000fc80007ffe0ff */
[----:B------:R-:W-:Y:S01]  /*17470*/  R2UR UR14, R6 ;  /* 0x00000000060e72ca */ /* 0x000fe200000e0000 */
[----:B------:R-:W-:Y:S01]  /*17480*/  VIADD R6, R4, 0x300 ;  /* 0x0000030004067836 */ /* 0x000fe20000000000 */
[----:B------:R-:W-:Y:S01]  /*17490*/  R2UR UR15, R7 ;  /* 0x00000000070f72ca */ /* 0x000fe200000e0000 */
[----:B------:R-:W-:Y:S01]  /*174a0*/  IMAD.MOV.U32 R7, RZ, RZ, -0x7fffffe0 ;  /* 0x80000020ff077424 */ /* 0x000fe200078e00ff */
[----:B------:R-:W-:Y:S02]  /*174b0*/  WARPGROUP.DEPBAR.LE gsb0, 0x0 ;  /* 0x00008000000079c5 */ /* 0x000fe40000010000 */
[----:B------:R-:W-:-:S06]  /*174c0*/  WARPGROUP.ARRIVE ;  /* 0x00000000000079c5 */ /* 0x000fcc0000000000 */
[----:B------:R-:W-:Y:S01]  /*174d0*/  QGMMA.64x32x32.F32.E4M3.E4M3 R88, gdesc[UR4], R88, gsb0 ;  /* 0x00600000045879f3 */ /* 0x000fe20008000858 */
[----:B------:R-:W-:Y:S01]  /*174e0*/  R2UR UR6, R14 ;  /* 0x000000000e0672ca */ /* 0x000fe200000e0000 */
[----:B------:R-:W-:Y:S01]  /*174f0*/  UIADD3 UR4, UR28, 0x200, URZ ;  /* 0x000002001c047890 */ /* 0x000fe2000fffe03f */
[----:B------:R-:W-:Y:S01]  /*17500*/  R2UR UR7, R15 ;  /* 0x000000000f0772ca */ /* 0x000fe200000e0000 */
[----:B------:R-:W-:Y:S01]  /*17510*/  UMOV UR5, 0x80000020 ;  /* 0x8000002000057882 */ /* 0x000fe20000000000 */
[----:B------:R-:W-:Y:S01]  /*17520*/  VIADD R14, R4, 0x282 ;  /* 0x00000282040e7836 */ /* 0x000fe20000000000 */
[----:B------:R-:W-:Y:S01]  /*17530*/  UMOV UR17, UR5 ;  /* 0x0000000500117c82 */ /* 0x000fe20008000000 */
[----:B------:R-:W-:Y:S02]  /*17540*/  IMAD.MOV.U32 R15, RZ, RZ, -0x7fffffe0 ;  /* 0x80000020ff0f7424 */ /* 0x000fe400078e00ff */
[----:B------:R-:W-:Y:S01]  /*17550*/  UMOV UR16, UR4 ;  /* 0x0000000400107c82 */ /* 0x000fe20008000000 */
[----:B------:R-:W-:-:S02]  /*17560*/  WARPGROUP.DEPBAR.LE gsb0, 0x0 ;  /* 0x00008000000079c5 */ /* 0x000fc40000010000 */
[----:B------:R-:W-:-:S06]  /*17570*/  WARPGROUP.ARRIVE ;  /* 0x00000000000079c5 */ /* 0x000fcc0000000000 */
[----:B------:R-:W-:Y:S03]  /*17580*/  QGMMA.64x32x32.F32.E4M3.E4M3 R56, gdesc[UR48], R56, gsb0 ;  /* 0x00600000303879f3 */ /* 0x000fe60008000838 */
[----:B------:R-:W-:Y:S02]  /*17590*/  WARPGROUP.DEPBAR.LE gsb0, 0x0 ;  /* 0x00008000000079c5 */ /* 0x000fe40000010000 */
[----:B------:R-:W-:-:S06]  /*175a0*/  WARPGROUP.ARRIVE ;  /* 0x00000000000079c5 */ /* 0x000fcc0000000000 */
[----:B------:R-:W-:Y:S01]  /*175b0*/  QGMMA.64x32x32.F32.E4M3.E4M3 R40, gdesc[UR8], R40, gsb0 ;  /* 0x00600000082879f3 */ /* 0x000fe20008000828 */
        /* <DEDUP_REMOVED lines=19> */
[----:B------:R-:W-:Y:S01]  /*176f0*/  VIADD R6, R4, 0x480 ;  /* 0x0000048004067836 */ /* 0x000fe20000000000 */
[----:B------:R-:W-:Y:S01]  /*17700*/  R2UR UR7, R7 ;  /* 0x00000000070772ca */ /* 0x000fe200000e0000 */
[----:B------:R-:W-:-:S03]  /*17710*/  IMAD.MOV.U32 R7, RZ, RZ, -0x7fffffe0 ;  /* 0x80000020ff077424 */ /* 0x000fc600078e00ff */
[----:B------:R-:W-:Y:S01]  /*17720*/  R2UR UR18, R6 ;  /* 0x00000000061272ca */ /* 0x000fe200000e0000 */
[----:B------:R-:W-:Y:S01]  /*17730*/  VIADD R6, R4, 0x302 ;  /* 0x0000030204067836 */ /* 0x000fe20000000000 */
[----:B------:R-:W-:Y:S02]  /*17740*/  R2UR UR19, R7 ;  /* 0x00000000071372ca */ /* 0x000fe400000e0000 */
[----:B------:R-:W-:Y:S01]  /*17750*/  MOV R7, 0x80000020 ;  /* 0x8000002000077802 */ /* 0x000fe20000000f00 */
        /* <DEDUP_REMOVED lines=9> */
[----:B------:R-:W-:Y:S02]  /*177f0*/  MOV R15, 0x80000020 ;  /* 0x80000020000f7802 */ /* 0x000fe40000000f00 */
        /* <DEDUP_REMOVED lines=90> */
[----:B------:R-:W-:Y:S01]  /*17da0*/  UMOV UR21, UR17 ;  /* 0x0000001100157c82 */ /* 0x000fe20008000000 */
[----:B------:R-:W-:Y:S02]  /*17db0*/  WARPGROUP.DEPBAR.LE gsb0, 0x0 ;  /* 0x00008000000079c5 */ /* 0x000fe40000010000 */
[----:B------:R-:W-:-:S06]  /*17dc0*/  WARPGROUP.ARRIVE ;  /* 0x00000000000079c5 */ /* 0x000fcc0000000000 */
[----:B------:R-:W-:Y:S03]  /*17dd0*/  QGMMA.64x32x32.F32.E4M3.E4M3 R24, gdesc[UR24], R24, gsb0 ;  /* 0x00600000181879f3 */ /* 0x000fe60008000818 */
[----:B------:R-:W-:Y:S02]  /*17de0*/  WARPGROUP.DEPBAR.LE gsb0, 0x0 ;  /* 0x00008000000079c5 */ /* 0x000fe40000010000 */
[----:B------:R-:W-:-:S06]  /*17df0*/  WARPGROUP.ARRIVE ;  /* 0x00000000000079c5 */ /* 0x000fcc0000000000 */
[----:B------:R-:W-:Y:S01]  /*17e00*/  QGMMA.64x32x32.F32.E4M3.E4M3 R104, gdesc[UR16], R104, gsb0 ;  /* 0x00600000106879f3 */ /* 0x000fe20008000868 */
[----:B------:R-:W-:Y:S01]  /*17e10*/  R2UR UR18, R6 ;  /* 0x00000000061272ca */ /* 0x000fe200000e0000 */
[----:B------:R-:W-:Y:S01]  /*17e20*/  IMAD R6, R164, -0xa0, R5 ;  /* 0xffffff60a4067824 */ /* 0x000fe200078e0205 */
[----:B------:R-:W-:Y:S01]  /*17e30*/  R2UR UR19, R7 ;  /* 0x00000000071372ca */ /* 0x000fe200000e0000 */
[----:B------:R-:W-:-:S03]  /*17e40*/  IMAD.MOV.U32 R5, RZ, RZ, -0x7fffffe0 ;  /* 0x80000020ff057424 */ /* 0x000fc600078e00ff */
[C---:B------:R-:W-:Y:S02]  /*17e50*/  ISETP.GT.AND P4, PT, R6.reuse, RZ, PT ;  /* 0x000000ff0600720c */ /* 0x040fe40003f84270 */
[C---:B------:R-:W-:Y:S02]  /*17e60*/  ISETP.GT.AND P5, PT, R6.reuse, 0x1, PT ;  /* 0x000000010600780c */ /* 0x040fe40003fa4270 */
[C---:B------:R-:W-:Y:S02]  /*17e70*/  ISETP.GT.AND P2, PT, R6.reuse, 0x8, PT ;  /* 0x000000080600780c */ /* 0x040fe40003f44270 */
[C---:B------:R-:W-:Y:S02]  /*17e80*/  ISETP.GT.AND P3, PT, R6.reuse, 0x9, PT ;  /* 0x000000090600780c */ /* 0x040fe40003f64270 */
[----:B------:R-:W-:Y:S02]  /*17e90*/  R2UR UR23, R5 ;  /* 0x00000000051772ca */ /* 0x000fe400000e0000 */
[----:B------:R-:W-:-:S02]  /*17ea0*/  ISETP.GT.AND P6, PT, R6, 0x80, PT ;  /* 0x000000800600780c */ /* 0x000fc40003fc4270 */
[C---:B------:R-:W-:Y:S02]  /*17eb0*/  ISETP.GT.AND P1, PT, R6.reuse, 0x81, PT ;  /* 0x000000810600780c */ /* 0x040fe40003f24270 */
[----:B------:R-:W-:Y:S02]  /*17ec0*/  ISETP.GT.AND P0, PT, R6, 0x88, PT ;  /* 0x000000880600780c */ /* 0x000fe40003f04270 */
[----:B------:R-:W-:Y:S01]  /*17ed0*/  P2R R20, PR, RZ, 0x2 ;  /* 0x00000002ff147803 */ /* 0x000fe20000000000 */
[----:B------:R-:W-:Y:S02]  /*17ee0*/  WARPGROUP.DEPBAR.LE gsb0, 0x0 ;  /* 0x00008000000079c5 */ /* 0x000fe40000010000 */
[----:B------:R-:W-:Y:S01]  /*17ef0*/  WARPGROUP.ARRIVE ;  /* 0x00000000000079c5 */ /* 0x000fe20000000000 */
[----:B------:R-:W-:Y:S02]  /*17f00*/  FSEL R77, R104, -INF , P4 ;  /* 0xff800000684d7808 */ /* 0x000fe40002000000 */
[----:B------:R-:W-:-:S02]  /*17f10*/  FSEL R105, R105, -INF , P5 ;  /* 0xff80000069697808 */ /* 0x000fc40002800000 */
[----:B------:R-:W-:Y:S01]  /*17f20*/  FSEL R79, R108, -INF , P2 ;  /* 0xff8000006c4f7808 */ /* 0x000fe20001000000 */
[----:B------:R-:W-:Y:S01]  /*17f30*/  QGMMA.64x32x32.F32.E4M3.E4M3 R88, gdesc[UR16], R88, gsb0 ;  /* 0x00600000105879f3 */ /* 0x000fe20008000858 */
[----:B------:R-:W-:Y:S02]  /*17f40*/  R2UR UR18, R10 ;  /* 0x000000000a1272ca */ /* 0x000fe400000e0000 */
[----:B------:R-:W-:Y:S01]  /*17f50*/  R2UR UR19, R11 ;  /* 0x000000000b1372ca */ /* 0x000fe200000e0000 */
[----:B------:R-:W-:Y:S01]  /*17f60*/  IMAD.MOV.U32 R11, RZ, RZ, -0x7fffffe0 ;  /* 0x80000020ff0b7424 */ /* 0x000fe200078e00ff */
[C---:B------:R-:W-:Y:S01]  /*17f70*/  IADD3 R10, R4.reuse, 0x682, RZ ;  /* 0x00000682040a7810 */ /* 0x040fe20007ffe0ff */
[----:B------:R-:W-:Y:S01]  /*17f80*/  VIADD R4, R4, 0x702 ;  /* 0x0000070204047836 */ /* 0x000fe20000000000 */
[----:B------:R-:W-:Y:S02]  /*17f90*/  FMNMX.FTZ R14, R77, R105, !PT ;  /* 0x000000694d0e7209 */ /* 0x000fe40007810000 */
[----:B------:R-:W-:-:S02]  /*17fa0*/  FSEL R7, R106, -INF , P4 ;  /* 0xff8000006a077808 */ /* 0x000fc40002000000 */
[C---:B------:R-:W-:Y:S02]  /*17fb0*/  ISETP.GT.AND P4, PT, R6.reuse, 0x10, PT ;  /* 0x000000100600780c */ /* 0x040fe40003f84270 */
        /* <DEDUP_REMOVED lines=15> */
[----:B------:R-:W-:Y:S02]  /*180b0*/  FSEL R117, R117, -INF , P3 ;  /* 0xff80000075757808 */ /* 0x000fe40001800000 */
[----:B------:R-:W-:-:S02]  /*180c0*/  ISETP.GT.AND P5, PT, R6, 0x20, PT ;  /* 0x000000200600780c */ /* 0x000fc40003fa4270 */
[----:B------:R-:W-:Y:S02]  /*180d0*/  FMNMX.FTZ R14, R83, R14, !PT ;  /* 0x0000000e530e7209 */ /* 0x000fe40007810000 */
[----:B------:R-:W-:Y:S02]  /*180e0*/  FSEL R13, R114, -INF , P4 ;  /* 0xff800000720d7808 */ /* 0x000fe40002000000 */
[C---:B------:R-:W-:Y:S02]  /*180f0*/  ISETP.GT.AND P4, PT, R6.reuse, 0x21, PT ;  /* 0x000000210600780c */ /* 0x040fe40003f84270 */
[----:B------:R-:W-:Y:S02]  /*18100*/  FMNMX.FTZ R14, R117, R14, !PT ;  /* 0x0000000e750e7209 */ /* 0x000fe40007810000 */
[----:B------:R-:W-:Y:S02]  /*18110*/  FSEL R119, R119, -INF , P3 ;  /* 0xff80000077777808 */ /* 0x000fe40001800000 */
[----:B------:R-:W-:-:S02]  /*18120*/  ISETP.GT.AND P3, PT, R6, 0x28, PT ;  /* 0x000000280600780c */ /* 0x000fc40003f64270 */
[----:B------:R-:W-:Y:S01]  /*18130*/  FSEL R15, R118, -INF , P2 ;  /* 0xff800000760f7808 */ /* 0x000fe20001000000 */
[----:B------:R-:W-:Y:S02]  /*18140*/  WARPGROUP.DEPBAR.LE gsb0, 0x0 ;  /* 0x00008000000079c5 */ /* 0x000fe40000010000 */
[----:B------:R-:W-:Y:S01]  /*18150*/  WARPGROUP.ARRIVE ;  /* 0x00000000000079c5 */ /* 0x000fe20000000000 */
[----:B------:R-:W-:Y:S02]  /*18160*/  FSEL R129, R88, -INF , P5 ;  /* 0xff80000058817808 */ /* 0x000fe40002800000 */
[----:B------:R-:W-:Y:S02]  /*18170*/  FSEL R123, R89, -INF , P4 ;  /* 0xff800000597b7808 */ /* 0x000fe40002000000 */
[----:B------:R-:W-:Y:S01]  /*18180*/  FMNMX.FTZ R14, R129, R14, !PT ;  /* 0x0000000e810e7209 */ /* 0x000fe20007810000 */
[----:B------:R-:W-:Y:S01]  /*18190*/  QGMMA.64x32x32.F32.E4M3.E4M3 R56, gdesc[UR16], R56, gsb0 ;  /* 0x00600000103879f3 */ /* 0x000fe20008000838 */
[----:B------:R-:W-:-:S02]  /*181a0*/  R2UR UR18, R10 ;  /* 0x000000000a1272ca */ /* 0x000fc400000e0000 */
[----:B------:R-:W-:Y:S02]  /*181b0*/  R2UR UR19, R11 ;  /* 0x000000000b1372ca */ /* 0x000fe400000e0000 */
        /* <DEDUP_REMOVED lines=15> */
[----:B------:R-:W-:Y:S02]  /*182b0*/  R2UR UR22, R4 ;  /* 0x00000000041672ca */ /* 0x000fe400000e0000 */
        /* <DEDUP_REMOVED lines=10> */
[----:B------:R-:W-:Y:S02]  /*18360*/  FMNMX.FTZ R14, R101, R14, !PT ;  /* 0x0000000e650e7209 */ /* 0x000fe40007810000 */
[----:B------:R-:W-:Y:S01]  /*18370*/  FSEL R75, R102, -INF , P3 ;  /* 0xff800000664b7808 */ /* 0x000fe20001800000 */
[----:B------:R-:W-:Y:S02]  /*18380*/  WARPGROUP.DEPBAR.LE gsb0, 0x0 ;  /* 0x00008000000079c5 */ /* 0x000fe40000010000 */
[----:B------:R-:W-:Y:S01]  /*18390*/  WARPGROUP.ARRIVE ;  /* 0x00000000000079c5 */ /* 0x000fe20000000000 */
[----:B------:R-:W-:-:S02]  /*183a0*/  FSEL R93, R56, -INF , P5 ;  /* 0xff800000385d7808 */ /* 0x000fc40002800000 */
[C---:B------:R-:W-:Y:S02]  /*183b0*/  ISETP.GT.AND P3, PT, R6.reuse, 0x48, PT ;  /* 0x000000480600780c */ /* 0x040fe40003f64270 */
[----:B------:R-:W-:Y:S01]  /*183c0*/  FSEL R127, R57, -INF , P4 ;  /* 0xff800000397f7808 */ /* 0x000fe20002000000 */
[----:B------:R-:W-:Y:S01]  /*183d0*/  QGMMA.64x32x32.F32.E4M3.E4M3 R40, gdesc[UR16], R40, gsb0 ;  /* 0x00600000102879f3 */ /* 0x000fe20008000828 */
        /* <DEDUP_REMOVED lines=22> */
[C---:B------:R-:W-:Y:S02]  /*18540*/  ISETP.GT.AND P5, PT, R6.reuse, 0x60, PT ;  /* 0x000000600600780c */ /* 0x040fe40003fa4270 */
[----:B------:R-:W-:Y:S02]  /*18550*/  FSEL R141, R69, -INF , P2 ;  /* 0xff800000458d7808 */ /* 0x000fe40001000000 */
[----:B------:R-:W-:Y:S02]  /*18560*/  FMNMX.FTZ R14, R139, R14, !PT ;  /* 0x0000000e8b0e7209 */ /* 0x000fe40007810000 */
[----:B------:R-:W-:Y:S02]  /*18570*/  FSEL R67, R67, -INF , P4 ;  /* 0xff80000043437808 */ /* 0x000fe40002000000 */
[----:B------:R-:W-:Y:S02]  /*18580*/  ISETP.GT.AND P4, PT, R6, 0x61, PT ;  /* 0x000000610600780c */ /* 0x000fe40003f84270 */
[----:B------:R-:W-:-:S02]  /*18590*/  FMNMX.FTZ R14, R141, R14, !PT ;  /* 0x0000000e8d0e7209 */ /* 0x000fc40007810000 */
        /* <DEDUP_REMOVED lines=29> */
[----:B------:R-:W-:Y:S02]  /*18770*/  FMNMX.FTZ R14, R155, R14, !PT ;  /* 0x0000000e9b0e7209 */ /* 0x000fe40007810000 */
[----:B------:R-:W-:Y:S02]  /*18780*/  FSEL R55, R55, -INF , P2 ;  /* 0xff80000037377808 */ /* 0x000fe40001000000 */
[----:B------:R-:W-:Y:S02]  /*18790*/  FMNMX.FTZ R14, R157, R14, !PT ;  /* 0x0000000e9d0e7209 */ /* 0x000fe40007810000 */
[----:B------:R-:W-:-:S02]  /*187a0*/  ISETP.GT.AND P2, PT, R6, 0x89, PT ;  /* 0x000000890600780c */ /* 0x000fc40003f44270 */
[----:B------:R-:W-:Y:S02]  /*187b0*/  FSEL R53, R54, -INF , P3 ;  /* 0xff80000036357808 */ /* 0x000fe40001800000 */
[C---:B------:R-:W-:Y:S02]  /*187c0*/  ISETP.GT.AND P3, PT, R6.reuse, 0x90, PT ;  /* 0x000000900600780c */ /* 0x040fe40003f64270 */
[----:B------:R-:W-:Y:S02]  /*187d0*/  FSEL R51, R51, -INF , P4 ;  /* 0xff80000033337808 */ /* 0x000fe40002000000 */
[----:B------:R-:W-:Y:S02]  /*187e0*/  ISETP.GT.AND P4, PT, R6, 0x91, PT ;  /* 0x000000910600780c */ /* 0x000fe40003f84270 */
[----:B------:R-:W-:Y:S01]  /*187f0*/  FSEL R49, R50, -INF , P5 ;  /* 0xff80000032317808 */ /* 0x000fe20002800000 */
[----:B------:R-:W-:Y:S02]  /*18800*/  WARPGROUP.DEPBAR.LE gsb0, 0x0 ;  /* 0x00008000000079c5 */ /* 0x000fe40000010000 */
[----:B------:R-:W-:-:S02]  /*18810*/  FSEL R159, R24, -INF , P6 ;  /* 0xff800000189f7808 */ /* 0x000fc40003000000 */
[----:B------:R-:W-:Y:S02]  /*18820*/  FSEL R161, R25, -INF , P1 ;  /* 0xff80000019a17808 */ /* 0x000fe40000800000 */
[----:B------:R-:W-:Y:S02]  /*18830*/  FMNMX.FTZ R14, R159, R14, !PT ;  /* 0x0000000e9f0e7209 */ /* 0x000fe40007810000 */
[----:B------:R-:W-:Y:S02]  /*18840*/  FSEL R163, R28, -INF , P0 ;  /* 0xff8000001ca37808 */ /* 0x000fe40000000000 */
[----:B------:R-:W-:Y:S02]  /*18850*/  FMNMX.FTZ R14, R161, R14, !PT ;  /* 0x0000000ea10e7209 */ /* 0x000fe40007810000 */
        /* <DEDUP_REMOVED lines=10> */
[----:B------:R-:W-:Y:S02]  /*18900*/  FMNMX.FTZ R14, R179, R14, !PT ;  /* 0x0000000eb30e7209 */ /* 0x000fe40007810000 */
[----:B------:R-:W-:Y:S02]  /*18910*/  FSEL R181, R37, -INF , P6 ;  /* 0xff80000025b57808 */ /* 0x000fe40003000000 */
[----:B------:R-:W-:Y:S02]  /*18920*/  ISETP.GT.AND P1, PT, R6, 0x80, PT ;  /* 0x000000800600780c */ /* 0x000fe40003f24270 */
[----:B------:R-:W-:-:S02]  /*18930*/  FMNMX.FTZ R14, R181, R14, !PT ;  /* 0x0000000eb50e7209 */ /* 0x000fc40007810000 */
[----:B------:R-:W-:Y:S02]  /*18940*/  FSEL R25, R26, -INF , P1 ;  /* 0xff8000001a197808 */ /* 0x000fe40000800000 */
[----:B------:R-:W-:Y:S01]  /*18950*/  ISETP.NE.AND P1, PT, R20, RZ, PT ;  /* 0x000000ff1400720c */ /* 0x000fe20003f25270 */
[----:B------:R-:W0:Y:S01]  /*18960*/  SHFL.BFLY PT, R11, R14, 0x2, 0x1f ;  /* 0x0c401f000e0b7f89 */ /* 0x000e2200000e0000 */
[----:B------:R-:W-:Y:S02]  /*18970*/  P2R R4, PR, RZ, 0x1 ;  /* 0x00000001ff047803 */ /* 0x000fe40000000000 */
[----:B------:R-:W-:Y:S02]  /*18980*/  FSEL R27, R27, -INF , P1 ;  /* 0xff8000001b1b7808 */ /* 0x000fe40000800000 */
[----:B------:R-:W-:Y:S02]  /*18990*/  ISETP.NE.AND P1, PT, R12, RZ, PT ;  /* 0x000000ff0c00720c */ /* 0x000fe40003f25270 */
[----:B------:R-:W-:-:S02]  /*189a0*/  FMNMX.FTZ R12, R7, R107, !PT ;  /* 0x0000006b070c7209 */ /* 0x000fc40007810000 */
[----:B------:R-:W-:Y:S02]  /*189b0*/  FSEL R31, R31, -INF , P2 ;  /* 0xff8000001f1f7808 */ /* 0x000fe40001000000 */
[----:B------:R-:W-:Y:S02]  /*189c0*/  FMNMX.FTZ R12, R9, R12, !PT ;  /* 0x0000000c090c7209 */ /* 0x000fe40007810000 */
[----:B------:R-:W-:Y:S02]  /*189d0*/  FSEL R35, R35, -INF , P4 ;  /* 0xff80000023237808 */ /* 0x000fe40002000000 */
        /* <DEDUP_REMOVED lines=11> */
[----:B------:R-:W-:Y:S01]  /*18a90*/  FSETP.NEU.FTZ.AND P0, PT, R11, -INF , PT ;  /* 0xff8000000b00780b */ /* 0x000fe20003f1d000 */
[----:B------:R-:W-:-:S01]  /*18aa0*/  FFMA.FTZ R28, R2, R11, -8 ;  /* 0xc1000000021c7423 */ /* 0x000fc2000001000b */
[----:B------:R-:W-:-:S04]  /*18ab0*/  FMNMX.FTZ R14, R95, R14, !PT ;  /* 0x0000000e5f0e7209 */ /* 0x000fc80007810000 */
[----:B------:R-:W-:Y:S02]  /*18ac0*/  FMNMX.FTZ R14, R73, R14, !PT ;  /* 0x0000000e490e7209 */ /* 0x000fe40007810000 */
[----:B------:R-:W-:Y:S02]  /*18ad0*/  FSEL R28, R28, RZ, P0 ;  /* 0x000000ff1c1c7208 */ /* 0x000fe40000000000 */
[----:B------:R-:W-:Y:S02]  /*18ae0*/  FMNMX.FTZ R14, R99, R14, !PT ;  /* 0x0000000e630e7209 */ /* 0x000fe40007810000 */
[----:B------:R-:W-:Y:S01]  /*18af0*/  ISETP.NE.AND P0, PT, R4, RZ, PT ;  /* 0x000000ff0400720c */ /* 0x000fe20003f05270 */
[C-C-:B------:R-:W-:Y:S01]  /*18b00*/  FFMA.FTZ R37, R2.reuse, R109, -R28.reuse ;  /* 0x0000006d02257223 */ /* 0x140fe2000001081c */
[----:B------:R-:W-:Y:S01]  /*18b10*/  FMNMX.FTZ R14, R75, R14, !PT ;  /* 0x0000000e4b0e7209 */ /* 0x000fe20007810000 */
[--C-:B------:R-:W-:Y:S01]  /*18b20*/  FFMA.FTZ R4, R2, R77, -R28.reuse ;  /* 0x0000004d02047223 */ /* 0x100fe2000001081c */
[----:B------:R-:W-:Y:S01]  /*18b30*/  FSEL R29, R30, -INF , P0 ;  /* 0xff8000001e1d7808 */ /* 0x000fe20000000000 */
        /* <DEDUP_REMOVED lines=10> */
[C-C-:B------:R-:W-:Y:S01]  /*18be0*/  FFMA.FTZ R32, R2.reuse, R131, -R28.reuse ;  /* 0x0000008302207223 */ /* 0x140fe2000001081c */
[----:B------:R-:W-:Y:S01]  /*18bf0*/  FSEL R117, R39, -INF , P6 ;  /* 0xff80000027757808 */ /* 0x000fe20003000000 */
[C-C-:B------:R-:W-:Y:S01]  /*18c00*/  FFMA.FTZ R129, R2.reuse, R129, -R28.reuse ;  /* 0x0000008102817223 */ /* 0x140fe2000001081c */
[----:B------:R-:W-:Y:S01]  /*18c10*/  FMNMX.FTZ R14, R61, R14, !PT ;  /* 0x0000000e3d0e7209 */ /* 0x000fe20007810000 */
[--C-:B------:R-:W-:Y:S01]  /*18c20*/  FFMA.FTZ R20, R2, R85, -R28.reuse ;  /* 0x0000005502147223 */ /* 0x100fe2000001081c */
[----:B------:R-:W-:Y:S01]  /*18c30*/  ISETP.NE.AND P0, PT, R8, RZ, PT ;  /* 0x000000ff0800720c */ /* 0x000fe20003f05270 */
[C-C-:B------:R-:W-:Y:S01]  /*18c40*/  FFMA.FTZ R8, R2.reuse, R81, -R28.reuse ;  /* 0x0000005102087223 */ /* 0x140fe2000001081c */
[----:B------:R-:W-:Y:S01]  /*18c50*/  FMNMX.FTZ R14, R63, R14, !PT ;  /* 0x0000000e3f0e7209 */ /* 0x000fe20007810000 */
[C-C-:B------:R-:W-:Y:S01]  /*18c60*/  FFMA.FTZ R10, R2.reuse, R83, -R28.reuse ;  /* 0x00000053020a7223 */ /* 0x140fe2000001081c */
[----:B------:R-:W-:-:S01]  /*18c70*/  FFMA.FTZ R85, R2, R97, -R28 ;  /* 0x0000006102557223 */ /* 0x000fc2000001081c */
[C-C-:B------:R-:W-:Y:S01]  /*18c80*/  FFMA.FTZ R26, R2.reuse, R89, -R28.reuse ;  /* 0x00000059021a7223 */ /* 0x140fe2000001081c */
[----:B------:R-:W-:Y:S01]  /*18c90*/  FMNMX.FTZ R14, R65, R14, !PT ;  /* 0x0000000e410e7209 */ /* 0x000fe20007810000 */
[C-C-:B------:R-:W-:Y:S01]  /*18ca0*/  FFMA.FTZ R33, R2.reuse, R105, -R28.reuse ;  /* 0x0000006902217223 */ /* 0x140fe2000001081c */
[----:B------:R0:W-:Y:S01]  /*18cb0*/  MUFU.EX2 R12, R129 ;  /* 0x00000081000c7308 */ /* 0x0001e20000000800 */
[----:B------:R-:W-:-:S01]  /*18cc0*/  FFMA.FTZ R81, R2, R123, -R28 ;  /* 0x0000007b02517223 */ /* 0x000fc2000001081c */
[----:B------:R-:W-:Y:S01]  /*18cd0*/  FMNMX.FTZ R14, R67, R14, !PT ;  /* 0x0000000e430e7209 */ /* 0x000fe20007810000 */
[----:B------:R-:W-:-:S01]  /*18ce0*/  FFMA.FTZ R83, R2, R125, -R28 ;  /* 0x0000007d02537223 */ /* 0x000fc2000001081c */
[C-C-:B------:R-:W-:Y:S01]  /*18cf0*/  FFMA.FTZ R24, R2.reuse, R121, -R28.reuse ;  /* 0x0000007902187223 */ /* 0x140fe2000001081c */
        /* <DEDUP_REMOVED lines=22> */
[----:B0-----:R-:W-:-:S01]  /*18e60*/  FFMA.FTZ R129, R2, R165, -R28 ;  /* 0x000000a502817223 */ /* 0x001fc2000001081c */
[C-C-:B------:R-:W-:Y:S01]  /*18e70*/  FFMA.FTZ R50, R2.reuse, R167, -R28.reuse ;  /* 0x000000a702327223 */ /* 0x140fe2000001081c */
[----:B------:R-:W-:-:S01]  /*18e80*/  FFMA.FTZ R177, R2, R177, -R28 ;  /* 0x000000b102b17223 */ /* 0x000fc2000001081c */
[----:B------:R-:W-:Y:S01]  /*18e90*/  FMNMX.FTZ R14, R49, R14, !PT ;  /* 0x0000000e310e7209 */ /* 0x000fe20007810000 */
[----:B------:R-:W-:-:S01]  /*18ea0*/  FFMA.FTZ R133, R2, R181, -R28 ;  /* 0x000000b502857223 */ /* 0x000fc2000001081c */
[----:B------:R-:W-:Y:S02]  /*18eb0*/  MUFU.EX2 R4, R4 ;  /* 0x0000000400047308 */ /* 0x000fe40000000800 */
[----:B------:R-:W-:-:S04]  /*18ec0*/  FMNMX.FTZ R14, R51, R14, !PT ;  /* 0x0000000e330e7209 */ /* 0x000fc80007810000 */
[----:B------:R-:W-:Y:S02]  /*18ed0*/  FMNMX.FTZ R14, R53, R14, !PT ;  /* 0x0000000e350e7209 */ /* 0x000fe40007810000 */
[----:B------:R-:W-:Y:S02]  /*18ee0*/  MUFU.EX2 R33, R33 ;  /* 0x0000002100217308 */ /* 0x000fe40000000800 */
[----:B------:R-:W-:-:S04]  /*18ef0*/  FMNMX.FTZ R14, R55, R14, !PT ;  /* 0x0000000e370e7209 */ /* 0x000fc80007810000 */
[----:B------:R-:W-:Y:S02]  /*18f00*/  FMNMX.FTZ R14, R25, R14, !PT ;  /* 0x0000000e190e7209 */ /* 0x000fe40007810000 */
[----:B------:R-:W-:Y:S02]  /*18f10*/  MUFU.EX2 R6, R6 ;  /* 0x0000000600067308 */ /* 0x000fe40000000800 */
[----:B------:R-:W-:-:S04]  /*18f20*/  FMNMX.FTZ R14, R27, R14, !PT ;  /* 0x0000000e1b0e7209 */ /* 0x000fc80007810000 */
[----:B------:R-:W-:Y:S02]  /*18f30*/  FMNMX.FTZ R14, R29, R14, !PT ;  /* 0x0000000e1d0e7209 */ /* 0x000fe40007810000 */
[----:B------:R-:W0:Y:S02]  /*18f40*/  MUFU.EX2 R37, R37 ;  /* 0x0000002500257308 */ /* 0x000e240000000800 */
[----:B------:R-:W-:-:S04]  /*18f50*/  FMNMX.FTZ R14, R31, R14, !PT ;  /* 0x0000000e1f0e7209 */ /* 0x000fc80007810000 */
[----:B------:R-:W-:Y:S02]  /*18f60*/  FMNMX.FTZ R14, R109, R14, !PT ;  /* 0x0000000e6d0e7209 */ /* 0x000fe40007810000 */
[----:B------:R-:W-:Y:S02]  /*18f70*/  MUFU.EX2 R8, R8 ;  /* 0x0000000800087308 */ /* 0x000fe40000000800 */
[----:B------:R-:W-:-:S04]  /*18f80*/  FMNMX.FTZ R14, R35, R14, !PT ;  /* 0x0000000e230e7209 */ /* 0x000fc80007810000 */
[----:B------:R-:W-:Y:S02]  /*18f90*/  FMNMX.FTZ R14, R113, R14, !PT ;  /* 0x0000000e710e7209 */ /* 0x000fe40007810000 */
[----:B------:R-:W-:Y:S01]  /*18fa0*/  MUFU.EX2 R77, R77 ;  /* 0x0000004d004d7308 */ /* 0x000fe20000000800 */
[----:B0-----:R-:W-:Y:S02]  /*18fb0*/  F2FP.SATFINITE.E4M3.F32.PACK_AB_MERGE_C R176, R37, R6, RZ ;  /* 0x0000000625b0723e */ /* 0x001fe400048070ff */
[----:B------:R-:W-:Y:S02]  /*18fc0*/  FMNMX.FTZ R14, R117, R14, !PT ;  /* 0x0000000e750e7209 */ /* 0x000fe40007810000 */
[----:B------:R-:W-:-:S03]  /*18fd0*/  F2FP.SATFINITE.E4M3.F32.PACK_AB_MERGE_C R176, R33, R4, R176 ;  /* 0x0000000421b0723e */ /* 0x000fc600048070b0 */
[----:B------:R-:W0:Y:S01]  /*18fe0*/  SHFL.BFLY PT, R127, R14, 0x2, 0x1f ;  /* 0x0c401f000e7f7f89 */ /* 0x000e2200000e0000 */
[----:B------:R-:W-:Y:S08]  /*18ff0*/  MUFU.EX2 R10, R10 ;  /* 0x0000000a000a7308 */ /* 0x000ff00000000800 */
[----:B------:R-:W1:Y:S08]  /*19000*/  MUFU.EX2 R79, R79 ;  /* 0x0000004f004f7308 */ /* 0x000e700000000800 */
[----:B------:R-:W-:Y:S01]  /*19010*/  MUFU.EX2 R81, R81 ;  /* 0x0000005100517308 */ /* 0x000fe20000000800 */
[----:B0-----:R-:W-:Y:S01]  /*19020*/  FMNMX.FTZ R52, R14, R127, !PT ;  /* 0x0000007f0e347209 */ /* 0x001fe20007810000 */
[----:B------:R-:W-:-:S06]  /*19030*/  FFMA.FTZ R127, R2, R161, -R28 ;  /* 0x000000a1027f7223 */ /* 0x000fcc000001081c */
[----:B------:R-:W-:Y:S01]  /*19040*/  MUFU.EX2 R20, R20 ;  /* 0x0000001400147308 */ /* 0x000fe20000000800 */
[----:B-1----:R-:W-:Y:S01]  /*19050*/  F2FP.SATFINITE.E4M3.F32.PACK_AB_MERGE_C R178, R79, R10, RZ ;  /* 0x0000000a4fb2723e */ /* 0x002fe200048070ff */
[----:B------:R-:W0:Y:S03]  /*19060*/  SHFL.BFLY PT, R131, R52, 0x1, 0x1f ;  /* 0x0c201f0034837f89 */ /* 0x000e2600000e0000 */
[----:B------:R-:W-:-:S03]  /*19070*/  F2FP.SATFINITE.E4M3.F32.PACK_AB_MERGE_C R178, R77, R8, R178 ;  /* 0x000000084db2723e */ /* 0x000fc600048070b2 */
[----:B------:R-:W1:Y:S08]  /*19080*/  MUFU.EX2 R83, R83 ;  /* 0x0000005300537308 */ /* 0x000e700000000800 */
[----:B------:R-:W-:Y:S08]  /*19090*/  MUFU.EX2 R24, R24 ;  /* 0x0000001800187308 */ /* 0x000ff00000000800 */
[----:B------:R-:W-:Y:S01]  /*190a0*/  MUFU.EX2 R85, R85 ;  /* 0x0000005500557308 */ /* 0x000fe20000000800 */
[----:B-1----:R-:W-:-:S02]  /*190b0*/  F2FP.SATFINITE.E4M3.F32.PACK_AB_MERGE_C R180, R83, R20, RZ ;  /* 0x0000001453b4723e */ /* 0x002fc400048070ff */
[----:B0-----:R-:W-:Y:S01]  /*190c0*/  FMNMX.FTZ R14, R52, R131, !PT ;  /* 0x00000083340e7209 */ /* 0x001fe20007810000 */
[----:B------:R-:W-:-:S01]  /*190d0*/  FFMA.FTZ R52, R2, R179, -R28 ;  /* 0x000000b302347223 */ /* 0x000fc2000001081c */
[----:B------:R-:W-:Y:S02]  /*190e0*/  F2FP.SATFINITE.E4M3.F32.PACK_AB_MERGE_C R180, R81, R12, R180 ;  /* 0x0000000c51b4723e */ /* 0x000fe400048070b4 */
[----:B------:R-:W-:Y:S01]  /*190f0*/  FSETP.NEU.FTZ.AND P2, PT, R14, -INF , PT ;  /* 0xff8000000e00780b */ /* 0x000fe20003f5d000 */
[----:B------:R-:W-:Y:S01]  /*19100*/  FFMA.FTZ R56, R2, R14, -8 ;  /* 0xc100000002387423 */ /* 0x000fe2000001000e */
[----:B------:R-:W-:Y:S04]  /*19110*/  MUFU.EX2 R26, R26 ;  /* 0x0000001a001a7308 */ /* 0x000fe80000000800 */
[----:B------:R-:W-:-:S02]  /*19120*/  FSEL R56, R56, RZ, P2 ;  /* 0x000000ff38387208 */ /* 0x000fc40001000000 */
[----:B------:R-:W-:Y:S02]  /*19130*/  ISETP.GE.AND P2, PT, R158, 0xa1, PT ;  /* 0x000000a19e00780c */ /* 0x000fe40003f46270 */
[----:B------:R-:W-:Y:S01]  /*19140*/  MUFU.EX2 R89, R89 ;  /* 0x0000005900597308 */ /* 0x000fe20000000800 */
[----:B------:R-:W-:-:S01]  /*19150*/  FFMA.FTZ R7, R2, R7, -R56 ;  /* 0x0000000702077223 */ /* 0x000fc20000010838 */
[C-C-:B------:R-:W-:Y:S01]  /*19160*/  FFMA.FTZ R28, R2.reuse, R107, -R56.reuse ;  /* 0x0000006b021c7223 */ /* 0x140fe20000010838 */
[----:B------:R-:W-:-:S01]  /*19170*/  FFMA.FTZ R58, R2, R9, -R56 ;  /* 0x00000009023a7223 */ /* 0x000fc20000010838 */
[C-C-:B------:R-:W-:Y:S01]  /*19180*/  FFMA.FTZ R107, R2.reuse, R111, -R56.reuse ;  /* 0x0000006f026b7223 */ /* 0x140fe20000010838 */
[----:B------:R-:W-:-:S01]  /*19190*/  FFMA.FTZ R9, R2, R13, -R56 ;  /* 0x0000000d02097223 */ /* 0x000fc20000010838 */
[C-C-:B------:R-:W-:Y:S01]  /*191a0*/  FFMA.FTZ R54, R2.reuse, R115, -R56.reuse ;  /* 0x0000007302367223 */ /* 0x140fe20000010838 */
[----:B------:R-:W-:-:S01]  /*191b0*/  FFMA.FTZ R66, R2, R21, -R56 ;  /* 0x0000001502427223 */ /* 0x000fc20000010838 */
[----:B------:R-:W-:Y:S01]  /*191c0*/  MUFU.EX2 R7, R7 ;  /* 0x0000000700077308 */ /* 0x000fe20000000800 */
[----:B------:R-:W-:-:S01]  /*191d0*/  FFMA.FTZ R15, R2, R15, -R56 ;  /* 0x0000000f020f7223 */ /* 0x000fc20000010838 */
[C-C-:B------:R-:W-:Y:S01]  /*191e0*/  FFMA.FTZ R21, R2.reuse, R57, -R56.reuse ;  /* 0x0000003902157223 */ /* 0x140fe20000010838 */
[----:B------:R-:W-:-:S01]  /*191f0*/  FFMA.FTZ R57, R2, R65, -R56 ;  /* 0x0000004102397223 */ /* 0x000fc20000010838 */
[----:B------:R-:W-:Y:S01]  /*19200*/  FFMA.FTZ R70, R2, R67, -R56 ;  /* 0x0000004302467223 */ /* 0x000fe20000010838 */
[----:B------:R-:W-:-:S01]  /*19210*/  FADD.FTZ R65, R4, R33 ;  /* 0x0000002104417221 */ /* 0x000fc20000010000 */
[C-C-:B------:R-:W-:Y:S01]  /*19220*/  FFMA.FTZ R64, R2.reuse, R119, -R56.reuse ;  /* 0x0000007702407223 */ /* 0x140fe20000010838 */
[----:B------:R-:W-:-:S01]  /*19230*/  FFMA.FTZ R5, R2, R5, -R56 ;  /* 0x0000000502057223 */ /* 0x000fc20000010838 */
[----:B------:R-:W0:Y:S01]  /*19240*/  MUFU.EX2 R28, R28 ;  /* 0x0000001c001c7308 */ /* 0x000e220000000800 */
[----:B------:R-:W-:-:S01]  /*19250*/  FADD.FTZ R72, R6, R65 ;  /* 0x0000004106487221 */ /* 0x000fc20000010000 */
[C-C-:B------:R-:W-:Y:S01]  /*19260*/  FFMA.FTZ R63, R2.reuse, R63, -R56.reuse ;  /* 0x0000003f023f7223 */ /* 0x140fe20000010838 */
[----:B------:R-:W-:-:S01]  /*19270*/  FFMA.FTZ R60, R2, R91, -R56 ;  /* 0x0000005b023c7223 */ /* 0x000fc20000010838 */
[----:B------:R-:W-:Y:S01]  /*19280*/  FFMA.FTZ R91, R2, R95, -R56 ;  /* 0x0000005f025b7223 */ /* 0x000fe20000010838 */
[----:B------:R-:W-:-:S01]  /*19290*/  FADD.FTZ R65, R37, R72 ;  /* 0x0000004825417221 */ /* 0x000fc20000010000 */
[C-C-:B------:R-:W-:Y:S01]  /*192a0*/  FFMA.FTZ R72, R2.reuse, R43, -R56.reuse ;  /* 0x0000002b02487223 */ /* 0x140fe20000010838 */
[----:B------:R-:W-:-:S01]  /*192b0*/  FFMA.FTZ R13, R2, R73, -R56 ;  /* 0x00000049020d7223 */ /* 0x000fc20000010838 */
[----:B------:R-:W1:Y:S01]  /*192c0*/  MUFU.EX2 R58, R58 ;  /* 0x0000003a003a7308 */ /* 0x000e620000000800 */
[----:B------:R-:W-:-:S01]  /*192d0*/  FADD.FTZ R82, R8, R65 ;  /* 0x0000004108527221 */ /* 0x000fc20000010000 */
[C-C-:B------:R-:W-:Y:S01]  /*192e0*/  FFMA.FTZ R62, R2.reuse, R99, -R56.reuse ;  /* 0x00000063023e7223 */ /* 0x140fe20000010838 */
[----:B------:R-:W-:-:S01]  /*192f0*/  FFMA.FTZ R73, R2, R75, -R56 ;  /* 0x0000004b02497223 */ /* 0x000fc20000010838 */
[----:B------:R-:W-:Y:S01]  /*19300*/  FFMA.FTZ R74, R2, R103, -R56 ;  /* 0x00000067024a7223 */ /* 0x000fe20000010838 */
[----:B------:R-:W-:-:S01]  /*19310*/  FADD.FTZ R43, R77, R82 ;  /* 0x000000524d2b7221 */ /* 0x000fc20000010000 */
[C-C-:B------:R-:W-:Y:S01]  /*19320*/  FFMA.FTZ R68, R2.reuse, R59, -R56.reuse ;  /* 0x0000003b02447223 */ /* 0x140fe20000010838 */
[----:B------:R-:W-:-:S01]  /*19330*/  FFMA.FTZ R47, R2, R47, -R56 ;  /* 0x0000002f022f7223 */ /* 0x000fc20000010838 */
[----:B------:R-:W2:Y:S01]  /*19340*/  MUFU.EX2 R107, R107 ;  /* 0x0000006b006b7308 */ /* 0x000ea20000000800 */
[----:B0-----:R-:W-:-:S01]  /*19350*/  FADD.FTZ R67, R7, R28 ;  /* 0x0000001c07437221 */ /* 0x001fc20000010000 */
[----:B------:R-:W-:Y:S01]  /*19360*/  FADD.FTZ R82, R10, R43 ;  /* 0x0000002b0a527221 */ /* 0x000fe20000010000 */
[----:B------:R-:W-:-:S01]  /*19370*/  FFMA.FTZ R59, R2, R61, -R56 ;  /* 0x0000003d023b7223 */ /* 0x000fc20000010838 */
[C-C-:B------:R-:W-:Y:S01]  /*19380*/  FFMA.FTZ R61, R2.reuse, R69, -R56.reuse ;  /* 0x00000045023d7223 */ /* 0x140fe20000010838 */
[----:B------:R-:W-:-:S01]  /*19390*/  FFMA.FTZ R76, R2, R71, -R56 ;  /* 0x00000047024c7223 */ /* 0x000fc20000010838 */
[----:B------:R-:W-:Y:S01]  /*193a0*/  FADD.FTZ R43, R79, R82 ;  /* 0x000000524f2b7221 */ /* 0x000fe20000010000 */
[----:B------:R-:W-:-:S01]  /*193b0*/  FFMA.FTZ R45, R2, R45, -R56 ;  /* 0x0000002d022d7223 */ /* 0x000fc20000010838 */
[----:B------:R-:W0:Y:S01]  /*193c0*/  MUFU.EX2 R9, R9 ;  /* 0x0000000900097308 */ /* 0x000e220000000800 */
[----:B-1----:R-:W-:-:S01]  /*193d0*/  FADD.FTZ R78, R58, R67 ;  /* 0x000000433a4e7221 */ /* 0x002fc20000010000 */
[----:B------:R-:W-:Y:S01]  /*193e0*/  FADD.FTZ R84, R12, R43 ;  /* 0x0000002b0c547221 */ /* 0x000fe20000010000 */
[----:B------:R-:W-:Y:S01]  /*193f0*/  F2FP.SATFINITE.E4M3.F32.PACK_AB_MERGE_C R182, R89, R26, RZ ;  /* 0x0000001a59b6723e */ /* 0x000fe200048070ff */
[C-C-:B------:R-:W-:Y:S01]  /*19400*/  FFMA.FTZ R49, R2.reuse, R49, -R56.reuse ;  /* 0x0000003102317223 */ /* 0x140fe20000010838 */
[----:B------:R-:W-:-:S01]  /*19410*/  FFMA.FTZ R27, R2, R27, -R56 ;  /* 0x0000001b021b7223 */ /* 0x000fc20000010838 */
[----:B------:R-:W-:Y:S01]  /*19420*/  FADD.FTZ R43, R81, R84 ;  /* 0x00000054512b7221 */ /* 0x000fe20000010000 */
[----:B------:R-:W-:-:S01]  /*19430*/  FFMA.FTZ R53, R2, R53, -R56 ;  /* 0x0000003502357223 */ /* 0x000fc20000010838 */
[----:B------:R-:W1:Y:S01]  /*19440*/  MUFU.EX2 R54, R54 ;  /* 0x0000003600367308 */ /* 0x000e620000000800 */
[----:B--2---:R-:W-:-:S01]  /*19450*/  FADD.FTZ R78, R107, R78 ;  /* 0x0000004e6b4e7221 */ /* 0x004fc20000010000 */
[----:B------:R-:W-:Y:S01]  /*19460*/  FADD.FTZ R84, R20, R43 ;  /* 0x0000002b14547221 */ /* 0x000fe20000010000 */
[----:B------:R-:W-:-:S01]  /*19470*/  FFMA.FTZ R55, R2, R55, -R56 ;  /* 0x0000003702377223 */ /* 0x000fc20000010838 */
[C-C-:B------:R-:W-:Y:S01]  /*19480*/  FFMA.FTZ R29, R2.reuse, R29, -R56.reuse ;  /* 0x0000001d021d7223 */ /* 0x140fe20000010838 */
[----:B------:R-:W-:-:S01]  /*19490*/  FFMA.FTZ R31, R2, R31, -R56 ;  /* 0x0000001f021f7223 */ /* 0x000fc20000010838 */
[----:B------:R-:W-:Y:S01]  /*194a0*/  FADD.FTZ R43, R83, R84 ;  /* 0x00000054532b7221 */ /* 0x000fe20000010000 */
[----:B------:R-:W-:-:S01]  /*194b0*/  FFMA.FTZ R109, R2, R109, -R56 ;  /* 0x0000006d026d7223 */ /* 0x000fc20000010838 */
[----:B------:R-:W2:Y:S01]  /*194c0*/  MUFU.EX2 R15, R15 ;  /* 0x0000000f000f7308 */ /* 0x000ea20000000800 */
[----:B0-----:R-:W-:-:S01]  /*194d0*/  FADD.FTZ R65, R9, R78 ;  /* 0x0000004e09417221 */ /* 0x001fc20000010000 */
[----:B------:R-:W-:Y:S01]  /*194e0*/  FADD.FTZ R84, R24, R43 ;  /* 0x0000002b18547221 */ /* 0x000fe20000010000 */
[----:B------:R-:W-:Y:S01]  /*194f0*/  F2FP.SATFINITE.E4M3.F32.PACK_AB_MERGE_C R58, R107, R58, RZ ;  /* 0x0000003a6b3a723e */ /* 0x000fe200048070ff */
[C-C-:B------:R-:W-:Y:S01]  /*19500*/  FFMA.FTZ R35, R2.reuse, R35, -R56.reuse ;  /* 0x0000002302237223 */ /* 0x140fe20000010838 */
[----:B------:R-:W-:-:S01]  /*19510*/  FFMA.FTZ R113, R2, R113, -R56 ;  /* 0x0000007102717223 */ /* 0x000fc20000010838 */
[----:B------:R-:W-:Y:S01]  /*19520*/  F2FP.SATFINITE.E4M3.F32.PACK_AB_MERGE_C R182, R85, R24, R182 ;  /* 0x0000001855b6723e */ /* 0x000fe200048070b6 */
[----:B------:R-:W-:Y:S01]  /*19530*/  IMAD.MOV.U32 R81, RZ, RZ, R87 ;  /* 0x000000ffff517224 */ /* 0x000fe200078e0057 */
[----:B------:R-:W0:Y:S01]  /*19540*/  MUFU.EX2 R64, R64 ;  /* 0x0000004000407308 */ /* 0x000e220000000800 */
[----:B-1----:R-:W-:-:S01]  /*19550*/  FADD.FTZ R78, R54, R65 ;  /* 0x00000041364e7221 */ /* 0x002fc20000010000 */
[-C--:B------:R-:W-:Y:S01]  /*19560*/  MOV R83, R87.reuse ;  /* 0x0000005700537202 */ /* 0x080fe20000000f00 */
[--C-:B------:R-:W-:Y:S01]  /*19570*/  IMAD.MOV.U32 R77, RZ, RZ, R87.reuse ;  /* 0x000000ffff4d7224 */ /* 0x100fe200078e0057 */
[-C--:B------:R-:W-:Y:S01]  /*19580*/  MOV R79, R87.reuse ;  /* 0x00000057004f7202 */ /* 0x080fe20000000f00 */
[--C-:B------:R-:W-:Y:S01]  /*19590*/  IMAD.MOV.U32 R69, RZ, RZ, R87.reuse ;  /* 0x000000ffff457224 */ /* 0x100fe200078e0057 */
[-C--:B------:R-:W-:Y:S01]  /*195a0*/  MOV R75, R87.reuse ;  /* 0x00000057004b7202 */ /* 0x080fe20000000f00 */
[--C-:B------:R-:W-:Y:S01]  /*195b0*/  IMAD.MOV.U32 R65, RZ, RZ, R87.reuse ;  /* 0x000000ffff417224 */ /* 0x100fe200078e0057 */
[----:B------:R1:W-:Y:S01]  /*195c0*/  MUFU.EX2 R80, R63 ;  /* 0x0000003f00507308 */ /* 0x0003e20000000800 */
[-C--:B------:R-:W-:Y:S01]  /*195d0*/  MOV R71, R87.reuse ;  /* 0x0000005700477202 */ /* 0x080fe20000000f00 */
[--C-:B------:R-:W-:Y:S01]  /*195e0*/  IMAD.MOV.U32 R33, RZ, RZ, R87.reuse ;  /* 0x000000ffff217224 */ /* 0x100fe200078e0057 */
[----:B------:R-:W-:Y:S01]  /*195f0*/  MOV R67, R87 ;  /* 0x0000005700437202 */ /* 0x000fe20000000f00 */
[----:B------:R-:W-:-:S04]  /*19600*/  IMAD.MOV.U32 R24, RZ, RZ, R87 ;  /* 0x000000ffff187224 */ /* 0x000fc800078e0057 */
[----:B------:R-:W3:Y:S01]  /*19610*/  MUFU.EX2 R5, R5 ;  /* 0x0000000500057308 */ /* 0x000ee20000000800 */
[----:B-1----:R-:W-:-:S01]  /*19620*/  FFMA.FTZ R63, R2, R41, -R56 ;  /* 0x00000029023f7223 */ /* 0x002fc20000010838 */
[----:B------:R-:W-:-:S04]  /*19630*/  @!P1 IADD3 R41, R3, 0x29840, RZ ;  /* 0x0002984003299810 */ /* 0x000fc80007ffe0ff */
[----:B------:R-:W-:Y:S02]  /*19640*/  @!P1 PRMT R41, RZ, 0x654, R41 ;  /* 0x00000654ff299816 */ /* 0x000fe40000000029 */
[----:B------:R-:W1:Y:S02]  /*19650*/  MUFU.EX2 R60, R60 ;  /* 0x0000003c003c7308 */ /* 0x000e640000000800 */
[----:B------:R2:W-:Y:S06]  /*19660*/  @!P1 SYNCS.ARRIVE.TRANS64.RED.A1T0 RZ, [R41+URZ], RZ ;  /* 0x000000ff29ff99a7 */ /* 0x0005ec000810043f */
[----:B------:R-:W4:Y:S01]  /*19670*/  MUFU.EX2 R66, R66 ;  /* 0x0000004200427308 */ /* 0x000f220000000800 */
[----:B--2---:R-:W-:-:S01]  /*19680*/  FADD.FTZ R41, R15, R78 ;  /* 0x0000004e0f297221 */ /* 0x004fc20000010000 */
[----:B------:R-:W-:-:S03]  /*19690*/  FFMA.FTZ R78, R2, R51, -R56 ;  /* 0x00000033024e7223 */ /* 0x000fc60000010838 */
[C---:B0-----:R-:W-:Y:S01]  /*196a0*/  FADD.FTZ R82, R64.reuse, R41 ;  /* 0x0000002940527221 */ /* 0x041fe20000010000 */
[----:B------:R-:W-:Y:S02]  /*196b0*/  F2FP.SATFINITE.E4M3.F32.PACK_AB_MERGE_C R64, R64, R15, RZ ;  /* 0x0000000f4040723e */ /* 0x000fe400048070ff */
[----:B------:R-:W0:Y:S01]  /*196c0*/  MUFU.EX2 R91, R91 ;  /* 0x0000005b005b7308 */ /* 0x000e220000000800 */
[----:B---3--:R-:W-:-:S01]  /*196d0*/  FADD.FTZ R41, R5, R82 ;  /* 0x0000005205297221 */ /* 0x008fc20000010000 */
[----:B------:R-:W-:Y:S01]  /*196e0*/  F2FP.SATFINITE.E4M3.F32.PACK_AB_MERGE_C R179, R54, R9, R64 ;  /* 0x0000000936b3723e */ /* 0x000fe20004807040 */
[----:B------:R-:W-:Y:S02]  /*196f0*/  IMAD.MOV.U32 R64, RZ, RZ, R87 ;  /* 0x000000ffff407224 */ /* 0x000fe400078e0057 */
[----:B-1----:R-:W-:Y:S01]  /*19700*/  FADD.FTZ R51, R60, R41 ;  /* 0x000000293c337221 */ /* 0x002fe20000010000 */
[----:B------:R-:W-:-:S02]  /*19710*/  FFMA.FTZ R41, R2, R25, -R56 ;  /* 0x0000001902297223 */ /* 0x000fc40000010838 */
[----:B------:R-:W1:Y:S01]  /*19720*/  MUFU.EX2 R13, R13 ;  /* 0x0000000d000d7308 */ /* 0x000e620000000800 */
[----:B------:R-:W-:-:S01]  /*19730*/  FFMA.FTZ R56, R2, R117, -R56 ;  /* 0x0000007502387223 */ /* 0x000fc20000010838 */
[----:B----4-:R-:W-:Y:S01]  /*19740*/  FADD.FTZ R86, R66, R51 ;  /* 0x0000003342567221 */ /* 0x010fe20000010000 */
[----:B------:R-:W-:Y:S01]  /*19750*/  IMAD.MOV.U32 R54, RZ, RZ, R87 ;  /* 0x000000ffff367224 */ /* 0x000fe200078e0057 */
[----:B------:R-:W-:-:S04]  /*19760*/  MOV R51, R87 ;  /* 0x0000005700337202 */ /* 0x000fc80000000f00 */
[----:B------:R-:W2:Y:S01]  /*19770*/  MUFU.EX2 R62, R62 ;  /* 0x0000003e003e7308 */ /* 0x000ea20000000800 */
[----:B0-----:R-:W-:-:S01]  /*19780*/  FADD.FTZ R86, R91, R86 ;  /* 0x000000565b567221 */ /* 0x001fc20000010000 */
[----:B------:R-:W-:-:S04]  /*19790*/  F2FP.SATFINITE.E4M3.F32.PACK_AB_MERGE_C R66, R91, R66, RZ ;  /* 0x000000425b42723e */ /* 0x000fc800048070ff */
[----:B------:R-:W-:Y:S01]  /*197a0*/  F2FP.SATFINITE.E4M3.F32.PACK_AB_MERGE_C R181, R60, R5, R66 ;  /* 0x000000053cb5723e */ /* 0x000fe20004807042 */
[----:B------:R-:W-:Y:S01]  /*197b0*/  IMAD.MOV.U32 R66, RZ, RZ, R87 ;  /* 0x000000ffff427224 */ /* 0x000fe200078e0057 */
[----:B------:R-:W0:Y:S01]  /*197c0*/  MUFU.EX2 R73, R73 ;  /* 0x0000004900497308 */ /* 0x000e220000000800 */
[----:B-1----:R-:W-:-:S01]  /*197d0*/  FADD.FTZ R43, R13, R86 ;  /* 0x000000560d2b7221 */ /* 0x002fc20000010000 */
[----:B------:R-:W-:-:S06]  /*197e0*/  IMAD.MOV.U32 R60, RZ, RZ, R87 ;  /* 0x000000ffff3c7224 */ /* 0x000fcc00078e0057 */
[----:B------:R-:W1:Y:S08]  /*197f0*/  MUFU.EX2 R74, R74 ;  /* 0x0000004a004a7308 */ /* 0x000e700000000800 */
[----:B------:R-:W3:Y:S08]  /*19800*/  MUFU.EX2 R30, R30 ;  /* 0x0000001e001e7308 */ /* 0x000ef00000000800 */
[----:B------:R-:W4:Y:S08]  /*19810*/  MUFU.EX2 R21, R21 ;  /* 0x0000001500157308 */ /* 0x000f300000000800 */
[----:B------:R-:W5:Y:S08]  /*19820*/  MUFU.EX2 R93, R93 ;  /* 0x0000005d005d7308 */ /* 0x000f700000000800 */
[----:B------:R2:W-:Y:S08]  /*19830*/  MUFU.EX2 R82, R47 ;  /* 0x0000002f00527308 */ /* 0x0005f00000000800 */
[----:B------:R-:W5:Y:S01]  /*19840*/  MUFU.EX2 R68, R68 ;  /* 0x0000004400447308 */ /* 0x000f620000000800 */
[----:B--2---:R-:W-:-:S01]  /*19850*/  FADD.FTZ R47, R85, R84 ;  /* 0x00000054552f7221 */ /* 0x004fc20000010000 */
[----:B------:R-:W-:Y:S01]  /*19860*/  FADD.FTZ R84, R62, R43 ;  /* 0x0000002b3e547221 */ /* 0x000fe20000010000 */
[----:B------:R-:W-:-:S02]  /*19870*/  IMAD.MOV.U32 R85, RZ, RZ, R87 ;  /* 0x000000ffff557224 */ /* 0x000fc400078e0057 */
[----:B------:R-:W-:Y:S01]  /*19880*/  FADD.FTZ R86, R26, R47 ;  /* 0x0000002f1a567221 */ /* 0x000fe20000010000 */
[----:B0-----:R-:W-:-:S01]  /*19890*/  FADD.FTZ R43, R73, R84 ;  /* 0x00000054492b7221 */ /* 0x001fc20000010000 */
[----:B-1----:R-:W-:Y:S01]  /*198a0*/  F2FP.SATFINITE.E4M3.F32.PACK_AB_MERGE_C R73, R74, R73, RZ ;  /* 0x000000494a49723e */ /* 0x002fe200048070ff */
[----:B------:R-:W0:Y:S01]  /*198b0*/  MUFU.EX2 R32, R32 ;  /* 0x0000002000207308 */ /* 0x000e220000000800 */
[----:B------:R-:W-:-:S01]  /*198c0*/  FADD.FTZ R47, R89, R86 ;  /* 0x00000056592f7221 */ /* 0x000fc20000010000 */
[----:B------:R-:W-:Y:S01]  /*198d0*/  FADD.FTZ R6, R74, R43 ;  /* 0x0000002b4a067221 */ /* 0x000fe20000010000 */
[----:B------:R-:W-:Y:S01]  /*198e0*/  F2FP.SATFINITE.E4M3.F32.PACK_AB_MERGE_C R183, R62, R13, R73 ;  /* 0x0000000d3eb7723e */ /* 0x000fe20004807049 */
[----:B------:R-:W-:Y:S02]  /*198f0*/  IMAD.MOV.U32 R86, RZ, RZ, R87 ;  /* 0x000000ffff567224 */ /* 0x000fe400078e0057 */
[----:B---3--:R-:W-:-:S01]  /*19900*/  FADD.FTZ R84, R30, R47 ;  /* 0x0000002f1e547221 */ /* 0x008fc20000010000 */
[----:B----4-:R-:W-:Y:S01]  /*19910*/  FADD.FTZ R37, R21, R6 ;  /* 0x0000000615257221 */ /* 0x010fe20000010000 */
[----:B------:R-:W-:Y:S01]  /*19920*/  IMAD.MOV.U32 R74, RZ, RZ, R87 ;  /* 0x000000ffff4a7224 */ /* 0x000fe200078e0057 */
[----:B------:R-:W1:Y:S01]  /*19930*/  MUFU.EX2 R59, R59 ;  /* 0x0000003b003b7308 */ /* 0x000e620000000800 */
[----:B-----5:R-:W-:-:S01]  /*19940*/  FADD.FTZ R43, R93, R84 ;  /* 0x000000545d2b7221 */ /* 0x020fc20000010000 */
[----:B------:R-:W-:Y:S01]  /*19950*/  FADD.FTZ R10, R68, R37 ;  /* 0x00000025440a7221 */ /* 0x000fe20000010000 */
[--C-:B------:R-:W-:Y:S01]  /*19960*/  IMAD.MOV.U32 R84, RZ, RZ, R87.reuse ;  /* 0x000000ffff547224 */ /* 0x100fe200078e0057 */
[----:B------:R-:W-:Y:S01]  /*19970*/  MOV R47, R87 ;  /* 0x00000057002f7202 */ /* 0x000fe20000000f00 */
[----:B------:R-:W-:-:S02]  /*19980*/  IMAD.MOV.U32 R73, RZ, RZ, R87 ;  /* 0x000000ffff497224 */ /* 0x000fc400078e0057 */
[----:B------:R-:W-:Y:S01]  /*19990*/  IMAD.MOV.U32 R62, RZ, RZ, R87 ;  /* 0x000000ffff3e7224 */ /* 0x000fe200078e0057 */
[----:B------:R-:W2:Y:S01]  /*199a0*/  MUFU.EX2 R97, R97 ;  /* 0x0000006100617308 */ /* 0x000ea20000000800 */
[----:B0-----:R-:W-:-:S01]  /*199b0*/  FADD.FTZ R20, R32, R43 ;  /* 0x0000002b20147221 */ /* 0x001fc20000010000 */
[----:B------:R-:W-:-:S06]  /*199c0*/  MOV R43, R87 ;  /* 0x00000057002b7202 */ /* 0x000fcc0000000f00 */
[----:B------:R-:W0:Y:S01]  /*199d0*/  MUFU.EX2 R36, R36 ;  /* 0x0000002400247308 */ /* 0x000e220000000800 */
[----:B-1----:R-:W-:-:S01]  /*199e0*/  FADD.FTZ R37, R59, R10 ;  /* 0x0000000a3b257221 */ /* 0x002fc20000010000 */
[----:B------:R-:W-:-:S03]  /*199f0*/  F2FP.SATFINITE.E4M3.F32.PACK_AB_MERGE_C R59, R80, R59, RZ ;  /* 0x0000003b503b723e */ /* 0x000fc600048070ff */
[----:B------:R-:W-:Y:S01]  /*19a00*/  FADD.FTZ R10, R80, R37 ;  /* 0x00000025500a7221 */ /* 0x000fe20000010000 */
[----:B------:R-:W-:Y:S01]  /*19a10*/  F2FP.SATFINITE.E4M3.F32.PACK_AB_MERGE_C R185, R68, R21, R59 ;  /* 0x0000001544b9723e */ /* 0x000fe2000480703b */
[--C-:B------:R-:W-:Y:S01]  /*19a20*/  IMAD.MOV.U32 R80, RZ, RZ, R87.reuse ;  /* 0x000000ffff507224 */ /* 0x100fe200078e0057 */
[----:B------:R-:W1:Y:S01]  /*19a30*/  MUFU.EX2 R57, R57 ;  /* 0x0000003900397308 */ /* 0x000e620000000800 */
[C---:B--2---:R-:W-:Y:S01]  /*19a40*/  F2FP.SATFINITE.E4M3.F32.PACK_AB_MERGE_C R184, R97.reuse, R32, RZ ;  /* 0x0000002061b8723e */ /* 0x044fe200048070ff */
[----:B------:R-:W-:Y:S01]  /*19a50*/  FADD.FTZ R97, R97, R20 ;  /* 0x0000001461617221 */ /* 0x000fe20000010000 */
[--C-:B------:R-:W-:Y:S01]  /*19a60*/  IMAD.MOV.U32 R68, RZ, RZ, R87.reuse ;  /* 0x000000ffff447224 */ /* 0x100fe200078e0057 */
[----:B------:R-:W-:Y:S01]  /*19a70*/  MOV R59, R87 ;  /* 0x00000057003b7202 */ /* 0x000fe20000000f00 */
[--C-:B------:R-:W-:Y:S01]  /*19a80*/  IMAD.MOV.U32 R32, RZ, RZ, R87.reuse ;  /* 0x000000ffff207224 */ /* 0x100fe200078e0057 */
[----:B------:R-:W-:Y:S01]  /*19a90*/  F2FP.SATFINITE.E4M3.F32.PACK_AB_MERGE_C R184, R93, R30, R184 ;  /* 0x0000001e5db8723e */ /* 0x000fe200048070b8 */
[----:B------:R-:W-:Y:S01]  /*19aa0*/  IMAD.MOV.U32 R30, RZ, RZ, R87 ;  /* 0x000000ffff1e7224 */ /* 0x000fe200078e0057 */
        /* <DEDUP_REMOVED lines=10> */
[----:B------:R-:W-:-:S06]  /*19b50*/  IMAD.MOV.U32 R37, RZ, RZ, R87 ;  /* 0x000000ffff257224 */ /* 0x000fcc00078e0057 */
[----:B------:R-:W1:Y:S01]  /*19b60*/  MUFU.EX2 R76, R76 ;  /* 0x0000004c004c7308 */ /* 0x000e620000000800 */
[----:B--2---:R-:W-:-:S07]  /*19b70*/  FADD.FTZ R15, R61, R20 ;  /* 0x000000143d0f7221 */ /* 0x004fce0000010000 */
[----:B------:R-:W2:Y:S01]  /*19b80*/  MUFU.EX2 R34, R34 ;  /* 0x0000002200227308 */ /* 0x000ea20000000800 */
[C---:B0-----:R-:W-:Y:S01]  /*19b90*/  F2FP.SATFINITE.E4M3.F32.PACK_AB_MERGE_C R186, R105.reuse, R40, RZ ;  /* 0x0000002869ba723e */ /* 0x041fe200048070ff */
[----:B------:R-:W-:Y:S01]  /*19ba0*/  FADD.FTZ R105, R105, R26 ;  /* 0x0000001a69697221 */ /* 0x000fe20000010000 */
[--C-:B------:R-:W-:Y:S02]  /*19bb0*/  IMAD.MOV.U32 R40, RZ, RZ, R87.reuse ;  /* 0x000000ffff287224 */ /* 0x100fe400078e0057 */
[----:B------:R-:W-:Y:S01]  /*19bc0*/  F2FP.SATFINITE.E4M3.F32.PACK_AB_MERGE_C R186, R101, R36, R186 ;  /* 0x0000002465ba723e */ /* 0x000fe200048070ba */
[----:B------:R-:W-:Y:S02]  /*19bd0*/  IMAD.MOV.U32 R36, RZ, RZ, R87 ;  /* 0x000000ffff247224 */ /* 0x000fe400078e0057 */
[----:B------:R0:W3:Y:S01]  /*19be0*/  MUFU.EX2 R3, R63 ;  /* 0x0000003f00037308 */ /* 0x0000e20000000800 */
[C---:B-1----:R-:W-:Y:S01]  /*19bf0*/  F2FP.SATFINITE.E4M3.F32.PACK_AB_MERGE_C R61, R76.reuse, R61, RZ ;  /* 0x0000003d4c3d723e */ /* 0x042fe200048070ff */
[----:B------:R-:W-:Y:S01]  /*19c00*/  FADD.FTZ R76, R76, R15 ;  /* 0x0000000f4c4c7221 */ /* 0x000fe20000010000 */
[----:B------:R-:W-:-:S02]  /*19c10*/  IMAD.MOV.U32 R26, RZ, RZ, R87 ;  /* 0x000000ffff1a7224 */ /* 0x000fc400078e0057 */
[----:B------:R-:W-:Y:S01]  /*19c20*/  F2FP.SATFINITE.E4M3.F32.PACK_AB_MERGE_C R187, R70, R57, R61 ;  /* 0x0000003946bb723e */ /* 0x000fe2000480703d */
[----:B------:R-:W-:Y:S02]  /*19c30*/  IMAD.MOV.U32 R70, RZ, RZ, R87 ;  /* 0x000000ffff467224 */ /* 0x000fe400078e0057 */
[----:B------:R-:W-:Y:S01]  /*19c40*/  MUFU.EX2 R39, R145 ;  /* 0x0000009100277308 */ /* 0x000fe20000000800 */
[----:B--2---:R-:W-:-:S01]  /*19c50*/  FADD.FTZ R4, R34, R105 ;  /* 0x0000006922047221 */ /* 0x004fc20000010000 */
[----:B0-----:R-:W-:Y:S01]  /*19c60*/  MOV R63, R87 ;  /* 0x00000057003f7202 */ /* 0x001fe20000000f00 */
[--C-:B------:R-:W-:Y:S02]  /*19c70*/  IMAD.MOV.U32 R61, RZ, RZ, R87.reuse ;  /* 0x000000ffff3d7224 */ /* 0x100fe400078e0057 */
[----:B------:R-:W-:-:S03]  /*19c80*/  IMAD.MOV.U32 R57, RZ, RZ, R87 ;  /* 0x000000ffff397224 */ /* 0x000fc600078e0057 */
[----:B------:R-:W0:Y:S01]  /*19c90*/  MUFU.EX2 R72, R72 ;  /* 0x0000004800487308 */ /* 0x000e220000000800 */
[----:B---3--:R-:W-:-:S01]  /*19ca0*/  FADD.FTZ R15, R3, R76 ;  /* 0x0000004c030f7221 */ /* 0x008fc20000010000 */
[----:B------:R-:W-:-:S06]  /*19cb0*/  IMAD.MOV.U32 R76, RZ, RZ, R87 ;  /* 0x000000ffff4c7224 */ /* 0x000fcc00078e0057 */
[----:B------:R-:W-:Y:S08]  /*19cc0*/  MUFU.EX2 R38, R38 ;  /* 0x0000002600267308 */ /* 0x000ff00000000800 */
[----:B------:R-:W1:Y:S01]  /*19cd0*/  MUFU.EX2 R45, R45 ;  /* 0x0000002d002d7308 */ /* 0x000e620000000800 */
[----:B0-----:R-:W-:-:S07]  /*19ce0*/  FADD.FTZ R8, R72, R15 ;  /* 0x0000000f48087221 */ /* 0x001fce0000010000 */
[----:B------:R-:W-:Y:S08]  /*19cf0*/  MUFU.EX2 R121, R121 ;  /* 0x0000007900797308 */ /* 0x000ff00000000800 */
[----:B------:R-:W-:Y:S01]  /*19d00*/  MUFU.EX2 R42, R42 ;  /* 0x0000002a002a7308 */ /* 0x000fe20000000800 */
[----:B-1----:R-:W-:-:S01]  /*19d10*/  FADD.FTZ R15, R45, R8 ;  /* 0x000000082d0f7221 */ /* 0x002fc20000010000 */
[----:B------:R-:W-:-:S03]  /*19d20*/  F2FP.SATFINITE.E4M3.F32.PACK_AB_MERGE_C R45, R82, R45, RZ ;  /* 0x0000002d522d723e */ /* 0x000fc600048070ff */
[----:B------:R-:W-:Y:S01]  /*19d30*/  FADD.FTZ R82, R82, R15 ;  /* 0x0000000f52527221 */ /* 0x000fe20000010000 */
[----:B------:R-:W-:Y:S01]  /*19d40*/  F2FP.SATFINITE.E4M3.F32.PACK_AB_MERGE_C R189, R72, R3, R45 ;  /* 0x0000000348bd723e */ /* 0x000fe2000480702d */
[--C-:B------:R-:W-:Y:S01]  /*19d50*/  IMAD.MOV.U32 R72, RZ, RZ, R87.reuse ;  /* 0x000000ffff487224 */ /* 0x100fe200078e0057 */
[----:B------:R0:W1:Y:S01]  /*19d60*/  MUFU.EX2 R25, R49 ;  /* 0x0000003100197308 */ /* 0x0000620000000800 */
[----:B------:R-:W-:-:S07]  /*19d70*/  IMAD.MOV.U32 R45, RZ, RZ, R87 ;  /* 0x000000ffff2d7224 */ /* 0x000fce00078e0057 */
[----:B------:R-:W-:Y:S01]  /*19d80*/  MUFU.EX2 R123, R123 ;  /* 0x0000007b007b7308 */ /* 0x000fe20000000800 */
[----:B0-----:R-:W-:-:S07]  /*19d90*/  IMAD.MOV.U32 R49, RZ, RZ, R87 ;  /* 0x000000ffff317224 */ /* 0x001fce00078e0057 */
[----:B------:R-:W0:Y:S01]  /*19da0*/  MUFU.EX2 R78, R78 ;  /* 0x0000004e004e7308 */ /* 0x000e220000000800 */
[----:B-1----:R-:W-:-:S01]  /*19db0*/  FADD.FTZ R15, R25, R82 ;  /* 0x00000052190f7221 */ /* 0x002fc20000010000 */
[----:B------:R-:W-:-:S06]  /*19dc0*/  IMAD.MOV.U32 R82, RZ, RZ, R87 ;  /* 0x000000ffff527224 */ /* 0x000fcc00078e0057 */
[----:B------:R1:W-:Y:S08]  /*19dd0*/  MUFU.EX2 R10, R27 ;  /* 0x0000001b000a7308 */ /* 0x0003f00000000800 */
[----:B------:R-:W-:Y:S01]  /*19de0*/  MUFU.EX2 R44, R44 ;  /* 0x0000002c002c7308 */ /* 0x000fe20000000800 */
[----:B-1----:R-:W-:-:S04]  /*19df0*/  FADD.FTZ R27, R39, R4 ;  /* 0x00000004271b7221 */ /* 0x002fc80000010000 */
[----:B------:R-:W-:Y:S01]  /*19e00*/  FADD.FTZ R12, R38, R27 ;  /* 0x0000001b260c7221 */ /* 0x000fe20000010000 */
[C---:B------:R-:W-:Y:S02]  /*19e10*/  F2FP.SATFINITE.E4M3.F32.PACK_AB_MERGE_C R38, R121.reuse, R38, RZ ;  /* 0x000000267926723e */ /* 0x040fe400048070ff */
[----:B------:R-:W1:Y:S01]  /*19e20*/  MUFU.EX2 R125, R125 ;  /* 0x0000007d007d7308 */ /* 0x000e620000000800 */
[----:B------:R-:W-:-:S01]  /*19e30*/  FADD.FTZ R121, R121, R12 ;  /* 0x0000000c79797221 */ /* 0x000fc20000010000 */
[----:B0-----:R-:W-:Y:S01]  /*19e40*/  FADD.FTZ R12, R78, R15 ;  /* 0x0000000f4e0c7221 */ /* 0x001fe20000010000 */
[----:B------:R-:W-:Y:S01]  /*19e50*/  F2FP.SATFINITE.E4M3.F32.PACK_AB_MERGE_C R188, R39, R34, R38 ;  /* 0x0000002227bc723e */ /* 0x000fe20004807026 */
[----:B------:R-:W-:Y:S02]  /*19e60*/  IMAD.MOV.U32 R38, RZ, RZ, R87 ;  /* 0x000000ffff267224 */ /* 0x000fe400078e0057 */
[----:B------:R-:W-:-:S01]  /*19e70*/  FADD.FTZ R8, R42, R121 ;  /* 0x000000792a087221 */ /* 0x000fc20000010000 */
[----:B------:R-:W-:Y:S01]  /*19e80*/  MOV R39, R87 ;  /* 0x0000005700277202 */ /* 0x000fe20000000f00 */
[----:B------:R-:W-:Y:S01]  /*19e90*/  IMAD.MOV.U32 R34, RZ, RZ, R87 ;  /* 0x000000ffff227224 */ /* 0x000fe200078e0057 */
[----:B------:R-:W0:Y:S01]  /*19ea0*/  MUFU.EX2 R53, R53 ;  /* 0x0000003500357308 */ /* 0x000e220000000800 */
[----:B------:R-:W-:-:S07]  /*19eb0*/  FADD.FTZ R27, R123, R8 ;  /* 0x000000087b1b7221 */ /* 0x000fce0000010000 */
[----:B------:R2:W3:Y:S01]  /*19ec0*/  MUFU.EX2 R6, R55 ;  /* 0x0000003700067308 */ /* 0x0004e20000000800 */
[----:B-1----:R-:W-:Y:S01]  /*19ed0*/  F2FP.SATFINITE.E4M3.F32.PACK_AB_MERGE_C R20, R125, R44, RZ ;  /* 0x0000002c7d14723e */ /* 0x002fe200048070ff */
[----:B------:R-:W-:Y:S01]  /*19ee0*/  FADD.FTZ R44, R44, R27 ;  /* 0x0000001b2c2c7221 */ /* 0x000fe20000010000 */
[----:B------:R-:W-:Y:S02]  /*19ef0*/  MOV R27, R87 ;  /* 0x00000057001b7202 */ /* 0x000fe40000000f00 */
[----:B------:R-:W-:Y:S01]  /*19f00*/  F2FP.SATFINITE.E4M3.F32.PACK_AB_MERGE_C R190, R123, R42, R20 ;  /* 0x0000002a7bbe723e */ /* 0x000fe20004807014 */
[----:B------:R-:W-:-:S01]  /*19f10*/  FADD.FTZ R125, R125, R44 ;  /* 0x0000002c7d7d7221 */ /* 0x000fc20000010000 */
[----:B------:R-:W-:Y:S01]  /*19f20*/  IMAD.MOV.U32 R44, RZ, RZ, R87 ;  /* 0x000000ffff2c7224 */ /* 0x000fe200078e0057 */
[----:B------:R-:W-:Y:S01]  /*19f30*/  MUFU.EX2 R48, R48 ;  /* 0x0000003000307308 */ /* 0x000fe20000000800 */
[----:B0-----:R-:W-:-:S01]  /*19f40*/  FADD.FTZ R15, R53, R12 ;  /* 0x0000000c350f7221 */ /* 0x001fc20000010000 */
[----:B--2---:R-:W-:Y:S01]  /*19f50*/  MOV R55, R87 ;  /* 0x0000005700377202 */ /* 0x004fe20000000f00 */
[----:B------:R-:W-:-:S05]  /*19f60*/  IMAD.MOV.U32 R42, RZ, RZ, R87 ;  /* 0x000000ffff2a7224 */ /* 0x000fca00078e0057 */
[----:B------:R-:W0:Y:S01]  /*19f70*/  MUFU.EX2 R129, R129 ;  /* 0x0000008100817308 */ /* 0x000e220000000800 */
[C---:B---3--:R-:W-:Y:S01]  /*19f80*/  F2FP.SATFINITE.E4M3.F32.PACK_AB_MERGE_C R53, R6.reuse, R53, RZ ;  /* 0x000000350635723e */ /* 0x048fe200048070ff */
[----:B------:R-:W-:-:S03]  /*19f90*/  FADD.FTZ R6, R6, R15 ;  /* 0x0000000f06067221 */ /* 0x000fc60000010000 */
[----:B------:R-:W-:Y:S01]  /*19fa0*/  F2FP.SATFINITE.E4M3.F32.PACK_AB_MERGE_C R191, R78, R25, R53 ;  /* 0x000000194ebf723e */ /* 0x000fe20004807035 */
[--C-:B------:R-:W-:Y:S02]  /*19fb0*/  IMAD.MOV.U32 R78, RZ, RZ, R87.reuse ;  /* 0x000000ffff4e7224 */ /* 0x100fe400078e0057 */
[----:B------:R-:W1:Y:S01]  /*19fc0*/  MUFU.EX2 R46, R46 ;  /* 0x0000002e002e7308 */ /* 0x000e620000000800 */
[--C-:B------:R-:W-:Y:S02]  /*19fd0*/  IMAD.MOV.U32 R53, RZ, RZ, R87.reuse ;  /* 0x000000ffff357224 */ /* 0x100fe400078e0057 */
[----:B------:R-:W-:-:S05]  /*19fe0*/  IMAD.MOV.U32 R25, RZ, RZ, R87 ;  /* 0x000000ffff197224 */ /* 0x000fca00078e0057 */
[----:B------:R-:W-:Y:S01]  /*19ff0*/  MUFU.EX2 R41, R41 ;  /* 0x0000002900297308 */ /* 0x000fe20000000800 */
[----:B0-----:R-:W-:-:S07]  /*1a000*/  F2FP.SATFINITE.E4M3.F32.PACK_AB_MERGE_C R15, R129, R48, RZ ;  /* 0x00000030810f723e */ /* 0x001fce00048070ff */
[----:B------:R-:W0:Y:S01]  /*1a010*/  MUFU.EX2 R127, R127 ;  /* 0x0000007f007f7308 */ /* 0x000e220000000800 */
[----:B-1----:R-:W-:-:S07]  /*1a020*/  FADD.FTZ R12, R46, R125 ;  /* 0x0000007d2e0c7221 */ /* 0x002fce0000010000 */
[----:B------:R-:W1:Y:S08]  /*1a030*/  MUFU.EX2 R29, R29 ;  /* 0x0000001d001d7308 */ /* 0x000e700000000800 */
[----:B------:R2:W3:Y:S01]  /*1a040*/  MUFU.EX2 R4, R31 ;  /* 0x0000001f00047308 */ /* 0x0004e20000000800 */
[C---:B0-----:R-:W-:Y:S01]  /*1a050*/  F2FP.SATFINITE.E4M3.F32.PACK_AB_MERGE_C R192, R127.reuse, R46, R15 ;  /* 0x0000002e7fc0723e */ /* 0x041fe2000480700f */
[----:B------:R-:W-:Y:S01]  /*1a060*/  FADD.FTZ R127, R127, R12 ;  /* 0x0000000c7f7f7221 */ /* 0x000fe20000010000 */
[----:B------:R-:W-:-:S03]  /*1a070*/  IMAD.MOV.U32 R46, RZ, RZ, R87 ;  /* 0x000000ffff2e7224 */ /* 0x000fc600078e0057 */
[----:B------:R-:W-:Y:S02]  /*1a080*/  FADD.FTZ R48, R48, R127 ;  /* 0x0000007f30307221 */ /* 0x000fe40000010000 */
[----:B------:R0:W-:Y:S01]  /*1a090*/  MUFU.EX2 R131, R177 ;  /* 0x000000b100837308 */ /* 0x0001e20000000800 */
[----:B--2---:R-:W-:Y:S01]  /*1a0a0*/  MOV R31, R87 ;  /* 0x00000057001f7202 */ /* 0x004fe20000000f00 */
[----:B------:R-:W-:Y:S01]  /*1a0b0*/  FADD.FTZ R129, R129, R48 ;  /* 0x0000003081817221 */ /* 0x000fe20000010000 */
[----:B------:R-:W-:-:S05]  /*1a0c0*/  IMAD.MOV.U32 R48, RZ, RZ, R87 ;  /* 0x000000ffff307224 */ /* 0x000fca00078e0057 */
[----:B------:R-:W-:Y:S01]  /*1a0d0*/  MUFU.EX2 R52, R52 ;  /* 0x0000003400347308 */ /* 0x000fe20000000800 */
[----:B0-----:R-:W-:Y:S01]  /*1a0e0*/  F2FP.SATFINITE.E4M3.F32.PACK_AB_MERGE_C R177, R28, R7, R58 ;  /* 0x000000071cb1723e */ /* 0x001fe2000480703a */
[----:B------:R-:W-:Y:S01]  /*1a0f0*/  FADD.FTZ R7, R41, R6 ;  /* 0x0000000629077221 */ /* 0x000fe20000010000 */
[--C-:B------:R-:W-:Y:S02]  /*1a100*/  IMAD.MOV.U32 R58, RZ, RZ, R87.reuse ;  /* 0x000000ffff3a7224 */ /* 0x100fe400078e0057 */
[----:B------:R-:W-:Y:S02]  /*1a110*/  IMAD.MOV.U32 R28, RZ, RZ, R87 ;  /* 0x000000ffff1c7224 */ /* 0x000fe400078e0057 */
[----:B------:R-:W-:-:S01]  /*1a120*/  FADD.FTZ R6, R10, R7 ;  /* 0x000000070a067221 */ /* 0x000fc20000010000 */
[----:B------:R-:W0:Y:S03]  /*1a130*/  MUFU.EX2 R133, R133 ;  /* 0x0000008500857308 */ /* 0x000e260000000800 */
[----:B-1----:R-:W-:-:S01]  /*1a140*/  FADD.FTZ R5, R29, R6 ;  /* 0x000000061d057221 */ /* 0x002fc20000010000 */
[----:B---3--:R-:W-:-:S03]  /*1a150*/  F2FP.SATFINITE.E4M3.F32.PACK_AB_MERGE_C R29, R4, R29, RZ ;  /* 0x0000001d041d723e */ /* 0x008fc600048070ff */
[----:B------:R-:W-:Y:S01]  /*1a160*/  FADD.FTZ R4, R4, R5 ;  /* 0x0000000504047221 */ /* 0x000fe20000010000 */
[----:B------:R-:W-:Y:S01]  /*1a170*/  F2FP.SATFINITE.E4M3.F32.PACK_AB_MERGE_C R193, R10, R41, R29 ;  /* 0x000000290ac1723e */ /* 0x000fe2000480701d */
[----:B------:R-:W1:Y:S01]  /*1a180*/  MUFU.EX2 R50, R50 ;  /* 0x0000003200327308 */ /* 0x000e620000000800 */
[--C-:B------:R-:W-:Y:S02]  /*1a190*/  IMAD.MOV.U32 R41, RZ, RZ, R87.reuse ;  /* 0x000000ffff297224 */ /* 0x100fe400078e0057 */
[----:B------:R-:W-:-:S05]  /*1a1a0*/  IMAD.MOV.U32 R29, RZ, RZ, R87 ;  /* 0x000000ffff1d7224 */ /* 0x000fca00078e0057 */
[----:B------:R-:W2:Y:S01]  /*1a1b0*/  MUFU.EX2 R109, R109 ;  /* 0x0000006d006d7308 */ /* 0x000ea20000000800 */
[----:B0-----:R-:W-:-:S07]  /*1a1c0*/  F2FP.SATFINITE.E4M3.F32.PACK_AB_MERGE_C R7, R133, R52, RZ ;  /* 0x000000348507723e */ /* 0x001fce00048070ff */
[----:B------:R0:W3:Y:S01]  /*1a1d0*/  MUFU.EX2 R8, R35 ;  /* 0x0000002300087308 */ /* 0x0000e20000000800 */
[----:B-1----:R-:W-:-:S01]  /*1a1e0*/  FADD.FTZ R6, R50, R129 ;  /* 0x0000008132067221 */ /* 0x002fc20000010000 */
[C---:B------:R-:W-:Y:S01]  /*1a1f0*/  F2FP.SATFINITE.E4M3.F32.PACK_AB_MERGE_C R194, R131.reuse, R50, R7 ;  /* 0x0000003283c2723e */ /* 0x040fe20004807007 */
[----:B------:R-:W-:Y:S02]  /*1a200*/  IMAD.MOV.U32 R50, RZ, RZ, R87 ;  /* 0x000000ffff327224 */ /* 0x000fe400078e0057 */
[----:B------:R-:W-:-:S03]  /*1a210*/  FADD.FTZ R131, R131, R6 ;  /* 0x0000000683837221 */ /* 0x000fc60000010000 */
[----:B------:R-:W-:Y:S01]  /*1a220*/  MUFU.EX2 R113, R113 ;  /* 0x0000007100717308 */ /* 0x000fe20000000800 */
[----:B--2---:R-:W-:-:S01]  /*1a230*/  FADD.FTZ R5, R109, R4 ;  /* 0x000000046d057221 */ /* 0x004fc20000010000 */
[----:B------:R-:W-:Y:S01]  /*1a240*/  FADD.FTZ R52, R52, R131 ;  /* 0x0000008334347221 */ /* 0x000fe20000010000 */
[----:B0-----:R-:W-:-:S05]  /*1a250*/  MOV R35, R87 ;  /* 0x0000005700237202 */ /* 0x001fca0000000f00 */
[----:B------:R-:W0:Y:S01]  /*1a260*/  MUFU.EX2 R56, R56 ;  /* 0x0000003800387308 */ /* 0x000e220000000800 */
[----:B---3--:R-:W-:-:S01]  /*1a270*/  FADD.FTZ R4, R8, R5 ;  /* 0x0000000508047221 */ /* 0x008fc20000010000 */
[----:B0-----:R-:W-:-:S03]  /*1a280*/  F2FP.SATFINITE.E4M3.F32.PACK_AB_MERGE_C R3, R56, R113, RZ ;  /* 0x000000713803723e */ /* 0x001fc600048070ff */
[----:B------:R-:W-:Y:S01]  /*1a290*/  FADD.FTZ R113, R113, R4 ;  /* 0x0000000471717221 */ /* 0x000fe20000010000 */
[----:B------:R-:W-:Y:S01]  /*1a2a0*/  F2FP.SATFINITE.E4M3.F32.PACK_AB_MERGE_C R195, R8, R109, R3 ;  /* 0x0000006d08c3723e */ /* 0x000fe20004807003 */
[----:B------:R-:W-:Y:S02]  /*1a2b0*/  FADD.FTZ R3, R133, R52 ;  /* 0x0000003485037221 */ /* 0x000fe40000010000 */
[----:B------:R-:W-:-:S01]  /*1a2c0*/  FADD.FTZ R4, R56, R113 ;  /* 0x0000007138047221 */ /* 0x000fc20000010000 */
[--C-:B------:R-:W-:Y:S02]  /*1a2d0*/  IMAD.MOV.U32 R56, RZ, RZ, R87.reuse ;  /* 0x000000ffff387224 */ /* 0x100fe400078e0057 */
[----:B------:R-:W-:Y:S01]  /*1a2e0*/  IMAD.MOV.U32 R52, RZ, RZ, R87 ;  /* 0x000000ffff347224 */ /* 0x000fe200078e0057 */
[----:B------:R-:W-:Y:S06]  /*1a2f0*/  @!P2 BRA `(.L_x_620) ;  /* 0x00000034001ca947 */ /* 0x000fec0003800000 */
[----:B------:R-:W-:Y:S01]  /*1a300*/  IADD3 R5, R164, -0x2, RZ ;  /* 0xfffffffea4057810 */ /* 0x000fe20007ffe0ff */
[----:B------:R-:W-:Y:S01]  /*1a310*/  IMAD.MOV.U32 R6, RZ, RZ, R14 ;  /* 0x000000ffff067224 */ /* 0x000fe200078e000e */
[----:B------:R-:W-:Y:S01]  /*1a320*/  MOV R9, R156 ;  /* 0x0000009c00097202 */ /* 0x000fe20000000f00 */
[----:B------:R-:W-:Y:S01]  /*1a330*/  IMAD.MOV.U32 R7, RZ, RZ, R11 ;  /* 0x000000ffff077224 */ /* 0x000fe200078e000b */
[----:B------:R-:W-:Y:S01]  /*1a340*/  CS2R R86, SRZ ;  /* 0x0000000000567805 */ /* 0x000fe2000001ff00 */
[----:B------:R-:W-:Y:S01]  /*1a350*/  IMAD.MOV.U32 R8, RZ, RZ, R198 ;  /* 0x000000ffff087224 */ /* 0x000fe200078e00c6 */
        /* <DEDUP_REMOVED lines=30> */
[----:B------:R-:W-:-:S07]  /*1a540*/  CS2R R24, SRZ ;  /* 0x0000000000187805 */ /* 0x000fce000001ff00 */
.L_x_631:
[----:B------:R-:W-:Y:S01]  /*1a550*/  ISETP.NE.AND P1, PT, R9, 0x1, PT ;  /* 0x000000010900780c */ /* 0x000fe20003f25270 */
[----:B------:R-:W-:Y:S05]  /*1a560*/  YIELD ;  /* 0x0000000000007946 */ /* 0x000fea0003800000 */
[----:B------:R-:W-:Y:S02]  /*1a570*/  SEL R11, RZ, 0x1, P1 ;  /* 0x00000001ff0b7807 */ /* 0x000fe40000800000 */
[----:B------:R-:W-:Y:S02]  /*1a580*/  ISETP.NE.AND P1, PT, R201, RZ, PT ;  /* 0x000000ffc900720c */ /* 0x000fe40003f25270 */
[----:B------:R-:W-:-:S11]  /*1a590*/  LOP3.LUT R198, R8, R11, RZ, 0x3c, !PT ;  /* 0x0000000b08c67212 */ /* 0x000fd600078e3cff */
[----:B------:R-:W-:Y:S05]  /*1a5a0*/  @P1 BRA `(.L_x_621) ;  /* 0x00000000003c1947 */ /* 0x000fea0003800000 */
[----:B------:R-:W-:Y:S05]  /*1a5b0*/  @!P0 BRA `(.L_x_622) ;  /* 0x0000000000048947 */ /* 0x000fea0003800000 */
[----:B------:R-:W-:Y:S01]  /*1a5c0*/  BPT.TRAP 0x1 ;  /* 0x000000040000795c */ /* 0x000fe20000300000 */
.L_x_622:
[----:B------:R-:W-:-:S05]  /*1a5d0*/  VIADD R10, R9, 0x1 ;  /* 0x00000001090a7836 */ /* 0x000fca0000000000 */
[----:B------:R-:W-:-:S04]  /*1a5e0*/  ISETP.NE.AND P2, PT, R10, 0x2, PT ;  /* 0x000000020a00780c */ /* 0x000fc80003f45270 */
[----:B------:R-:W-:Y:S02]  /*1a5f0*/  SEL R11, R10, RZ, P2 ;  /* 0x000000ff0a0b7207 */ /* 0x000fe40001000000 */
[----:B------:R-:W-:-:S03]  /*1a600*/  SHF.L.U32 R10, R198, 0x1f, RZ ;  /* 0x0000001fc60a7819 */ /* 0x000fc600000006ff */
[----:B------:R-:W-:-:S04]  /*1a610*/  IMAD R11, R11, 0x8, R16 ;  /* 0x000000080b0b7824 */ /* 0x000fc800078e0210 */
[----:B------:R0:W1:Y:S01]  /*1a620*/  SYNCS.PHASECHK.TRANS64.TRYWAIT P2, [R11+URZ+0x29830], R10 ;  /* 0x0298300a0b0075a7 */ /* 0x000062000804017f */
[----:B------:R-:W-:Y:S05]  /*1a630*/  @!P0 BRA `(.L_x_623) ;  /* 0x0000000000048947 */ /* 0x000fea0003800000 */
[----:B------:R-:W-:Y:S01]  /*1a640*/  BPT.TRAP 0x1 ;  /* 0x000000040000795c */ /* 0x000fe20000300000 */
.L_x_623:
[----:B------:R-:W-:Y:S04]  /*1a650*/  BSSY B0, `(.L_x_621) ;  /* 0x0000004000007945 */ /* 0x000fe80003800000 */
[----:B-1----:R-:W-:Y:S05]  /*1a660*/  @P2 BRA `(.L_x_624) ;  /* 0x0000000000082947 */ /* 0x002fea0003800000 */
[----:B------:R-:W1:Y:S02]  /*1a670*/  SYNCS.PHASECHK.TRANS64.TRYWAIT P2, [R11+URZ+0x29830], R10 ;  /* 0x0298300a0b0075a7 */ /* 0x000e64000804017f */
[----:B-1----:R-:W-:Y:S05]  /*1a680*/  @!P2 BRA `(.L_x_625) ;  /* 0x000000d0008ca947 */ /* 0x002fea0003800000 */
.L_x_624:
[----:B------:R-:W-:Y:S05]  /*1a690*/  BSYNC B0 ;  /* 0x0000000000007941 */ /* 0x000fea0003800000 */
.L_x_621:
[----:B01----:R-:W0:Y:S01]  /*1a6a0*/  S2R R10, SR_TID.X ;  /* 0x00000000000a7919 */ /* 0x003e220000002100 */
[----:B------:R-:W-:Y:S05]  /*1a6b0*/  WARPSYNC.ALL ;  /* 0x0000000000007948 */ /* 0x000fea0003800000 */
[----:B------:R-:W-:Y:S01]  /*1a6c0*/  IMAD.MOV.U32 R13, RZ, RZ, -0x7fffffe0 ;  /* 0x80000020ff0d7424 */ /* 0x000fe200078e00ff */
[----:B------:R-:W-:Y:S01]  /*1a6d0*/  UMOV UR20, UR28 ;  /* 0x0000001c00147c82 */ /* 0x000fe20008000000 */
[----:B------:R-:W-:Y:S01]  /*1a6e0*/  UMOV UR21, UR29 ;  /* 0x0000001d00157c82 */ /* 0x000fe20008000000 */
[----:B------:R-:W-:Y:S01]  /*1a6f0*/  MOV R15, 0x80000020 ;  /* 0x80000020000f7802 */ /* 0x000fe20000000f00 */
[----:B------:R-:W-:Y:S01]  /*1a700*/  UMOV UR24, UR28 ;  /* 0x0000001c00187c82 */ /* 0x000fe20008000000 */
[----:B------:R-:W-:Y:S01]  /*1a710*/  R2UR UR23, R13 ;  /* 0x000000000d1772ca */ /* 0x000fe200000e0000 */
[----:B------:R-:W-:Y:S01]  /*1a720*/  UMOV UR25, UR29 ;  /* 0x0000001d00197c82 */ /* 0x000fe20008000000 */
[C---:B------:R-:W-:Y:S01]  /*1a730*/  R2UR UR27, R15.reuse ;  /* 0x000000000f1b72ca */ /* 0x040fe200000e0000 */
[----:B------:R-:W-:Y:S01]  /*1a740*/  IMAD.MOV.U32 R21, RZ, RZ, -0x7fffffe0 ;  /* 0x80000020ff157424 */ /* 0x000fe200078e00ff */
[----:B------:R-:W-:Y:S01]  /*1a750*/  R2UR UR35, R15 ;  /* 0x000000000f2372ca */ /* 0x000fe200000e0000 */
[----:B------:R-:W-:Y:S01]  /*1a760*/  UMOV UR32, UR28 ;  /* 0x0000001c00207c82 */ /* 0x000fe20008000000 */
[----:B------:R-:W-:Y:S01]  /*1a770*/  UMOV UR33, UR29 ;  /* 0x0000001d00217c82 */ /* 0x000fe20008000000 */
[----:B------:R-:W-:Y:S01]  /*1a780*/  IMAD.MOV.U32 R89, RZ, RZ, -0x7fffffe0 ;  /* 0x80000020ff597424 */ /* 0x000fe200078e00ff */
[C---:B------:R-:W-:Y:S01]  /*1a790*/  R2UR UR31, R21.reuse ;  /* 0x00000000151f72ca */ /* 0x040fe200000e0000 */
[----:B------:R-:W-:Y:S01]  /*1a7a0*/  UMOV UR44, UR28 ;  /* 0x0000001c002c7c82 */ /* 0x000fe20008000000 */
[----:B------:R-:W-:Y:S01]  /*1a7b0*/  UMOV UR45, UR29 ;  /* 0x0000001d002d7c82 */ /* 0x000fe20008000000 */
[----:B------:R-:W-:Y:S01]  /*1a7c0*/  R2UR UR51, R21 ;  /* 0x00000000153372ca */ /* 0x000fe200000e0000 */
[----:B------:R-:W-:Y:S01]  /*1a7d0*/  IMAD.MOV.U32 R15, RZ, RZ, -0x7fffffe0 ;  /* 0x80000020ff0f7424 */ /* 0x000fe200078e00ff */
[----:B------:R-:W-:Y:S01]  /*1a7e0*/  R2UR UR47, R89 ;  /* 0x00000000592f72ca */ /* 0x000fe200000e0000 */
[----:B------:R-:W-:Y:S01]  /*1a7f0*/  IMAD.MOV.U32 R13, RZ, RZ, -0x7fffffe0 ;  /* 0x80000020ff0d7424 */ /* 0x000fe200078e00ff */
[----:B------:R-:W-:-:S02]  /*1a800*/  MOV R21, 0x80000020 ;  /* 0x8000002000157802 */ /* 0x000fc40000000f00 */
[----:B0-----:R-:W-:Y:S01]  /*1a810*/  SHF.R.U32.HI R11, RZ, 0x7, R10 ;  /* 0x00000007ff0b7819 */ /* 0x001fe2000001160a */
[----:B------:R-:W-:-:S03]  /*1a820*/  VIADD R10, R9, 0x1 ;  /* 0x00000001090a7836 */ /* 0x000fc60000000000 */
[----:B------:R-:W-:-:S05]  /*1a830*/  IADD3 R11, R11, 0x8, RZ ;  /* 0x000000080b0b7810 */ /* 0x000fca0007ffe0ff */
[----:B------:R0:W-:Y:S01]  /*1a840*/  BAR.SYNC.DEFER_BLOCKING R11, 0x100 ;  /* 0x0004000b0000751d */ /* 0x0001e20000010000 */
[----:B------:R-:W-:-:S04]  /*1a850*/  ISETP.NE.AND P2, PT, R10, 0x2, PT ;  /* 0x000000020a00780c */ /* 0x000fc80003f45270 */
[----:B------:R-:W-:-:S05]  /*1a860*/  SEL R10, R10, RZ, P2 ;  /* 0x000000ff0a0a7207 */ /* 0x000fca0001000000 */
[----:B------:R-:W-:-:S04]  /*1a870*/  IMAD R12, R10, 0x780, R0 ;  /* 0x000007800a0c7824 */ /* 0x000fc800078e0200 */
[C---:B------:R-:W-:Y:S01]  /*1a880*/  VIADD R14, R12.reuse, 0x80 ;  /* 0x000000800c0e7836 */ /* 0x040fe20000000000 */
[C---:B------:R-:W-:Y:S01]  /*1a890*/  R2UR UR22, R12.reuse ;  /* 0x000000000c1672ca */ /* 0x040fe200000e0000 */
[C---:B------:R-:W-:Y:S02]  /*1a8a0*/  VIADD R20, R12.reuse, 0x100 ;  /* 0x000001000c147836 */ /* 0x040fe40000000000 */
[----:B------:R-:W-:Y:S01]  /*1a8b0*/  VIADD R88, R12, 0x200 ;  /* 0x000002000c587836 */ /* 0x000fe20000000000 */
[----:B------:R-:W-:Y:S01]  /*1a8c0*/  R2UR UR26, R14 ;  /* 0x000000000e1a72ca */ /* 0x000fe200000e0000 */
[----:B------:R-:W-:Y:S01]  /*1a8d0*/  VIADD R14, R12, 0x180 ;  /* 0x000001800c0e7836 */ /* 0x000fe20000000000 */
[----:B------:R-:W-:Y:S02]  /*1a8e0*/  R2UR UR30, R20 ;  /* 0x00000000141e72ca */ /* 0x000fe400000e0000 */
[----:B------:R-:W-:Y:S01]  /*1a8f0*/  R2UR UR46, R88 ;  /* 0x00000000582e72ca */ /* 0x000fe200000e0000 */
[----:B------:R-:W-:Y:S01]  /*1a900*/  WARPGROUP.ARRIVE ;  /* 0x00000000000079c5 */ /* 0x000fe20000000000 */
[----:B------:R-:W-:Y:S01]  /*1a910*/  R2UR UR34, R14 ;  /* 0x000000000e2272ca */ /* 0x000fe200000e0000 */
[C---:B------:R-:W-:Y:S01]  /*1a920*/  VIADD R14, R12.reuse, 0x102 ;  /* 0x000001020c0e7836 */ /* 0x040fe20000000000 */
[----:B------:R-:W-:-:S03]  /*1a930*/  IADD3 R20, R12, 0x2, RZ ;  /* 0x000000020c147810 */ /* 0x000fc60007ffe0ff */
[----:B------:R-:W-:Y:S01]  /*1a940*/  QGMMA.64x32x32.F32.E4M3.E4M3 R152, gdesc[UR20], RZ, !UPT, gsb0 ;  /* 0x00600000149879f3 */ /* 0x000fe2000c0008ff */
[----:B------:R-:W-:Y:S01]  /*1a950*/  R2UR UR50, R20 ;  /* 0x00000000143272ca */ /* 0x000fe200000e0000 */
[----:B------:R-:W-:Y:S01]  /*1a960*/  VIADD R20, R12, 0x82 ;  /* 0x000000820c147836 */ /* 0x000fe20000000000 */
[----:B------:R-:W-:Y:S01]  /*1a970*/  R2UR UR23, R21 ;  /* 0x00000000151772ca */ /* 0x000fe200000e0000 */
[----:B------:R-:W-:Y:S01]  /*1a980*/  UMOV UR20, UR48 ;  /* 0x0000003000147c82 */ /* 0x000fe20008000000 */
[----:B------:R-:W-:Y:S02]  /*1a990*/  UMOV UR21, UR49 ;  /* 0x0000003100157c82 */ /* 0x000fe40008000000 */
[----:B------:R-:W-:Y:S01]  /*1a9a0*/  R2UR UR22, R20 ;  /* 0x00000000141672ca */ /* 0x000fe200000e0000 */
        /* <DEDUP_REMOVED lines=11> */
[----:B------:R-:W-:Y:S03]  /*1aa60*/  QGMMA.64x32x32.F32.E4M3.E4M3 R120, gdesc[UR28], RZ, !UPT, gsb0 ;  /* 0x006000001c7879f3 */ /* 0x000fe6000c0008ff */
[----:B------:R-:W-:Y:S02]  /*1aa70*/  WARPGROUP.DEPBAR.LE gsb0, 0x0 ;  /* 0x00008000000079c5 */ /* 0x000fe40000010000 */
[----:B------:R-:W-:-:S06]  /*1aa80*/  WARPGROUP.ARRIVE ;  /* 0x00000000000079c5 */ /* 0x000fcc0000000000 */
[----:B------:R-:W-:Y:S01]  /*1aa90*/  QGMMA.64x32x32.F32.E4M3.E4M3 R104, gdesc[UR32], RZ, !UPT, gsb0 ;  /* 0x00600000206879f3 */ /* 0x000fe2000c0008ff */
[----:B------:R-:W-:Y:S01]  /*1aaa0*/  R2UR UR34, R14 ;  /* 0x000000000e2272ca */ /* 0x000fe200000e0000 */
[----:B------:R-:W-:Y:S01]  /*1aab0*/  UMOV UR32, UR48 ;  /* 0x0000003000207c82 */ /* 0x000fe20008000000 */
[----:B------:R-:W-:Y:S01]  /*1aac0*/  R2UR UR35, R15 ;  /* 0x000000000f2372ca */ /* 0x000fe200000e0000 */
[----:B------:R-:W-:Y:S01]  /*1aad0*/  UMOV UR33, UR49 ;  /* 0x0000003100217c82 */ /* 0x000fe20008000000 */
[----:B------:R-:W-:Y:S01]  /*1aae0*/  IMAD.MOV.U32 R15, RZ, RZ, -0x7fffffe0 ;  /* 0x80000020ff0f7424 */ /* 0x000fe200078e00ff */
[----:B------:R-:W-:Y:S01]  /*1aaf0*/  IADD3 R14, R12, 0x202, RZ ;  /* 0x000002020c0e7810 */ /* 0x000fe20007ffe0ff */
        /* <DEDUP_REMOVED lines=8> */
[----:B------:R-:W-:-:S03]  /*1ab80*/  IMAD.MOV.U32 R15, RZ, RZ, -0x7fffffe0 ;  /* 0x80000020ff0f7424 */ /* 0x000fc600078e00ff */
[----:B------:R-:W-:Y:S02]  /*1ab90*/  R2UR UR6, R14 ;  /* 0x000000000e0672ca */ /* 0x000fe400000e0000 */
[----:B------:R-:W-:Y:S01]  /*1aba0*/  R2UR UR7, R15 ;  /* 0x000000000f0772ca */ /* 0x000fe200000e0000 */
[----:B------:R-:W-:Y:S01]  /*1abb0*/  IMAD.MOV.U32 R15, RZ, RZ, -0x7fffffe0 ;  /* 0x80000020ff0f7424 */ /* 0x000fe200078e00ff */
[----:B------:R-:W-:Y:S01]  /*1abc0*/  IADD3 R14, R12, 0x300, RZ ;  /* 0x000003000c0e7810 */ /* 0x000fe20007ffe0ff */
[----:B------:R-:W-:Y:S02]  /*1abd0*/  WARPGROUP.DEPBAR.LE gsb0, 0x0 ;  /* 0x00008000000079c5 */ /* 0x000fe40000010000 */
        /* <DEDUP_REMOVED lines=147> */
[C---:B------:R-:W-:Y:S01]  /*1b510*/  VIADD R14, R12.reuse, 0x682 ;  /* 0x000006820c0e7836 */ /* 0x040fe20000000000 */
[----:B------:R-:W-:Y:S01]  /*1b520*/  IADD3 R12, R12, 0x702, RZ ;  /* 0x000007020c0c7810 */ /* 0x000fe20007ffe0ff */
        /* <DEDUP_REMOVED lines=31> */
[----:B0-----:R-:W-:Y:S05]  /*1b720*/  @P1 BRA `(.L_x_626) ;  /* 0x0000000000281947 */ /* 0x001fea0003800000 */
[----:B------:R-:W-:Y:S05]  /*1b730*/  @!P0 BRA `(.L_x_627) ;  /* 0x0000000000048947 */ /* 0x000fea0003800000 */
[----:B------:R-:W-:Y:S01]  /*1b740*/  BPT.TRAP 0x1 ;  /* 0x000000040000795c */ /* 0x000fe20000300000 */
.L_x_627:
[----:B------:R-:W-:Y:S01]  /*1b750*/  SHF.L.U32 R8, R8, 0x1f, RZ ;  /* 0x0000001f08087819 */ /* 0x000fe200000006ff */
[----:B------:R-:W-:-:S04]  /*1b760*/  IMAD R11, R9, 0x8, R16 ;  /* 0x00000008090b7824 */ /* 0x000fc800078e0210 */
[----:B------:R0:W1:Y:S01]  /*1b770*/  SYNCS.PHASECHK.TRANS64.TRYWAIT P1, [R11+URZ+0x29850], R8 ;  /* 0x029850080b0075a7 */ /* 0x000062000802017f */
[----:B------:R-:W-:Y:S05]  /*1b780*/  @!P0 BRA `(.L_x_628) ;  /* 0x0000000000048947 */ /* 0x000fea0003800000 */
[----:B------:R-:W-:Y:S01]  /*1b790*/  BPT.TRAP 0x1 ;  /* 0x000000040000795c */ /* 0x000fe20000300000 */
.L_x_628:
[----:B-1----:R-:W-:Y:S05]  /*1b7a0*/  @P1 BRA `(.L_x_626) ;  /* 0x0000000000081947 */ /* 0x002fea0003800000 */
[----:B------:R-:W1:Y:S02]  /*1b7b0*/  SYNCS.PHASECHK.TRANS64.TRYWAIT P1, [R11+URZ+0x29850], R8 ;  /* 0x029850080b0075a7 */ /* 0x000e64000802017f */
[----:B-1----:R-:W-:Y:S05]  /*1b7c0*/  @!P1 BRA `(.L_x_629) ;  /* 0x000000c000509947 */ /* 0x002fea0003800000 */
.L_x_626:
[----:B01----:R-:W-:Y:S01]  /*1b7d0*/  VIADD R8, R16, 0x400 ;  /* 0x0000040010087836 */ /* 0x003fe20000000000 */
[----:B------:R-:W-:Y:S01]  /*1b7e0*/  MOV R13, 0xc0000010 ;  /* 0xc0000010000d7802 */ /* 0x000fe20000000f00 */
[----:B------:R-:W-:Y:S05]  /*1b7f0*/  WARPSYNC.ALL ;  /* 0x0000000000007948 */ /* 0x000fea0003800000 */
[----:B------:R-:W-:Y:S01]  /*1b800*/  SHF.R.U32.HI R8, RZ, 0x4, R8 ;  /* 0x00000004ff087819 */ /* 0x000fe20000011608 */
[----:B------:R-:W-:Y:S01]  /*1b810*/  WARPGROUP.ARRIVE ;  /* 0x00000000000079c5 */ /* 0x000fe20000000000 */
[----:B------:R-:W-:Y:S01]  /*1b820*/  R2UR UR7, R13 ;  /* 0x000000000d0772ca */ /* 0x000fe200000e0000 */
[----:B------:R-:W-:Y:S01]  /*1b830*/  IMAD.MOV.U32 R15, RZ, RZ, -0x3ffffff0 ;  /* 0xc0000010ff0f7424 */ /* 0x000fe200078e00ff */
[----:B------:R-:W-:-:S03]  /*1b840*/  LOP3.LUT R8, R8, 0x3fff, RZ, 0xc0, !PT ;  /* 0x00003fff08087812 */ /* 0x000fc600078ec0ff */
[----:B------:R-:W0:Y:S01]  /*1b850*/  S2R R204, SR_TID.X ;  /* 0x0000000000cc7919 */ /* 0x000e220000002100 */
[----:B------:R-:W-:-:S05]  /*1b860*/  LOP3.LUT R8, R8, 0x10000, RZ, 0xfc, !PT ;  /* 0x0001000008087812 */ /* 0x000fca00078efcff */
[----:B------:R-:W-:Y:S01]  /*1b870*/  IMAD R12, R9, 0x500, R8 ;  /* 0x00000500090c7824 */ /* 0x000fe200078e0208 */
[----:B------:R-:W-:-:S03]  /*1b880*/  FMNMX.FTZ R8, R152, R7, !PT ;  /* 0x0000000798087209 */ /* 0x000fc60007810000 */
[C---:B------:R-:W-:Y:S01]  /*1b890*/  VIADD R14, R12.reuse, 0x100 ;  /* 0x000001000c0e7836 */ /* 0x040fe20000000000 */
[----:B------:R-:W-:Y:S02]  /*1b8a0*/  R2UR UR6, R12 ;  /* 0x000000000c0672ca */ /* 0x000fe400000e0000 */
[----:B------:R-:W-:Y:S02]  /*1b8b0*/  FMNMX.FTZ R11, R153, R8, !PT ;  /* 0x00000008990b7209 */ /* 0x000fe40007810000 */
[----:B------:R-:W-:-:S09]  /*1b8c0*/  FMNMX.FTZ R8, R154, R6, !PT ;  /* 0x000000069a087209 */ /* 0x000fd20007810000 */
[----:B------:R-:W-:Y:S01]  /*1b8d0*/  QGMMA.64x128x32.F32.E4M3.E4M3 R24, R176, gdesc[UR4], R24, gsb0 ;  /* 0x01e00004b0187df3 */ /* 0x000fe20008000818 */
[----:B------:R-:W-:Y:S01]  /*1b8e0*/  R2UR UR6, R14 ;  /* 0x000000000e0672ca */ /* 0x000fe200000e0000 */
[----:B------:R-:W-:Y:S01]  /*1b8f0*/  VIADD R14, R12, 0x200 ;  /* 0x000002000c0e7836 */ /* 0x000fe20000000000 */
[----:B------:R-:W-:Y:S02]  /*1b900*/  R2UR UR7, R15 ;  /* 0x000000000f0772ca */ /* 0x000fe400000e0000 */
[----:B------:R-:W-:Y:S02]  /*1b910*/  MOV R15, 0xc0000010 ;  /* 0xc0000010000f7802 */ /* 0x000fe40000000f00 */
[----:B0-----:R-:W-:Y:S02]  /*1b920*/  LOP3.LUT R205, R204, 0x7f, RZ, 0xc0, !PT ;  /* 0x0000007fcccd7812 */ /* 0x001fe400078ec0ff */
[----:B------:R-:W0:Y:S02]  /*1b930*/  S2R R204, SR_TID.X ;  /* 0x0000000000cc7919 */ /* 0x000e240000002100 */
[----:B------:R-:W-:-:S02]  /*1b940*/  ISETP.NE.AND P1, PT, R205, RZ, PT ;  /* 0x000000ffcd00720c */ /* 0x000fc40003f25270 */
[----:B0-----:R-:W-:Y:S01]  /*1b950*/  SHF.R.U32.HI R204, RZ, 0x7, R204 ;  /* 0x00000007ffcc7819 */ /* 0x001fe200000116cc */
[----:B------:R-:W-:Y:S02]  /*1b960*/  WARPGROUP.DEPBAR.LE gsb0, 0x0 ;  /* 0x00008000000079c5 */ /* 0x000fe40000010000 */
[----:B------:R-:W-:-:S06]  /*1b970*/  WARPGROUP.ARRIVE ;  /* 0x00000000000079c5 */ /* 0x000fcc0000000000 */
[----:B------:R-:W-:Y:S01]  /*1b980*/  QGMMA.64x128x32.F32.E4M3.E4M3 R24, R180, gdesc[UR4], R24, gsb0 ;  /* 0x01e00004b4187df3 */ /* 0x000fe20008000818 */
[----:B------:R-:W-:Y:S02]  /*1b990*/  R2UR UR6, R14 ;  /* 0x000000000e0672ca */ /* 0x000fe400000e0000 */
        /* <DEDUP_REMOVED lines=31> */
[----:B------:R-:W-:Y:S01]  /*1bb90*/  R2UR UR7, R15 ;  /* 0x000000000f0772ca */ /* 0x000fe200000e0000 */
[----:B------:R-:W-:Y:S01]  /*1bba0*/  IMAD.MOV.U32 R15, RZ, RZ, -0x3ffffff0 ;  /* 0xc0000010ff0f7424 */ /* 0x000fe200078e00ff */
        /* <DEDUP_REMOVED lines=37> */
[----:B------:R-:W-:Y:S01]  /*1be00*/  FMNMX.FTZ R8, R94, R11, !PT ;  /* 0x0000000b5e087209 */ /* 0x000fe20007810000 */
[----:B------:R-:W-:Y:S02]  /*1be10*/  WARPGROUP.DEPBAR.LE gsb0, 0x0 ;  /* 0x00008000000079c5 */ /* 0x000fe40000010000 */
[----:B------:R-:W-:Y:S01]  /*1be20*/  WARPGROUP.ARRIVE ;  /* 0x00000000000079c5 */ /* 0x000fe20000000000 */
[----:B------:R-:W-:-:S02]  /*1be30*/  FMNMX.FTZ R13, R97, R14, !PT ;  /* 0x0000000e610d7209 */ /* 0x000fc40007810000 */
[----:B------:R-:W-:Y:S02]  /*1be40*/  FMNMX.FTZ R11, R95, R8, !PT ;  /* 0x000000085f0b7209 */ /* 0x000fe40007810000 */
[----:B------:R-:W-:Y:S01]  /*1be50*/  FMNMX.FTZ R14, R100, R13, !PT ;  /* 0x0000000d640e7209 */ /* 0x000fe20007810000 */
[----:B------:R-:W-:Y:S01]  /*1be60*/  QGMMA.64x128x32.F32.E4M3.E4M3 R24, R184, gdesc[UR4], R24, gsb0 ;  /* 0x01e00004b8187df3 */ /* 0x000fe20008000818 */
[----:B------:R-:W-:Y:S02]  /*1be70*/  FMNMX.FTZ R8, R98, R11, !PT ;  /* 0x0000000b62087209 */ /* 0x000fe40007810000 */
[----:B------:R-:W-:Y:S02]  /*1be80*/  FMNMX.FTZ R13, R101, R14, !PT ;  /* 0x0000000e650d7209 */ /* 0x000fe40007810000 */
[----:B------:R-:W-:Y:S02]  /*1be90*/  FMNMX.FTZ R11, R99, R8, !PT ;  /* 0x00000008630b7209 */ /* 0x000fe40007810000 */
[----:B------:R-:W-:Y:S01]  /*1bea0*/  R2UR UR7, R15 ;  /* 0x000000000f0772ca */ /* 0x000fe200000e0000 */
[----:B------:R-:W0:Y:S01]  /*1beb0*/  SHFL.BFLY PT, R14, R13, 0x2, 0x1f ;  /* 0x0c401f000d0e7f89 */ /* 0x000e2200000e0000 */
[----:B------:R-:W-:-:S04]  /*1bec0*/  FMNMX.FTZ R8, R102, R11, !PT ;  /* 0x0000000b66087209 */ /* 0x000fc80007810000 */
[----:B------:R-:W-:-:S05]  /*1bed0*/  FMNMX.FTZ R8, R103, R8, !PT ;  /* 0x0000000867087209 */ /* 0x000fca0007810000 */
[----:B------:R-:W1:Y:S01]  /*1bee0*/  SHFL.BFLY PT, R11, R8, 0x2, 0x1f ;  /* 0x0c401f00080b7f89 */ /* 0x000e6200000e0000 */
[----:B0-----:R-:W-:Y:S01]  /*1bef0*/  FMNMX.FTZ R20, R13, R14, !PT ;  /* 0x0000000e0d147209 */ /* 0x001fe20007810000 */
[C---:B------:R-:W-:Y:S01]  /*1bf00*/  VIADD R14, R12.reuse, 0x300 ;  /* 0x000003000c0e7836 */ /* 0x040fe20000000000 */
[----:B------:R-:W-:Y:S01]  /*1bf10*/  MOV R13, 0xc0000010 ;  /* 0xc0000010000d7802 */ /* 0x000fe20000000f00 */
[----:B------:R-:W-:-:S03]  /*1bf20*/  VIADD R12, R12, 0x400 ;  /* 0x000004000c0c7836 */ /* 0x000fc60000000000 */
[----:B------:R-:W-:Y:S02]  /*1bf30*/  R2UR UR6, R14 ;  /* 0x000000000e0672ca */ /* 0x000fe400000e0000 */
[----:B-1----:R-:W-:Y:S02]  /*1bf40*/  FMNMX.FTZ R15, R8, R11, !PT ;  /* 0x0000000b080f7209 */ /* 0x002fe40007810000 */
[----:B------:R-:W0:Y:S04]  /*1bf50*/  SHFL.BFLY PT, R11, R20, 0x1, 0x1f ;  /* 0x0c201f00140b7f89 */ /* 0x000e2800000e0000 */
[----:B------:R-:W1:Y:S01]  /*1bf60*/  SHFL.BFLY PT, R14, R15, 0x1, 0x1f ;  /* 0x0c201f000f0e7f89 */ /* 0x000e6200000e0000 */
[----:B0-----:R-:W-:Y:S02]  /*1bf70*/  FMNMX.FTZ R11, R20, R11, !PT ;  /* 0x0000000b140b7209 */ /* 0x001fe40007810000 */
[----:B-1----:R-:W-:-:S03]  /*1bf80*/  FMNMX.FTZ R14, R15, R14, !PT ;  /* 0x0000000e0f0e7209 */ /* 0x002fc60007810000 */
[----:B------:R-:W-:-:S04]  /*1bf90*/  FADD.FTZ R7, -R11, R7 ;  /* 0x000000070b077221 */ /* 0x000fc80000010100 */
[----:B------:R-:W-:Y:S01]  /*1bfa0*/  FMUL.FTZ R21, R2, R7 ;  /* 0x0000000702157220 */ /* 0x000fe20000410000 */
[----:B------:R-:W-:-:S03]  /*1bfb0*/  FADD.FTZ R7, -R14, R6 ;  /* 0x000000060e077221 */ /* 0x000fc60000010100 */
[----:B------:R0:W-:Y:S01]  /*1bfc0*/  MUFU.EX2 R6, R21 ;  /* 0x0000001500067308 */ /* 0x0001e20000000800 */
[----:B------:R-:W-:-:S07]  /*1bfd0*/  FMUL.FTZ R7, R2, R7 ;  /* 0x0000000702077220 */ /* 0x000fce0000410000 */
[----:B------:R-:W-:Y:S01]  /*1bfe0*/  MUFU.EX2 R7, R7 ;  /* 0x0000000700077308 */ /* 0x000fe20000000800 */
[----:B------:R-:W-:Y:S02]  /*1bff0*/  WARPGROUP.DEPBAR.LE gsb0, 0x0 ;  /* 0x00008000000079c5 */ /* 0x000fe40000010000 */
[----:B------:R-:W-:-:S06]  /*1c000*/  WARPGROUP.ARRIVE ;  /* 0x00000000000079c5 */ /* 0x000fcc0000000000 */
[----:B------:R-:W-:Y:S01]  /*1c010*/  QGMMA.64x128x32.F32.E4M3.E4M3 R24, R188, gdesc[UR4], R24, gsb0 ;  /* 0x01e00004bc187df3 */ /* 0x000fe20008000818 */
[----:B------:R-:W-:Y:S01]  /*1c020*/  R2UR UR7, R13 ;  /* 0x000000000d0772ca */ /* 0x000fe200000e0000 */
[----:B------:R-:W-:Y:S01]  /*1c030*/  FFMA.FTZ R13, R2, R11, -8 ;  /* 0xc1000000020d7423 */ /* 0x000fe2000001000b */
[----:B------:R-:W-:-:S03]  /*1c040*/  R2UR UR6, R12 ;  /* 0x000000000c0672ca */ /* 0x000fc600000e0000 */
[C-C-:B------:R-:W-:Y:S01]  /*1c050*/  FFMA.FTZ R15, R2.reuse, R152, -R13.reuse ;  /* 0x00000098020f7223 */ /* 0x140fe2000001080d */
[----:B------:R-:W-:-:S01]  /*1c060*/  FFMA.FTZ R8, R2, R153, -R13 ;  /* 0x0000009902087223 */ /* 0x000fc2000001080d */
[C-C-:B0-----:R-:W-:Y:S01]  /*1c070*/  FFMA.FTZ R21, R2.reuse, R157, -R13.reuse ;  /* 0x0000009d02157223 */ /* 0x141fe2000001080d */
[----:B------:R-:W-:-:S01]  /*1c080*/  FFMA.FTZ R12, R2, R156, -R13 ;  /* 0x0000009c020c7223 */ /* 0x000fc2000001080d */
[C-C-:B------:R-:W-:Y:S01]  /*1c090*/  FFMA.FTZ R20, R2.reuse, R160, -R13.reuse ;  /* 0x000000a002147223 */ /* 0x140fe2000001080d */
        /* <DEDUP_REMOVED lines=35> */
[C---:B------:R-:W-:Y:S01]  /*1c2d0*/  FFMA.FTZ R101, R2.reuse, R14, -8 ;  /* 0xc100000002657423 */ /* 0x040fe2000001000e */
[----:B------:R-:W0:Y:S03]  /*1c2e0*/  MUFU.EX2 R15, R15 ;  /* 0x0000000f000f7308 */ /* 0x000e260000000800 */
[----:B------:R-:W-:-:S01]  /*1c2f0*/  FFMA.FTZ R154, R2, R154, -R101 ;  /* 0x0000009a029a7223 */ /* 0x000fc20000010865 */
[C-C-:B------:R-:W-:Y:S01]  /*1c300*/  FFMA.FTZ R155, R2.reuse, R155, -R101.reuse ;  /* 0x0000009b029b7223 */ /* 0x140fe20000010865 */
[----:B------:R-:W-:-:S01]  /*1c310*/  FFMA.FTZ R156, R2, R158, -R101 ;  /* 0x0000009e029c7223 */ /* 0x000fc20000010865 */
[C-C-:B------:R-:W-:Y:S01]  /*1c320*/  FFMA.FTZ R159, R2.reuse, R159, -R101.reuse ;  /* 0x0000009f029f7223 */ /* 0x140fe20000010865 */
[----:B------:R-:W-:-:S01]  /*1c330*/  FFMA.FTZ R158, R2, R162, -R101 ;  /* 0x000000a2029e7223 */ /* 0x000fc20000010865 */
[----:B------:R-:W1:Y:S01]  /*1c340*/  MUFU.EX2 R8, R8 ;  /* 0x0000000800087308 */ /* 0x000e620000000800 */
[----:B------:R-:W-:-:S01]  /*1c350*/  FFMA.FTZ R161, R2, R163, -R101 ;  /* 0x000000a302a17223 */ /* 0x000fc20000010865 */
[C-C-:B------:R-:W-:Y:S01]  /*1c360*/  FFMA.FTZ R160, R2.reuse, R166, -R101.reuse ;  /* 0x000000a602a07223 */ /* 0x140fe20000010865 */
[----:B------:R-:W-:-:S01]  /*1c370*/  FFMA.FTZ R163, R2, R167, -R101 ;  /* 0x000000a702a37223 */ /* 0x000fc20000010865 */
[C-C-:B------:R-:W-:Y:S01]  /*1c380*/  FFMA.FTZ R138, R2.reuse, R138, -R101.reuse ;  /* 0x0000008a028a7223 */ /* 0x140fe20000010865 */
[----:B------:R-:W-:-:S01]  /*1c390*/  FFMA.FTZ R139, R2, R139, -R101 ;  /* 0x0000008b028b7223 */ /* 0x000fc20000010865 */
[C-C-:B------:R-:W-:Y:S01]  /*1c3a0*/  FFMA.FTZ R142, R2.reuse, R142, -R101.reuse ;  /* 0x0000008e028e7223 */ /* 0x140fe20000010865 */
[----:B------:R-:W-:-:S01]  /*1c3b0*/  FFMA.FTZ R143, R2, R143, -R101 ;  /* 0x0000008f028f7223 */ /* 0x000fc20000010865 */
[----:B------:R-:W2:Y:S01]  /*1c3c0*/  MUFU.EX2 R154, R154 ;  /* 0x0000009a009a7308 */ /* 0x000ea20000000800 */
[----:B0-----:R-:W-:-:S01]  /*1c3d0*/  FFMA.FTZ R3, R6, R3, R15 ;  /* 0x0000000306037223 */ /* 0x001fc2000001000f */
[C-C-:B------:R-:W-:Y:S01]  /*1c3e0*/  FFMA.FTZ R146, R2.reuse, R146, -R101.reuse ;  /* 0x0000009202927223 */ /* 0x140fe20000010865 */
[----:B------:R-:W-:-:S01]  /*1c3f0*/  FFMA.FTZ R147, R2, R147, -R101 ;  /* 0x0000009302937223 */ /* 0x000fc20000010865 */
[C-C-:B------:R-:W-:Y:S01]  /*1c400*/  FFMA.FTZ R150, R2.reuse, R150, -R101.reuse ;  /* 0x0000009602967223 */ /* 0x140fe20000010865 */
[----:B------:R-:W-:-:S01]  /*1c410*/  FFMA.FTZ R151, R2, R151, -R101 ;  /* 0x0000009702977223 */ /* 0x000fc20000010865 */
[C-C-:B------:R-:W-:Y:S01]  /*1c420*/  FFMA.FTZ R122, R2.reuse, R122, -R101.reuse ;  /* 0x0000007a027a7223 */ /* 0x140fe20000010865 */
[----:B------:R-:W-:-:S01]  /*1c430*/  FFMA.FTZ R123, R2, R123, -R101 ;  /* 0x0000007b027b7223 */ /* 0x000fc20000010865 */
[----:B------:R-:W0:Y:S01]  /*1c440*/  MUFU.EX2 R155, R155 ;  /* 0x0000009b009b7308 */ /* 0x000e220000000800 */
[----:B-1----:R-:W-:-:S01]  /*1c450*/  FADD.FTZ R3, R8, R3 ;  /* 0x0000000308037221 */ /* 0x002fc20000010000 */
[C-C-:B------:R-:W-:Y:S01]  /*1c460*/  FFMA.FTZ R126, R2.reuse, R126, -R101.reuse ;  /* 0x0000007e027e7223 */ /* 0x140fe20000010865 */
[----:B------:R-:W-:-:S01]  /*1c470*/  FFMA.FTZ R127, R2, R127, -R101 ;  /* 0x0000007f027f7223 */ /* 0x000fc20000010865 */
[C-C-:B------:R-:W-:Y:S01]  /*1c480*/  FFMA.FTZ R130, R2.reuse, R130, -R101.reuse ;  /* 0x0000008202827223 */ /* 0x140fe20000010865 */
[----:B------:R-:W-:-:S01]  /*1c490*/  FFMA.FTZ R131, R2, R131, -R101 ;  /* 0x0000008302837223 */ /* 0x000fc20000010865 */
[C-C-:B------:R-:W-:Y:S01]  /*1c4a0*/  FFMA.FTZ R134, R2.reuse, R134, -R101.reuse ;  /* 0x0000008602867223 */ /* 0x140fe20000010865 */
[----:B------:R-:W-:-:S01]  /*1c4b0*/  FFMA.FTZ R135, R2, R135, -R101 ;  /* 0x0000008702877223 */ /* 0x000fc20000010865 */
[----:B------:R-:W1:Y:S01]  /*1c4c0*/  MUFU.EX2 R12, R12 ;  /* 0x0000000c000c7308 */ /* 0x000e620000000800 */
[----:B--2---:R-:W-:-:S01]  /*1c4d0*/  FFMA.FTZ R4, R7, R4, R154 ;  /* 0x0000000407047223 */ /* 0x004fc2000001009a */
[C-C-:B------:R-:W-:Y:S01]  /*1c4e0*/  FFMA.FTZ R106, R2.reuse, R106, -R101.reuse ;  /* 0x0000006a026a7223 */ /* 0x140fe20000010865 */
[----:B------:R-:W-:-:S01]  /*1c4f0*/  FFMA.FTZ R107, R2, R107, -R101 ;  /* 0x0000006b026b7223 */ /* 0x000fc20000010865 */
[C-C-:B------:R-:W-:Y:S01]  /*1c500*/  FFMA.FTZ R110, R2.reuse, R110, -R101.reuse ;  /* 0x0000006e026e7223 */ /* 0x140fe20000010865 */
[----:B------:R-:W-:-:S01]  /*1c510*/  FFMA.FTZ R111, R2, R111, -R101 ;  /* 0x0000006f026f7223 */ /* 0x000fc20000010865 */
[C-C-:B------:R-:W-:Y:S01]  /*1c520*/  FFMA.FTZ R114, R2.reuse, R114, -R101.reuse ;  /* 0x0000007202727223 */ /* 0x140fe20000010865 */
[----:B------:R-:W-:-:S01]  /*1c530*/  FFMA.FTZ R115, R2, R115, -R101 ;  /* 0x0000007302737223 */ /* 0x000fc20000010865 */
[----:B------:R-:W2:Y:S01]  /*1c540*/  MUFU.EX2 R156, R156 ;  /* 0x0000009c009c7308 */ /* 0x000ea20000000800 */
[----:B0-----:R-:W-:-:S01]  /*1c550*/  FADD.FTZ R165, R155, R4 ;  /* 0x000000049ba57221 */ /* 0x001fc20000010000 */
        /* <DEDUP_REMOVED lines=11> */
[----:B------:R-:W-:-:S03]  /*1c610*/  FFMA.FTZ R101, R2, R103, -R101 ;  /* 0x0000006702657223 */ /* 0x000fc60000010865 */
        /* <DEDUP_REMOVED lines=10> */
[----:B------:R-:W-:-:S06]  /*1c6c0*/  WARPGROUP.DEPBAR.LE gsb0, 0x0 ;  /* 0x00008000000079c5 */ /* 0x000fcc0000010000 */
[----:B------:R-:W0:Y:S01]  /*1c6d0*/  MUFU.EX2 R152, R152 ;  /* 0x0000009800987308 */ /* 0x000e220000000800 */
[----:B-1----:R-:W-:-:S01]  /*1c6e0*/  FADD.FTZ R3, R153, R4 ;  /* 0x0000000499037221 */ /* 0x002fc20000010000 */
[----:B------:R-:W-:-:S06]  /*1c6f0*/  WARPGROUP.ARRIVE ;  /* 0x00000000000079c5 */ /* 0x000fcc0000000000 */
[----:B------:R-:W1:Y:S01]  /*1c700*/  MUFU.EX2 R160, R160 ;  /* 0x000000a000a07308 */ /* 0x000e620000000800 */
[----:B--2---:R-:W-:-:S01]  /*1c710*/  FADD.FTZ R165, R161, R162 ;  /* 0x000000a2a1a57221 */ /* 0x004fc20000010000 */
[----:B------:R-:W-:Y:S06]  /*1c720*/  QGMMA.64x128x32.F32.E4M3.E4M3 R24, R192, gdesc[UR4], R24, gsb0 ;  /* 0x01e00004c0187df3 */ /* 0x000fec0008000818 */
        /* <DEDUP_REMOVED lines=36> */
[----:B------:R-:W-:-:S06]  /*1c970*/  WARPGROUP.DEPBAR.LE gsb0, 0x0 ;  /* 0x00008000000079c5 */ /* 0x000fcc0000010000 */
        /* <DEDUP_REMOVED lines=54> */
[----:B------:R-:W-:-:S06]  /*1cce0*/  IADD3 R3, -R204, 0xb, RZ ;  /* 0x0000000bcc037810 */ /* 0x000fcc0007ffe1ff */
        /* <DEDUP_REMOVED lines=12> */
[----:B------:R-:W-:-:S04]  /*1cdb0*/  @!P1 IMAD R4, R10, 0x8, R16 ;  /* 0x000000080a049824 */ /* 0x000fc800078e0210 */
[----:B------:R-:W-:Y:S02]  /*1cdc0*/  @!P1 VIADD R4, R4, 0x29840 ;  /* 0x0002984004049836 */ /* 0x000fe40000000000 */
[----:B------:R-:W2:Y:S01]  /*1cdd0*/  MUFU.EX2 R90, R90 ;  /* 0x0000005a005a7308 */ /* 0x000ea20000000800 */
[----:B0-----:R-:W-:-:S02]  /*1cde0*/  FADD.FTZ R167, R119, R162 ;  /* 0x000000a277a77221 */ /* 0x001fc40000010000 */
[----:B------:R-:W-:Y:S01]  /*1cdf0*/  @!P1 PRMT R4, RZ, 0x654, R4 ;  /* 0x00000654ff049816 */ /* 0x000fe20000000004 */
[----:B------:R0:W-:Y:S06]  /*1ce00*/  BAR.ARV R3, 0x100 ;  /* 0x000400030000751d */ /* 0x0001ec0000002000 */
[----:B------:R-:W3:Y:S01]  /*1ce10*/  MUFU.EX2 R89, R89 ;  /* 0x0000005900597308 */ /* 0x000ee20000000800 */
[----:B-1----:R-:W-:-:S01]  /*1ce20*/  FADD.FTZ R162, R88, R165 ;  /* 0x000000a558a27221 */ /* 0x002fc20000010000 */
[----:B------:R1:W-:Y:S01]  /*1ce30*/  @!P1 SYNCS.ARRIVE.TRANS64.RED.A1T0 RZ, [R4+URZ], RZ ;  /* 0x000000ff04ff99a7 */ /* 0x0003e2000810043f */
[----:B--2---:R-:W-:-:S05]  /*1ce40*/  FADD.FTZ R164, R90, R167 ;  /* 0x000000a75aa47221 */ /* 0x004fca0000010000 */
[----:B------:R-:W0:Y:S08]  /*1ce50*/  MUFU.EX2 R91, R91 ;  /* 0x0000005b005b7308 */ /* 0x000e300000000800 */
[----:B------:R-:W2:Y:S01]  /*1ce60*/  MUFU.EX2 R92, R92 ;  /* 0x0000005c005c7308 */ /* 0x000ea20000000800 */
[----:B---3--:R-:W-:-:S07]  /*1ce70*/  FADD.FTZ R165, R89, R162 ;  /* 0x000000a259a57221 */ /* 0x008fce0000010000 */
[----:B------:R-:W3:Y:S01]  /*1ce80*/  MUFU.EX2 R94, R94 ;  /* 0x0000005e005e7308 */ /* 0x000ee20000000800 */
[----:B0-----:R-:W-:-:S07]  /*1ce90*/  FADD.FTZ R3, R91, R164 ;  /* 0x000000a45b037221 */ /* 0x001fce0000010000 */
[----:B------:R-:W0:Y:S01]  /*1cea0*/  MUFU.EX2 R93, R93 ;  /* 0x0000005d005d7308 */ /* 0x000e220000000800 */
[----:B--2---:R-:W-:-:S07]  /*1ceb0*/  FADD.FTZ R162, R92, R165 ;  /* 0x000000a55ca27221 */ /* 0x004fce0000010000 */
[----:B------:R-:W2:Y:S01]  /*1cec0*/  MUFU.EX2 R95, R95 ;  /* 0x0000005f005f7308 */ /* 0x000ea20000000800 */
[----:B---3--:R-:W-:-:S07]  /*1ced0*/  FADD.FTZ R164, R94, R3 ;  /* 0x000000035ea47221 */ /* 0x008fce0000010000 */
[----:B------:R-:W1:Y:S01]  /*1cee0*/  MUFU.EX2 R96, R96 ;  /* 0x0000006000607308 */ /* 0x000e620000000800 */
[----:B0-----:R-:W-:-:S07]  /*1cef0*/  FADD.FTZ R3, R93, R162 ;  /* 0x000000a25d037221 */ /* 0x001fce0000010000 */
[----:B------:R-:W0:Y:S01]  /*1cf00*/  MUFU.EX2 R98, R98 ;  /* 0x0000006200627308 */ /* 0x000e220000000800 */
[----:B--2---:R-:W-:-:S07]  /*1cf10*/  FADD.FTZ R103, R95, R164 ;  /* 0x000000a45f677221 */ /* 0x004fce0000010000 */
[----:B------:R-:W2:Y:S01]  /*1cf20*/  MUFU.EX2 R97, R97 ;  /* 0x0000006100617308 */ /* 0x000ea20000000800 */
[----:B-1----:R-:W-:-:S07]  /*1cf30*/  FADD.FTZ R4, R96, R3 ;  /* 0x0000000360047221 */ /* 0x002fce0000010000 */
        /* <DEDUP_REMOVED lines=9> */
[----:B--2---:R-:W-:-:S01]  /*1cfd0*/  FADD.FTZ R162, R102, R103 ;  /* 0x0000006766a27221 */ /* 0x004fc20000010000 */
[----:B-1----:R-:W-:-:S03]  /*1cfe0*/  FADD.FTZ R3, R13, R4 ;  /* 0x000000040d037221 */ /* 0x002fc60000010000 */
[----:B0-----:R-:W-:Y:S01]  /*1cff0*/  FADD.FTZ R4, R101, R162 ;  /* 0x000000a265047221 */ /* 0x001fe20000010000 */
[----:B------:R-:W-:Y:S06]  /*1d000*/  @!P0 BRA `(.L_x_630) ;  /* 0x0000000000048947 */ /* 0x000fec0003800000 */
[----:B------:R-:W-:Y:S01]  /*1d010*/  BPT.TRAP 0x1 ;  /* 0x000000040000795c */ /* 0x000fe20000300000 */
.L_x_630:
[----:B------:R-:W-:Y:S01]  /*1d020*/  F2FP.SATFINITE.E4M3.F32.PACK_AB_MERGE_C R12, R21, R12, RZ ;  /* 0x0000000c150c723e */ /* 0x000fe200048070ff */
[-C--:B------:R-:W-:Y:S01]  /*1d030*/  FMUL.FTZ R24, R24, R6.reuse ;  /* 0x0000000618187220 */ /* 0x080fe20000410000 */
[----:B------:R-:W-:Y:S01]  /*1d040*/  ISETP.GT.AND P1, PT, R5, RZ, PT ;  /* 0x000000ff0500720c */ /* 0x000fe20003f24270 */
[-C--:B------:R-:W-:Y:S01]  /*1d050*/  FMUL.FTZ R25, R25, R6.reuse ;  /* 0x0000000619197220 */ /* 0x080fe20000410000 */
[----:B------:R-:W-:Y:S01]  /*1d060*/  F2FP.SATFINITE.E4M3.F32.PACK_AB_MERGE_C R176, R8, R15, R12 ;  /* 0x0000000f08b0723e */ /* 0x000fe2000480700c */
[----:B------:R-:W-:Y:S01]  /*1d070*/  IMAD R8, R9, 0x8, R16 ;  /* 0x0000000809087824 */ /* 0x000fe200078e0210 */
[----:B------:R-:W-:Y:S01]  /*1d080*/  MOV R9, UR37 ;  /* 0x0000002500097c02 */ /* 0x000fe20008000f00 */
[----:B------:R-:W-:Y:S01]  /*1d090*/  FMUL.FTZ R28, R28, R6 ;  /* 0x000000061c1c7220 */ /* 0x000fe20000410000 */
        /* <DEDUP_REMOVED lines=84> */
[----:B------:R-:W-:Y:S01]  /*1d5e0*/  VIADD R5, R5, 0xffffffff ;  /* 0xffffffff05057836 */ /* 0x000fe20000000000 */
[----:B------:R-:W-:Y:S01]  /*1d5f0*/  F2FP.SATFINITE.E4M3.F32.PACK_AB_MERGE_C R178, R153, R20, R152 ;  /* 0x0000001499b2723e */ /* 0x000fe20004807098 */
[----:B------:R-:W-:Y:S01]  /*1d600*/  IMAD.MOV.U32 R6, RZ, RZ, R14 ;  /* 0x000000ffff067224 */ /* 0x000fe200078e000e */
[----:B------:R-:W-:Y:S01]  /*1d610*/  F2FP.SATFINITE.E4M3.F32.PACK_AB_MERGE_C R179, R161, R158, R160 ;  /* 0x0000009ea1b3723e */ /* 0x000fe200048070a0 */
[----:B0-----:R-:W-:Y:S01]  /*1d620*/  IMAD.MOV.U32 R8, RZ, RZ, R198 ;  /* 0x000000ffff087224 */ /* 0x001fe200078e00c6 */
        /* <DEDUP_REMOVED lines=17> */
[----:B------:R-:W-:Y:S01]  /*1d740*/  MOV R7, R11 ;  /* 0x0000000b00077202 */ /* 0x000fe20000000f00 */
[----:B------:R-:W-:Y:S06]  /*1d750*/  @P1 BRA `(.L_x_631) ;  /* 0xffffffcc007c1947 */ /* 0x000fec000383ffff */
[----:B------:R-:W-:-:S07]  /*1d760*/  IMAD.MOV.U32 R156, RZ, RZ, R10 ;  /* 0x000000ffff9c7224 */ /* 0x000fce00078e000a */
.L_x_620:
[----:B------:R-:W-:Y:S05]  /*1d770*/  WARPSYNC.ALL ;  /* 0x0000000000007948 */ /* 0x000fea0003800000 */
[----:B------:R-:W-:Y:S06]  /*1d780*/  BAR.ARV 0x8, 0x180 ;  /* 0x0206000000007b1d */ /* 0x000fec0000002000 */
[----:B------:R-:W-:Y:S05]  /*1d790*/  @!P0 BRA `(.L_x_632) ;  /* 0x0000000000048947 */ /* 0x000fea0003800000 */
[----:B------:R-:W-:Y:S01]  /*1d7a0*/  BPT.TRAP 0x1 ;  /* 0x000000040000795c */ /* 0x000fe20000300000 */
.L_x_632:
[----:B------:R-:W-:Y:S02]  /*1d7b0*/  LEA R15, R156, R16, 0x3 ;  /* 0x000000109c0f7211 */ /* 0x000fe400078e18ff */
[----:B------:R-:W-:-:S04]  /*1d7c0*/  SHF.L.U32 R0, R198, 0x1f, RZ ;  /* 0x0000001fc6007819 */ /* 0x000fc800000006ff */
[----:B------:R0:W1:Y:S01]  /*1d7d0*/  SYNCS.PHASECHK.TRANS64.TRYWAIT P1, [R15+URZ+0x29850], R0 ;  /* 0x029850000f0075a7 */ /* 0x000062000802017f */
[----:B------:R-:W-:Y:S05]  /*1d7e0*/  @!P0 BRA `(.L_x_633) ;  /* 0x0000000000048947 */ /* 0x000fea0003800000 */
[----:B------:R-:W-:Y:S01]  /*1d7f0*/  BPT.TRAP 0x1 ;  /* 0x000000040000795c */ /* 0x000fe20000300000 */
.L_x_633:
[----:B------:R-:W-:-:S05]  /*1d800*/  VIADD R16, R16, 0x400 ;  /* 0x0000040010107836 */ /* 0x000fca0000000000 */
[----:B------:R-:W-:-:S04]  /*1d810*/  SHF.R.U32.HI R16, RZ, 0x4, R16 ;  /* 0x00000004ff107819 */ /* 0x000fc80000011610 */
[----:B------:R-:W-:-:S04]  /*1d820*/  LOP3.LUT R16, R16, 0x3fff, RZ, 0xc0, !PT ;  /* 0x00003fff10107812 */ /* 0x000fc800078ec0ff */
[----:B------:R-:W-:Y:S01]  /*1d830*/  LOP3.LUT R7, R16, 0x10000, RZ, 0xfc, !PT ;  /* 0x0001000010077812 */ /* 0x000fe200078efcff */
[----:B-1----:R-:W-:Y:S06]  /*1d840*/  @P1 BRA `(.L_x_634) ;  /* 0x0000000000081947 */ /* 0x002fec0003800000 */
[----:B------:R-:W1:Y:S02]  /*1d850*/  SYNCS.PHASECHK.TRANS64.TRYWAIT P1, [R15+URZ+0x29850], R0 ;  /* 0x029850000f0075a7 */ /* 0x000e64000802017f */
[----:B-1----:R-:W-:Y:S05]  /*1d860*/  @!P1 BRA `(.L_x_635) ;  /* 0x000000a0003c9947 */ /* 0x002fea0003800000 */
.L_x_634:
[----:B------:R-:W-:Y:S01]  /*1d870*/  IMAD R6, R156, 0x500, R7 ;  /* 0x000005009c067824 */ /* 0x000fe200078e0207 */
[----:B------:R-:W-:Y:S05]  /*1d880*/  WARPSYNC.ALL ;  /* 0x0000000000007948 */ /* 0x000fea0003800000 */
[----:B------:R-:W-:Y:S01]  /*1d890*/  IMAD.MOV.U32 R7, RZ, RZ, -0x3ffffff0 ;  /* 0xc0000010ff077424 */ /* 0x000fe200078e00ff */
[C---:B------:R-:W-:Y:S01]  /*1d8a0*/  R2UR UR6, R6.reuse ;  /* 0x00000000060672ca */ /* 0x040fe200000e0000 */
[----:B------:R-:W-:Y:S01]  /*1d8b0*/  WARPGROUP.ARRIVE ;  /* 0x00000000000079c5 */ /* 0x000fe20000000000 */
[C---:B------:R-:W-:Y:S01]  /*1d8c0*/  VIADD R8, R6.reuse, 0x100 ;  /* 0x0000010006087836 */ /* 0x040fe20000000000 */
[----:B------:R-:W-:Y:S01]  /*1d8d0*/  MOV R9, 0xc0000010 ;  /* 0xc000001000097802 */ /* 0x000fe20000000f00 */
[----:B------:R-:W-:Y:S01]  /*1d8e0*/  ULDC.64 UR4, c[0x0][0x9a0] ;  /* 0x0002680000047ab9 */ /* 0x000fe20000000a00 */
[----:B------:R-:W-:Y:S01]  /*1d8f0*/  R2UR UR7, R7 ;  /* 0x00000000070772ca */ /* 0x000fe200000e0000 */
[----:B------:R-:W-:Y:S01]  /*1d900*/  VIADD R20, R6, 0x200 ;  /* 0x0000020006147836 */ /* 0x000fe20000000000 */
[----:B------:R-:W-:Y:S01]  /*1d910*/  ISETP.NE.U32.AND P1, PT, RZ, UR4, PT ;  /* 0x00000004ff007c0c */ /* 0x000fe2000bf25070 */
[----:B------:R-:W-:-:S03]  /*1d920*/  IMAD.MOV.U32 R21, RZ, RZ, -0x3ffffff0 ;  /* 0xc0000010ff157424 */ /* 0x000fc600078e00ff */
[----:B------:R-:W-:-:S07]  /*1d930*/  ISETP.NE.AND.EX P1, PT, RZ, UR5, PT, P1 ;  /* 0x00000005ff007c0c */ /* 0x000fce000bf25310 */
[----:B------:R-:W-:Y:S01]  /*1d940*/  QGMMA.64x128x32.F32.E4M3.E4M3 R24, R176, gdesc[UR4], R24, gsb0 ;  /* 0x01e00004b0187df3 */ /* 0x000fe20008000818 */
[----:B------:R-:W-:Y:S02]  /*1d950*/  R2UR UR6, R8 ;  /* 0x00000000080672ca */ /* 0x000fe400000e0000 */
[----:B------:R-:W-:-:S03]  /*1d960*/  R2UR UR7, R9 ;  /* 0x00000000090772ca */ /* 0x000fc600000e0000 */
[----:B------:R-:W0:Y:S01]  /*1d970*/  @P1 LDC.64 R8, c[0x0][0x9c8] ;  /* 0x00027200ff081b82 */ /* 0x000e220000000a00 */
[----:B------:R-:W-:-:S07]  /*1d980*/  @P1 SHF.R.S32.HI R7, RZ, 0x1f, R206 ;  /* 0x0000001fff071819 */ /* 0x000fce00000114ce */
[----:B------:R-:W2:Y:S01]  /*1d990*/  @P1 LDC.64 R12, c[0x0][0x9d0] ;  /* 0x00027400ff0c1b82 */ /* 0x000ea20000000a00 */
[----:B01----:R-:W-:-:S04]  /*1d9a0*/  @P1 IMAD R0, R216, R8, RZ ;  /* 0x00000008d8001224 */ /* 0x003fc800078e02ff */
[C---:B------:R-:W-:Y:S02]  /*1d9b0*/  @P1 IMAD R5, R210.reuse, R9, R0 ;  /* 0x00000009d2051224 */ /* 0x040fe400078e0200 */
[----:B------:R-:W-:-:S04]  /*1d9c0*/  @P1 IMAD.WIDE.U32 R8, R210, R8, RZ ;  /* 0x00000008d2081225 */ /* 0x000fc800078e00ff */
[-C--:B--2---:R-:W-:Y:S02]  /*1d9d0*/  @P1 IMAD R0, R7, R12.reuse, RZ ;  /* 0x0000000c07001224 */ /* 0x084fe400078e02ff */
[----:B------:R-:W-:Y:S02]  /*1d9e0*/  @P1 IMAD.IADD R9, R9, 0x1, R5 ;  /* 0x0000000109091824 */ /* 0x000fe400078e0205 */
[C---:B------:R-:W-:Y:S01]  /*1d9f0*/  @P1 IMAD R5, R206.reuse, R13, R0 ;  /* 0x0000000dce051224 */ /* 0x040fe200078e0200 */
[----:B------:R-:W-:Y:S01]  /*1da00*/  MOV R0, 0x3f800000 ;  /* 0x3f80000000007802 */ /* 0x000fe20000000f00 */
[----:B------:R-:W-:-:S04]  /*1da10*/  @P1 IMAD.WIDE.U32 R8, R206, R12, R8 ;  /* 0x0000000cce081225 */ /* 0x000fc800078e0008 */
[----:B------:R-:W-:Y:S01]  /*1da20*/  @P1 IMAD.IADD R5, R9, 0x1, R5 ;  /* 0x0000000109051824 */ /* 0x000fe200078e0205 */
[----:B------:R-:W-:-:S04]  /*1da30*/  @P1 LEA R12, P2, R8, UR4, 0x2 ;  /* 0x00000004080c1c11 */ /* 0x000fc8000f8410ff */
[----:B------:R-:W-:-:S05]  /*1da40*/  @P1 LEA.HI.X R13, R8, UR5, R5, 0x2, P2 ;  /* 0x00000005080d1c11 */ /* 0x000fca00090f1405 */
[----:B------:R0:W2:Y:S01]  /*1da50*/  @P1 LDG.E R0, desc[UR54][R12.64] ;  /* 0x000000360c001981 */ /* 0x0000a2000c1e1900 */
[----:B------:R-:W-:Y:S02]  /*1da60*/  WARPGROUP.DEPBAR.LE gsb0, 0x0 ;  /* 0x00008000000079c5 */ /* 0x000fe40000010000 */
[----:B------:R-:W-:-:S06]  /*1da70*/  WARPGROUP.ARRIVE ;  /* 0x00000000000079c5 */ /* 0x000fcc0000000000 */
[----:B------:R-:W-:Y:S01]  /*1da80*/  QGMMA.64x128x32.F32.E4M3.E4M3 R24, R180, gdesc[UR4], R24, gsb0 ;  /* 0x01e00004b4187df3 */ /* 0x000fe20008000818 */
[----:B------:R-:W-:Y:S02]  /*1da90*/  R2UR UR6, R20 ;  /* 0x00000000140672ca */ /* 0x000fe400000e0000 */
[----:B------:R-:W-:Y:S01]  /*1daa0*/  R2UR UR7, R21 ;  /* 0x00000000150772ca */ /* 0x000fe200000e0000 */
[----:B------:R-:W-:Y:S02]  /*1dab0*/  VIADD R8, R6, 0x300 ;  /* 0x0000030006087836 */ /* 0x000fe40000000000 */
[----:B------:R-:W-:Y:S01]  /*1dac0*/  IMAD.MOV.U32 R9, RZ, RZ, -0x3ffffff0 ;  /* 0xc0000010ff097424 */ /* 0x000fe200078e00ff */
[----:B------:R-:W-:Y:S02]  /*1dad0*/  WARPGROUP.DEPBAR.LE gsb0, 0x0 ;  /* 0x00008000000079c5 */ /* 0x000fe40000010000 */
[----:B------:R-:W-:-:S07]  /*1dae0*/  WARPGROUP.ARRIVE ;  /* 0x00000000000079c5 */ /* 0x000fce0000000000 */
[----:B------:R-:W-:Y:S01]  /*1daf0*/  QGMMA.64x128x32.F32.E4M3.E4M3 R24, R184, gdesc[UR4], R24, gsb0 ;  /* 0x01e00004b8187df3 */ /* 0x000fe20008000818 */
[----:B------:R-:W-:Y:S02]  /*1db00*/  R2UR UR6, R8 ;  /* 0x00000000080672ca */ /* 0x000fe400000e0000 */
[----:B------:R-:W-:Y:S01]  /*1db10*/  R2UR UR7, R9 ;  /* 0x00000000090772ca */ /* 0x000fe200000e0000 */
[----:B------:R-:W-:Y:S01]  /*1db20*/  IMAD.MOV.U32 R7, RZ, RZ, -0x3ffffff0 ;  /* 0xc0000010ff077424 */ /* 0x000fe200078e00ff */
[----:B------:R-:W-:Y:S01]  /*1db30*/  IADD3 R6, R6, 0x400, RZ ;  /* 0x0000040006067810 */ /* 0x000fe20007ffe0ff */
[----:B------:R-:W1:Y:S01]  /*1db40*/  SHFL.BFLY PT, R8, R3, 0x2, 0x1f ;  /* 0x0c401f0003087f89 */ /* 0x000e6200000e0000 */
[----:B------:R-:W-:Y:S02]  /*1db50*/  WARPGROUP.DEPBAR.LE gsb0, 0x0 ;  /* 0x00008000000079c5 */ /* 0x000fe40000010000 */
[----:B------:R-:W-:-:S07]  /*1db60*/  WARPGROUP.ARRIVE ;  /* 0x00000000000079c5 */ /* 0x000fce0000000000 */
[----:B------:R-:W-:Y:S01]  /*1db70*/  QGMMA.64x128x32.F32.E4M3.E4M3 R24, R188, gdesc[UR4], R24, gsb0 ;  /* 0x01e00004bc187df3 */ /* 0x000fe20008000818 */
[----:B------:R-:W-:Y:S02]  /*1db80*/  R2UR UR6, R6 ;  /* 0x00000000060672ca */ /* 0x000fe400000e0000 */
[----:B------:R-:W-:Y:S02]  /*1db90*/  R2UR UR7, R7 ;  /* 0x00000000070772ca */ /* 0x000fe400000e0000 */
[----:B------:R-:W3:Y:S01]  /*1dba0*/  SHFL.BFLY PT, R7, R4, 0x2, 0x1f ;  /* 0x0c401f0004077f89 */ /* 0x000ee200000e0000 */
[----:B-1----:R-:W-:-:S05]  /*1dbb0*/  FADD.FTZ R8, R8, R3 ;  /* 0x0000000308087221 */ /* 0x002fca0000010000 */
[----:B------:R-:W1:Y:S01]  /*1dbc0*/  SHFL.BFLY PT, R5, R8, 0x1, 0x1f ;  /* 0x0c201f0008057f89 */ /* 0x000e6200000e0000 */
[----:B---3--:R-:W-:-:S05]  /*1dbd0*/  FADD.FTZ R7, R7, R4 ;  /* 0x0000000407077221 */ /* 0x008fca0000010000 */
[----:B------:R-:W3:Y:S01]  /*1dbe0*/  SHFL.BFLY PT, R6, R7, 0x1, 0x1f ;  /* 0x0c201f0007067f89 */ /* 0x000ee200000e0000 */
[----:B-1----:R-:W-:-:S05]  /*1dbf0*/  FADD.FTZ R9, R8, R5 ;  /* 0x0000000508097221 */ /* 0x002fca0000010000 */
[C---:B------:R-:W-:Y:S01]  /*1dc00*/  FSETP.NE.FTZ.AND P1, PT, R9.reuse, RZ, PT ;  /* 0x000000ff0900720b */ /* 0x040fe20003f35000 */
[----:B0-----:R-:W-:Y:S01]  /*1dc10*/  FMUL.FTZ R12, R9, 0.00390625 ;  /* 0x3b800000090c7820 */ /* 0x001fe20000410000 */
[----:B------:R-:W-:-:S04]  /*1dc20*/  IMAD.MOV.U32 R3, RZ, RZ, RZ ;  /* 0x000000ffff037224 */ /* 0x000fc800078e00ff */
[----:B------:R-:W-:Y:S01]  /*1dc30*/  FSETP.NE.FTZ.AND P2, PT, R12, RZ, PT ;  /* 0x000000ff0c00720b */ /* 0x000fe20003f55000 */
[----:B---3--:R-:W-:-:S04]  /*1dc40*/  FADD.FTZ R10, R7, R6 ;  /* 0x00000006070a7221 */ /* 0x008fc80000010000 */
[----:B------:R-:W-:Y:S02]  /*1dc50*/  FMUL.FTZ R6, R10, 0.00390625 ;  /* 0x3b8000000a067820 */ /* 0x000fe40000410000 */
[----:B------:R-:W-:Y:S03]  /*1dc60*/  @P1 MUFU.RCP R3, R9 ;  /* 0x0000000900031308 */ /* 0x000fe60000001000 */
[----:B------:R-:W-:Y:S01]  /*1dc70*/  FSETP.NE.FTZ.AND P3, PT, R6, RZ, PT ;  /* 0x000000ff0600720b */ /* 0x000fe20003f75000 */
[----:B------:R-:W-:Y:S02]  /*1dc80*/  WARPGROUP.DEPBAR.LE gsb0, 0x0 ;  /* 0x00008000000079c5 */ /* 0x000fe40000010000 */
[----:B------:R-:W-:-:S06]  /*1dc90*/  WARPGROUP.ARRIVE ;  /* 0x00000000000079c5 */ /* 0x000fcc0000000000 */
[----:B------:R-:W-:Y:S01]  /*1dca0*/  QGMMA.64x128x32.F32.E4M3.E4M3 R24, R192, gdesc[UR4], R24, gsb0 ;  /* 0x01e00004c0187df3 */ /* 0x000fe20008000818 */
[----:B------:R-:W-:Y:S01]  /*1dcb0*/  FSETP.NE.FTZ.AND P1, PT, R10, RZ, PT ;  /* 0x000000ff0a00720b */ /* 0x000fe20003f35000 */
[----:B------:R-:W-:Y:S02]  /*1dcc0*/  IMAD.MOV.U32 R7, RZ, RZ, RZ ;  /* 0x000000ffff077224 */ /* 0x000fe400078e00ff */
[----:B------:R-:W0:Y:S08]  /*1dcd0*/  @P3 MUFU.LG2 R6, R6 ;  /* 0x0000000600063308 */ /* 0x000e300000000c00 */
[----:B------:R-:W1:Y:S08]  /*1dce0*/  @P2 MUFU.LG2 R5, R12 ;  /* 0x0000000c00052308 */ /* 0x000e700000000c00 */
[----:B------:R-:W3:Y:S01]  /*1dcf0*/  @P1 MUFU.RCP R7, R10 ;  /* 0x0000000a00071308 */ /* 0x000ee20000001000 */
[C---:B------:R-:W-:Y:S01]  /*1dd00*/  @P2 FMUL.FTZ R4, R2.reuse, 0.69314718246459960938 ;  /* 0x3f31721802042820 */ /* 0x040fe20000410000 */
[----:B------:R-:W-:Y:S01]  /*1dd10*/  @P3 FMUL.FTZ R2, R2, 0.69314718246459960938 ;  /* 0x3f31721802023820 */ /* 0x000fe20000410000 */
[----:B0-----:R-:W-:Y:S01]  /*1dd20*/  @P3 FMUL.FTZ R9, R6, 0.69314718246459960938 ;  /* 0x3f31721806093820 */ /* 0x001fe20000410000 */
[----:B------:R-:W-:Y:S01]  /*1dd30*/  IMAD.MOV.U32 R89, RZ, RZ, -0x800000 ;  /* 0xff800000ff597424 */ /* 0x000fe200078e00ff */
[----:B------:R-:W-:Y:S01]  /*1dd40*/  MOV R88, 0xff800000 ;  /* 0xff80000000587802 */ /* 0x000fe20000000f00 */
[----:B-1----:R-:W-:Y:S01]  /*1dd50*/  @P2 FMUL.FTZ R5, R5, 0.69314718246459960938 ;  /* 0x3f31721805052820 */ /* 0x002fe20000410000 */
[----:B------:R-:W-:-:S01]  /*1dd60*/  @P3 FFMA.FTZ R89, R2, R14, R9 ;  /* 0x0000000e02593223 */ /* 0x000fc20000010009 */
[----:B--2---:R-:W-:-:S02]  /*1dd70*/  FMUL.FTZ R3, R3, R0 ;  /* 0x0000000003037220 */ /* 0x004fc40000410000 */
[----:B------:R-:W-:-:S01]  /*1dd80*/  @P2 FFMA.FTZ R88, R4, R11, R5 ;  /* 0x0000000b04582223 */ /* 0x000fc20000010005 */
[----:B---3--:R-:W-:Y:S01]  /*1dd90*/  FMUL.FTZ R2, R7, R0 ;  /* 0x0000000007027220 */ /* 0x008fe20000410000 */
[----:B------:R-:W-:Y:S02]  /*1dda0*/  WARPGROUP.DEPBAR.LE gsb0, 0x0 ;  /* 0x00008000000079c5 */ /* 0x000fe40000010000 */
[----:B------:R-:W-:Y:S05]  /*1ddb0*/  @!P0 BRA `(.L_x_636) ;  /* 0x0000000000048947 */ /* 0x000fea0003800000 */
[----:B------:R-:W-:Y:S01]  /*1ddc0*/  BPT.TRAP 0x1 ;  /* 0x000000040000795c */ /* 0x000fe20000300000 */
.L_x_636:
[----:B------:R-:W-:Y:S01]  /*1ddd0*/  VIADD R0, R15, 0x29860 ;  /* 0x000298600f007836 */ /* 0x000fe20000000000 */
[----:B------:R-:W-:Y:S01]  /*1dde0*/  IADD3 R156, R156, 0x1, RZ ;  /* 0x000000019c9c7810 */ /* 0x000fe20007ffe0ff */
[----:B------:R-:W-:Y:S02]  /*1ddf0*/  IMAD.U32 R5, RZ, RZ, UR37 ;  /* 0x00000025ff057e24 */ /* 0x000fe4000f8e00ff */
[-C--:B------:R-:W-:Y:S01]  /*1de00*/  FMUL.FTZ R103, R24, R3.reuse ;  /* 0x0000000318677220 */ /* 0x080fe20000410000 */
[-C--:B------:R-:W-:Y:S01]  /*1de10*/  FMUL.FTZ R100, R28, R3.reuse ;  /* 0x000000031c647220 */ /* 0x080fe20000410000 */
[----:B------:R-:W-:Y:S01]  /*1de20*/  ISETP.NE.AND P1, PT, R156, 0x2, PT ;  /* 0x000000029c00780c */ /* 0x000fe20003f25270 */
[-C--:B------:R-:W-:Y:S01]  /*1de30*/  FMUL.FTZ R98, R29, R3.reuse ;  /* 0x000000031d627220 */ /* 0x080fe20000410000 */
[----:B------:R-:W-:Y:S01]  /*1de40*/  PRMT R0, R5, 0x654, R0 ;  /* 0x0000065405007816 */ /* 0x000fe20000000000 */
[-C--:B------:R-:W-:Y:S01]  /*1de50*/  FMUL.FTZ R99, R32, R3.reuse ;  /* 0x0000000320637220 */ /* 0x080fe20000410000 */
        /* <DEDUP_REMOVED lines=29> */
[----:B------:R-:W-:Y:S01]  /*1e030*/  SEL R3, RZ, 0x1, P1 ;  /* 0x00000001ff037807 */ /* 0x000fe20000800000 */
        /* <DEDUP_REMOVED lines=32> */
[----:B------:R-:W-:Y:S01]  /*1e240*/  FMUL.FTZ R87, R87, R2 ;  /* 0x0000000257577220 */ /* 0x000fe20000410000 */
[----:B------:R-:W-:Y:S01]  /*1e250*/  LOP3.LUT R198, R198, R3, RZ, 0x3c, !PT ;  /* 0x00000003c6c67212 */ /* 0x000fe200078e3cff */
[----:B------:R-:W-:Y:S01]  /*1e260*/  UIADD3 UR43, UR43, 0x1, URZ ;  /* 0x000000012b2b7890 */ /* 0x000fe2000fffe03f */
[----:B0-----:R-:W-:-:S11]  /*1e270*/  SEL R156, R156, RZ, P1 ;  /* 0x000000ff9c9c7207 */ /* 0x001fd60000800000 */
.L_x_580:
[----:B------:R-:W-:Y:S05]  /*1e280*/  WARPSYNC.ALL ;  /* 0x0000000000007948 */ /* 0x000fea0003800000 */
[----:B------:R-:W0:Y:S08]  /*1e290*/  S2UR UR37, SR_CgaCtaId ;  /* 0x00000000002579c3 */ /* 0x000e300000008800 */
[----:B------:R-:W-:Y:S06]  /*1e2a0*/  BAR.SYNC.DEFER_BLOCKING 0x5, 0x180 ;  /* 0x0146000000007b1d */ /* 0x000fec0000010000 */
[----:B------:R-:W-:Y:S01]  /*1e2b0*/  UMOV UR4, 0x400 ;  /* 0x0000040000047882 */ /* 0x000fe20000000000 */
[----:B------:R-:W-:Y:S01]  /*1e2c0*/  BSSY B0, `(.L_x_637) ;  /* 0x0000275000007945 */ /* 0x000fe20003800000 */
[----:B0-----:R-:W-:-:S06]  /*1e2d0*/  ULEA UR4, UR37, UR4, 0x18 ;  /* 0x0000000425047291 */ /* 0x001fcc000f8ec03f */
[----:B------:R-:W-:-:S05]  /*1e2e0*/  IMAD.U32 R16, RZ, RZ, UR4 ;  /* 0x00000004ff107e24 */ /* 0x000fca000f8e00ff */
[----:B------:R0:W1:Y:S01]  /*1e2f0*/  LDS.128 R204, [R16+0x298d0] ;  /* 0x0298d00010cc7984 */ /* 0x0000620000000c00 */
[----:B------:R-:W-:Y:S06]  /*1e300*/  BAR.ARV 0x4, 0x180 ;  /* 0x0106000000007b1d */ /* 0x000fec0000002000 */
[----:B------:R-:W-:Y:S05]  /*1e310*/  @P0 BRA `(.L_x_638) ;  /* 0x0000001800c40947 */ /* 0x000fea0003800000 */
[----:B------:R-:W2:Y:S01]  /*1e320*/  S2R R54, SR_TID.X ;  /* 0x0000000000367919 */ /* 0x000ea20000002100 */
[----:B------:R-:W-:Y:S01]  /*1e330*/  ULDC.64 UR4, c[0x4][0x40] ;  /* 0x0100100000047ab9 */ /* 0x000fe20000000a00 */
[----:B------:R-:W3:Y:S01]  /*1e340*/  LDL R50, [R1+0x8] ;  /* 0x0000080001327983 */ /* 0x000ee20000100800 */
[----:B--2---:R-:W-:-:S05]  /*1e350*/  IMAD.SHL.U32 R0, R54, 0x4, RZ ;  /* 0x0000000436007824 */ /* 0x004fca00078e00ff */
[----:B------:R-:W-:-:S04]  /*1e360*/  LOP3.LUT R0, R0, 0xc, RZ, 0xc0, !PT ;  /* 0x0000000c00007812 */ /* 0x000fc800078ec0ff */
[----:B------:R-:W-:-:S05]  /*1e370*/  IADD3 R2, P0, R0, UR4, RZ ;  /* 0x0000000400027c10 */ /* 0x000fca000ff1e0ff */
[----:B------:R-:W-:-:S05]  /*1e380*/  IMAD.X R3, RZ, RZ, UR5, P0 ;  /* 0x00000005ff037e24 */ /* 0x000fca00080e06ff */
[----:B------:R2:W4:Y:S01]  /*1e390*/  LDG.E.CONSTANT R0, desc[UR54][R2.64] ;  /* 0x0000003602007981 */ /* 0x000522000c1e9900 */
[----:B------:R-:W-:Y:S01]  /*1e3a0*/  F2FP.BF16.F32.PACK_AB R68, R61, R68 ;  /* 0x000000443d44723e */ /* 0x000fe200000010ff */
[----:B------:R-:W-:Y:S01]  /*1e3b0*/  UMOV UR4, 0xffffffff ;  /* 0xffffffff00047882 */ /* 0x000fe20000000000 */
[----:B------:R-:W-:Y:S01]  /*1e3c0*/  F2FP.BF16.F32.PACK_AB R59, R47, R52 ;  /* 0x000000342f3b723e */ /* 0x000fe200000010ff */
[----:B------:R-:W0:Y:S01]  /*1e3d0*/  S2R R51, SR_SWINHI ;  /* 0x0000000000337919 */ /* 0x000e220000002f00 */
[----:B------:R-:W-:Y:S02]  /*1e3e0*/  F2FP.BF16.F32.PACK_AB R61, R43, R46 ;  /* 0x0000002e2b3d723e */ /* 0x000fe400000010ff */
[----:B------:R-:W-:Y:S02]  /*1e3f0*/  F2FP.BF16.F32.PACK_AB R43, R4, R5 ;  /* 0x00000005042b723e */ /* 0x000fe400000010ff */
[----:B------:R-:W-:Y:S02]  /*1e400*/  F2FP.BF16.F32.PACK_AB R67, R31, R34 ;  /* 0x000000221f43723e */ /* 0x000fe400000010ff */
[----:B------:R-:W-:-:S02]  /*1e410*/  F2FP.BF16.F32.PACK_AB R73, R15, R20 ;  /* 0x000000140f49723e */ /* 0x000fc400000010ff */
[----:B------:R-:W-:Y:S02]  /*1e420*/  F2FP.BF16.F32.PACK_AB R34, R11, R12 ;  /* 0x0000000c0b22723e */ /* 0x000fe400000010ff */
[----:B------:R-:W-:Y:S02]  /*1e430*/  F2FP.BF16.F32.PACK_AB R38, R35, R38 ;  /* 0x000000262326723e */ /* 0x000fe400000010ff */
        /* <DEDUP_REMOVED lines=10> */
[----:B------:R-:W-:Y:S02]  /*1e4e0*/  MOV R46, R16 ;  /* 0x00000010002e7202 */ /* 0x000fe40000000f00 */
[----:B0-----:R-:W-:Y:S02]  /*1e4f0*/  MOV R47, R51 ;  /* 0x00000033002f7202 */ /* 0x001fe40000000f00 */
[----:B------:R-:W-:Y:S02]  /*1e500*/  F2FP.BF16.F32.PACK_AB R39, R21, R24 ;  /* 0x000000181527723e */ /* 0x000fe400000010ff */
[----:B--2---:R-:W-:Y:S02]  /*1e510*/  LOP3.LUT P0, R2, R54, 0x3, RZ, 0xc0, !PT ;  /* 0x0000000336027812 */ /* 0x004fe4000780c0ff */
[----:B------:R-:W-:Y:S02]  /*1e520*/  F2FP.BF16.F32.PACK_AB R100, R100, R103 ;  /* 0x000000676464723e */ /* 0x000fe400000010ff */
[----:B------:R-:W-:-:S02]  /*1e530*/  F2FP.BF16.F32.PACK_AB R101, R98, R101 ;  /* 0x000000656265723e */ /* 0x000fc400000010ff */
[----:B------:R-:W-:Y:S02]  /*1e540*/  ISETP.EQ.OR P0, PT, R2, 0x3, !P0 ;  /* 0x000000030200780c */ /* 0x000fe40004702670 */
        /* <DEDUP_REMOVED lines=11> */
[----:B------:R-:W-:Y:S02]  /*1e600*/  SEL R13, R100, R101, P0 ;  /* 0x00000065640d7207 */ /* 0x000fe40000000000 */
[----:B------:R-:W-:Y:S01]  /*1e610*/  SEL R3, R101, R100, P0 ;  /* 0x0000006465037207 */ /* 0x000fe20000000000 */
[----:B---3--:R-:W-:-:S03]  /*1e620*/  IMAD.WIDE R4, R50, 0x2, R46 ;  /* 0x0000000232047825 */ /* 0x008fc600078e022e */
[C---:B------:R-:W-:Y:S02]  /*1e630*/  IADD3 R15, P5, R4.reuse, 0x4060, RZ ;  /* 0x00004060040f7810 */ /* 0x040fe40007fbe0ff */
[C---:B------:R-:W-:Y:S02]  /*1e640*/  IADD3 R11, P1, R4.reuse, 0x4040, RZ ;  /* 0x00004040040b7810 */ /* 0x040fe40007f3e0ff */
[----:B------:R-:W-:Y:S02]  /*1e650*/  LOP3.LUT R14, R15, 0x380, RZ, 0xc0, !PT ;  /* 0x000003800f0e7812 */ /* 0x000fe400078ec0ff */
[----:B------:R-:W-:Y:S02]  /*1e660*/  LOP3.LUT R10, R11, 0x380, RZ, 0xc0, !PT ;  /* 0x000003800b0a7812 */ /* 0x000fe400078ec0ff */
[----:B------:R-:W-:Y:S02]  /*1e670*/  IADD3 R7, P3, R4, 0x4000, RZ ;  /* 0x0000400004077810 */ /* 0x000fe40007f7e0ff */
[----:B------:R-:W-:-:S02]  /*1e680*/  SHF.R.U64 R14, R14, 0x3, RZ ;  /* 0x000000030e0e7819 */ /* 0x000fc400000012ff */
[----:B------:R-:W-:Y:S02]  /*1e690*/  SHF.R.U64 R10, R10, 0x3, RZ ;  /* 0x000000030a0a7819 */ /* 0x000fe400000012ff */
[----:B------:R-:W-:Y:S02]  /*1e6a0*/  LOP3.LUT R6, R7, 0x380, RZ, 0xc0, !PT ;  /* 0x0000038007067812 */ /* 0x000fe400078ec0ff */
[----:B------:R-:W-:Y:S02]  /*1e6b0*/  LOP3.LUT R14, R14, R15, RZ, 0x3c, !PT ;  /* 0x0000000f0e0e7212 */ /* 0x000fe400078e3cff */
[----:B------:R-:W-:Y:S01]  /*1e6c0*/  LOP3.LUT R10, R10, R11, RZ, 0x3c, !PT ;  /* 0x0000000b0a0a7212 */ /* 0x000fe200078e3cff */
[----:B------:R-:W-:Y:S01]  /*1e6d0*/  IMAD.X R11, RZ, RZ, R5, P1 ;  /* 0x000000ffff0b7224 */ /* 0x000fe200008e0605 */
[----:B------:R-:W-:Y:S02]  /*1e6e0*/  IADD3.X R15, RZ, R5, RZ, P5, !PT ;  /* 0x00000005ff0f7210 */ /* 0x000fe40002ffe4ff */
[----:B------:R-:W-:-:S02]  /*1e6f0*/  SHF.R.U64 R6, R6, 0x3, RZ ;  /* 0x0000000306067819 */ /* 0x000fc400000012ff */
[C---:B------:R-:W-:Y:S02]  /*1e700*/  IADD3 R9, P2, R4.reuse, 0x4020, RZ ;  /* 0x0000402004097810 */ /* 0x040fe40007f5e0ff */
[C---:B------:R-:W-:Y:S02]  /*1e710*/  IADD3 R25, P5, R4.reuse, 0x40, RZ ;  /* 0x0000004004197810 */ /* 0x040fe40007fbe0ff */
[C---:B------:R-:W-:Y:S02]  /*1e720*/  IADD3 R27, P1, R4.reuse, 0x20, RZ ;  /* 0x00000020041b7810 */ /* 0x040fe40007f3e0ff */
[----:B------:R-:W-:Y:S02]  /*1e730*/  IADD3 R21, P4, R4, 0x60, RZ ;  /* 0x0000006004157810 */ /* 0x000fe40007f9e0ff */
[----:B------:R-:W-:Y:S02]  /*1e740*/  LOP3.LUT R6, R6, R7, RZ, 0x3c, !PT ;  /* 0x0000000706067212 */ /* 0x000fe400078e3cff */
[----:B------:R-:W-:-:S02]  /*1e750*/  LOP3.LUT R8, R9, 0x380, RZ, 0xc0, !PT ;  /* 0x0000038009087812 */ /* 0x000fc400078ec0ff */
[----:B------:R-:W-:Y:S02]  /*1e760*/  LOP3.LUT R24, R25, 0x380, RZ, 0xc0, !PT ;  /* 0x0000038019187812 */ /* 0x000fe400078ec0ff */
[----:B------:R-:W-:Y:S02]  /*1e770*/  LOP3.LUT R26, R27, 0x380, RZ, 0xc0, !PT ;  /* 0x000003801b1a7812 */ /* 0x000fe400078ec0ff */
[----:B------:R-:W-:Y:S02]  /*1e780*/  LOP3.LUT R7, R4, 0x380, RZ, 0xc0, !PT ;  /* 0x0000038004077812 */ /* 0x000fe400078ec0ff */
[----:B------:R-:W-:Y:S02]  /*1e790*/  LOP3.LUT R20, R21, 0x380, RZ, 0xc0, !PT ;  /* 0x0000038015147812 */ /* 0x000fe400078ec0ff */
[----:B------:R-:W-:Y:S02]  /*1e7a0*/  SHF.R.U64 R8, R8, 0x3, RZ ;  /* 0x0000000308087819 */ /* 0x000fe400000012ff */
[----:B------:R-:W-:-:S02]  /*1e7b0*/  SHF.R.U64 R24, R24, 0x3, RZ ;  /* 0x0000000318187819 */ /* 0x000fc400000012ff */
[----:B------:R-:W-:Y:S02]  /*1e7c0*/  SHF.R.U64 R26, R26, 0x3, RZ ;  /* 0x000000031a1a7819 */ /* 0x000fe400000012ff */
[----:B------:R-:W-:Y:S02]  /*1e7d0*/  SHF.R.U64 R7, R7, 0x3, RZ ;  /* 0x0000000307077819 */ /* 0x000fe400000012ff */
[----:B------:R-:W-:Y:S02]  /*1e7e0*/  SHF.R.U64 R20, R20, 0x3, RZ ;  /* 0x0000000314147819 */ /* 0x000fe400000012ff */
[----:B------:R-:W-:Y:S01]  /*1e7f0*/  LOP3.LUT R8, R8, R9, RZ, 0x3c, !PT ;  /* 0x0000000908087212 */ /* 0x000fe200078e3cff */
[--C-:B------:R-:W-:Y:S01]  /*1e800*/  IMAD.X R9, RZ, RZ, R5.reuse, P2 ;  /* 0x000000ffff097224 */ /* 0x100fe200010e0605 */
[----:B------:R-:W-:Y:S01]  /*1e810*/  LOP3.LUT R24, R24, R25, RZ, 0x3c, !PT ;  /* 0x0000001918187212 */ /* 0x000fe200078e3cff */
[--C-:B------:R-:W-:Y:S01]  /*1e820*/  IMAD.X R25, RZ, RZ, R5.reuse, P5 ;  /* 0x000000ffff197224 */ /* 0x100fe200028e0605 */
[----:B------:R-:W-:Y:S01]  /*1e830*/  LOP3.LUT R26, R26, R27, RZ, 0x3c, !PT ;  /* 0x0000001b1a1a7212 */ /* 0x000fe200078e3cff */
[--C-:B------:R-:W-:Y:S01]  /*1e840*/  IMAD.X R27, RZ, RZ, R5.reuse, P1 ;  /* 0x000000ffff1b7224 */ /* 0x100fe200008e0605 */
[----:B------:R-:W-:Y:S01]  /*1e850*/  LOP3.LUT R4, R7, R4, RZ, 0x3c, !PT ;  /* 0x0000000407047212 */ /* 0x000fe200078e3cff */
[----:B------:R-:W-:Y:S01]  /*1e860*/  IMAD.X R7, RZ, RZ, R5, P3 ;  /* 0x000000ffff077224 */ /* 0x000fe200018e0605 */
[----:B------:R-:W-:-:S02]  /*1e870*/  LOP3.LUT R20, R20, R21, RZ, 0x3c, !PT ;  /* 0x0000001514147212 */ /* 0x000fc400078e3cff */
[-C--:B------:R-:W-:Y:S02]  /*1e880*/  IADD3.X R21, RZ, R5.reuse, RZ, P4, !PT ;  /* 0x00000005ff157210 */ /* 0x080fe400027fe4ff */
[----:B------:R-:W-:Y:S02]  /*1e890*/  MOV R78, R4 ;  /* 0x00000004004e7202 */ /* 0x000fe40000000f00 */
[----:B------:R-:W-:Y:S02]  /*1e8a0*/  MOV R62, R14 ;  /* 0x0000000e003e7202 */ /* 0x000fe40000000f00 */
[----:B------:R-:W-:Y:S02]  /*1e8b0*/  MOV R64, R10 ;  /* 0x0000000a00407202 */ /* 0x000fe40000000f00 */
[----:B------:R-:W-:Y:S02]  /*1e8c0*/  MOV R66, R8 ;  /* 0x0000000800427202 */ /* 0x000fe40000000f00 */
[----:B------:R-:W-:-:S02]  /*1e8d0*/  MOV R70, R6 ;  /* 0x0000000600467202 */ /* 0x000fc40000000f00 */
[----:B------:R-:W-:Y:S02]  /*1e8e0*/  MOV R72, R20 ;  /* 0x0000001400487202 */ /* 0x000fe40000000f00 */
[----:B------:R-:W-:Y:S02]  /*1e8f0*/  MOV R74, R24 ;  /* 0x00000018004a7202 */ /* 0x000fe40000000f00 */
[----:B------:R-:W-:Y:S02]  /*1e900*/  MOV R76, R26 ;  /* 0x0000001a004c7202 */ /* 0x000fe40000000f00 */
[----:B----4-:R-:W-:Y:S01]  /*1e910*/  LOP3.LUT R2, R0, 0x2, RZ, 0x3c, !PT ;  /* 0x0000000200027812 */ /* 0x010fe200078e3cff */
[----:B------:R-:W-:Y:S06]  /*1e920*/  BRA.DIV UR4, `(.L_x_639) ;  /* 0x0000009204207947 */ /* 0x000fec000b800000 */
[----:B------:R-:W-:Y:S01]  /*1e930*/  SEL R29, R40, R37, P0 ;  /* 0x00000025281d7207 */ /* 0x000fe20000000000 */
[----:B------:R-:W-:Y:S01]  /*1e940*/  SHFL.IDX PT, R6, R13, R0, 0x1c1f ;  /* 0x001c1f000d067589 */ /* 0x000fe200000e0000 */
[----:B------:R-:W-:Y:S02]  /*1e950*/  SEL R31, R37, R40, P0 ;  /* 0x00000028251f7207 */ /* 0x000fe40000000000 */
[----:B------:R-:W-:Y:S01]  /*1e960*/  SEL R25, R48, R45, P0 ;  /* 0x0000002d30197207 */ /* 0x000fe20000000000 */
[----:B------:R-:W-:Y:S01]  /*1e970*/  SHFL.IDX PT, R3, R3, R2, 0x1c1f ;  /* 0x001c1f0203037589 */ /* 0x000fe200000e0000 */
[----:B------:R-:W-:Y:S02]  /*1e980*/  SEL R27, R45, R48, P0 ;  /* 0x000000302d1b7207 */ /* 0x000fe40000000000 */
[----:B------:R-:W-:Y:S01]  /*1e990*/  SEL R33, R32, R35, P0 ;  /* 0x0000002320217207 */ /* 0x000fe20000000000 */
[----:B------:R-:W-:Y:S01]  /*1e9a0*/  SHFL.IDX PT, R26, R25, R0, 0x1c1f ;  /* 0x001c1f00191a7589 */ /* 0x000fe200000e0000 */
[----:B------:R-:W-:-:S02]  /*1e9b0*/  SEL R37, R39, R28, P0 ;  /* 0x0000001c27257207 */ /* 0x000fc40000000000 */
        /* <DEDUP_REMOVED lines=16> */
[----:B------:R-:W0:Y:S01]  /*1eac0*/  SHFL.IDX PT, R10, R5, R0, 0x1c1f ;  /* 0x001c1f00050a7589 */ /* 0x000e2200000e0000 */
        /* <DEDUP_REMOVED lines=8> */
[----:B------:R-:W2:Y:S01]  /*1eb50*/  SHFL.IDX PT, R38, R37, R0, 0x1c1f ;  /* 0x001c1f0025267589 */ /* 0x000ea200000e0000 */
[----:B------:R-:W-:-:S02]  /*1eb60*/  SEL R67, R30, R69, P0 ;  /* 0x000000451e437207 */ /* 0x000fc40000000000 */
[----:B------:R-:W-:Y:S01]  /*1eb70*/  SEL R71, R73, R34, P0 ;  /* 0x0000002249477207 */ /* 0x000fe20000000000 */
[----:B------:R-:W3:Y:S01]  /*1eb80*/  SHFL.IDX PT, R20, R21, R2, 0x1c1f ;  /* 0x001c1f0215147589 */ /* 0x000ee200000e0000 */
[----:B------:R-:W-:Y:S02]  /*1eb90*/  SEL R61, R42, R61, P0 ;  /* 0x0000003d2a3d7207 */ /* 0x000fe40000000000 */
[----:B------:R-:W-:Y:S01]  /*1eba0*/  SEL R69, R69, R30, P0 ;  /* 0x0000001e45457207 */ /* 0x000fe20000000000 */
[----:B------:R-:W4:Y:S01]  /*1ebb0*/  SHFL.IDX PT, R42, R41, R0, 0x1c1f ;  /* 0x001c1f00292a7589 */ /* 0x000f2200000e0000 */
[----:B------:R-:W-:Y:S02]  /*1ebc0*/  SEL R73, R34, R73, P0 ;  /* 0x0000004922497207 */ /* 0x000fe40000000000 */
[----:B------:R-:W-:Y:S01]  /*1ebd0*/  SEL R75, R77, R44, P0 ;  /* 0x0000002c4d4b7207 */ /* 0x000fe20000000000 */
[----:B------:R-:W1:Y:S01]  /*1ebe0*/  SHFL.IDX PT, R30, R29, R0, 0x1c1f ;  /* 0x001c1f001d1e7589 */ /* 0x000e6200000e0000 */
[----:B------:R-:W-:-:S02]  /*1ebf0*/  SEL R77, R44, R77, P0 ;  /* 0x0000004d2c4d7207 */ /* 0x000fc40000000000 */
[----:B0-----:R-:W-:Y:S01]  /*1ec00*/  SEL R8, R10, R7, P0 ;  /* 0x000000070a087207 */ /* 0x001fe20000000000 */
[----:B------:R-:W0:Y:S01]  /*1ec10*/  SHFL.IDX PT, R34, R33, R0, 0x1c1f ;  /* 0x001c1f0021227589 */ /* 0x000e2200000e0000 */
[----:B------:R-:W-:Y:S02]  /*1ec20*/  SEL R24, R26, R27, P0 ;  /* 0x0000001b1a187207 */ /* 0x000fe40000000000 */
[----:B------:R-:W-:Y:S01]  /*1ec30*/  SEL R4, R6, R3, P0 ;  /* 0x0000000306047207 */ /* 0x000fe20000000000 */
[----:B------:R-:W-:Y:S01]  /*1ec40*/  SHFL.IDX PT, R45, R45, R0, 0x1c1f ;  /* 0x001c1f002d2d7589 */ /* 0x000fe200000e0000 */
[----:B------:R-:W-:Y:S02]  /*1ec50*/  SEL R10, R7, R10, P0 ;  /* 0x0000000a070a7207 */ /* 0x000fe40000000000 */
[----:B------:R-:W-:Y:S01]  /*1ec60*/  SEL R26, R27, R26, P0 ;  /* 0x0000001a1b1a7207 */ /* 0x000fe20000000000 */
[----:B------:R-:W-:Y:S01]  /*1ec70*/  SHFL.IDX PT, R51, R51, R0, 0x1c1f ;  /* 0x001c1f0033337589 */ /* 0x000fe200000e0000 */
[----:B--2---:R-:W-:-:S02]  /*1ec80*/  SEL R36, R38, R39, P0 ;  /* 0x0000002726247207 */ /* 0x004fc40000000000 */
[----:B------:R-:W-:Y:S01]  /*1ec90*/  SEL R38, R39, R38, P0 ;  /* 0x0000002627267207 */ /* 0x000fe20000000000 */
[----:B------:R-:W-:Y:S01]  /*1eca0*/  SHFL.IDX PT, R55, R55, R0, 0x1c1f ;  /* 0x001c1f0037377589 */ /* 0x000fe200000e0000 */
[----:B---3--:R-:W-:Y:S02]  /*1ecb0*/  SEL R12, R9, R20, P0 ;  /* 0x00000014090c7207 */ /* 0x008fe40000000000 */
[----:B------:R-:W-:Y:S01]  /*1ecc0*/  SEL R14, R20, R9, P0 ;  /* 0x00000009140e7207 */ /* 0x000fe20000000000 */
[----:B------:R-:W-:Y:S01]  /*1ecd0*/  SHFL.IDX PT, R59, R59, R0, 0x1c1f ;  /* 0x001c1f003b3b7589 */ /* 0x000fe200000e0000 */
[----:B----4-:R-:W-:Y:S02]  /*1ece0*/  SEL R40, R42, R43, P0 ;  /* 0x0000002b2a287207 */ /* 0x010fe40000000000 */
[----:B------:R-:W-:Y:S01]  /*1ecf0*/  SEL R6, R3, R6, P0 ;  /* 0x0000000603067207 */ /* 0x000fe20000000000 */
[----:B------:R-:W-:Y:S01]  /*1ed00*/  SHFL.IDX PT, R63, R63, R0, 0x1c1f ;  /* 0x001c1f003f3f7589 */ /* 0x000fe200000e0000 */
[----:B-1----:R-:W-:-:S02]  /*1ed10*/  SEL R28, R30, R31, P0 ;  /* 0x0000001f1e1c7207 */ /* 0x002fc40000000000 */
[----:B------:R-:W-:Y:S01]  /*1ed20*/  SEL R30, R31, R30, P0 ;  /* 0x0000001e1f1e7207 */ /* 0x000fe20000000000 */
[----:B------:R-:W-:Y:S01]  /*1ed30*/  SHFL.IDX PT, R67, R67, R0, 0x1c1f ;  /* 0x001c1f0043437589 */ /* 0x000fe200000e0000 */
[----:B0-----:R-:W-:Y:S02]  /*1ed40*/  SEL R32, R34, R35, P0 ;  /* 0x0000002322207207 */ /* 0x001fe40000000000 */
[----:B------:R-:W-:Y:S01]  /*1ed50*/  SEL R34, R35, R34, P0 ;  /* 0x0000002223227207 */ /* 0x000fe20000000000 */
[----:B------:R-:W-:Y:S01]  /*1ed60*/  SHFL.IDX PT, R71, R71, R0, 0x1c1f ;  /* 0x001c1f0047477589 */ /* 0x000fe200000e0000 */
[----:B------:R-:W-:-:S03]  /*1ed70*/  SEL R42, R43, R42, P0 ;  /* 0x0000002a2b2a7207 */ /* 0x000fc60000000000 */
[----:B------:R0:W1:Y:S04]  /*1ed80*/  SHFL.IDX PT, R44, R49, R2, 0x1c1f ;  /* 0x001c1f02312c7589 */ /* 0x00006800000e0000 */
[----:B------:R-:W2:Y:S04]  /*1ed90*/  SHFL.IDX PT, R48, R53, R2, 0x1c1f ;  /* 0x001c1f0235307589 */ /* 0x000ea800000e0000 */
[----:B------:R-:W3:Y:S01]  /*1eda0*/  SHFL.IDX PT, R50, R57, R2, 0x1c1f ;  /* 0x001c1f0239327589 */ /* 0x000ee200000e0000 */
[----:B0-----:R-:W-:-:S03]  /*1edb0*/  IMAD.MOV.U32 R49, RZ, RZ, RZ ;  /* 0x000000ffff317224 */ /* 0x001fc600078e00ff */
[----:B------:R-:W0:Y:S04]  /*1edc0*/  SHFL.IDX PT, R52, R61, R2, 0x1c1f ;  /* 0x001c1f023d347589 */ /* 0x000e2800000e0000 */
[----:B------:R-:W4:Y:S04]  /*1edd0*/  SHFL.IDX PT, R54, R65, R2, 0x1c1f ;  /* 0x001c1f0241367589 */ /* 0x000f2800000e0000 */
[----:B------:R-:W4:Y:S04]  /*1ede0*/  SHFL.IDX PT, R56, R69, R2, 0x1c1f ;  /* 0x001c1f0245387589 */ /* 0x000f2800000e0000 */
[----:B------:R-:W4:Y:S01]  /*1edf0*/  SHFL.IDX PT, R58, R73, R2, 0x1c1f ;  /* 0x001c1f02493a7589 */ /* 0x000f2200000e0000 */
[----:B-1----:R-:W-:-:S02]  /*1ee00*/  SEL R5, R45, R44, P0 ;  /* 0x0000002c2d057207 */ /* 0x002fc40000000000 */
[----:B------:R-:W-:Y:S01]  /*1ee10*/  SEL R7, R44, R45, P0 ;  /* 0x0000002d2c077207 */ /* 0x000fe20000000000 */
[----:B------:R1:W1:Y:S01]  /*1ee20*/  SHFL.IDX PT, R75, R75, R0, 0x1c1f ;  /* 0x001c1f004b4b7589 */ /* 0x00026200000e0000 */
[----:B--2---:R-:W-:Y:S02]  /*1ee30*/  SEL R9, R51, R48, P0 ;  /* 0x0000003033097207 */ /* 0x004fe40000000000 */
[----:B------:R-:W-:Y:S01]  /*1ee40*/  SEL R11, R48, R51, P0 ;  /* 0x00000033300b7207 */ /* 0x000fe20000000000 */
[----:B------:R2:W1:Y:S01]  /*1ee50*/  SHFL.IDX PT, R60, R77, R2, 0x1c1f ;  /* 0x001c1f024d3c7589 */ /* 0x00046200000e0000 */
[----:B---3--:R-:W-:Y:S02]  /*1ee60*/  SEL R13, R55, R50, P0 ;  /* 0x00000032370d7207 */ /* 0x008fe40000000000 */
[----:B------:R-:W-:Y:S02]  /*1ee70*/  SEL R15, R50, R55, P0 ;  /* 0x00000037320f7207 */ /* 0x000fe40000000000 */
[----:B0-----:R-:W-:-:S02]  /*1ee80*/  SEL R25, R59, R52, P0 ;  /* 0x000000343b197207 */ /* 0x001fc40000000000 */
[----:B------:R-:W-:Y:S02]  /*1ee90*/  SEL R27, R52, R59, P0 ;  /* 0x0000003b341b7207 */ /* 0x000fe40000000000 */
[----:B----4-:R-:W-:Y:S02]  /*1eea0*/  SEL R29, R63, R54, P0 ;  /* 0x000000363f1d7207 */ /* 0x010fe40000000000 */
[----:B------:R-:W-:Y:S02]  /*1eeb0*/  SEL R31, R54, R63, P0 ;  /* 0x0000003f361f7207 */ /* 0x000fe40000000000 */
[----:B------:R-:W-:Y:S02]  /*1eec0*/  SEL R33, R67, R56, P0 ;  /* 0x0000003843217207 */ /* 0x000fe40000000000 */
[----:B------:R-:W-:Y:S02]  /*1eed0*/  SEL R35, R56, R67, P0 ;  /* 0x0000004338237207 */ /* 0x000fe40000000000 */
[----:B------:R-:W-:-:S02]  /*1eee0*/  SEL R37, R71, R58, P0 ;  /* 0x0000003a47257207 */ /* 0x000fc40000000000 */
[----:B--2---:R-:W-:-:S07]  /*1eef0*/  SEL R39, R58, R71, P0 ;  /* 0x000000473a277207 */ /* 0x004fce0000000000 */
.L_x_849:
[----:B------:R-:W-:Y:S05]  /*1ef00*/  WARPSYNC.ALL ;  /* 0x0000000000007948 */ /* 0x000fea0003800000 */
[----:B------:R-:W-:Y:S01]  /*1ef10*/  BAR.SYNC.DEFER_BLOCKING 0x1, 0x100 ;  /* 0x0044000000007b1d */ /* 0x000fe20000010000 */
[----:B-1----:R-:W-:-:S05]  /*1ef20*/  SEL R41, R75, R60, P0 ;  /* 0x0000003c4b297207 */ /* 0x002fca0000000000 */
[----:B------:R-:W-:Y:S01]  /*1ef30*/  ULDC.64 UR4, c[0x0][0xc00] ;  /* 0x0003000000047ab9 */ /* 0x000fe20000000a00 */
[----:B------:R-:W-:Y:S01]  /*1ef40*/  SEL R43, R60, R75, P0 ;  /* 0x0000004b3c2b7207 */ /* 0x000fe20000000000 */
[----:B------:R-:W2:Y:S01]  /*1ef50*/  LDL R20, [R1+0x4] ;  /* 0x0000040001147983 */ /* 0x000ea20000100800 */
[----:B------:R-:W-:Y:S01]  /*1ef60*/  ISETP.NE.U32.AND P1, PT, RZ, UR4, PT ;  /* 0x00000004ff007c0c */ /* 0x000fe2000bf25070 */
[----:B------:R-:W0:Y:S01]  /*1ef70*/  LDC R51, c[0x0][0xbe8] ;  /* 0x0002fa00ff337b82 */ /* 0x000e220000000800 */
[----:B------:R-:W-:Y:S02]  /*1ef80*/  IADD3 R2, P2, R214, UR4, RZ ;  /* 0x00000004d6027c10 */ /* 0x000fe4000ff5e0ff */
[----:B------:R-:W-:Y:S02]  /*1ef90*/  ISETP.NE.AND.EX P1, PT, RZ, UR5, PT, P1 ;  /* 0x00000005ff007c0c */ /* 0x000fe4000bf25310 */
[----:B------:R-:W-:Y:S01]  /*1efa0*/  IADD3.X R3, R215, UR5, RZ, P2, !PT ;  /* 0x00000005d7037c10 */ /* 0x000fe200097fe4ff */
[----:B------:R-:W-:-:S02]  /*1efb0*/  ULDC.64 UR4, c[0x0][0xc08] ;  /* 0x0003020000047ab9 */ /* 0x000fc40000000a00 */
[----:B------:R-:W-:Y:S01]  /*1efc0*/  ISETP.NE.U32.AND P0, PT, RZ, UR4, PT ;  /* 0x00000004ff007c0c */ /* 0x000fe2000bf05070 */
[----:B------:R1:W-:Y:S04]  /*1efd0*/  STSM.16.M88.4 [R78], R4 ;  /* 0x000000044e007844 */ /* 0x0003e80000000200 */
[----:B------:R-:W-:Y:S04]  /*1efe0*/  STSM.16.M88.4 [R76], R8 ;  /* 0x000000084c007844 */ /* 0x000fe80000000200 */
[----:B------:R2:W-:Y:S04]  /*1eff0*/  STSM.16.M88.4 [R74], R12 ;  /* 0x0000000c4a007844 */ /* 0x0005e80000000200 */
[----:B------:R3:W-:Y:S04]  /*1f000*/  STSM.16.M88.4 [R72], R24 ;  /* 0x0000001848007844 */ /* 0x0007e80000000200 */
[----:B------:R3:W-:Y:S04]  /*1f010*/  STSM.16.M88.4 [R70], R28 ;  /* 0x0000001c46007844 */ /* 0x0007e80000000200 */
[----:B------:R3:W-:Y:S04]  /*1f020*/  STSM.16.M88.4 [R66], R32 ;  /* 0x0000002042007844 */ /* 0x0007e80000000200 */
[----:B------:R3:W-:Y:S01]  /*1f030*/  STSM.16.M88.4 [R64], R36 ;  /* 0x0000002440007844 */ /* 0x0007e20000000200 */
[----:B------:R-:W-:-:S03]  /*1f040*/  ISETP.NE.AND.EX P0, PT, RZ, UR5, PT, P0 ;  /* 0x00000005ff007c0c */ /* 0x000fc6000bf05300 */
[----:B------:R3:W-:Y:S01]  /*1f050*/  STSM.16.M88.4 [R62], R40 ;  /* 0x000000283e007844 */ /* 0x0007e20000000200 */
[----:B------:R-:W-:Y:S09]  /*1f060*/  BAR.SYNC.DEFER_BLOCKING 0x1, 0x100 ;  /* 0x0044000000007b1d */ /* 0x000ff20000010000 */
[----:B------:R-:W-:Y:S01]  /*1f070*/  @P0 IADD3 R214, P3, R214, UR4, RZ ;  /* 0x00000004d6d60c10 */ /* 0x000fe2000ff7e0ff */
[----:B------:R-:W-:-:S02]  /*1f080*/  ULDC UR4, c[0x0][0xa88] ;  /* 0x0002a20000047ab9 */ /* 0x000fc40000000800 */
[----:B------:R-:W-:Y:S02]  /*1f090*/  MOV R0, UR4 ;  /* 0x0000000400007c02 */ /* 0x000fe40008000f00 */
[----:B------:R-:W-:Y:S01]  /*1f0a0*/  @P0 IADD3.X R215, R215, UR5, RZ, P3, !PT ;  /* 0x00000005d7d70c10 */ /* 0x000fe20009ffe4ff */
[----:B------:R3:W5:Y:S01]  /*1f0b0*/  @P1 LDG.E R49, desc[UR54][R2.64] ;  /* 0x0000003602311981 */ /* 0x000762000c1e1900 */
[----:B0-----:R-:W-:-:S03]  /*1f0c0*/  ISETP.NE.AND P2, PT, R51, 0x1, PT ;  /* 0x000000013300780c */ /* 0x001fc60003f45270 */
[----:B------:R3:W5:Y:S10]  /*1f0d0*/  @P0 LDG.E R0, desc[UR54][R214.64] ;  /* 0x00000036d6000981 */ /* 0x000774000c1e1900 */
[----:B-1----:R-:W0:Y:S08]  /*1f0e0*/  @P2 LDC R4, c[0x0][0xbec] ;  /* 0x0002fb00ff042b82 */ /* 0x002e300000000800 */
[----:B------:R-:W1:Y:S01]  /*1f0f0*/  @P2 LDC R5, c[0x0][0xbf0] ;  /* 0x0002fc00ff052b82 */ /* 0x000e620000000800 */
[----:B--2---:R-:W-:Y:S01]  /*1f100*/  IMAD R13, R217, 0x80, R20 ;  /* 0x00000080d90d7824 */ /* 0x004fe200078e0214 */
[----:B01-3--:R-:W-:Y:S06]  /*1f110*/  @P0 BRA `(.L_x_640) ;  /* 0x0000000000100947 */ /* 0x00bfec0003800000 */
[----:B------:R-:W-:Y:S05]  /*1f120*/  @!P1 BRA `(.L_x_640) ;  /* 0x00000000000c9947 */ /* 0x000fea0003800000 */
[----:B------:R-:W2:Y:S04]  /*1f130*/  LDG.E R7, desc[UR54][R2.64] ;  /* 0x0000003602077981 */ /* 0x000ea8000c1e1900 */
[----:B-----5:R-:W2:Y:S02]  /*1f140*/  LDG.E R0, desc[UR54][R2.64+0x4] ;  /* 0x0000043602007981 */ /* 0x020ea4000c1e1900 */
[----:B--2---:R-:W-:-:S07]  /*1f150*/  IMAD.IADD R0, R0, 0x1, -R7 ;  /* 0x0000000100007824 */ /* 0x004fce00078e0a07 */
.L_x_640:
[----:B------:R-:W-:Y:S01]  /*1f160*/  @P2 IMAD.HI.U32 R2, R13, R4, RZ ;  /* 0x000000040d022227 */ /* 0x000fe200078e00ff */
[----:B------:R-:W-:Y:S01]  /*1f170*/  SHF.R.S32.HI R48, RZ, 0x1f, R213 ;  /* 0x0000001fff307819 */ /* 0x000fe200000114d5 */
[----:B------:R-:W-:Y:S01]  /*1f180*/  ULDC.64 UR4, c[0x0][0xb90] ;  /* 0x0002e40000047ab9 */ /* 0x000fe20000000a00 */
[----:B-----5:R-:W-:Y:S01]  /*1f190*/  SHF.R.S32.HI R3, RZ, 0x1f, R49 ;  /* 0x0000001fff037819 */ /* 0x020fe20000011431 */
[----:B------:R-:W-:Y:S01]  /*1f1a0*/  IMAD.MOV.U32 R7, RZ, RZ, R13 ;  /* 0x000000ffff077224 */ /* 0x000fe200078e000d */
[----:B------:R-:W-:Y:S01]  /*1f1b0*/  @P2 SHF.R.U32.HI R7, RZ, R5, R2 ;  /* 0x00000005ff072219 */ /* 0x000fe20000011602 */
[----:B------:R-:W-:Y:S01]  /*1f1c0*/  IMAD R6, R48, UR4, RZ ;  /* 0x0000000430067c24 */ /* 0x000fe2000f8e02ff */
[----:B------:R-:W-:Y:S01]  /*1f1d0*/  MOV R2, R49 ;  /* 0x0000003100027202 */ /* 0x000fe20000000f00 */
[----:B------:R-:W-:Y:S01]  /*1f1e0*/  IMAD R11, R221, 0x40, R202 ;  /* 0x00000040dd0b7824 */ /* 0x000fe200078e02ca */
[----:B------:R-:W-:Y:S01]  /*1f1f0*/  SEL R216, R216, RZ, !P1 ;  /* 0x000000ffd8d87207 */ /* 0x000fe20004800000 */
[C---:B------:R-:W-:Y:S01]  /*1f200*/  IMAD R9, R213.reuse, UR5, R6 ;  /* 0x00000005d5097c24 */ /* 0x040fe2000f8e0206 */
[----:B------:R-:W-:Y:S01]  /*1f210*/  SEL R53, R210, RZ, !P1 ;  /* 0x000000ffd2357207 */ /* 0x000fe20004800000 */
[----:B------:R-:W-:Y:S01]  /*1f220*/  IMAD.WIDE.U32 R4, R213, UR4, R2 ;  /* 0x00000004d5047c25 */ /* 0x000fe2000f8e0002 */
[----:B------:R-:W-:Y:S01]  /*1f230*/  ULDC.64 UR4, c[0x0][0xb98] ;  /* 0x0002e60000047ab9 */ /* 0x000fe20000000a00 */
[----:B------:R-:W0:Y:S02]  /*1f240*/  @P2 LDC R57, c[0x0][0xbec] ;  /* 0x0002fb00ff392b82 */ /* 0x000e240000000800 */
[----:B------:R-:W-:-:S02]  /*1f250*/  IMAD.MOV R2, RZ, RZ, -R7 ;  /* 0x000000ffff027224 */ /* 0x000fc400078e0a07 */
[----:B------:R-:W-:Y:S02]  /*1f260*/  IMAD.IADD R5, R5, 0x1, R9 ;  /* 0x0000000105057824 */ /* 0x000fe400078e0209 */
[----:B------:R-:W-:Y:S02]  /*1f270*/  IMAD R9, R51, R2, R13 ;  /* 0x0000000233097224 */ /* 0x000fe400078e020d */
[----:B------:R-:W-:Y:S02]  /*1f280*/  IMAD R2, R216, UR4, RZ ;  /* 0x00000004d8027c24 */ /* 0x000fe4000f8e02ff */
[----:B------:R-:W-:-:S04]  /*1f290*/  IMAD.WIDE.U32 R4, R53, UR4, R4 ;  /* 0x0000000435047c25 */ /* 0x000fc8000f8e0004 */
[----:B------:R-:W-:Y:S01]  /*1f2a0*/  IMAD.WIDE R46, R11, 0x2, R46 ;  /* 0x000000020b2e7825 */ /* 0x000fe200078e022e */
[----:B------:R-:W-:Y:S02]  /*1f2b0*/  SHF.R.S32.HI R11, RZ, 0x1f, R7 ;  /* 0x0000001fff0b7819 */ /* 0x000fe40000011407 */
[----:B------:R-:W-:Y:S01]  /*1f2c0*/  IADD3 R4, P1, R7, R4, RZ ;  /* 0x0000000407047210 */ /* 0x000fe20007f3e0ff */
[----:B------:R-:W-:Y:S01]  /*1f2d0*/  IMAD R6, R53, UR5, R2 ;  /* 0x0000000535067c24 */ /* 0x000fe2000f8e0202 */
[----:B------:R-:W-:Y:S01]  /*1f2e0*/  SHF.R.S32.HI R2, RZ, 0x1f, R9 ;  /* 0x0000001fff027819 */ /* 0x000fe20000011409 */
[----:B------:R-:W-:Y:S01]  /*1f2f0*/  ULDC.64 UR4, c[0x0][0xb88] ;  /* 0x0002e20000047ab9 */ /* 0x000fe20000000a00 */
[----:B------:R-:W-:Y:S01]  /*1f300*/  IADD3 R7, P0, R46, 0x1000, RZ ;  /* 0x000010002e077810 */ /* 0x000fe20007f1e0ff */
[----:B------:R-:W-:Y:S01]  /*1f310*/  IMAD R55, R0, R51, RZ ;  /* 0x0000003300377224 */ /* 0x000fe200078e02ff */
[----:B------:R-:W-:Y:S01]  /*1f320*/  IADD3.X R5, R11, R5, R6, P1, !PT ;  /* 0x000000050b057210 */ /* 0x000fe20000ffe406 */
[----:B------:R-:W-:Y:S01]  /*1f330*/  IMAD R2, R2, UR4, RZ ;  /* 0x0000000402027c24 */ /* 0x000fe2000f8e02ff */
[C---:B------:R-:W-:Y:S01]  /*1f340*/  IADD3 R29, P3, R46.reuse, 0x4000, RZ ;  /* 0x000040002e1d7810 */ /* 0x040fe20007f7e0ff */
[----:B------:R-:W-:Y:S01]  /*1f350*/  IMAD R6, R217, 0x80, R235 ;  /* 0x00000080d9067824 */ /* 0x000fe200078e02eb */
[----:B------:R-:W-:Y:S01]  /*1f360*/  IADD3 R13, P4, R46, 0x2000, RZ ;  /* 0x000020002e0d7810 */ /* 0x000fe20007f9e0ff */
[----:B------:R-:W-:Y:S01]  /*1f370*/  IMAD R11, R9, UR5, R2 ;  /* 0x00000005090b7c24 */ /* 0x000fe2000f8e0202 */
[----:B------:R-:W-:Y:S01]  /*1f380*/  LOP3.LUT R28, R29, 0x380, RZ, 0xc0, !PT ;  /* 0x000003801d1c7812 */ /* 0x000fe200078ec0ff */
[----:B------:R-:W-:Y:S01]  /*1f390*/  IMAD.WIDE.U32 R4, R9, UR4, R4 ;  /* 0x0000000409047c25 */ /* 0x000fe2000f8e0004 */
[----:B------:R-:W-:Y:S01]  /*1f3a0*/  ULDC.64 UR4, c[0x0][0xb50] ;  /* 0x0002d40000047ab9 */ /* 0x000fe20000000a00 */
[----:B------:R-:W-:-:S02]  /*1f3b0*/  LOP3.LUT R12, R13, 0x380, RZ, 0xc0, !PT ;  /* 0x000003800d0c7812 */ /* 0x000fc400078ec0ff */
[----:B------:R-:W-:Y:S01]  /*1f3c0*/  IMAD.X R9, RZ, RZ, R47, P0 ;  /* 0x000000ffff097224 */ /* 0x000fe200000e062f */
[----:B------:R-:W-:Y:S01]  /*1f3d0*/  IADD3 R5, R5, R11, RZ ;  /* 0x0000000b05057210 */ /* 0x000fe20007ffe0ff */
[----:B------:R-:W-:Y:S01]  /*1f3e0*/  VIADD R0, R6, 0x8 ;  /* 0x0000000806007836 */ /* 0x000fe20000000000 */
[C---:B------:R-:W-:Y:S02]  /*1f3f0*/  LEA R2, P1, R4.reuse, UR4, 0x2 ;  /* 0x0000000404027c11 */ /* 0x040fe4000f8210ff */
[----:B------:R-:W-:Y:S02]  /*1f400*/  LOP3.LUT P0, RZ, R225, 0x3, RZ, 0xc0, !PT ;  /* 0x00000003e1ff7812 */ /* 0x000fe4000780c0ff */
[----:B------:R-:W-:Y:S01]  /*1f410*/  LEA.HI.X R4, R4, UR5, R5, 0x2, P1 ;  /* 0x0000000504047c11 */ /* 0x000fe200088f1405 */
[----:B------:R-:W-:Y:S01]  /*1f420*/  SHFL.IDX PT, R20, R2, RZ, 0x1c1f ;  /* 0x001c1fff02147589 */ /* 0x000fe200000e0000 */
[----:B------:R-:W-:Y:S01]  /*1f430*/  IADD3 R25, P1, R46, 0x3000, RZ ;  /* 0x000030002e197810 */ /* 0x000fe20007f3e0ff */
[----:B------:R-:W-:Y:S01]  /*1f440*/  ULDC.64 UR4, c[0x0][0xaa0] ;  /* 0x0002a80000047ab9 */ /* 0x000fe20000000a00 */
[----:B------:R-:W-:Y:S01]  /*1f450*/  SHF.R.U64 R28, R28, 0x3, RZ ;  /* 0x000000031c1c7819 */ /* 0x000fe200000012ff */
[----:B------:R-:W1:Y:S01]  /*1f460*/  SHFL.IDX PT, R21, R4, RZ, 0x1c1f ;  /* 0x001c1fff04157589 */ /* 0x000e6200000e0000 */
[----:B------:R-:W-:-:S02]  /*1f470*/  LOP3.LUT R24, R25, 0x380, RZ, 0xc0, !PT ;  /* 0x0000038019187812 */ /* 0x000fc400078ec0ff */
[----:B------:R-:W-:Y:S01]  /*1f480*/  LOP3.LUT R28, R28, R29, RZ, 0x3c, !PT ;  /* 0x0000001d1c1c7212 */ /* 0x000fe200078e3cff */
[----:B------:R-:W-:Y:S01]  /*1f490*/  SHFL.IDX PT, R44, R2, 0x1, 0x1c1f ;  /* 0x003c1f00022c7f89 */ /* 0x000fe200000e0000 */
[----:B------:R-:W-:Y:S01]  /*1f4a0*/  SHF.R.U64 R24, R24, 0x3, RZ ;  /* 0x0000000318187819 */ /* 0x000fe200000012ff */
[--C-:B------:R-:W-:Y:S01]  /*1f4b0*/  IMAD.X R29, RZ, RZ, R47.reuse, P3 ;  /* 0x000000ffff1d7224 */ /* 0x100fe200018e062f */
[----:B------:R-:W-:Y:S01]  /*1f4c0*/  IADD3 R5, P3, R46, 0x7000, RZ ;  /* 0x000070002e057810 */ /* 0x000fe20007f7e0ff */
[----:B------:R-:W2:Y:S01]  /*1f4d0*/  SHFL.IDX PT, R45, R4, 0x1, 0x1c1f ;  /* 0x003c1f00042d7f89 */ /* 0x000ea200000e0000 */
[----:B------:R-:W-:Y:S02]  /*1f4e0*/  LOP3.LUT R24, R24, R25, RZ, 0x3c, !PT ;  /* 0x0000001918187212 */ /* 0x000fe400078e3cff */
[----:B------:R-:W-:Y:S01]  /*1f4f0*/  IADD3.X R25, RZ, R47, RZ, P1, !PT ;  /* 0x0000002fff197210 */ /* 0x000fe20000ffe4ff */
[----:B------:R-:W-:Y:S01]  /*1f500*/  IMAD.X R41, RZ, RZ, R47, P3 ;  /* 0x000000ffff297224 */ /* 0x000fe200018e062f */
[----:B------:R-:W-:-:S02]  /*1f510*/  ISETP.GE.OR P1, PT, R6, R55, P0 ;  /* 0x000000370600720c */ /* 0x000fc40000726670 */
[----:B------:R-:W-:Y:S02]  /*1f520*/  ISETP.GE.OR P0, PT, R0, R55, P0 ;  /* 0x000000370000720c */ /* 0x000fe40000706670 */
[----:B------:R-:W-:Y:S02]  /*1f530*/  LOP3.LUT R0, R5, 0x380, RZ, 0xc0, !PT ;  /* 0x0000038005007812 */ /* 0x000fe400078ec0ff */
[----:B------:R-:W-:Y:S02]  /*1f540*/  SHF.R.U64 R12, R12, 0x3, RZ ;  /* 0x000000030c0c7819 */ /* 0x000fe400000012ff */
[----:B------:R-:W-:Y:S02]  /*1f550*/  SHF.R.U64 R0, R0, 0x3, RZ ;  /* 0x0000000300007819 */ /* 0x000fe400000012ff */
[----:B------:R-:W-:Y:S02]  /*1f560*/  LOP3.LUT R8, R7, 0x380, RZ, 0xc0, !PT ;  /* 0x0000038007087812 */ /* 0x000fe400078ec0ff */
[----:B------:R-:W-:Y:S01]  /*1f570*/  LOP3.LUT R40, R0, R5, RZ, 0x3c, !PT ;  /* 0x0000000500287212 */ /* 0x000fe200078e3cff */
[----:B-1----:R1:W-:Y:S01]  /*1f580*/  @!P1 ST.E desc[UR54][R20.64], R88 ;  /* 0x0000005814009985 */ /* 0x0023e2000c101936 */
[----:B------:R-:W-:Y:S01]  /*1f590*/  IMAD R0, R3, UR4, RZ ;  /* 0x0000000403007c24 */ /* 0x000fe2000f8e02ff */
[----:B------:R-:W-:-:S02]  /*1f5a0*/  LOP3.LUT R12, R12, R13, RZ, 0x3c, !PT ;  /* 0x0000000d0c0c7212 */ /* 0x000fc400078e3cff */
[----:B------:R-:W-:Y:S01]  /*1f5b0*/  IADD3 R33, P5, R46, 0x5000, RZ ;  /* 0x000050002e217810 */ /* 0x000fe20007fbe0ff */
[----:B--2---:R2:W-:Y:S01]  /*1f5c0*/  @!P0 ST.E desc[UR54][R44.64], R89 ;  /* 0x000000592c008985 */ /* 0x0045e2000c101936 */
[----:B------:R-:W-:Y:S01]  /*1f5d0*/  IMAD.WIDE.U32 R2, R49, UR4, RZ ;  /* 0x0000000431027c25 */ /* 0x000fe2000f8e00ff */
[----:B------:R-:W-:Y:S02]  /*1f5e0*/  SHF.R.U64 R8, R8, 0x3, RZ ;  /* 0x0000000308087819 */ /* 0x000fe400000012ff */
[----:B------:R-:W-:Y:S01]  /*1f5f0*/  LOP3.LUT R32, R33, 0x380, RZ, 0xc0, !PT ;  /* 0x0000038021207812 */ /* 0x000fe200078ec0ff */
[----:B------:R-:W-:Y:S01]  /*1f600*/  IMAD.X R13, RZ, RZ, R47, P4 ;  /* 0x000000ffff0d7224 */ /* 0x000fe200020e062f */
[----:B------:R-:W-:Y:S01]  /*1f610*/  IADD3 R37, P4, R46, 0x6000, RZ ;  /* 0x000060002e257810 */ /* 0x000fe20007f9e0ff */
[----:B-1----:R-:W-:Y:S01]  /*1f620*/  IMAD R21, R49, UR5, R0 ;  /* 0x0000000531157c24 */ /* 0x002fe2000f8e0200 */
[----:B------:R-:W-:Y:S01]  /*1f630*/  ULDC.64 UR4, c[0x0][0xae8] ;  /* 0x0002ba0000047ab9 */ /* 0x000fe20000000a00 */
[----:B--2---:R-:W1:Y:S01]  /*1f640*/  @P2 LDC R45, c[0x0][0xbf0] ;  /* 0x0002fc00ff2d2b82 */ /* 0x004e620000000800 */
[----:B------:R-:W-:Y:S01]  /*1f650*/  IMAD R0, R212, 0x20, R221 ;  /* 0x00000020d4007824 */ /* 0x000fe200078e02dd */
[----:B------:R-:W-:Y:S01]  /*1f660*/  LOP3.LUT R36, R37, 0x380, RZ, 0xc0, !PT ;  /* 0x0000038025247812 */ /* 0x000fe200078ec0ff */
[----:B------:R-:W-:Y:S01]  /*1f670*/  IMAD.IADD R3, R3, 0x1, R21 ;  /* 0x0000000103037824 */ /* 0x000fe200078e0215 */
[----:B------:R-:W-:Y:S01]  /*1f680*/  LOP3.LUT R8, R8, R7, RZ, 0x3c, !PT ;  /* 0x0000000708087212 */ /* 0x000fe200078e3cff */
[----:B------:R-:W-:Y:S01]  /*1f690*/  IMAD R20, R48, UR4, RZ ;  /* 0x0000000430147c24 */ /* 0x000fe2000f8e02ff */
[----:B------:R-:W-:Y:S01]  /*1f6a0*/  LEA R44, R217, R0, 0x7 ;  /* 0x00000000d92c7211 */ /* 0x000fe200078e38ff */
[C---:B------:R-:W-:Y:S01]  /*1f6b0*/  IMAD.WIDE.U32 R2, R213.reuse, UR4, R2 ;  /* 0x00000004d5027c25 */ /* 0x040fe2000f8e0002 */
[----:B------:R-:W-:Y:S01]  /*1f6c0*/  LOP3.LUT R7, R46, 0x380, RZ, 0xc0, !PT ;  /* 0x000003802e077812 */ /* 0x000fe200078ec0ff */
[----:B------:R-:W5:Y:S01]  /*1f6d0*/  LD.E.128 R12, desc[UR54][R12.64] ;  /* 0x000000360c0c7980 */ /* 0x000f62000c101d00 */
[----:B------:R-:W-:Y:S01]  /*1f6e0*/  SHF.R.U64 R32, R32, 0x3, RZ ;  /* 0x0000000320207819 */ /* 0x000fe200000012ff */
[----:B------:R-:W-:Y:S01]  /*1f6f0*/  IMAD R21, R213, UR5, R20 ;  /* 0x00000005d5157c24 */ /* 0x000fe2000f8e0214 */
[----:B------:R-:W-:Y:S01]  /*1f700*/  ULDC.64 UR4, c[0x0][0xaf0] ;  /* 0x0002bc0000047ab9 */ /* 0x000fe20000000a00 */
[----:B0-----:R-:W-:Y:S01]  /*1f710*/  @P2 IMAD.HI.U32 R0, R44, R57, RZ ;  /* 0x000000392c002227 */ /* 0x001fe200078e00ff */
[----:B------:R-:W-:Y:S01]  /*1f720*/  SHF.R.U64 R36, R36, 0x3, RZ ;  /* 0x0000000324247819 */ /* 0x000fe200000012ff */
[----:B------:R-:W5:Y:S01]  /*1f730*/  LD.E.128 R8, desc[UR54][R8.64] ;  /* 0x0000003608087980 */ /* 0x000f62000c101d00 */
[----:B------:R-:W-:Y:S01]  /*1f740*/  SHF.R.U64 R7, R7, 0x3, RZ ;  /* 0x0000000307077819 */ /* 0x000fe200000012ff */
[----:B------:R-:W-:Y:S01]  /*1f750*/  IMAD.IADD R3, R3, 0x1, R21 ;  /* 0x0000000103037824 */ /* 0x000fe200078e0215 */
[----:B------:R-:W-:Y:S01]  /*1f760*/  LOP3.LUT R32, R32, R33, RZ, 0x3c, !PT ;  /* 0x0000002120207212 */ /* 0x000fe200078e3cff */
[----:B------:R-:W-:Y:S01]  /*1f770*/  IMAD.MOV.U32 R21, RZ, RZ, R44 ;  /* 0x000000ffff157224 */ /* 0x000fe200078e002c */
[----:B------:R-:W-:Y:S01]  /*1f780*/  LOP3.LUT R36, R36, R37, RZ, 0x3c, !PT ;  /* 0x0000002524247212 */ /* 0x000fe200078e3cff */
[----:B------:R-:W-:Y:S01]  /*1f790*/  IMAD R20, R216, UR4, RZ ;  /* 0x00000004d8147c24 */ /* 0x000fe2000f8e02ff */
[----:B------:R-:W-:Y:S01]  /*1f7a0*/  IADD3.X R37, RZ, R47, RZ, P4, !PT ;  /* 0x0000002fff257210 */ /* 0x000fe200027fe4ff */
[----:B------:R-:W-:Y:S01]  /*1f7b0*/  IMAD.WIDE.U32 R2, R53, UR4, R2 ;  /* 0x0000000435027c25 */ /* 0x000fe2000f8e0002 */
[----:B-1----:R-:W-:Y:S01]  /*1f7c0*/  @P2 SHF.R.U32.HI R21, RZ, R45, R0 ;  /* 0x0000002dff152219 */ /* 0x002fe20000011600 */
[----:B------:R-:W5:Y:S01]  /*1f7d0*/  LD.E.128 R24, desc[UR54][R24.64] ;  /* 0x0000003618187980 */ /* 0x000f62000c101d00 */
[----:B------:R-:W-:Y:S01]  /*1f7e0*/  LOP3.LUT R46, R7, R46, RZ, 0x3c, !PT ;  /* 0x0000002e072e7212 */ /* 0x000fe200078e3cff */
[----:B------:R-:W-:Y:S01]  /*1f7f0*/  IMAD R45, R53, UR5, R20 ;  /* 0x00000005352d7c24 */ /* 0x000fe2000f8e0214 */
[----:B------:R-:W-:Y:S01]  /*1f800*/  SHF.R.S32.HI R0, RZ, 0x1f, R21 ;  /* 0x0000001fff007819 */ /* 0x000fe20000011415 */
[----:B------:R-:W-:Y:S01]  /*1f810*/  IMAD.X R33, RZ, RZ, R47, P5 ;  /* 0x000000ffff217224 */ /* 0x000fe200028e062f */
[----:B------:R-:W-:Y:S01]  /*1f820*/  ULDC.64 UR4, c[0x0][0xae0] ;  /* 0x0002b80000047ab9 */ /* 0x000fe20000000a00 */
[----:B------:R-:W-:Y:S01]  /*1f830*/  IMAD.MOV R20, RZ, RZ, -R21 ;  /* 0x000000ffff147224 */ /* 0x000fe200078e0a15 */
[----:B------:R-:W-:Y:S01]  /*1f840*/  IADD3 R3, R3, R45, RZ ;  /* 0x0000002d03037210 */ /* 0x000fe20007ffe0ff */
[----:B------:R-:W-:Y:S01]  /*1f850*/  IMAD R0, R0, UR4, RZ ;  /* 0x0000000400007c24 */ /* 0x000fe2000f8e02ff */
[----:B------:R0:W5:Y:S01]  /*1f860*/  LD.E.128 R4, desc[UR54][R46.64] ;  /* 0x000000362e047980 */ /* 0x000162000c101d00 */
[----:B------:R-:W-:-:S03]  /*1f870*/  IMAD R45, R51, R20, R44 ;  /* 0x00000014332d7224 */ /* 0x000fc600078e022c */
[----:B------:R-:W5:Y:S04]  /*1f880*/  LD.E.128 R28, desc[UR54][R28.64] ;  /* 0x000000361c1c7980 */ /* 0x000f68000c101d00 */
[----:B------:R-:W5:Y:S01]  /*1f890*/  LD.E.128 R32, desc[UR54][R32.64] ;  /* 0x0000003620207980 */ /* 0x000f62000c101d00 */
[----:B0-----:R-:W-:-:S03]  /*1f8a0*/  IMAD R47, R21, UR5, R0 ;  /* 0x00000005152f7c24 */ /* 0x001fc6000f8e0200 */
[----:B------:R-:W5:Y:S01]  /*1f8b0*/  LD.E.128 R36, desc[UR54][R36.64] ;  /* 0x0000003624247980 */ /* 0x000f62000c101d00 */
[----:B------:R-:W-:-:S03]  /*1f8c0*/  SHF.R.S32.HI R0, RZ, 0x1f, R45 ;  /* 0x0000001fff007819 */ /* 0x000fc6000001142d */
[----:B------:R-:W5:Y:S01]  /*1f8d0*/  LD.E.128 R40, desc[UR54][R40.64] ;  /* 0x0000003628287980 */ /* 0x000f62000c101d00 */
[----:B------:R-:W-:Y:S01]  /*1f8e0*/  IMAD.WIDE.U32 R2, R21, UR4, R2 ;  /* 0x0000000415027c25 */ /* 0x000fe2000f8e0002 */
[----:B------:R-:W-:Y:S01]  /*1f8f0*/  ULDC.64 UR4, c[0x0][0xad8] ;  /* 0x0002b60000047ab9 */ /* 0x000fe20000000a00 */
[----:B------:R-:W-:Y:S01]  /*1f900*/  @!PT LDS RZ, [RZ] ;  /* 0x00000000fffff984 */ /* 0x000fe20000000800 */
[----:B------:R-:W-:Y:S01]  /*1f910*/  @!PT LDS RZ, [RZ] ;  /* 0x00000000fffff984 */ /* 0x000fe20000000800 */
[----:B------:R-:W-:Y:S01]  /*1f920*/  @!PT LDS RZ, [RZ] ;  /* 0x00000000fffff984 */ /* 0x000fe20000000800 */
[----:B------:R-:W-:Y:S01]  /*1f930*/  @!PT LDS RZ, [RZ] ;  /* 0x00000000fffff984 */ /* 0x000fe20000000800 */
[----:B------:R0:W-:Y:S06]  /*1f940*/  MEMBAR.ALL.CTA ;  /* 0x0000000000007992 */ /* 0x0001ec0000008000 */
[----:B0-----:R-:W0:Y:S01]  /*1f950*/  FENCE.VIEW.ASYNC.S ;  /* 0x00000000000073c6 */ /* 0x001e220000000000 */
[----:B------:R-:W-:-:S02]  /*1f960*/  IMAD R46, R217, 0x80, R221 ;  /* 0x00000080d92e7824 */ /* 0x000fc400078e02dd */
[----:B------:R-:W-:Y:S02]  /*1f970*/  IMAD.IADD R3, R3, 0x1, R47 ;  /* 0x0000000103037824 */ /* 0x000fe400078e022f */
[----:B------:R-:W-:Y:S02]  /*1f980*/  IMAD R20, R0, UR4, RZ ;  /* 0x0000000400147c24 */ /* 0x000fe4000f8e02ff */
[C---:B------:R-:W-:Y:S02]  /*1f990*/  VIADD R0, R46.reuse, 0x20 ;  /* 0x000000202e007836 */ /* 0x040fe40000000000 */
[C---:B------:R-:W-:Y:S02]  /*1f9a0*/  IMAD R21, R45.reuse, UR5, R20 ;  /* 0x000000052d157c24 */ /* 0x040fe4000f8e0214 */
[----:B------:R-:W-:Y:S01]  /*1f9b0*/  IMAD.WIDE.U32 R2, R45, UR4, R2 ;  /* 0x000000042d027c25 */ /* 0x000fe2000f8e0002 */
[-C--:B------:R-:W-:Y:S01]  /*1f9c0*/  ISETP.GE.AND P2, PT, R46, R55.reuse, PT ;  /* 0x000000372e00720c */ /* 0x080fe20003f46270 */
[----:B------:R-:W-:Y:S01]  /*1f9d0*/  ULDC.64 UR4, c[0x0][0xa80] ;  /* 0x0002a00000047ab9 */ /* 0x000fe20000000a00 */
[----:B------:R-:W-:Y:S01]  /*1f9e0*/  ISETP.GE.AND P0, PT, R0, R55, PT ;  /* 0x000000370000720c */ /* 0x000fe20003f06270 */
[----:B------:R-:W-:Y:S01]  /*1f9f0*/  IMAD.IADD R3, R3, 0x1, R21 ;  /* 0x0000000103037824 */ /* 0x000fe200078e0215 */
[----:B------:R-:W-:-:S02]  /*1fa00*/  IADD3 R0, R16, 0x29820, RZ ;  /* 0x0002982010007810 */ /* 0x000fc40007ffe0ff */
[----:B------:R-:W-:Y:S01]  /*1fa10*/  LEA R44, P3, R2, UR4, 0x1 ;  /* 0x00000004022c7c11 */ /* 0x000fe2000f8608ff */
[----:B------:R-:W-:Y:S01]  /*1fa20*/  VIADD R20, R46, 0x40 ;  /* 0x000000402e147836 */ /* 0x000fe20000000000 */
[----:B------:R-:W-:Y:S02]  /*1fa30*/  PRMT R0, RZ, 0x654, R0 ;  /* 0x00000654ff007816 */ /* 0x000fe40000000000 */
[----:B------:R-:W-:Y:S01]  /*1fa40*/  LEA.HI.X R45, R2, UR5, R3, 0x1, P3 ;  /* 0x00000005022d7c11 */ /* 0x000fe200098f0c03 */
[----:B------:R-:W-:Y:S01]  /*1fa50*/  BSSY B1, `(.L_x_641) ;  /* 0x0000011000017945 */ /* 0x000fe20003800000 */
[----:B------:R-:W-:Y:S01]  /*1fa60*/  ISETP.GE.AND P1, PT, R20, R55, PT ;  /* 0x000000371400720c */ /* 0x000fe20003f26270 */
[----:B0-----:R0:W-:Y:S01]  /*1fa70*/  SYNCS.ARRIVE.TRANS64.RED.A1T0 RZ, [R0+URZ], RZ ;  /* 0x000000ff00ff79a7 */ /* 0x0011e2000810043f */
[----:B------:R1:W2:Y:S01]  /*1fa80*/  SHFL.IDX PT, R20, R44, RZ, 0x181f ;  /* 0x00181fff2c147589 */ /* 0x0002a200000e0000 */
[----:B------:R-:W-:Y:S02]  /*1fa90*/  SHF.R.S32.HI R50, RZ, 0x1f, R211 ;  /* 0x0000001fff327819 */ /* 0x000fe400000114d3 */
[----:B------:R-:W-:Y:S01]  /*1faa0*/  SHF.R.S32.HI R52, RZ, 0x1f, R202 ;  /* 0x0000001fff347819 */ /* 0x000fe200000114ca */
[----:B0-----:R1:W0:Y:S01]  /*1fab0*/  SHFL.IDX PT, R0, R45, RZ, 0x181f ;  /* 0x00181fff2d007589 */ /* 0x00122200000e0000 */
[----:B------:R-:W-:Y:S06]  /*1fac0*/  @P2 BRA `(.L_x_642) ;  /* 0x0000000000242947 */ /* 0x000fec0003800000 */
[----:B------:R-:W-:Y:S02]  /*1fad0*/  ULDC UR4, c[0x0][0xac8] ;  /* 0x0002b20000047ab9 */ /* 0x000fe40000000800 */
[----:B------:R-:W-:Y:S02]  /*1fae0*/  ISETP.GE.AND P2, PT, R202, UR4, PT ;  /* 0x00000004ca007c0c */ /* 0x000fe4000bf46270 */
[----:B------:R-:W-:-:S11]  /*1faf0*/  ISETP.GE.AND P3, PT, R211, UR4, PT ;  /* 0x00000004d3007c0c */ /* 0x000fd6000bf66270 */
[CC--:B--2---:R-:W-:Y:S02]  /*1fb00*/  @!P2 LEA R2, P4, R202.reuse, R20.reuse, 0x1 ;  /* 0x00000014ca02a211 */ /* 0x0c4fe400078808ff */
[C---:B------:R-:W-:Y:S02]  /*1fb10*/  @!P3 LEA R20, P5, R211.reuse, R20, 0x1 ;  /* 0x00000014d314b211 */ /* 0x040fe400078a08ff */
[-C--:B0-----:R-:W-:Y:S02]  /*1fb20*/  @!P2 LEA.HI.X R3, R202, R0.reuse, R52, 0x1, P4 ;  /* 0x00000000ca03a211 */ /* 0x081fe400020f0c34 */
[----:B------:R-:W-:-:S03]  /*1fb30*/  @!P3 LEA.HI.X R21, R211, R0, R50, 0x1, P5 ;  /* 0x00000000d315b211 */ /* 0x000fc600028f0c32 */
[----:B-----5:R3:W-:Y:S04]  /*1fb40*/  @!P2 ST.E.128 desc[UR54][R2.64], R4 ;  /* 0x000000040200a985 */ /* 0x0207e8000c101d36 */
[----:B------:R3:W-:Y:S02]  /*1fb50*/  @!P3 ST.E.128 desc[UR54][R20.64], R28 ;  /* 0x0000001c1400b985 */ /* 0x0007e4000c101d36 */
.L_x_642:
[----:B------:R-:W-:Y:S05]  /*1fb60*/  BSYNC B1 ;  /* 0x0000000000017941 */ /* 0x000fea0003800000 */
.L_x_641:
[----:B0-----:R0:W4:Y:S01]  /*1fb70*/  SHFL.IDX PT, R0, R45, 0x1, 0x181f ;  /* 0x00381f002d007f89 */ /* 0x00112200000e0000 */
[----:B------:R-:W-:Y:S03]  /*1fb80*/  BSSY B1, `(.L_x_643) ;  /* 0x000000c000017945 */ /* 0x000fe60003800000 */
[----:B---3-5:R0:W3:Y:S01]  /*1fb90*/  SHFL.IDX PT, R4, R44, 0x1, 0x181f ;  /* 0x00381f002c047f89 */ /* 0x0280e200000e0000 */
[----:B------:R-:W-:Y:S05]  /*1fba0*/  @P0 BRA `(.L_x_644) ;  /* 0x0000000000240947 */ /* 0x000fea0003800000 */
[----:B------:R-:W-:Y:S02]  /*1fbb0*/  ULDC UR4, c[0x0][0xac8] ;  /* 0x0002b20000047ab9 */ /* 0x000fe40000000800 */
[----:B------:R-:W-:Y:S02]  /*1fbc0*/  ISETP.GE.AND P3, PT, R202, UR4, PT ;  /* 0x00000004ca007c0c */ /* 0x000fe4000bf66270 */
[----:B------:R-:W-:-:S11]  /*1fbd0*/  ISETP.GE.AND P4, PT, R211, UR4, PT ;  /* 0x00000004d3007c0c */ /* 0x000fd6000bf86270 */
[CC--:B---3--:R-:W-:Y:S02]  /*1fbe0*/  @!P3 LEA R2, P0, R202.reuse, R4.reuse, 0x1 ;  /* 0x00000004ca02b211 */ /* 0x0c8fe400078008ff */
[C---:B------:R-:W-:Y:S02]  /*1fbf0*/  @!P4 LEA R4, P2, R211.reuse, R4, 0x1 ;  /* 0x00000004d304c211 */ /* 0x040fe400078408ff */
[-C--:B----4-:R-:W-:Y:S02]  /*1fc00*/  @!P3 LEA.HI.X R3, R202, R0.reuse, R52, 0x1, P0 ;  /* 0x00000000ca03b211 */ /* 0x090fe400000f0c34 */
[----:B------:R-:W-:-:S03]  /*1fc10*/  @!P4 LEA.HI.X R5, R211, R0, R50, 0x1, P2 ;  /* 0x00000000d305c211 */ /* 0x000fc600010f0c32 */
[----:B------:R3:W-:Y:S04]  /*1fc20*/  @!P3 ST.E.128 desc[UR54][R2.64], R8 ;  /* 0x000000080200b985 */ /* 0x0007e8000c101d36 */
[----:B------:R3:W-:Y:S02]  /*1fc30*/  @!P4 ST.E.128 desc[UR54][R4.64], R32 ;  /* 0x000000200400c985 */ /* 0x0007e4000c101d36 */
.L_x_644:
[----:B------:R-:W-:Y:S05]  /*1fc40*/  BSYNC B1 ;  /* 0x0000000000017941 */ /* 0x000fea0003800000 */
.L_x_643:
[----:B----4-:R4:W0:Y:S01]  /*1fc50*/  SHFL.IDX PT, R0, R45, 0x2, 0x181f ;  /* 0x00581f002d007f89 */ /* 0x01082200000e0000 */
[----:B------:R-:W-:Y:S03]  /*1fc60*/  BSSY B1, `(.L_x_645) ;  /* 0x000000c000017945 */ /* 0x000fe60003800000 */
[----:B---3--:R4:W3:Y:S01]  /*1fc70*/  SHFL.IDX PT, R4, R44, 0x2, 0x181f ;  /* 0x00581f002c047f89 */ /* 0x0088e200000e0000 */
[----:B------:R-:W-:Y:S05]  /*1fc80*/  @P1 BRA `(.L_x_646) ;  /* 0x0000000000241947 */ /* 0x000fea0003800000 */
[----:B------:R-:W-:Y:S02]  /*1fc90*/  ULDC UR4, c[0x0][0xac8] ;  /* 0x0002b20000047ab9 */ /* 0x000fe40000000800 */
[----:B------:R-:W-:Y:S02]  /*1fca0*/  ISETP.GE.AND P2, PT, R202, UR4, PT ;  /* 0x00000004ca007c0c */ /* 0x000fe4000bf46270 */
[----:B------:R-:W-:-:S11]  /*1fcb0*/  ISETP.GE.AND P3, PT, R211, UR4, PT ;  /* 0x00000004d3007c0c */ /* 0x000fd6000bf66270 */
[CC--:B---3--:R-:W-:Y:S02]  /*1fcc0*/  @!P2 LEA R2, P0, R202.reuse, R4.reuse, 0x1 ;  /* 0x00000004ca02a211 */ /* 0x0c8fe400078008ff */
[C---:B------:R-:W-:Y:S02]  /*1fcd0*/  @!P3 LEA R4, P1, R211.reuse, R4, 0x1 ;  /* 0x00000004d304b211 */ /* 0x040fe400078208ff */
[-C--:B0-----:R-:W-:Y:S02]  /*1fce0*/  @!P2 LEA.HI.X R3, R202, R0.reuse, R52, 0x1, P0 ;  /* 0x00000000ca03a211 */ /* 0x081fe400000f0c34 */
[----:B------:R-:W-:-:S03]  /*1fcf0*/  @!P3 LEA.HI.X R5, R211, R0, R50, 0x1, P1 ;  /* 0x00000000d305b211 */ /* 0x000fc600008f0c32 */
[----:B------:R0:W-:Y:S04]  /*1fd00*/  @!P2 ST.E.128 desc[UR54][R2.64], R12 ;  /* 0x0000000c0200a985 */ /* 0x0001e8000c101d36 */
[----:B------:R0:W-:Y:S02]  /*1fd10*/  @!P3 ST.E.128 desc[UR54][R4.64], R36 ;  /* 0x000000240400b985 */ /* 0x0001e4000c101d36 */
.L_x_646:
[----:B------:R-:W-:Y:S05]  /*1fd20*/  BSYNC B1 ;  /* 0x0000000000017941 */ /* 0x000fea0003800000 */
.L_x_645:
[----:B0-----:R-:W-:Y:S01]  /*1fd30*/  VIADD R0, R46, 0x60 ;  /* 0x000000602e007836 */ /* 0x001fe20000000000 */
[----:B-1--4-:R-:W0:Y:S04]  /*1fd40*/  SHFL.IDX PT, R45, R45, 0x3, 0x181f ;  /* 0x00781f002d2d7f89 */ /* 0x012e2800000e0000 */
[----:B------:R-:W-:Y:S01]  /*1fd50*/  ISETP.GE.AND P0, PT, R0, R55, PT ;  /* 0x000000370000720c */ /* 0x000fe20003f06270 */
[----:B------:R-:W1:-:S12]  /*1fd60*/  SHFL.IDX PT, R44, R44, 0x3, 0x181f ;  /* 0x00781f002c2c7f89 */ /* 0x000e5800000e0000 */
[----:B------:R-:W-:Y:S05]  /*1fd70*/  @P0 BRA `(.L_x_647) ;  /* 0x0000000c00240947 */ /* 0x000fea0003800000 */
[----:B------:R-:W-:Y:S02]  /*1fd80*/  ULDC UR4, c[0x0][0xac8] ;  /* 0x0002b20000047ab9 */ /* 0x000fe40000000800 */
[----:B------:R-:W-:-:S13]  /*1fd90*/  ISETP.GE.AND P1, PT, R202, UR4, PT ;  /* 0x00000004ca007c0c */ /* 0x000fda000bf26270 */
[----:B-1----:R-:W-:-:S04]  /*1fda0*/  @!P1 LEA R2, P0, R202, R44, 0x1 ;  /* 0x0000002cca029211 */ /* 0x002fc800078008ff */
[----:B0-----:R-:W-:Y:S02]  /*1fdb0*/  @!P1 LEA.HI.X R3, R202, R45, R52, 0x1, P0 ;  /* 0x0000002dca039211 */ /* 0x001fe400000f0c34 */
[----:B------:R-:W-:-:S03]  /*1fdc0*/  ISETP.GE.AND P0, PT, R211, UR4, PT ;  /* 0x00000004d3007c0c */ /* 0x000fc6000bf06270 */
[----:B------:R4:W-:Y:S10]  /*1fdd0*/  @!P1 ST.E.128 desc[UR54][R2.64], R24 ;  /* 0x0000001802009985 */ /* 0x0009f4000c101d36 */
[----:B------:R-:W-:Y:S05]  /*1fde0*/  @P0 BRA `(.L_x_647) ;  /* 0x0000000c00080947 */ /* 0x000fea0003800000 */
[----:B----4-:R-:W-:-:S04]  /*1fdf0*/  LEA R2, P0, R211, R44, 0x1 ;  /* 0x0000002cd3027211 */ /* 0x010fc800078008ff */
[----:B------:R-:W-:-:S05]  /*1fe00*/  LEA.HI.X R3, R211, R45, R50, 0x1, P0 ;  /* 0x0000002dd3037211 */ /* 0x000fca00000f0c32 */
[----:B------:R0:W-:Y:S01]  /*1fe10*/  ST.E.128 desc[UR54][R2.64], R40 ;  /* 0x0000002802007985 */ /* 0x0001e2000c101d36 */
[----:B------:R-:W-:Y:S05]  /*1fe20*/  BRA `(.L_x_647) ;  /* 0x0000000800f87947 */ /* 0x000fea0003800000 */
.L_x_638:
[----:B------:R-:W-:Y:S01]  /*1fe30*/  ULDC.64 UR4, c[0x0][0xc00] ;  /* 0x0003000000047ab9 */ /* 0x000fe20000000a00 */
[----:B------:R-:W-:Y:S01]  /*1fe40*/  MOV R0, RZ ;  /* 0x000000ff00007202 */ /* 0x000fe20000000f00 */
[----:B------:R-:W2:Y:S01]  /*1fe50*/  LDC R21, c[0x0][0xbe8] ;  /* 0x0002fa00ff157b82 */ /* 0x000ea20000000800 */
[----:B------:R-:W-:Y:S02]  /*1fe60*/  ISETP.NE.U32.AND P0, PT, RZ, UR4, PT ;  /* 0x00000004ff007c0c */ /* 0x000fe4000bf05070 */
[----:B------:R-:W-:Y:S02]  /*1fe70*/  IADD3 R2, P1, R214, UR4, RZ ;  /* 0x00000004d6027c10 */ /* 0x000fe4000ff3e0ff */
[----:B------:R-:W-:Y:S02]  /*1fe80*/  ISETP.NE.AND.EX P0, PT, RZ, UR5, PT, P0 ;  /* 0x00000005ff007c0c */ /* 0x000fe4000bf05300 */
[----:B------:R-:W-:Y:S01]  /*1fe90*/  IADD3.X R3, R215, UR5, RZ, P1, !PT ;  /* 0x00000005d7037c10 */ /* 0x000fe20008ffe4ff */
[----:B------:R-:W-:-:S02]  /*1fea0*/  ULDC.64 UR4, c[0x0][0xc08] ;  /* 0x0003020000047ab9 */ /* 0x000fc40000000a00 */
[----:B------:R-:W-:-:S04]  /*1feb0*/  ISETP.NE.U32.AND P1, PT, RZ, UR4, PT ;  /* 0x00000004ff007c0c */ /* 0x000fc8000bf25070 */
[----:B------:R-:W-:-:S04]  /*1fec0*/  ISETP.NE.AND.EX P1, PT, RZ, UR5, PT, P1 ;  /* 0x00000005ff007c0c */ /* 0x000fc8000bf25310 */
[----:B------:R3:W5:Y:S01]  /*1fed0*/  @P0 LDG.E R0, desc[UR54][R2.64] ;  /* 0x0000003602000981 */ /* 0x000762000c1e1900 */
[----:B------:R-:W4:Y:S08]  /*1fee0*/  S2R R4, SR_TID.X ;  /* 0x0000000000047919 */ /* 0x000f300000002100 */
[----:B------:R-:W-:Y:S01]  /*1fef0*/  @P1 IADD3 R214, P2, R214, UR4, RZ ;  /* 0x00000004d6d61c10 */ /* 0x000fe2000ff5e0ff */
[----:B------:R-:W-:-:S02]  /*1ff00*/  ULDC UR4, c[0x0][0xa88] ;  /* 0x0002a20000047ab9 */ /* 0x000fc40000000800 */
[----:B------:R-:W-:Y:S01]  /*1ff10*/  IMAD.U32 R6, RZ, RZ, UR4 ;  /* 0x00000004ff067e24 */ /* 0x000fe2000f8e00ff */
[----:B------:R-:W-:-:S05]  /*1ff20*/  @P1 IADD3.X R215, R215, UR5, RZ, P2, !PT ;  /* 0x00000005d7d71c10 */ /* 0x000fca00097fe4ff */
[----:B------:R3:W5:Y:S01]  /*1ff30*/  @P1 LDG.E R6, desc[UR54][R214.64] ;  /* 0x00000036d6061981 */ /* 0x000762000c1e1900 */
[----:B--2---:R-:W-:-:S13]  /*1ff40*/  ISETP.NE.AND P2, PT, R21, 0x1, PT ;  /* 0x000000011500780c */ /* 0x004fda0003f45270 */
[----:B------:R-:W2:Y:S01]  /*1ff50*/  @P2 LDC R14, c[0x0][0xbec] ;  /* 0x0002fb00ff0e2b82 */ /* 0x000ea20000000800 */
[----:B----4-:R-:W-:-:S07]  /*1ff60*/  VIADD R4, R4, 0xffffff80 ;  /* 0xffffff8004047836 */ /* 0x010fce0000000000 */
[----:B------:R-:W4:Y:S01]  /*1ff70*/  @P2 LDC R25, c[0x0][0xbf0] ;  /* 0x0002fc00ff192b82 */ /* 0x000f220000000800 */
[----:B------:R-:W-:Y:S01]  /*1ff80*/  ISETP.GE.AND P3, PT, R4, 0x80, PT ;  /* 0x000000800400780c */ /* 0x000fe20003f66270 */
[----:B---3--:R-:W-:-:S12]  /*1ff90*/  @P1 BRA `(.L_x_648) ;  /* 0x0000000000101947 */ /* 0x008fd80003800000 */
[----:B------:R-:W-:Y:S05]  /*1ffa0*/  @!P0 BRA `(.L_x_648) ;  /* 0x00000000000c8947 */ /* 0x000fea0003800000 */
[----:B------:R-:W3:Y:S04]  /*1ffb0*/  LDG.E R5, desc[UR54][R2.64] ;  /* 0x0000003602057981 */ /* 0x000ee8000c1e1900 */
[----:B-----5:R-:W3:Y:S02]  /*1ffc0*/  LDG.E R6, desc[UR54][R2.64+0x4] ;  /* 0x0000043602067981 */ /* 0x020ee4000c1e1900 */
[----:B---3--:R-:W-:-:S07]  /*1ffd0*/  IMAD.IADD R6, R6, 0x1, -R5 ;  /* 0x0000000106067824 */ /* 0x008fce00078e0a05 */
.L_x_648:
[----:B------:R-:W-:Y:S01]  /*1ffe0*/  BSSY B1, `(.L_x_649) ;  /* 0x000002e000017945 */ /* 0x000fe20003800000 */
[----:B------:R-:W-:Y:S02]  /*1fff0*/  SHF.R.S32.HI R12, RZ, 0x1f, R213 ;  /* 0x0000001fff0c7819 */ /* 0x000fe400000114d5 */
[----:B------:R-:W-:Y:S02]  /*20000*/  SEL R13, R210, RZ, !P0 ;  /* 0x000000ffd20d7207 */ /* 0x000fe40004000000 */
[----:B------:R-:W-:Y:S02]  /*20010*/  SEL R216, R216, RZ, !P0 ;  /* 0x000000ffd8d87207 */ /* 0x000fe40004000000 */
[----:B-----5:R-:W-:Y:S01]  /*20020*/  SHF.R.S32.HI R11, RZ, 0x1f, R0 ;  /* 0x0000001fff0b7819 */ /* 0x020fe20000011400 */
[----:B------:R-:W-:Y:S06]  /*20030*/  @P3 BRA `(.L_x_650) ;  /* 0x0000000000a03947 */ /* 0x000fec0003800000 */
[----:B------:R-:W3:Y:S01]  /*20040*/  S2R R2, SR_TID.X ;  /* 0x0000000000027919 */ /* 0x000ee20000002100 */
[----:B------:R-:W5:Y:S02]  /*20050*/  LDC R9, c[0x0][0xbe8] ;  /* 0x0002fa00ff097b82 */ /* 0x000f640000000800 */
[----:B-----5:R-:W-:Y:S01]  /*20060*/  IMAD R3, R6, R9, RZ ;  /* 0x0000000906037224 */ /* 0x020fe200078e02ff */
[----:B---3--:R-:W-:-:S05]  /*20070*/  LEA R2, R217, R2, 0x7 ;  /* 0x00000002d9027211 */ /* 0x008fca00078e38ff */
[----:B------:R-:W-:-:S05]  /*20080*/  VIADD R10, R2, 0xffffff80 ;  /* 0xffffff80020a7836 */ /* 0x000fca0000000000 */
[----:B------:R-:W-:-:S13]  /*20090*/  ISETP.GE.AND P0, PT, R10, R3, PT ;  /* 0x000000030a00720c */ /* 0x000fda0003f06270 */
[----:B------:R-:W-:Y:S05]  /*200a0*/  @P0 BRA `(.L_x_650) ;  /* 0x0000000000840947 */ /* 0x000fea0003800000 */
[----:B------:R-:W-:Y:S01]  /*200b0*/  ISETP.NE.AND P0, PT, R9, 0x1, PT ;  /* 0x000000010900780c */ /* 0x000fe20003f05270 */
[----:B------:R-:W-:Y:S01]  /*200c0*/  ULDC.64 UR4, c[0x0][0xb90] ;  /* 0x0002e40000047ab9 */ /* 0x000fe20000000a00 */
[----:B------:R-:W-:Y:S01]  /*200d0*/  MOV R3, R11 ;  /* 0x0000000b00037202 */ /* 0x000fe20000000f00 */
[----:B------:R-:W-:Y:S02]  /*200e0*/  IMAD R8, R12, UR4, RZ ;  /* 0x000000040c087c24 */ /* 0x000fe4000f8e02ff */
[----:B------:R-:W-:Y:S02]  /*200f0*/  IMAD.MOV.U32 R2, RZ, RZ, R0 ;  /* 0x000000ffff027224 */ /* 0x000fe400078e0000 */
[----:B------:R-:W-:Y:S02]  /*20100*/  IMAD.MOV.U32 R5, RZ, RZ, R10 ;  /* 0x000000ffff057224 */ /* 0x000fe400078e000a */
[----:B------:R-:W-:-:S04]  /*20110*/  IMAD.WIDE.U32 R2, R213, UR4, R2 ;  /* 0x00000004d5027c25 */ /* 0x000fc8000f8e0002 */
[----:B------:R-:W3:Y:S08]  /*20120*/  @P0 LDC R7, c[0x0][0xbec] ;  /* 0x0002fb00ff070b82 */ /* 0x000ef00000000800 */
[----:B------:R-:W5:Y:S01]  /*20130*/  @P0 LDC R15, c[0x0][0xbf0] ;  /* 0x0002fc00ff0f0b82 */ /* 0x000f620000000800 */
[----:B---3--:R-:W-:-:S04]  /*20140*/  @P0 IMAD.HI.U32 R4, R10, R7, RZ ;  /* 0x000000070a040227 */ /* 0x008fc800078e00ff */
[----:B------:R-:W-:Y:S01]  /*20150*/  IMAD R7, R213, UR5, R8 ;  /* 0x00000005d5077c24 */ /* 0x000fe2000f8e0208 */
[----:B------:R-:W-:Y:S01]  /*20160*/  ULDC.64 UR4, c[0x0][0xb98] ;  /* 0x0002e60000047ab9 */ /* 0x000fe20000000a00 */
[----:B-----5:R-:W-:Y:S02]  /*20170*/  @P0 SHF.R.U32.HI R5, RZ, R15, R4 ;  /* 0x0000000fff050219 */ /* 0x020fe40000011604 */
[----:B------:R-:W-:Y:S02]  /*20180*/  IMAD.IADD R3, R3, 0x1, R7 ;  /* 0x0000000103037824 */ /* 0x000fe400078e0207 */
[----:B------:R-:W-:Y:S02]  /*20190*/  IMAD R4, R216, UR4, RZ ;  /* 0x00000004d8047c24 */ /* 0x000fe4000f8e02ff */
[----:B------:R-:W-:Y:S02]  /*201a0*/  IMAD.MOV R7, RZ, RZ, -R5 ;  /* 0x000000ffff077224 */ /* 0x000fe400078e0a05 */
[----:B------:R-:W-:-:S04]  /*201b0*/  IMAD.WIDE.U32 R2, R13, UR4, R2 ;  /* 0x000000040d027c25 */ /* 0x000fc8000f8e0002 */
[----:B------:R-:W-:Y:S01]  /*201c0*/  IMAD R7, R9, R7, R10 ;  /* 0x0000000709077224 */ /* 0x000fe200078e020a */
[----:B------:R-:W-:Y:S01]  /*201d0*/  SHF.R.S32.HI R9, RZ, 0x1f, R5 ;  /* 0x0000001fff097819 */ /* 0x000fe20000011405 */
[----:B------:R-:W-:Y:S01]  /*201e0*/  IMAD R8, R13, UR5, R4 ;  /* 0x000000050d087c24 */ /* 0x000fe2000f8e0204 */
[----:B------:R-:W-:Y:S01]  /*201f0*/  IADD3 R2, P0, R5, R2, RZ ;  /* 0x0000000205027210 */ /* 0x000fe20007f1e0ff */
[----:B------:R-:W-:Y:S01]  /*20200*/  ULDC.64 UR4, c[0x0][0xb88] ;  /* 0x0002e20000047ab9 */ /* 0x000fe20000000a00 */
[----:B------:R-:W-:Y:S02]  /*20210*/  SHF.R.S32.HI R4, RZ, 0x1f, R7 ;  /* 0x0000001fff047819 */ /* 0x000fe40000011407 */
[----:B------:R-:W-:-:S03]  /*20220*/  IADD3.X R3, R9, R3, R8, P0, !PT ;  /* 0x0000000309037210 */ /* 0x000fc600007fe408 */
[----:B------:R-:W-:Y:S02]  /*20230*/  IMAD R4, R4, UR4, RZ ;  /* 0x0000000404047c24 */ /* 0x000fe4000f8e02ff */
[----:B------:R-:W-:-:S04]  /*20240*/  IMAD.WIDE.U32 R2, R7, UR4, R2 ;  /* 0x0000000407027c25 */ /* 0x000fc8000f8e0002 */
[----:B------:R-:W-:Y:S01]  /*20250*/  IMAD R5, R7, UR5, R4 ;  /* 0x0000000507057c24 */ /* 0x000fe2000f8e0204 */
[----:B------:R-:W-:Y:S02]  /*20260*/  ULDC.64 UR4, c[0x0][0xb50] ;  /* 0x0002d40000047ab9 */ /* 0x000fe40000000a00 */
[----:B------:R-:W-:Y:S01]  /*20270*/  LEA R4, P0, R2, UR4, 0x2 ;  /* 0x0000000402047c11 */ /* 0x000fe2000f8010ff */
[----:B------:R-:W-:-:S05]  /*20280*/  IMAD.IADD R3, R3, 0x1, R5 ;  /* 0x0000000103037824 */ /* 0x000fca00078e0205 */
[----:B------:R-:W-:Y:S02]  /*20290*/  LEA.HI.X R5, R2, UR5, R3, 0x2, P0 ;  /* 0x0000000502057c11 */ /* 0x000fe400080f1403 */
[----:B------:R-:W-:-:S05]  /*202a0*/  MOV R3, 0xff800000 ;  /* 0xff80000000037802 */ /* 0x000fca0000000f00 */
[----:B------:R3:W-:Y:S02]  /*202b0*/  STG.E desc[UR54][R4.64], R3 ;  /* 0x0000000304007986 */ /* 0x0007e4000c101936 */
.L_x_650:
[----:B------:R-:W-:Y:S05]  /*202c0*/  BSYNC B1 ;  /* 0x0000000000017941 */ /* 0x000fea0003800000 */
.L_x_649:
[----:B------:R-:W-:Y:S02]  /*202d0*/  ULDC.64 UR4, c[0x0][0xaa0] ;  /* 0x0002a80000047ab9 */ /* 0x000fe40000000a00 */
[----:B---3--:R-:W-:-:S04]  /*202e0*/  IMAD R3, R11, UR4, RZ ;  /* 0x000000040b037c24 */ /* 0x008fc8000f8e02ff */
[C---:B------:R-:W-:Y:S02]  /*202f0*/  IMAD R5, R0.reuse, UR5, R3 ;  /* 0x0000000500057c24 */ /* 0x040fe4000f8e0203 */
[----:B------:R-:W-:Y:S01]  /*20300*/  IMAD.WIDE.U32 R2, R0, UR4, RZ ;  /* 0x0000000400027c25 */ /* 0x000fe2000f8e00ff */
[----:B------:R-:W-:-:S03]  /*20310*/  ULDC.64 UR4, c[0x0][0xae8] ;  /* 0x0002ba0000047ab9 */ /* 0x000fc60000000a00 */
[----:B------:R-:W-:Y:S02]  /*20320*/  IMAD R0, R212, 0x20, R221 ;  /* 0x00000020d4007824 */ /* 0x000fe400078e02dd */
[----:B------:R-:W-:Y:S02]  /*20330*/  IMAD.IADD R3, R3, 0x1, R5 ;  /* 0x0000000103037824 */ /* 0x000fe400078e0205 */
[----:B------:R-:W-:Y:S02]  /*20340*/  IMAD R9, R217, 0x80, R0 ;  /* 0x00000080d9097824 */ /* 0x000fe400078e0200 */
[----:B------:R-:W-:Y:S02]  /*20350*/  IMAD R4, R12, UR4, RZ ;  /* 0x000000040c047c24 */ /* 0x000fe4000f8e02ff */
[----:B--2---:R-:W-:Y:S01]  /*20360*/  @P2 IMAD.HI.U32 R0, R9, R14, RZ ;  /* 0x0000000e09002227 */ /* 0x004fe200078e00ff */
[----:B------:R-:W-:-:S03]  /*20370*/  MOV R5, R9 ;  /* 0x0000000900057202 */ /* 0x000fc60000000f00 */
[C---:B------:R-:W-:Y:S01]  /*20380*/  IMAD R7, R213.reuse, UR5, R4 ;  /* 0x00000005d5077c24 */ /* 0x040fe2000f8e0204 */
[----:B----4-:R-:W-:Y:S01]  /*20390*/  @P2 SHF.R.U32.HI R5, RZ, R25, R0 ;  /* 0x00000019ff052219 */ /* 0x010fe20000011600 */
[----:B------:R-:W-:Y:S01]  /*203a0*/  IMAD.WIDE.U32 R2, R213, UR4, R2 ;  /* 0x00000004d5027c25 */ /* 0x000fe2000f8e0002 */
[----:B------:R-:W-:Y:S02]  /*203b0*/  ULDC.64 UR4, c[0x0][0xaf0] ;  /* 0x0002bc0000047ab9 */ /* 0x000fe40000000a00 */
[----:B------:R-:W-:Y:S01]  /*203c0*/  SHF.R.S32.HI R0, RZ, 0x1f, R5 ;  /* 0x0000001fff007819 */ /* 0x000fe20000011405 */
[----:B------:R-:W-:Y:S02]  /*203d0*/  IMAD R4, R216, UR4, RZ ;  /* 0x00000004d8047c24 */ /* 0x000fe4000f8e02ff */
[----:B------:R-:W-:Y:S02]  /*203e0*/  IMAD.IADD R3, R3, 0x1, R7 ;  /* 0x0000000103037824 */ /* 0x000fe400078e0207 */
[----:B------:R-:W-:-:S02]  /*203f0*/  IMAD R7, R13, UR5, R4 ;  /* 0x000000050d077c24 */ /* 0x000fc4000f8e0204 */
[----:B------:R-:W-:Y:S01]  /*20400*/  IMAD.WIDE.U32 R2, R13, UR4, R2 ;  /* 0x000000040d027c25 */ /* 0x000fe2000f8e0002 */
[----:B------:R-:W-:-:S03]  /*20410*/  ULDC.64 UR4, c[0x0][0xae0] ;  /* 0x0002b80000047ab9 */ /* 0x000fc60000000a00 */
[----:B------:R-:W-:Y:S02]  /*20420*/  IMAD.MOV R4, RZ, RZ, -R5 ;  /* 0x000000ffff047224 */ /* 0x000fe400078e0a05 */
[----:B------:R-:W-:Y:S02]  /*20430*/  IMAD R0, R0, UR4, RZ ;  /* 0x0000000400007c24 */ /* 0x000fe4000f8e02ff */
[----:B------:R-:W-:Y:S02]  /*20440*/  IMAD.IADD R3, R3, 0x1, R7 ;  /* 0x0000000103037824 */ /* 0x000fe400078e0207 */
[----:B------:R-:W-:Y:S02]  /*20450*/  IMAD R7, R21, R4, R9 ;  /* 0x0000000415077224 */ /* 0x000fe400078e0209 */
[C---:B------:R-:W-:Y:S02]  /*20460*/  IMAD R9, R5.reuse, UR5, R0 ;  /* 0x0000000505097c24 */ /* 0x040fe4000f8e0200 */
[----:B------:R-:W-:Y:S01]  /*20470*/  IMAD.WIDE.U32 R2, R5, UR4, R2 ;  /* 0x0000000405027c25 */ /* 0x000fe2000f8e0002 */
[----:B------:R-:W-:Y:S01]  /*20480*/  SHF.R.S32.HI R0, RZ, 0x1f, R7 ;  /* 0x0000001fff007819 */ /* 0x000fe20000011407 */
[----:B------:R-:W-:-:S03]  /*20490*/  ULDC.64 UR4, c[0x0][0xad8] ;  /* 0x0002b60000047ab9 */ /* 0x000fc60000000a00 */
[----:B------:R-:W-:Y:S01]  /*204a0*/  IADD3 R3, R3, R9, RZ ;  /* 0x0000000903037210 */ /* 0x000fe20007ffe0ff */
[----:B------:R-:W-:Y:S02]  /*204b0*/  IMAD R0, R0, UR4, RZ ;  /* 0x0000000400007c24 */ /* 0x000fe4000f8e02ff */
[----:B------:R-:W-:-:S04]  /*204c0*/  IMAD.WIDE.U32 R4, R7, UR4, R2 ;  /* 0x0000000407047c25 */ /* 0x000fc8000f8e0002 */
[----:B------:R-:W-:Y:S01]  /*204d0*/  IMAD R3, R7, UR5, R0 ;  /* 0x0000000507037c24 */ /* 0x000fe2000f8e0200 */
[----:B------:R-:W-:Y:S02]  /*204e0*/  ULDC.64 UR4, c[0x0][0xa80] ;  /* 0x0002a00000047ab9 */ /* 0x000fe40000000a00 */
[----:B------:R-:W-:Y:S01]  /*204f0*/  LEA R2, P0, R4, UR4, 0x1 ;  /* 0x0000000404027c11 */ /* 0x000fe2000f8008ff */
[----:B------:R-:W-:Y:S01]  /*20500*/  IMAD.IADD R3, R5, 0x1, R3 ;  /* 0x0000000105037824 */ /* 0x000fe200078e0203 */
[----:B------:R-:W-:-:S04]  /*20510*/  UMOV UR4, 0xffffffff ;  /* 0xffffffff00047882 */ /* 0x000fc80000000000 */
[----:B------:R-:W-:Y:S01]  /*20520*/  LEA.HI.X R3, R4, UR5, R3, 0x1, P0 ;  /* 0x0000000504037c11 */ /* 0x000fe200080f0c03 */
[----:B------:R-:W-:Y:S06]  /*20530*/  BRA.DIV UR4, `(.L_x_651) ;  /* 0x0000008604187947 */ /* 0x000fec000b800000 */
[----:B------:R2:W3:Y:S04]  /*20540*/  SHFL.IDX PT, R0, R3, RZ, 0x181f ;  /* 0x00181fff03007589 */ /* 0x0004e800000e0000 */
[----:B------:R2:W4:Y:S02]  /*20550*/  SHFL.IDX PT, R14, R2, RZ, 0x181f ;  /* 0x00181fff020e7589 */ /* 0x00052400000e0000 */
.L_x_852:
[----:B------:R-:W-:Y:S01]  /*20560*/  IMAD R21, R6, R21, RZ ;  /* 0x0000001506157224 */ /* 0x000fe200078e02ff */
[----:B------:R-:W-:Y:S01]  /*20570*/  BSSY B1, `(.L_x_652) ;  /* 0x000000f000017945 */ /* 0x000fe20003800000 */
[----:B------:R-:W-:-:S05]  /*20580*/  IMAD R6, R217, 0x80, R221 ;  /* 0x00000080d9067824 */ /* 0x000fca00078e02dd */
[----:B------:R-:W-:-:S13]  /*20590*/  ISETP.GE.AND P0, PT, R6, R21, PT ;  /* 0x000000150600720c */ /* 0x000fda0003f06270 */
[----:B------:R-:W-:Y:S05]  /*205a0*/  @P0 BRA `(.L_x_653) ;  /* 0x00000000002c0947 */ /* 0x000fea0003800000 */
[----:B------:R-:W-:Y:S01]  /*205b0*/  ULDC UR4, c[0x0][0xac8] ;  /* 0x0002b20000047ab9 */ /* 0x000fe20000000800 */
[----:B------:R-:W-:Y:S02]  /*205c0*/  SHF.R.S32.HI R8, RZ, 0x1f, R202 ;  /* 0x0000001fff087819 */ /* 0x000fe400000114ca */
[----:B------:R-:W-:Y:S02]  /*205d0*/  ISETP.GE.AND P2, PT, R202, UR4, PT ;  /* 0x00000004ca007c0c */ /* 0x000fe4000bf46270 */
[----:B------:R-:W-:Y:S02]  /*205e0*/  ISETP.GE.AND P3, PT, R211, UR4, PT ;  /* 0x00000004d3007c0c */ /* 0x000fe4000bf66270 */
[----:B------:R-:W-:-:S09]  /*205f0*/  SHF.R.S32.HI R7, RZ, 0x1f, R211 ;  /* 0x0000001fff077819 */ /* 0x000fd200000114d3 */
[CC--:B----4-:R-:W-:Y:S02]  /*20600*/  @!P2 LEA R4, P0, R202.reuse, R14.reuse, 0x1 ;  /* 0x0000000eca04a211 */ /* 0x0d0fe400078008ff */
[C---:B------:R-:W-:Y:S02]  /*20610*/  @!P3 LEA R14, P1, R211.reuse, R14, 0x1 ;  /* 0x0000000ed30eb211 */ /* 0x040fe400078208ff */
[-C--:B---3--:R-:W-:Y:S02]  /*20620*/  @!P2 LEA.HI.X R5, R202, R0.reuse, R8, 0x1, P0 ;  /* 0x00000000ca05a211 */ /* 0x088fe400000f0c08 */
[----:B------:R-:W-:-:S03]  /*20630*/  @!P3 LEA.HI.X R15, R211, R0, R7, 0x1, P1 ;  /* 0x00000000d30fb211 */ /* 0x000fc600008f0c07 */
[----:B------:R3:W-:Y:S04]  /*20640*/  @!P2 ST.E.128 desc[UR54][R4.64], RZ ;  /* 0x000000ff0400a985 */ /* 0x0007e8000c101d36 */
[----:B------:R3:W-:Y:S02]  /*20650*/  @!P3 ST.E.128 desc[UR54][R14.64], RZ ;  /* 0x000000ff0e00b985 */ /* 0x0007e4000c101d36 */
.L_x_653:
[----:B------:R-:W-:Y:S05]  /*20660*/  BSYNC B1 ;  /* 0x0000000000017941 */ /* 0x000fea0003800000 */
.L_x_652:
[----:B------:R-:W-:-:S03]  /*20670*/  UMOV UR4, 0xffffffff ;  /* 0xffffffff00047882 */ /* 0x000fc60000000000 */
[----:B------:R-:W-:Y:S05]  /*20680*/  BRA.DIV UR4, `(.L_x_654) ;  /* 0x0000008204f87947 */ /* 0x000fea000b800000 */
[----:B---3--:R3:W0:Y:S04]  /*20690*/  SHFL.IDX PT, R0, R3, 0x1, 0x181f ;  /* 0x00381f0003007f89 */ /* 0x00862800000e0000 */
[----:B----4-:R3:W4:Y:S02]  /*206a0*/  SHFL.IDX PT, R14, R2, 0x1, 0x181f ;  /* 0x00381f00020e7f89 */ /* 0x01072400000e0000 */
.L_x_856:
[----:B------:R-:W-:Y:S01]  /*206b0*/  VIADD R4, R6, 0x20 ;  /* 0x0000002006047836 */ /* 0x000fe20000000000 */
[----:B------:R-:W-:Y:S04]  /*206c0*/  BSSY B1, `(.L_x_655) ;  /* 0x000000e000017945 */ /* 0x000fe80003800000 */
        /* <DEDUP_REMOVED lines=9> */
[-C--:B0-----:R-:W-:Y:S02]  /*20760*/  @!P2 LEA.HI.X R5, R202, R0.reuse, R8, 0x1, P0 ;  /* 0x00000000ca05a211 */ /* 0x081fe400000f0c08 */
[----:B------:R-:W-:-:S03]  /*20770*/  @!P3 LEA.HI.X R15, R211, R0, R7, 0x1, P1 ;  /* 0x00000000d30fb211 */ /* 0x000fc600008f0c07 */
[----:B------:R0:W-:Y:S04]  /*20780*/  @!P2 ST.E.128 desc[UR54][R4.64], RZ ;  /* 0x000000ff0400a985 */ /* 0x0001e8000c101d36 */
[----:B------:R0:W-:Y:S02]  /*20790*/  @!P3 ST.E.128 desc[UR54][R14.64], RZ ;  /* 0x000000ff0e00b985 */ /* 0x0001e4000c101d36 */
.L_x_656:
[----:B------:R-:W-:Y:S05]  /*207a0*/  BSYNC B1 ;  /* 0x0000000000017941 */ /* 0x000fea0003800000 */
.L_x_655:
[----:B------:R-:W-:-:S03]  /*207b0*/  UMOV UR4, 0xffffffff ;  /* 0xffffffff00047882 */ /* 0x000fc60000000000 */
[----:B------:R-:W-:Y:S05]  /*207c0*/  BRA.DIV UR4, `(.L_x_657) ;  /* 0x0000008204f07947 */ /* 0x000fea000b800000 */
[----:B0-----:R0:W0:Y:S04]  /*207d0*/  SHFL.IDX PT, R0, R3, 0x2, 0x181f ;  /* 0x00581f0003007f89 */ /* 0x00102800000e0000 */
[----:B----4-:R4:W0:Y:S02]  /*207e0*/  SHFL.IDX PT, R14, R2, 0x2, 0x181f ;  /* 0x00581f00020e7f89 */ /* 0x01082400000e0000 */
.L_x_860:
[----:B------:R-:W-:Y:S01]  /*207f0*/  IADD3 R4, R6, 0x40, RZ ;  /* 0x0000004006047810 */ /* 0x000fe20007ffe0ff */
[----:B------:R-:W-:Y:S03]  /*20800*/  BSSY B1, `(.L_x_658) ;  /* 0x000000e000017945 */ /* 0x000fe60003800000 */
[----:B------:R-:W-:-:S13]  /*20810*/  ISETP.GE.AND P0, PT, R4, R21, PT ;  /* 0x000000150400720c */ /* 0x000fda0003f06270 */
[----:B------:R-:W-:Y:S05]  /*20820*/  @P0 BRA `(.L_x_659) ;  /* 0x00000000002c0947 */ /* 0x000fea0003800000 */
[----:B------:R-:W-:Y:S01]  /*20830*/  ULDC UR4, c[0x0][0xac8] ;  /* 0x0002b20000047ab9 */ /* 0x000fe20000000800 */
[----:B------:R-:W-:Y:S02]  /*20840*/  SHF.R.S32.HI R8, RZ, 0x1f, R202 ;  /* 0x0000001fff087819 */ /* 0x000fe400000114ca */
[----:B------:R-:W-:Y:S02]  /*20850*/  ISETP.GE.AND P2, PT, R202, UR4, PT ;  /* 0x00000004ca007c0c */ /* 0x000fe4000bf46270 */
[----:B------:R-:W-:Y:S02]  /*20860*/  ISETP.GE.AND P3, PT, R211, UR4, PT ;  /* 0x00000004d3007c0c */ /* 0x000fe4000bf66270 */
[----:B------:R-:W-:-:S09]  /*20870*/  SHF.R.S32.HI R7, RZ, 0x1f, R211 ;  /* 0x0000001fff077819 */ /* 0x000fd200000114d3 */
[CC--:B0-----:R-:W-:Y:S02]  /*20880*/  @!P2 LEA R4, P0, R202.reuse, R14.reuse, 0x1 ;  /* 0x0000000eca04a211 */ /* 0x0c1fe400078008ff */
[C---:B------:R-:W-:Y:S02]  /*20890*/  @!P3 LEA R14, P1, R211.reuse, R14, 0x1 ;  /* 0x0000000ed30eb211 */ /* 0x040fe400078208ff */
[-C--:B------:R-:W-:Y:S02]  /*208a0*/  @!P2 LEA.HI.X R5, R202, R0.reuse, R8, 0x1, P0 ;  /* 0x00000000ca05a211 */ /* 0x080fe400000f0c08 */
[----:B------:R-:W-:-:S03]  /*208b0*/  @!P3 LEA.HI.X R15, R211, R0, R7, 0x1, P1 ;  /* 0x00000000d30fb211 */ /* 0x000fc600008f0c07 */
[----:B------:R0:W-:Y:S04]  /*208c0*/  @!P2 ST.E.128 desc[UR54][R4.64], RZ ;  /* 0x000000ff0400a985 */ /* 0x0001e8000c101d36 */
[----:B------:R0:W-:Y:S02]  /*208d0*/  @!P3 ST.E.128 desc[UR54][R14.64], RZ ;  /* 0x000000ff0e00b985 */ /* 0x0001e4000c101d36 */
.L_x_659:
[----:B------:R-:W-:Y:S05]  /*208e0*/  BSYNC B1 ;  /* 0x0000000000017941 */ /* 0x000fea0003800000 */
.L_x_658:
[----:B------:R-:W-:-:S03]  /*208f0*/  UMOV UR4, 0xffffffff ;  /* 0xffffffff00047882 */ /* 0x000fc60000000000 */
[----:B------:R-:W-:Y:S05]  /*20900*/  BRA.DIV UR4, `(.L_x_660) ;  /* 0x0000008204e87947 */ /* 0x000fea000b800000 */
[----:B0-----:R0:W0:Y:S04]  /*20910*/  SHFL.IDX PT, R0, R3, 0x3, 0x181f ;  /* 0x00781f0003007f89 */ /* 0x00102800000e0000 */
[----:B------:R0:W0:Y:S02]  /*20920*/  SHFL.IDX PT, R14, R2, 0x3, 0x181f ;  /* 0x00781f00020e7f89 */ /* 0x00002400000e0000 */
.L_x_864:
[----:B0-234-:R-:W-:-:S05]  /*20930*/  VIADD R2, R6, 0x60 ;  /* 0x0000006006027836 */ /* 0x01dfca0000000000 */
[----:B------:R-:W-:-:S13]  /*20940*/  ISETP.GE.AND P0, PT, R2, R21, PT ;  /* 0x000000150200720c */ /* 0x000fda0003f06270 */
[----:B------:R-:W-:Y:S05]  /*20950*/  @P0 BRA `(.L_x_647) ;  /* 0x00000000002c0947 */ /* 0x000fea0003800000 */
[----:B------:R-:W-:Y:S01]  /*20960*/  ULDC UR4, c[0x0][0xac8] ;  /* 0x0002b20000047ab9 */ /* 0x000fe20000000800 */
[----:B------:R-:W-:Y:S02]  /*20970*/  SHF.R.S32.HI R5, RZ, 0x1f, R202 ;  /* 0x0000001fff057819 */ /* 0x000fe400000114ca */
[----:B------:R-:W-:Y:S02]  /*20980*/  ISETP.GE.AND P2, PT, R202, UR4, PT ;  /* 0x00000004ca007c0c */ /* 0x000fe4000bf46270 */
[----:B------:R-:W-:Y:S02]  /*20990*/  ISETP.GE.AND P3, PT, R211, UR4, PT ;  /* 0x00000004d3007c0c */ /* 0x000fe4000bf66270 */
[----:B------:R-:W-:-:S09]  /*209a0*/  SHF.R.S32.HI R4, RZ, 0x1f, R211 ;  /* 0x0000001fff047819 */ /* 0x000fd200000114d3 */
[CC--:B------:R-:W-:Y:S02]  /*209b0*/  @!P2 LEA R2, P0, R202.reuse, R14.reuse, 0x1 ;  /* 0x0000000eca02a211 */ /* 0x0c0fe400078008ff */
[C---:B------:R-:W-:Y:S02]  /*209c0*/  @!P3 LEA R14, P1, R211.reuse, R14, 0x1 ;  /* 0x0000000ed30eb211 */ /* 0x040fe400078208ff */
[-C--:B------:R-:W-:Y:S02]  /*209d0*/  @!P2 LEA.HI.X R3, R202, R0.reuse, R5, 0x1, P0 ;  /* 0x00000000ca03a211 */ /* 0x080fe400000f0c05 */
[----:B------:R-:W-:-:S03]  /*209e0*/  @!P3 LEA.HI.X R15, R211, R0, R4, 0x1, P1 ;  /* 0x00000000d30fb211 */ /* 0x000fc600008f0c04 */
[----:B------:R0:W-:Y:S04]  /*209f0*/  @!P2 ST.E.128 desc[UR54][R2.64], RZ ;  /* 0x000000ff0200a985 */ /* 0x0001e8000c101d36 */
[----:B------:R0:W-:Y:S02]  /*20a00*/  @!P3 ST.E.128 desc[UR54][R14.64], RZ ;  /* 0x000000ff0e00b985 */ /* 0x0001e4000c101d36 */
.L_x_647:
[----:B------:R-:W-:Y:S05]  /*20a10*/  BSYNC B0 ;  /* 0x0000000000007941 */ /* 0x000fea0003800000 */
.L_x_637:
[----:B------:R-:W-:Y:S02]  /*20a20*/  ULDC UR4, c[0x0][0xc3c] ;  /* 0x00030f0000047ab9 */ /* 0x000fe40000000800 */
[----:B-1----:R-:W-:-:S13]  /*20a30*/  ISETP.GE.AND P0, PT, R207, UR4, PT ;  /* 0x00000004cf007c0c */ /* 0x002fda000bf06270 */
[----:B------:R-:W-:Y:S05]  /*20a40*/  @!P0 BRA `(.L_x_661) ;  /* 0xfffffe08008c8947 */ /* 0x000fea000383ffff */
[----:B------:R-:W-:Y:S05]  /*20a50*/  BRA `(.L_x_470) ;  /* 0x0000006400f47947 */ /* 0x000fea0003800000 */
.L_x_468:
        /* <DEDUP_REMOVED lines=15> */
[----:B------:R-:W1:Y:S01]  /*20b50*/  LDS.128 R16, [UR4+0x298d0] ;  /* 0x0298d004ff107984 */ /* 0x000e620008000c00 */
[----:B------:R-:W-:Y:S06]  /*20b60*/  BAR.ARV 0x4, 0x180 ;  /* 0x0106000000007b1d */ /* 0x000fec0000002000 */
[----:B------:R-:W-:Y:S05]  /*20b70*/  BRA `(.L_x_663) ;  /* 0x0000000400fc7947 */ /* 0x000fea0003800000 */
.L_x_662:
[----:B0-----:R-:W0:Y:S01]  /*20b80*/  S2R R2, SR_TID.X ;  /* 0x0000000000027919 */ /* 0x001e220000002100 */
[----:B------:R-:W-:Y:S01]  /*20b90*/  ULDC UR4, c[0x0][0xc3c] ;  /* 0x00030f0000047ab9 */ /* 0x000fe20000000800 */
[----:B------:R-:W1:Y:S01]  /*20ba0*/  S2UR UR6, SR_CTAID.X ;  /* 0x00000000000679c3 */ /* 0x000e620000002500 */
[----:B------:R-:W-:Y:S01]  /*20bb0*/  ULDC UR5, c[0x0][0xc38] ;  /* 0x00030e0000057ab9 */ /* 0x000fe20000000800 */
        /* <DEDUP_REMOVED lines=11> */
[----:B------:R-:W-:Y:S02]  /*20c70*/  ISETP.GE.U32.AND P5, PT, R5, 0x10, PT ;  /* 0x000000100500780c */ /* 0x000fe40003fa6070 */
[----:B------:R-:W-:Y:S01]  /*20c80*/  MOV R16, RZ ;  /* 0x000000ff00107202 */ /* 0x000fe20000000f00 */
[----:B--2---:R-:W0:Y:S02]  /*20c90*/  SHFL.UP PT, R4, R0, 0x1, RZ ;  /* 0x0420000000047989 */ /* 0x004e2400000e00ff */
[----:B0-----:R-:W-:-:S05]  /*20ca0*/  SEL R7, R4, RZ, P1 ;  /* 0x000000ff04077207 */ /* 0x001fca0000800000 */
[----:B------:R-:W-:-:S05]  /*20cb0*/  IMAD.IADD R7, R0, 0x1, R7 ;  /* 0x0000000100077824 */ /* 0x000fca00078e0207 */
[----:B------:R-:W0:Y:S02]  /*20cc0*/  SHFL.UP PT, R4, R7, 0x2, RZ ;  /* 0x0440000007047989 */ /* 0x000e2400000e00ff */
[----:B0-----:R-:W-:-:S04]  /*20cd0*/  SEL R4, R4, RZ, P2 ;  /* 0x000000ff04047207 */ /* 0x001fc80001000000 */
[----:B------:R-:W-:-:S05]  /*20ce0*/  IADD3 R4, R7, R4, RZ ;  /* 0x0000000407047210 */ /* 0x000fca0007ffe0ff */
        /* <DEDUP_REMOVED lines=9> */
[----:B------:R-:W0:Y:S02]  /*20d80*/  SHFL.IDX PT, R4, R2, 0x1f, 0x1f ;  /* 0x03e01f0002047f89 */ /* 0x000e2400000e0000 */
[----:B0-----:R-:W-:-:S04]  /*20d90*/  IMAD R4, R4, UR5, RZ ;  /* 0x0000000504047c24 */ /* 0x001fc8000f8e02ff */
[----:B------:R-:W-:Y:S01]  /*20da0*/  IMAD.MOV.U32 R7, RZ, RZ, R4 ;  /* 0x000000ffff077224 */ /* 0x000fe200078e0004 */
[----:B-1----:R-:W-:-:S13]  /*20db0*/  ISETP.GT.AND P6, PT, R4, UR6, PT ;  /* 0x0000000604007c0c */ /* 0x002fda000bfc4270 */
[----:B------:R-:W-:Y:S05]  /*20dc0*/  @P6 BRA `(.L_x_664) ;  /* 0x0000000000a06947 */ /* 0x000fea0003800000 */
[----:B------:R-:W0:Y:S01]  /*20dd0*/  LDC R6, c[0x0][0xc3c] ;  /* 0x00030f00ff067b82 */ /* 0x000e220000000800 */
[----:B------:R-:W-:Y:S01]  /*20de0*/  IMAD.MOV.U32 R4, RZ, RZ, R7 ;  /* 0x000000ffff047224 */ /* 0x000fe200078e0007 */
[----:B------:R-:W-:Y:S01]  /*20df0*/  UMOV UR4, URZ ;  /* 0x0000003f00047c82 */ /* 0x000fe20008000000 */
[----:B------:R-:W-:Y:S01]  /*20e00*/  ULDC UR7, c[0x0][0xc3c] ;  /* 0x00030f0000077ab9 */ /* 0x000fe20000000800 */
[----:B------:R-:W-:-:S05]  /*20e10*/  ULDC UR5, c[0x0][0xc38] ;  /* 0x00030e0000057ab9 */ /* 0x000fca0000000800 */
.L_x_668:
[----:B------:R-:W-:Y:S01]  /*20e20*/  UIADD3 UR4, UR4, 0x1f, URZ ;  /* 0x0000001f04047890 */ /* 0x000fe2000fffe03f */
[----:B------:R-:W-:-:S05]  /*20e30*/  IMAD.U32 R19, RZ, RZ, UR7 ;  /* 0x00000007ff137e24 */ /* 0x000fca000f8e00ff */
[----:B0-----:R-:W-:-:S13]  /*20e40*/  ISETP.LE.AND P6, PT, R6, UR4, PT ;  /* 0x0000000406007c0c */ /* 0x001fda000bfc3270 */
[----:B------:R-:W-:Y:S05]  /*20e50*/  @P6 BRA `(.L_x_665) ;  /* 0x0000000400206947 */ /* 0x000fea0003800000 */
[----:B------:R-:W-:Y:S01]  /*20e60*/  IADD3 R7, R5, UR4, RZ ;  /* 0x0000000405077c10 */ /* 0x000fe2000fffe0ff */
[----:B------:R-:W-:Y:S01]  /*20e70*/  BSSY B0, `(.L_x_666) ;  /* 0x0000007000007945 */ /* 0x000fe20003800000 */
[----:B------:R-:W-:Y:S02]  /*20e80*/  IMAD.MOV.U32 R0, RZ, RZ, RZ ;  /* 0x000000ffff007224 */ /* 0x000fe400078e00ff */
[----:B------:R-:W-:-:S13]  /*20e90*/  ISETP.GE.OR P6, PT, R7, R6, !P0 ;  /* 0x000000060700720c */ /* 0x000fda00047c6670 */
[----:B------:R-:W-:Y:S05]  /*20ea0*/  @P6 BRA `(.L_x_667) ;  /* 0x00000000000c6947 */ /* 0x000fea0003800000 */
[----:B------:R-:W0:Y:S02]  /*20eb0*/  LDC.64 R2, c[0x0][0xc80] ;  /* 0x00032000ff027b82 */ /* 0x000e240000000a00 */
[----:B0-----:R-:W-:-:S05]  /*20ec0*/  IMAD.WIDE R2, R7, 0x4, R2 ;  /* 0x0000000407027825 */ /* 0x001fca00078e0202 */
[----:B------:R0:W5:Y:S02]  /*20ed0*/  LDG.E R0, desc[UR54][R2.64] ;  /* 0x0000003602007981 */ /* 0x000164000c1e1900 */
.L_x_667:
[----:B------:R-:W-:Y:S05]  /*20ee0*/  BSYNC B0 ;  /* 0x0000000000007941 */ /* 0x000fea0003800000 */
.L_x_666:
[----:B0----5:R-:W0:Y:S02]  /*20ef0*/  SHFL.UP PT, R2, R0, 0x1, RZ ;  /* 0x0420000000027989 */ /* 0x021e2400000e00ff */
[----:B0-----:R-:W-:-:S05]  /*20f00*/  SEL R3, R2, RZ, P1 ;  /* 0x000000ff02037207 */ /* 0x001fca0000800000 */
[----:B------:R-:W-:-:S05]  /*20f10*/  IMAD.IADD R3, R0, 0x1, R3 ;  /* 0x0000000100037824 */ /* 0x000fca00078e0203 */
[----:B------:R-:W0:Y:S02]  /*20f20*/  SHFL.UP PT, R2, R3, 0x2, RZ ;  /* 0x0440000003027989 */ /* 0x000e2400000e00ff */
        /* <DEDUP_REMOVED lines=13> */
[----:B------:R-:W-:-:S05]  /*21000*/  IMAD.IADD R4, R3, 0x1, R4 ;  /* 0x0000000103047824 */ /* 0x000fca00078e0204 */
[----:B------:R-:W-:-:S13]  /*21010*/  ISETP.GT.AND P6, PT, R4, UR6, PT ;  /* 0x0000000604007c0c */ /* 0x000fda000bfc4270 */
[----:B------:R-:W-:Y:S05]  /*21020*/  @!P6 BRA `(.L_x_668) ;  /* 0xfffffffc007ce947 */ /* 0x000fea000383ffff */
[----:B------:R-:W-:Y:S01]  /*21030*/  MOV R2, R9 ;  /* 0x0000000900027202 */ /* 0x000fe20000000f00 */
[----:B------:R-:W-:-:S07]  /*21040*/  IMAD.MOV.U32 R7, RZ, RZ, R3 ;  /* 0x000000ffff077224 */ /* 0x000fce00078e0003 */
.L_x_664:
[----:B------:R-:W-:-:S04]  /*21050*/  IMAD.IADD R7, R4, 0x1, -R7 ;  /* 0x0000000104077824 */ /* 0x000fc800078e0a07 */
[----:B------:R-:W-:-:S05]  /*21060*/  IMAD R3, R2, UR5, R7 ;  /* 0x0000000502037c24 */ /* 0x000fca000f8e0207 */
[----:B------:R-:W-:-:S13]  /*21070*/  ISETP.GT.AND P0, PT, R3, UR6, PT ;  /* 0x0000000603007c0c */ /* 0x000fda000bf04270 */
[----:B------:R-:W-:-:S04]  /*21080*/  VOTE.ANY R6, PT, !P0 ;  /* 0x0000000000067806 */ /* 0x000fc800040e0100 */
[----:B------:R-:W0:Y:S01]  /*21090*/  POPC R19, R6 ;  /* 0x0000000600137309 */ /* 0x000e220000000000 */
[----:B------:R-:W-:Y:S01]  /*210a0*/  ISETP.NE.AND P0, PT, R6, RZ, PT ;  /* 0x000000ff0600720c */ /* 0x000fe20003f05270 */
[----:B0-----:R-:W0:Y:S02]  /*210b0*/  SHFL.IDX PT, R0, R0, R19, 0x1f ;  /* 0x00001f1300007589 */ /* 0x001e2400000e0000 */
[----:B0-----:R-:W-:-:S04]  /*210c0*/  IABS R4, R0 ;  /* 0x0000000000047213 */ /* 0x001fc80000000000 */
[----:B------:R-:W0:Y:S08]  /*210d0*/  I2F.RP R8, R4 ;  /* 0x0000000400087306 */ /* 0x000e300000209400 */
[----:B0-----:R-:W0:Y:S02]  /*210e0*/  MUFU.RCP R8, R8 ;  /* 0x0000000800087308 */ /* 0x001e240000001000 */
[----:B0-----:R-:W-:-:S06]  /*210f0*/  VIADD R3, R8, 0xffffffe ;  /* 0x0ffffffe08037836 */ /* 0x001fcc0000000000 */
[----:B------:R-:W0:Y:S02]  /*21100*/  F2I.FTZ.U32.TRUNC.NTZ R3, R3 ;  /* 0x0000000300037305 */ /* 0x000e24000021f000 */
[----:B0-----:R-:W-:Y:S01]  /*21110*/  IADD3 R11, RZ, -R3, RZ ;  /* 0x80000003ff0b7210 */ /* 0x001fe20007ffe0ff */
[----:B------:R-:W-:Y:S06]  /*21120*/  @!P0 BRA `(.L_x_669) ;  /* 0x0000000000088947 */ /* 0x000fec0003800000 */
[----:B------:R-:W-:-:S05]  /*21130*/  VIADD R9, R19, 0xffffffff ;  /* 0xffffffff13097836 */ /* 0x000fca0000000000 */
[----:B------:R0:W1:Y:S02]  /*21140*/  SHFL.IDX PT, R16, R2, R9, 0x1f ;  /* 0x00001f0902107589 */ /* 0x00006400000e0000 */
.L_x_669:
[----:B-1----:R-:W-:Y:S01]  /*21150*/  IMAD R16, R16, UR5, R7 ;  /* 0x0000000510107c24 */ /* 0x002fe2000f8e0207 */
[----:B------:R-:W-:Y:S01]  /*21160*/  IABS R6, R0 ;  /* 0x0000000000067213 */ /* 0x000fe20000000000 */
[----:B------:R-:W-:Y:S02]  /*21170*/  IMAD R7, R11, R4, RZ ;  /* 0x000000040b077224 */ /* 0x000fe400078e02ff */
[----:B0-----:R-:W-:Y:S02]  /*21180*/  IMAD.MOV.U32 R2, RZ, RZ, RZ ;  /* 0x000000ffff027224 */ /* 0x001fe400078e00ff */
[----:B------:R-:W-:Y:S02]  /*21190*/  IMAD.MOV R6, RZ, RZ, -R6 ;  /* 0x000000ffff067224 */ /* 0x000fe400078e0a06 */
[----:B------:R-:W-:Y:S01]  /*211a0*/  IMAD.HI.U32 R2, R3, R7, R2 ;  /* 0x0000000703027227 */ /* 0x000fe200078e0002 */
[----:B------:R-:W-:-:S03]  /*211b0*/  IADD3 R7, -R16, UR6, RZ ;  /* 0x0000000610077c10 */ /* 0x000fc6000fffe1ff */
[----:B------:R-:W-:Y:S01]  /*211c0*/  VIADD R19, R19, UR4 ;  /* 0x0000000413137c36 */ /* 0x000fe20008000000 */
[----:B------:R-:W-:-:S05]  /*211d0*/  IABS R3, R7 ;  /* 0x0000000700037213 */ /* 0x000fca0000000000 */
[----:B------:R-:W-:-:S04]  /*211e0*/  IMAD.HI.U32 R2, R2, R3, RZ ;  /* 0x0000000302027227 */ /* 0x000fc800078e00ff */
[----:B------:R-:W-:-:S05]  /*211f0*/  IMAD R3, R2, R6, R3 ;  /* 0x0000000602037224 */ /* 0x000fca00078e0203 */
[----:B------:R-:W-:-:S13]  /*21200*/  ISETP.GT.U32.AND P1, PT, R4, R3, PT ;  /* 0x000000030400720c */ /* 0x000fda0003f24070 */
[-C--:B------:R-:W-:Y:S01]  /*21210*/  @!P1 IADD3 R3, R3, -R4.reuse, RZ ;  /* 0x8000000403039210 */ /* 0x080fe20007ffe0ff */
        /* <DEDUP_REMOVED lines=8> */
[----:B------:R-:W-:Y:S01]  /*212a0*/  IADD3 R17, -R2, RZ, RZ ;  /* 0x000000ff02117210 */ /* 0x000fe20007ffe1ff */
[----:B------:R-:W-:-:S04]  /*212b0*/  IMAD.MOV.U32 R18, RZ, RZ, R2 ;  /* 0x000000ffff127224 */ /* 0x000fc800078e0002 */
[----:B------:R-:W-:Y:S01]  /*212c0*/  IMAD R17, R0, R17, R7 ;  /* 0x0000001100117224 */ /* 0x000fe200078e0207 */
[----:B------:R-:W-:Y:S06]  /*212d0*/  BRA `(.L_x_670) ;  /* 0x00000000000c7947 */ /* 0x000fec0003800000 */
.L_x_665:
[----:B------:R-:W-:Y:S01]  /*212e0*/  IMAD.MOV.U32 R17, RZ, RZ, RZ ;  /* 0x000000ffff117224 */ /* 0x000fe200078e00ff */
[----:B------:R-:W-:Y:S01]  /*212f0*/  MOV R16, UR6 ;  /* 0x0000000600107c02 */ /* 0x000fe20008000f00 */
[----:B------:R-:W-:-:S07]  /*21300*/  IMAD.MOV.U32 R18, RZ, RZ, RZ ;  /* 0x000000ffff127224 */ /* 0x000fce00078e00ff */
.L_x_670:
[----:B------:R-:W-:-:S13]  /*21310*/  ISETP.NE.AND P0, PT, R5, RZ, PT ;  /* 0x000000ff0500720c */ /* 0x000fda0003f05270 */
[----:B------:R-:W0:Y:S01]  /*21320*/  @!P0 S2R R3, SR_CgaCtaId ;  /* 0x0000000000038919 */ /* 0x000e220000008800 */
[----:B------:R-:W-:-:S04]  /*21330*/  @!P0 MOV R0, 0x400 ;  /* 0x0000040000008802 */ /* 0x000fc80000000f00 */
[----:B0-----:R-:W-:-:S05]  /*21340*/  @!P0 LEA R0, R3, R0, 0x18 ;  /* 0x0000000003008211 */ /* 0x001fca00078ec0ff */
[----:B------:R2:W-:Y:S01]  /*21350*/  @!P0 STS.128 [R0+0x298d0], R16 ;  /* 0x0298d01000008388 */ /* 0x0005e20000000c00 */
[----:B------:R-:W-:Y:S06]  /*21360*/  BAR.ARV 0x5, 0x180 ;  /* 0x0146000000007b1d */ /* 0x000fec0000002000 */
.L_x_663:
[----:B--2---:R-:W-:Y:S01]  /*21370*/  IMAD.MOV.U32 R0, RZ, RZ, 0x1 ;  /* 0x00000001ff007424 */ /* 0x004fe200078e00ff */
[----:B------:R2:W-:Y:S01]  /*21380*/  STL [R1+0x8], RZ ;  /* 0x000008ff01007387 */ /* 0x0005e20000100800 */
[----:B------:R-:W-:Y:S02]  /*21390*/  ULDC UR4, c[0x0][0xc3c] ;  /* 0x00030f0000047ab9 */ /* 0x000fe40000000800 */
[----:B-1----:R-:W-:Y:S01]  /*213a0*/  ISETP.GE.AND P0, PT, R19, UR4, PT ;  /* 0x0000000413007c0c */ /* 0x002fe2000bf06270 */
[----:B------:R2:W-:Y:S04]  /*213b0*/  STL [R1+0x14], R0 ;  /* 0x0000140001007387 */ /* 0x0005e80000100800 */
[----:B------:R2:W-:Y:S08]  /*213c0*/  STL [R1+0x58], RZ ;  /* 0x000058ff01007387 */ /* 0x0005f00000100800 */
[----:B--2---:R-:W-:Y:S05]  /*213d0*/  @P0 BRA `(.L_x_671) ;  /* 0x0000005800900947 */ /* 0x004fea0003800000 */
[----:B------:R-:W1:Y:S01]  /*213e0*/  S2R R11, SR_TID.X ;  /* 0x00000000000b7919 */ /* 0x000e620000002100 */
[----:B------:R-:W2:Y:S01]  /*213f0*/  S2UR UR5, SR_CgaCtaId ;  /* 0x00000000000579c3 */ /* 0x000ea20000008800 */
[----:B------:R-:W-:Y:S01]  /*21400*/  UMOV UR4, 0x400 ;  /* 0x0000040000047882 */ /* 0x000fe20000000000 */
[----:B------:R-:W-:Y:S01]  /*21410*/  BSSY B7, `(.L_x_671) ;  /* 0x00005a0000077945 */ /* 0x000fe20003800000 */
[----:B------:R-:W-:Y:S01]  /*21420*/  ULDC.64 UR40, c[0x0][0x198] ;  /* 0x0000660000287ab9 */ /* 0x000fe20000000a00 */
[----:B------:R-:W-:Y:S02]  /*21430*/  ULOP3.LUT UR37, UR36, 0x1, URZ, 0xfc, !UPT ;  /* 0x0000000124257892 */ /* 0x000fe4000f8efc3f */
[----:B------:R-:W-:Y:S01]  /*21440*/  ULOP3.LUT UR39, UR36, 0x2, URZ, 0xfc, !UPT ;  /* 0x0000000224277892 */ /* 0x000fe2000f8efc3f */
[----:B------:R-:W-:Y:S01]  /*21450*/  ULDC UR38, c[0x0][0xc] ;  /* 0x0000030000267ab9 */ /* 0x000fe20000000800 */
[----:B--2---:R-:W-:Y:S01]  /*21460*/  ULEA UR4, UR5, UR4, 0x18 ;  /* 0x0000000405047291 */ /* 0x004fe2000f8ec03f */
[C---:B-1----:R-:W-:Y:S01]  /*21470*/  IMAD.SHL.U32 R4, R11.reuse, 0x80, RZ ;  /* 0x000000800b047824 */ /* 0x042fe200078e00ff */
[----:B------:R-:W-:Y:S01]  /*21480*/  SHF.R.U32.HI R3, RZ, 0x1, R11 ;  /* 0x00000001ff037819 */ /* 0x000fe2000001160b */
[C---:B------:R-:W-:Y:S01]  /*21490*/  IMAD.SHL.U32 R5, R11.reuse, 0x2, RZ ;  /* 0x000000020b057824 */ /* 0x040fe200078e00ff */
[C---:B------:R-:W-:Y:S01]  /*214a0*/  LOP3.LUT R10, R11.reuse, 0x7f, RZ, 0xc0, !PT ;  /* 0x0000007f0b0a7812 */ /* 0x040fe200078ec0ff */
[----:B0-----:R-:W-:Y:S01]  /*214b0*/  IMAD.SHL.U32 R2, R11, 0x20, RZ ;  /* 0x000000200b027824 */ /* 0x001fe200078e00ff */
[----:B------:R-:W-:-:S02]  /*214c0*/  LOP3.LUT R6, R4, 0x380, RZ, 0xc0, !PT ;  /* 0x0000038004067812 */ /* 0x000fc400078ec0ff */
[----:B------:R-:W-:Y:S02]  /*214d0*/  SHF.L.U32 R0, R10, 0x4, RZ ;  /* 0x000000040a007819 */ /* 0x000fe400000006ff */
[----:B------:R-:W-:Y:S01]  /*214e0*/  LOP3.LUT R6, R6, 0x30, R3, 0xf8, !PT ;  /* 0x0000003006067812 */ /* 0x000fe200078ef803 */
[C---:B------:R-:W-:Y:S01]  /*214f0*/  IMAD.SHL.U32 R3, R11.reuse, 0x10, RZ ;  /* 0x000000100b037824 */ /* 0x040fe200078e00ff */
[----:B------:R-:W-:Y:S02]  /*21500*/  LOP3.LUT R7, R0, 0x600, RZ, 0xc0, !PT ;  /* 0x0000060000077812 */ /* 0x000fe400078ec0ff */
[----:B------:R-:W-:Y:S02]  /*21510*/  SHF.L.U32 R8, R11, 0x2, RZ ;  /* 0x000000020b087819 */ /* 0x000fe400000006ff */
[----:B------:R-:W-:Y:S02]  /*21520*/  LOP3.LUT R0, R3, 0x1b0, RZ, 0xc0, !PT ;  /* 0x000001b003007812 */ /* 0x000fe400078ec0ff */
[----:B------:R-:W-:-:S02]  /*21530*/  LOP3.LUT R9, R7, 0x60, R2, 0xf8, !PT ;  /* 0x0000006007097812 */ /* 0x000fc400078ef802 */
[----:B------:R-:W-:Y:S02]  /*21540*/  LOP3.LUT R0, R0, 0x30, R5, 0x78, !PT ;  /* 0x0000003000007812 */ /* 0x000fe400078e7805 */
[----:B------:R-:W-:Y:S02]  /*21550*/  LOP3.LUT R5, R7, 0x40, R3, 0xf8, !PT ;  /* 0x0000004007057812 */ /* 0x000fe400078ef803 */
[----:B------:R-:W-:Y:S02]  /*21560*/  LOP3.LUT P0, RZ, R11, 0x4, RZ, 0xc0, !PT ;  /* 0x000000040bff7812 */ /* 0x000fe4000780c0ff */
[----:B------:R-:W-:Y:S02]  /*21570*/  LOP3.LUT R0, R5, R0, RZ, 0xfc, !PT ;  /* 0x0000000005007212 */ /* 0x000fe400078efcff */
[----:B------:R-:W-:-:S04]  /*21580*/  LOP3.LUT R5, R2, 0x80, RZ, 0xc0, !PT ;  /* 0x0000008002057812 */ /* 0x000fc800078ec0ff */
[----:B------:R-:W-:-:S04]  /*21590*/  LOP3.LUT R5, R5, 0x10, R11, 0xf8, !PT ;  /* 0x0000001005057812 */ /* 0x000fc800078ef80b */
[----:B------:R-:W-:Y:S02]  /*215a0*/  LOP3.LUT R7, R5, 0x10, R8, 0x78, !PT ;  /* 0x0000001005077812 */ /* 0x000fe400078e7808 */
[----:B------:R-:W-:Y:S02]  /*215b0*/  LOP3.LUT R5, R6, 0x70, R3, 0x78, !PT ;  /* 0x0000007006057812 */ /* 0x000fe400078e7803 */
[----:B------:R-:W-:Y:S02]  /*215c0*/  LOP3.LUT R6, R9, 0x100, R2, 0xf8, !PT ;  /* 0x0000010009067812 */ /* 0x000fe400078ef802 */
[----:B------:R-:W-:Y:S02]  /*215d0*/  LOP3.LUT R5, R5, 0xc00, R4, 0xf8, !PT ;  /* 0x00000c0005057812 */ /* 0x000fe400078ef804 */
[----:B------:R-:W-:Y:S02]  /*215e0*/  LOP3.LUT R4, R6, R7, RZ, 0xfc, !PT ;  /* 0x0000000706047212 */ /* 0x000fe400078efcff */
[----:B------:R-:W-:Y:S01]  /*215f0*/  SHF.R.U32.HI R6, RZ, 0x2, R10 ;  /* 0x00000002ff067819 */ /* 0x000fe2000001160a */
[----:B------:R0:W-:Y:S04]  /*21600*/  STL [R1+0x2c], R5 ;  /* 0x00002c0501007387 */ /* 0x0001e80000100800 */
[----:B------:R1:W-:Y:S01]  /*21610*/  STL [R1+0x28], R4 ;  /* 0x0000280401007387 */ /* 0x0003e20000100800 */
[----:B0-----:R-:W-:Y:S01]  /*21620*/  IMAD.U32 R5, RZ, RZ, UR4 ;  /* 0x00000004ff057e24 */ /* 0x001fe2000f8e00ff */
[----:B-1----:R-:W-:Y:S01]  /*21630*/  LOP3.LUT R4, R3, 0x30, RZ, 0xc0, !PT ;  /* 0x0000003003047812 */ /* 0x002fe200078ec0ff */
[----:B------:R-:W-:-:S03]  /*21640*/  IMAD.MOV.U32 R3, RZ, RZ, 0x40 ;  /* 0x00000040ff037424 */ /* 0x000fc600078e00ff */
[----:B------:R-:W-:Y:S02]  /*21650*/  STL [R1+0x4], R5 ;  /* 0x0000040501007387 */ /* 0x000fe40000100800 */
[----:B------:R-:W-:Y:S02]  /*21660*/  SEL R7, R3, 0xffffffc0, !P0 ;  /* 0xffffffc003077807 */ /* 0x000fe40004000000 */
[----:B------:R-:W-:Y:S01]  /*21670*/  LOP3.LUT R3, R6, 0x60, R2, 0xf8, !PT ;  /* 0x0000006006037812 */ /* 0x000fe200078ef802 */
[----:B------:R-:W-:Y:S01]  /*21680*/  IMAD.IADD R2, R5, 0x1, R0 ;  /* 0x0000000105027824 */ /* 0x000fe200078e0200 */
[----:B------:R-:W-:Y:S01]  /*21690*/  MOV R0, 0x1 ;  /* 0x0000000100007802 */ /* 0x000fe20000000f00 */
[----:B------:R-:W-:Y:S01]  /*216a0*/  STL [R1+0x30], R7 ;  /* 0x0000300701007387 */ /* 0x000fe20000100800 */
[----:B------:R-:W-:-:S03]  /*216b0*/  IMAD.MOV.U32 R3, RZ, RZ, 0x1 ;  /* 0x00000001ff037424 */ /* 0x000fc600078e00ff */
[----:B------:R0:W-:Y:S04]  /*216c0*/  STL [R1+0x38], R2 ;  /* 0x0000380201007387 */ /* 0x0001e80000100800 */
[----:B------:R-:W-:Y:S04]  /*216d0*/  STL [R1+0x58], RZ ;  /* 0x000058ff01007387 */ /* 0x000fe80000100800 */
[----:B------:R1:W-:Y:S01]  /*216e0*/  STL [R1+0x18], R0 ;  /* 0x0000180001007387 */ /* 0x0003e20000100800 */
[----:B0-----:R-:W-:-:S03]  /*216f0*/  LOP3.LUT R2, R4, 0x40, RZ, 0xfc, !PT ;  /* 0x0000004004027812 */ /* 0x001fc600078efcff */
[----:B------:R0:W-:Y:S04]  /*21700*/  STL [R1+0xc], RZ ;  /* 0x00000cff01007387 */ /* 0x0001e80000100800 */
[----:B------:R0:W-:Y:S01]  /*21710*/  STL [R1+0x8], RZ ;  /* 0x000008ff01007387 */ /* 0x0001e20000100800 */
[----:B-1----:R-:W-:-:S03]  /*21720*/  LOP3.LUT R0, R4, 0x80, RZ, 0xfc, !PT ;  /* 0x0000008004007812 */ /* 0x002fc600078efcff */
[----:B------:R0:W-:Y:S04]  /*21730*/  STL [R1+0x14], R3 ;  /* 0x0000140301007387 */ /* 0x0001e80000100800 */
.L_x_781:
[----:B0--3--:R-:W0:Y:S02]  /*21740*/  LDC.64 R2, c[0x0][0xc88] ;  /* 0x00032200ff027b82 */ /* 0x009e240000000a00 */
[----:B0-----:R-:W-:-:S05]  /*21750*/  IMAD.WIDE R2, R19, 0x4, R2 ;  /* 0x0000000413027825 */ /* 0x001fca00078e0202 */
[----:B------:R-:W2:Y:S01]  /*21760*/  LDG.E R15, desc[UR54][R2.64] ;  /* 0x00000036020f7981 */ /* 0x000ea2000c1e1900 */
[----:B------:R-:W-:Y:S05]  /*21770*/  YIELD ;  /* 0x0000000000007946 */ /* 0x000fea0003800000 */
[----:B------:R-:W-:Y:S01]  /*21780*/  ULDC.64 UR4, c[0x0][0xa28] ;  /* 0x00028a0000047ab9 */ /* 0x000fe20000000a00 */
[----:B-1----:R-:W-:Y:S01]  /*21790*/  IMAD.MOV.U32 R0, RZ, RZ, RZ ;  /* 0x000000ffff007224 */ /* 0x002fe200078e00ff */
[----:B------:R-:W-:Y:S01]  /*217a0*/  ISETP.NE.U32.AND P0, PT, RZ, UR4, PT ;  /* 0x00000004ff007c0c */ /* 0x000fe2000bf05070 */
[----:B------:R-:W-:Y:S01]  /*217b0*/  ULDC.64 UR10, c[0x0][0xa18] ;  /* 0x00028600000a7ab9 */ /* 0x000fe20000000a00 */
[----:B------:R-:W-:Y:S01]  /*217c0*/  ULDC.64 UR8, c[0x0][0xa10] ;  /* 0x0002840000087ab9 */ /* 0x000fe20000000a00 */
[----:B------:R-:W-:Y:S01]  /*217d0*/  ULDC.64 UR6, c[0x0][0xa08] ;  /* 0x0002820000067ab9 */ /* 0x000fe20000000a00 */
[----:B------:R-:W-:-:S02]  /*217e0*/  ISETP.NE.AND.EX P0, PT, RZ, UR5, PT, P0 ;  /* 0x00000005ff007c0c */ /* 0x000fc4000bf05300 */
[----:B--2---:R-:W-:Y:S01]  /*217f0*/  SHF.R.S32.HI R4, RZ, 0x1f, R15 ;  /* 0x0000001fff047819 */ /* 0x004fe2000001140f */
[----:B------:R-:W-:-:S10]  /*21800*/  IMAD.SHL.U32 R14, R15, 0x4, RZ ;  /* 0x000000040f0e7824 */ /* 0x000fd400078e00ff */
[C---:B------:R-:W-:Y:S01]  /*21810*/  @P0 LEA R2, P1, R15.reuse, UR4, 0x2 ;  /* 0x000000040f020c11 */ /* 0x040fe2000f8210ff */
[----:B------:R-:W-:Y:S03]  /*21820*/  STL [R1+0x34], R15 ;  /* 0x0000340f01007387 */ /* 0x000fe60000100800 */
[C-C-:B------:R-:W-:Y:S01]  /*21830*/  @P0 LEA.HI.X R3, R15.reuse, UR5, R4.reuse, 0x2, P1 ;  /* 0x000000050f030c11 */ /* 0x140fe200088f1404 */
[----:B------:R-:W-:Y:S01]  /*21840*/  ULDC.64 UR4, c[0x0][0xa00] ;  /* 0x0002800000047ab9 */ /* 0x000fe20000000a00 */
[----:B------:R0:W-:Y:S01]  /*21850*/  STL [R1+0x40], R4 ;  /* 0x0000400401007387 */ /* 0x0001e20000100800 */
[----:B------:R-:W-:Y:S02]  /*21860*/  ISETP.NE.U32.AND P2, PT, RZ, UR4, PT ;  /* 0x00000004ff007c0c */ /* 0x000fe4000bf45070 */
[----:B------:R-:W-:Y:S01]  /*21870*/  SHF.L.U64.HI R13, R15, 0x2, R4 ;  /* 0x000000020f0d7819 */ /* 0x000fe20000010204 */
[----:B------:R1:W5:Y:S01]  /*21880*/  @P0 LDG.E R0, desc[UR54][R2.64] ;  /* 0x0000003602000981 */ /* 0x000362000c1e1900 */
[----:B------:R-:W-:-:S02]  /*21890*/  ISETP.NE.AND.EX P2, PT, RZ, UR5, PT, P2 ;  /* 0x00000005ff007c0c */ /* 0x000fc4000bf45320 */
[----:B------:R-:W-:Y:S01]  /*218a0*/  ISETP.NE.U32.AND P3, PT, RZ, UR10, PT ;  /* 0x0000000aff007c0c */ /* 0x000fe2000bf65070 */
[----:B------:R-:W-:Y:S01]  /*218b0*/  STL [R1], R14 ;  /* 0x0000000e01007387 */ /* 0x000fe20000100800 */
[----:B------:R-:W-:Y:S02]  /*218c0*/  ISETP.NE.U32.AND P0, PT, RZ, UR6, PT ;  /* 0x00000006ff007c0c */ /* 0x000fe4000bf05070 */
[----:B0-----:R-:W-:Y:S01]  /*218d0*/  IADD3 R4, P4, R14, UR4, RZ ;  /* 0x000000040e047c10 */ /* 0x001fe2000ff9e0ff */
[----:B------:R-:W-:Y:S01]  /*218e0*/  STL [R1+0x20], R13 ;  /* 0x0000200d01007387 */ /* 0x000fe20000100800 */
[----:B------:R-:W-:Y:S02]  /*218f0*/  ISETP.NE.AND.EX P3, PT, RZ, UR11, PT, P3 ;  /* 0x0000000bff007c0c */ /* 0x000fe4000bf65330 */
[----:B-1----:R-:W-:Y:S02]  /*21900*/  CS2R R2, SRZ ;  /* 0x0000000000027805 */ /* 0x002fe4000001ff00 */
[----:B------:R-:W-:-:S02]  /*21910*/  IADD3.X R5, R13, UR5, RZ, P4, !PT ;  /* 0x000000050d057c10 */ /* 0x000fc4000a7fe4ff */
[C---:B------:R-:W-:Y:S02]  /*21920*/  IADD3 R6, P4, R14.reuse, UR8, RZ ;  /* 0x000000080e067c10 */ /* 0x040fe4000ff9e0ff */
[----:B------:R-:W-:Y:S01]  /*21930*/  ISETP.NE.U32.AND P1, PT, RZ, UR8, PT ;  /* 0x00000008ff007c0c */ /* 0x000fe2000bf25070 */
[----:B------:R-:W2:Y:S01]  /*21940*/  @P2 LDG.E R2, desc[UR54][R4.64] ;  /* 0x0000003604022981 */ /* 0x000ea2000c1e1900 */
[----:B------:R-:W-:Y:S01]  /*21950*/  IADD3.X R7, R13, UR9, RZ, P4, !PT ;  /* 0x000000090d077c10 */ /* 0x000fe2000a7fe4ff */
[----:B------:R-:W-:Y:S01]  /*21960*/  ULDC UR4, c[0x0][0x288] ;  /* 0x0000a20000047ab9 */ /* 0x000fe20000000800 */
[----:B------:R-:W-:Y:S02]  /*21970*/  ISETP.NE.AND.EX P0, PT, RZ, UR7, PT, P0 ;  /* 0x00000007ff007c0c */ /* 0x000fe4000bf05300 */
[----:B------:R-:W-:Y:S02]  /*21980*/  ISETP.NE.AND.EX P1, PT, RZ, UR9, PT, P1 ;  /* 0x00000009ff007c0c */ /* 0x000fe4000bf25310 */
[----:B------:R-:W-:-:S02]  /*21990*/  @P3 IADD3 R10, P4, R14, UR10, RZ ;  /* 0x0000000a0e0a3c10 */ /* 0x000fc4000ff9e0ff */
[----:B------:R-:W-:Y:S02]  /*219a0*/  IADD3 R8, P5, R14, UR6, RZ ;  /* 0x000000060e087c10 */ /* 0x000fe4000ffbe0ff */
[C---:B------:R-:W-:Y:S02]  /*219b0*/  @P3 IADD3.X R11, R13.reuse, UR11, RZ, P4, !PT ;  /* 0x0000000b0d0b3c10 */ /* 0x040fe4000a7fe4ff */
[----:B------:R-:W-:Y:S02]  /*219c0*/  MOV R12, RZ ;  /* 0x000000ff000c7202 */ /* 0x000fe40000000f00 */
[----:B------:R-:W-:-:S03]  /*219d0*/  IADD3.X R9, R13, UR7, RZ, P5, !PT ;  /* 0x000000070d097c10 */ /* 0x000fc6000affe4ff */
[----:B------:R-:W5:Y:S04]  /*219e0*/  @P1 LDG.E R3, desc[UR54][R6.64] ;  /* 0x0000003606031981 */ /* 0x000f68000c1e1900 */
[----:B------:R-:W5:Y:S04]  /*219f0*/  @P0 LDG.E R12, desc[UR54][R8.64] ;  /* 0x00000036080c0981 */ /* 0x000f68000c1e1900 */
[----:B--2---:R0:W-:Y:S02]  /*21a00*/  STL [R1+0x3c], R2 ;  /* 0x00003c0201007387 */ /* 0x0041e40000100800 */
[----:B0-----:R-:W-:Y:S01]  /*21a10*/  IMAD.U32 R2, RZ, RZ, UR4 ;  /* 0x00000004ff027e24 */ /* 0x001fe2000f8e00ff */
[----:B------:R-:W-:-:S05]  /*21a20*/  ULDC.64 UR4, c[0x0][0x418] ;  /* 0x0001060000047ab9 */ /* 0x000fca0000000a00 */
[----:B------:R0:W2:Y:S01]  /*21a30*/  @P3 LDG.E R2, desc[UR54][R10.64] ;  /* 0x000000360a023981 */ /* 0x0000a2000c1e1900 */
[----:B------:R-:W-:-:S03]  /*21a40*/  UISETP.NE.U32.AND UP0, UPT, UR4, URZ, UPT ;  /* 0x0000003f0400728c */ /* 0x000fc6000bf05070 */
[----:B------:R-:W-:Y:S01]  /*21a50*/  ULDC UR4, c[0x0][0x424] ;  /* 0x0001090000047ab9 */ /* 0x000fe20000000800 */
[----:B------:R-:W-:-:S03]  /*21a60*/  UISETP.NE.AND.EX UP0, UPT, UR5, URZ, UPT, UP0 ;  /* 0x0000003f0500728c */ /* 0x000fc6000bf05300 */
[----:B------:R-:W-:Y:S01]  /*21a70*/  ULDC UR5, c[0x0][0x2f0] ;  /* 0x0000bc0000057ab9 */ /* 0x000fe20000000800 */
[----:B------:R-:W-:-:S04]  /*21a80*/  USEL UR4, UR4, 0x1, UP0 ;  /* 0x0000000104047887 */ /* 0x000fc80008000000 */
[----:B------:R-:W-:-:S03]  /*21a90*/  UIMAD UR4, UR4, UR5, URZ ;  /* 0x00000005040472a4 */ /* 0x000fc6000f8e023f */
[----:B------:R-:W-:Y:S02]  /*21aa0*/  ULDC UR5, c[0x0][0x348] ;  /* 0x0000d20000057ab9 */ /* 0x000fe40000000800 */
[----:B0-----:R-:W-:Y:S01]  /*21ab0*/  IMAD.U32 R10, RZ, RZ, UR5 ;  /* 0x00000005ff0a7e24 */ /* 0x001fe2000f8e00ff */
[----:B--2---:R0:W-:Y:S02]  /*21ac0*/  STL [R1+0x54], R2 ;  /* 0x0000540201007387 */ /* 0x0041e40000100800 */
[----:B0-----:R-:W-:Y:S01]  /*21ad0*/  IMAD.U32 R2, RZ, RZ, UR4 ;  /* 0x00000004ff027e24 */ /* 0x001fe2000f8e00ff */
[----:B------:R-:W-:Y:S06]  /*21ae0*/  @P3 BRA `(.L_x_672) ;  /* 0x0000000000143947 */ /* 0x000fec0003800000 */
[----:B------:R-:W-:Y:S05]  /*21af0*/  @!P2 BRA `(.L_x_672) ;  /* 0x000000000010a947 */ /* 0x000fea0003800000 */
[----:B------:R-:W2:Y:S04]  /*21b00*/  LDG.E R11, desc[UR54][R4.64] ;  /* 0x00000036040b7981 */ /* 0x000ea8000c1e1900 */
[----:B------:R-:W2:Y:S02]  /*21b10*/  LDG.E R4, desc[UR54][R4.64+0x4] ;  /* 0x0000043604047981 */ /* 0x000ea4000c1e1900 */
[----:B--2---:R-:W-:-:S05]  /*21b20*/  IADD3 R4, -R11, R4, RZ ;  /* 0x000000040b047210 */ /* 0x004fca0007ffe1ff */
[----:B------:R0:W-:Y:S02]  /*21b30*/  STL [R1+0x54], R4 ;  /* 0x0000540401007387 */ /* 0x0001e40000100800 */
.L_x_672:
[----:B------:R-:W-:Y:S01]  /*21b40*/  IMAD.MOV.U32 R11, RZ, RZ, R15 ;  /* 0x000000ffff0b7224 */ /* 0x000fe200078e000f */
[----:B------:R-:W-:Y:S01]  /*21b50*/  ULDC.64 UR4, c[0x0][0xa20] ;  /* 0x0002880000047ab9 */ /* 0x000fe20000000a00 */
[----:B0----5:R-:W-:Y:S01]  /*21b60*/  IMAD.IADD R4, R12, 0x1, R0 ;  /* 0x000000010c047824 */ /* 0x021fe200078e0200 */
[----:B------:R-:W-:Y:S02]  /*21b70*/  ISETP.NE.U32.AND P2, PT, RZ, UR4, PT ;  /* 0x00000004ff007c0c */ /* 0x000fe4000bf45070 */
[----:B------:R0:W-:Y:S02]  /*21b80*/  STL [R1+0x1c], R11 ;  /* 0x00001c0b01007387 */ /* 0x0001e40000100800 */
[----:B------:R-:W-:Y:S02]  /*21b90*/  ISETP.NE.AND.EX P2, PT, RZ, UR5, PT, P2 ;  /* 0x00000005ff007c0c */ /* 0x000fe4000bf45320 */
[----:B------:R0:W-:Y:S11]  /*21ba0*/  STL [R1+0x24], R4 ;  /* 0x0000240401007387 */ /* 0x0001f60000100800 */
[----:B0-----:R-:W-:Y:S05]  /*21bb0*/  @!P2 BRA `(.L_x_673) ;  /* 0x000000000010a947 */ /* 0x001fea0003800000 */
[----:B------:R-:W-:-:S04]  /*21bc0*/  IADD3 R4, P0, R14, UR4, RZ ;  /* 0x000000040e047c10 */ /* 0x000fc8000ff1e0ff */
[----:B------:R-:W-:-:S05]  /*21bd0*/  IADD3.X R5, R13, UR5, RZ, P0, !PT ;  /* 0x000000050d057c10 */ /* 0x000fca00087fe4ff */
[----:B------:R0:W5:Y:S01]  /*21be0*/  LDG.E R2, desc[UR54][R4.64] ;  /* 0x0000003604027981 */ /* 0x000162000c1e1900 */
[----:B------:R-:W-:Y:S05]  /*21bf0*/  BRA `(.L_x_674) ;  /* 0x0000000000107947 */ /* 0x000fea0003800000 */
.L_x_673:
[----:B------:R-:W-:Y:S05]  /*21c00*/  @!P0 BRA `(.L_x_674) ;  /* 0x00000000000c8947 */ /* 0x000fea0003800000 */
[----:B------:R-:W2:Y:S04]  /*21c10*/  LDG.E R4, desc[UR54][R8.64] ;  /* 0x0000003608047981 */ /* 0x000ea8000c1e1900 */
[----:B------:R-:W2:Y:S02]  /*21c20*/  LDG.E R2, desc[UR54][R8.64+0x4] ;  /* 0x0000043608027981 */ /* 0x000ea4000c1e1900 */
[----:B--2---:R-:W-:-:S07]  /*21c30*/  IMAD.IADD R2, R2, 0x1, -R4 ;  /* 0x0000000102027824 */ /* 0x004fce00078e0a04 */
.L_x_674:
[----:B-----5:R-:W-:Y:S02]  /*21c40*/  IADD3 R0, -R0, R2, RZ ;  /* 0x0000000200007210 */ /* 0x020fe40007ffe1ff */
[----:B------:R-:W2:Y:S04]  /*21c50*/  @P1 LDG.E R2, desc[UR54][R6.64] ;  /* 0x0000003606021981 */ /* 0x000ea8000c1e1900 */
[----:B------:R-:W2:Y:S01]  /*21c60*/  @P1 LDG.E R6, desc[UR54][R6.64+0x4] ;  /* 0x0000043606061981 */ /* 0x000ea2000c1e1900 */
[----:B------:R-:W-:Y:S01]  /*21c70*/  BSSY B0, `(.L_x_675) ;  /* 0x0000132000007945 */ /* 0x000fe20003800000 */
[----:B--2---:R-:W-:-:S04]  /*21c80*/  @P1 IMAD.IADD R10, R6, 0x1, -R2 ;  /* 0x00000001060a1824 */ /* 0x004fc800078e0a02 */
[----:B0-----:R-:W-:-:S04]  /*21c90*/  IMAD.IADD R4, R0, 0x1, R10 ;  /* 0x0000000100047824 */ /* 0x001fc800078e020a */
[----:B------:R-:W-:Y:S01]  /*21ca0*/  VIADD R2, R4, 0x9f ;  /* 0x0000009f04027836 */ /* 0x000fe20000000000 */
[----:B------:R0:W-:Y:S03]  /*21cb0*/  STL [R1+0x44], R4 ;  /* 0x0000440401007387 */ /* 0x0001e60000100800 */
[----:B------:R-:W-:-:S05]  /*21cc0*/  IMAD.HI R2, R2, 0x66666667, RZ ;  /* 0x6666666702027827 */ /* 0x000fca00078e02ff */
[----:B0-----:R-:W-:-:S04]  /*21cd0*/  SHF.R.U32.HI R4, RZ, 0x1f, R2 ;  /* 0x0000001fff047819 */ /* 0x001fc80000011602 */
[----:B------:R-:W-:-:S05]  /*21ce0*/  LEA.HI.SX32 R5, R2, R4, 0x1a ;  /* 0x0000000402057211 */ /* 0x000fca00078fd2ff */
[----:B------:R-:W-:Y:S01]  /*21cf0*/  IMAD R2, R5, 0xa0, -R0 ;  /* 0x000000a005027824 */ /* 0x000fe200078e0a00 */
[----:B------:R-:W-:Y:S01]  /*21d00*/  IADD3 R0, -R0, RZ, RZ ;  /* 0x000000ff00007210 */ /* 0x000fe20007ffe1ff */
[----:B------:R0:W-:Y:S03]  /*21d10*/  STL [R1+0x50], R5 ;  /* 0x0000500501007387 */ /* 0x0001e60000100800 */
[----:B------:R-:W-:Y:S02]  /*21d20*/  VIMNMX R10, R2, R10, PT ;  /* 0x0000000a020a7248 */ /* 0x000fe40003fe0100 */
[----:B------:R-:W-:-:S04]  /*21d30*/  VIMNMX R0, RZ, R0, !PT ;  /* 0x00000000ff007248 */ /* 0x000fc80007fe0100 */
[----:B------:R-:W-:Y:S01]  /*21d40*/  ISETP.GT.AND P0, PT, R10, R0, PT ;  /* 0x000000000a00720c */ /* 0x000fe20003f04270 */
[----:B0-----:R-:W-:-:S05]  /*21d50*/  IMAD.WIDE.U32 R4, R0, -0x33333333, RZ ;  /* 0xcccccccd00047825 */ /* 0x001fca00078e00ff */
        /* <DEDUP_REMOVED lines=8> */
[----:B------:R-:W-:Y:S05]  /*21de0*/  @!P2 BRA `(.L_x_676) ;  /* 0x000000100068a947 */ /* 0x000fea0003800000 */
[----:B------:R-:W-:Y:S01]  /*21df0*/  UMOV UR4, 0xffffffff ;  /* 0xffffffff00047882 */ /* 0x000fe20000000000 */
[----:B------:R-:W-:Y:S02]  /*21e00*/  SEL R0, R11, RZ, !P1 ;  /* 0x000000ff0b007207 */ /* 0x000fe40004800000 */
[----:B------:R-:W-:Y:S05]  /*21e10*/  BRA.DIV UR4, `(.L_x_677) ;  /* 0x0000006e04ec7947 */ /* 0x000fea000b800000 */
[----:B------:R-:W0:Y:S02]  /*21e20*/  S2R R4, SR_TID.X ;  /* 0x0000000000047919 */ /* 0x000e240000002100 */
[----:B0-----:R-:W-:-:S04]  /*21e30*/  SHF.R.U32.HI R4, RZ, 0x5, R4 ;  /* 0x00000005ff047819 */ /* 0x001fc80000011604 */
[----:B------:R-:W-:-:S05]  /*21e40*/  LOP3.LUT R4, R4, 0x3, RZ, 0xc0, !PT ;  /* 0x0000000304047812 */ /* 0x000fca00078ec0ff */
[----:B------:R0:W1:Y:S02]  /*21e50*/  SHFL.IDX PT, R14, R4, RZ, 0x1f ;  /* 0x00001fff040e7589 */ /* 0x00006400000e0000 */
.L_x_867:
[----:B-1----:R-:W-:Y:S02]  /*21e60*/  ISETP.NE.AND P0, PT, R14, RZ, PT ;  /* 0x000000ff0e00720c */ /* 0x002fe40003f05270 */
[----:B------:R-:W-:-:S11]  /*21e70*/  PLOP3.LUT P6, PT, PT, PT, PT, 0x8, 0x0 ;  /* 0x000000000000781c */ /* 0x000fd60003fce170 */
[----:B------:R-:W-:Y:S05]  /*21e80*/  @P0 BRA `(.L_x_678) ;  /* 0x00000000000c0947 */ /* 0x000fea0003800000 */
[----:B------:R-:W-:-:S03]  /*21e90*/  UMOV UR4, 0xffffffff ;  /* 0xffffffff00047882 */ /* 0x000fc60000000000 */
[----:B------:R-:W-:Y:S05]  /*21ea0*/  BRA.DIV UR4, `(.L_x_679) ;  /* 0x0000006e04fc7947 */ /* 0x000fea000b800000 */
[----:B------:R-:W-:-:S13]  /*21eb0*/  ELECT P6, URZ, PT ;  /* 0x00000000003f782f */ /* 0x000fda00038c0000 */
.L_x_678:
[----:B0-----:R-:W2:Y:S04]  /*21ec0*/  LDL R4, [R1+0x58] ;  /* 0x0000580001047983 */ /* 0x001ea80000100800 */
[----:B------:R-:W3:Y:S01]  /*21ed0*/  LDL R6, [R1+0x4] ;  /* 0x0000040001067983 */ /* 0x000ee20000100800 */
[----:B------:R-:W-:Y:S01]  /*21ee0*/  BSSY B1, `(.L_x_680) ;  /* 0x0000008000017945 */ /* 0x000fe20003800000 */
[----:B--2---:R-:W-:-:S05]  /*21ef0*/  VIADD R4, R4, 0x1 ;  /* 0x0000000104047836 */ /* 0x004fca0000000000 */
[----:B------:R-:W-:-:S04]  /*21f00*/  LEA.HI R5, R4, R4, RZ, 0x1 ;  /* 0x0000000404057211 */ /* 0x000fc800078f08ff */
[----:B------:R-:W-:-:S04]  /*21f10*/  LOP3.LUT R5, R5, 0xfffffffe, RZ, 0xc0, !PT ;  /* 0xfffffffe05057812 */ /* 0x000fc800078ec0ff */
[----:B------:R-:W-:-:S04]  /*21f20*/  IADD3 R4, R4, -R5, RZ ;  /* 0x8000000504047210 */ /* 0x000fc80007ffe0ff */
[----:B------:R-:W-:-:S04]  /*21f30*/  SHF.L.U32 R4, R4, 0x1f, RZ ;  /* 0x0000001f04047819 */ /* 0x000fc800000006ff */
[----:B---3--:R-:W0:Y:S02]  /*21f40*/  SYNCS.PHASECHK.TRANS64.TRYWAIT P0, [R6+URZ+0x29820], R4 ;  /* 0x02982004060075a7 */ /* 0x008e24000800017f */
[----:B0-----:R-:W-:Y:S05]  /*21f50*/  @!P0 BRA `(.L_x_681) ;  /* 0x0000006c00f08947 */ /* 0x001fea0003800000 */
.L_x_870:
[----:B------:R-:W-:Y:S05]  /*21f60*/  BSYNC B1 ;  /* 0x0000000000017941 */ /* 0x000fea0003800000 */
.L_x_680:
[----:B------:R-:W-:Y:S04]  /*21f70*/  BSSY B1, `(.L_x_682) ;  /* 0x0000074000017945 */ /* 0x000fe80003800000 */
[----:B------:R-:W-:Y:S05]  /*21f80*/  @!P6 BRA `(.L_x_683) ;  /* 0x0000000400c8e947 */ /* 0x000fea0003800000 */
[----:B------:R-:W2:Y:S04]  /*21f90*/  LDL R6, [R1+0x4] ;  /* 0x0000040001067983 */ /* 0x000ea80000100800 */
[----:B------:R-:W3:Y:S01]  /*21fa0*/  LDL R7, [R1+0xc] ;  /* 0x00000c0001077983 */ /* 0x000ee20000100800 */
[----:B0-----:R-:W0:Y:S01]  /*21fb0*/  S2R R5, SR_TID.X ;  /* 0x0000000000057919 */ /* 0x001e220000002100 */
[----:B--2---:R-:W-:Y:S02]  /*21fc0*/  IMAD.MOV.U32 R9, RZ, RZ, R6 ;  /* 0x000000ffff097224 */ /* 0x004fe400078e0006 */
[----:B------:R-:W2:Y:S02]  /*21fd0*/  LDL R6, [R1+0x18] ;  /* 0x0000180001067983 */ /* 0x000ea40000100800 */
[----:B---3--:R-:W-:Y:S01]  /*21fe0*/  IMAD R7, R7, 0x8, R9 ;  /* 0x0000000807077824 */ /* 0x008fe200078e0209 */
[----:B0-----:R-:W-:Y:S01]  /*21ff0*/  LOP3.LUT R5, R5, 0x7f, RZ, 0xc0, !PT ;  /* 0x0000007f05057812 */ /* 0x001fe200078ec0ff */
[----:B------:R-:W-:Y:S03]  /*22000*/  BSSY B2, `(.L_x_684) ;  /* 0x0000005000027945 */ /* 0x000fe60003800000 */
[----:B------:R-:W-:-:S02]  /*22010*/  ISETP.NE.AND P1, PT, R5, RZ, PT ;  /* 0x000000ff0500720c */ /* 0x000fc40003f25270 */
[----:B--2---:R-:W-:-:S04]  /*22020*/  SHF.L.U32 R10, R6, 0x1f, RZ ;  /* 0x0000001f060a7819 */ /* 0x004fc800000006ff */
[----:B------:R-:W0:Y:S02]  /*22030*/  SYNCS.PHASECHK.TRANS64.TRYWAIT P0, [R7+URZ+0x298a0], R10 ;  /* 0x0298a00a070075a7 */ /* 0x000e24000800017f */
[----:B0-----:R-:W-:Y:S05]  /*22040*/  @!P0 BRA `(.L_x_685) ;  /* 0x0000006c00cc8947 */ /* 0x001fea0003800000 */
.L_x_871:
[----:B------:R-:W-:Y:S05]  /*22050*/  BSYNC B2 ;  /* 0x0000000000027941 */ /* 0x000fea0003800000 */
.L_x_684:
        /* <DEDUP_REMOVED lines=9> */
.L_x_687:
[----:B------:R-:W-:Y:S05]  /*220f0*/  BSYNC B2 ;  /* 0x0000000000027941 */ /* 0x000fea0003800000 */
.L_x_686:
[----:B------:R-:W2:Y:S04]  /*22100*/  LDL R6, [R1+0x4] ;  /* 0x0000040001067983 */ /* 0x000ea80000100800 */
[----:B------:R-:W2:Y:S01]  /*22110*/  LDL R4, [R1+0xc] ;  /* 0x00000c0001047983 */ /* 0x000ea20000100800 */
[----:B------:R-:W-:Y:S01]  /*22120*/  MOV R11, RZ ;  /* 0x000000ff000b7202 */ /* 0x000fe20000000f00 */
[----:B------:R-:W-:Y:S01]  /*22130*/  IMAD R5, R8, 0xa0, R3 ;  /* 0x000000a008057824 */ /* 0x000fe200078e0203 */
[----:B------:R-:W-:Y:S01]  /*22140*/  UIADD3 UR4, UP0, UR40, 0x570, URZ ;  /* 0x0000057028047890 */ /* 0x000fe2000ff1e03f */
[----:B------:R-:W-:Y:S01]  /*22150*/  PLOP3.LUT P0, PT, PT, PT, PT, 0x80, 0x0 ;  /* 0x000000000000781c */ /* 0x000fe20003f0f070 */
[----:B------:R-:W-:Y:S01]  /*22160*/  UMOV UR6, 0x0 ;  /* 0x0000000000067882 */ /* 0x000fe20000000000 */
[----:B------:R-:W-:Y:S01]  /*22170*/  R2UR UR10, R11 ;  /* 0x000000000b0a72ca */ /* 0x000fe200000e0000 */
[----:B------:R-:W-:Y:S01]  /*22180*/  VIADD R5, R5, 0xffffff60 ;  /* 0xffffff6005057836 */ /* 0x000fe20000000000 */
[----:B------:R-:W-:Y:S01]  /*22190*/  UIADD3.X UR5, URZ, UR41, URZ, UP0, !UPT ;  /* 0x000000293f057290 */ /* 0x000fe200087fe43f */
[----:B------:R-:W-:Y:S01]  /*221a0*/  UMOV UR7, 0x12f00000 ;  /* 0x12f0000000077882 */ /* 0x000fe20000000000 */
[----:B--2---:R-:W-:-:S02]  /*221b0*/  IMAD R9, R4, 0x7800, R6 ;  /* 0x0000780004097824 */ /* 0x004fc400078e0206 */
[----:B------:R-:W-:Y:S02]  /*221c0*/  VIADD R4, R7, 0x29890 ;  /* 0x0002989007047836 */ /* 0x000fe40000000000 */
[----:B------:R-:W-:-:S07]  /*221d0*/  VIADD R6, R9, 0x1a400 ;  /* 0x0001a40009067836 */ /* 0x000fce0000000000 */
.L_x_688:
[----:B------:R-:W-:-:S13]  /*221e0*/  @P0 ELECT P2, URZ, PT ;  /* 0x00000000003f082f */ /* 0x000fda0003840000 */
[----:B------:R-:W-:Y:S02]  /*221f0*/  @P2 R2UR UR13, R0 ;  /* 0x00000000000d22ca */ /* 0x000fe400000e0000 */
[----:B------:R-:W-:Y:S02]  /*22200*/  @P2 R2UR UR12, R18 ;  /* 0x00000000120c22ca */ /* 0x000fe400000e0000 */
[----:B------:R-:W-:Y:S02]  /*22210*/  @P2 R2UR UR11, R5 ;  /* 0x00000000050b22ca */ /* 0x000fe400000e0000 */
[----:B------:R-:W-:Y:S02]  /*22220*/  @P2 R2UR UR9, R4 ;  /* 0x00000000040922ca */ /* 0x000fe400000e0000 */
[----:B------:R-:W-:Y:S02]  /*22230*/  @P2 R2UR UR8, R6 ;  /* 0x00000000060822ca */ /* 0x000fe400000e0000 */
[----:B------:R-:W-:-:S02]  /*22240*/  @P2 PLOP3.LUT P0, PT, P2, PT, PT, 0x8, 0x0 ;  /* 0x000000000000281c */ /* 0x000fc4000170e170 */
[----:B------:R-:W-:-:S09]  /*22250*/  PLOP3.LUT P2, PT, PT, PT, PT, 0x8, 0x0 ;  /* 0x000000000000781c */ /* 0x000fd20003f4e170 */
[----:B------:R1:W-:Y:S02]  /*22260*/  UTMALDG.4D [UR8], [UR4], desc[UR6] ;  /* 0x00000608040075b4 */ /* 0x0003e40008019000 */
[----:B-1----:R-:W-:Y:S05]  /*22270*/  @P0 BRA.U.ANY `(.L_x_688) ;  /* 0xfffffffd00d80947 */ /* 0x002fea000393ffff */
[----:B------:R-:W-:Y:S01]  /*22280*/  PLOP3.LUT P0, PT, PT, PT, PT, 0x80, 0x0 ;  /* 0x000000000000781c */ /* 0x000fe20003f0f070 */
[----:B------:R-:W-:Y:S01]  /*22290*/  UMOV UR6, 0x0 ;  /* 0x0000000000067882 */ /* 0x000fe20000000000 */
[----:B------:R-:W-:Y:S01]  /*222a0*/  IADD3 R6, R9, 0x1cc00, RZ ;  /* 0x0001cc0009067810 */ /* 0x000fe20007ffe0ff */
[----:B------:R-:W-:Y:S01]  /*222b0*/  UMOV UR7, 0x12f00000 ;  /* 0x12f0000000077882 */ /* 0x000fe20000000000 */
[----:B------:R-:W-:-:S09]  /*222c0*/  UMOV UR10, 0x40 ;  /* 0x00000040000a7882 */ /* 0x000fd20000000000 */
.L_x_689:
        /* <DEDUP_REMOVED lines=11> */
[----:B------:R-:W-:Y:S01]  /*22380*/  VIADD R6, R9, 0x1f400 ;  /* 0x0001f40009067836 */ /* 0x000fe20000000000 */
[----:B------:R-:W-:Y:S01]  /*22390*/  UMOV UR6, 0x0 ;  /* 0x0000000000067882 */ /* 0x000fe20000000000 */
[----:B------:R-:W-:Y:S01]  /*223a0*/  UMOV UR7, 0x12f00000 ;  /* 0x12f0000000077882 */ /* 0x000fe20000000000 */
[----:B------:R-:W-:-:S09]  /*223b0*/  UMOV UR10, 0x80 ;  /* 0x00000080000a7882 */ /* 0x000fd20000000000 */
.L_x_690:
        /* <DEDUP_REMOVED lines=10> */
[----:B------:R-:W1:Y:S01]  /*22460*/  SYNCS.PHASECHK.TRANS64.TRYWAIT P0, [R7+URZ+0x298c0], R10 ;  /* 0x0298c00a070075a7 */ /* 0x000e62000800017f */
[----:B------:R-:W-:Y:S04]  /*22470*/  BSSY B2, `(.L_x_691) ;  /* 0x0000002000027945 */ /* 0x000fe80003800000 */
[----:B-1----:R-:W-:Y:S05]  /*22480*/  @!P0 BRA `(.L_x_692) ;  /* 0x0000006800d08947 */ /* 0x002fea0003800000 */
.L_x_872:
[----:B------:R-:W-:Y:S05]  /*22490*/  BSYNC B2 ;  /* 0x0000000000027941 */ /* 0x000fea0003800000 */
.L_x_691:
[----:B------:R-:W-:Y:S01]  /*224a0*/  BSSY B2, `(.L_x_693) ;  /* 0x000000b000027945 */ /* 0x000fe20003800000 */
[----:B------:R-:W-:Y:S02]  /*224b0*/  IMAD.MOV.U32 R12, RZ, RZ, 0x0 ;  /* 0x00000000ff0c7424 */ /* 0x000fe400078e00ff */
[----:B------:R-:W-:Y:S01]  /*224c0*/  IMAD.MOV.U32 R13, RZ, RZ, 0x12f00000 ;  /* 0x12f00000ff0d7424 */ /* 0x000fe200078e00ff */
[----:B------:R-:W-:Y:S06]  /*224d0*/  @P1 BRA `(.L_x_694) ;  /* 0x00000000001c1947 */ /* 0x000fec0003800000 */
[----:B------:R-:W2:Y:S02]  /*224e0*/  S2R R4, SR_TID.X ;  /* 0x0000000000047919 */ /* 0x000ea40000002100 */
[----:B--2---:R-:W-:Y:S02]  /*224f0*/  LOP3.LUT R6, R4, 0x1f, RZ, 0xc0, !PT ;  /* 0x0000001f04067812 */ /* 0x004fe400078ec0ff */
[----:B------:R-:W-:Y:S02]  /*22500*/  MOV R4, 0x5000 ;  /* 0x0000500000047802 */ /* 0x000fe40000000f00 */
[----:B------:R-:W-:Y:S02]  /*22510*/  ISETP.NE.AND P0, PT, R6, RZ, PT ;  /* 0x000000ff0600720c */ /* 0x000fe40003f05270 */
[----:B------:R2:W-:Y:S11]  /*22520*/  SYNCS.ARRIVE.TRANS64 RZ, [R7+URZ+0x298b0], R4 ;  /* 0x0298b00407ff79a7 */ /* 0x0005f6000800003f */
[----:B--2---:R-:W-:Y:S05]  /*22530*/  @!P0 BRA `(.L_x_694) ;  /* 0x0000000000048947 */ /* 0x004fea0003800000 */
[----:B------:R-:W-:Y:S01]  /*22540*/  BPT.TRAP 0x1 ;  /* 0x000000040000795c */ /* 0x000fe20000300000 */
.L_x_694:
[----:B------:R-:W-:Y:S05]  /*22550*/  BSYNC B2 ;  /* 0x0000000000027941 */ /* 0x000fea0003800000 */
.L_x_693:
[----:B------:R-:W2:Y:S04]  /*22560*/  LDL R6, [R1+0x4] ;  /* 0x0000040001067983 */ /* 0x000ea80000100800 */
[----:B------:R-:W2:Y:S01]  /*22570*/  LDL R4, [R1+0xc] ;  /* 0x00000c0001047983 */ /* 0x000ea20000100800 */
[----:B------:R-:W-:Y:S01]  /*22580*/  R2UR UR10, R11 ;  /* 0x000000000b0a72ca */ /* 0x000fe200000e0000 */
[----:B------:R-:W-:Y:S01]  /*22590*/  UIADD3 UR4, UP0, UR40, 0x670, URZ ;  /* 0x0000067028047890 */ /* 0x000fe2000ff1e03f */
[----:B------:R-:W-:Y:S01]  /*225a0*/  R2UR UR6, R12 ;  /* 0x000000000c0672ca */ /* 0x000fe200000e0000 */
[----:B01----:R-:W-:Y:S01]  /*225b0*/  VIADD R7, R7, 0x298b0 ;  /* 0x000298b007077836 */ /* 0x003fe20000000000 */
[----:B------:R-:W-:Y:S01]  /*225c0*/  R2UR UR7, R13 ;  /* 0x000000000d0772ca */ /* 0x000fe200000e0000 */
[----:B------:R-:W-:Y:S01]  /*225d0*/  UIADD3.X UR5, URZ, UR41, URZ, UP0, !UPT ;  /* 0x000000293f057290 */ /* 0x000fe200087fe43f */
[----:B------:R-:W-:Y:S01]  /*225e0*/  PLOP3.LUT P0, PT, PT, PT, PT, 0x80, 0x0 ;  /* 0x000000000000781c */ /* 0x000fe20003f0f070 */
[----:B--2---:R-:W-:-:S04]  /*225f0*/  IMAD R4, R4, 0x5000, R6 ;  /* 0x0000500004047824 */ /* 0x004fc800078e0206 */
[----:B------:R-:W-:-:S08]  /*22600*/  VIADD R4, R4, 0xa400 ;  /* 0x0000a40004047836 */ /* 0x000fd00000000000 */
.L_x_695:
        /* <DEDUP_REMOVED lines=10> */
.L_x_683:
[----:B------:R-:W-:Y:S05]  /*226b0*/  BSYNC B1 ;  /* 0x0000000000017941 */ /* 0x000fea0003800000 */
.L_x_682:
[----:B------:R-:W0:Y:S04]  /*226c0*/  LDL.LU R9, [R1+0xc] ;  /* 0x00000c0001097983 */ /* 0x000e280000300800 */
[----:B------:R-:W2:Y:S01]  /*226d0*/  LDL.LU R6, [R1+0x18] ;  /* 0x0000180001067983 */ /* 0x000ea20000300800 */
[----:B------:R-:W-:Y:S01]  /*226e0*/  PLOP3.LUT P0, PT, PT, PT, PT, 0x8, 0x0 ;  /* 0x000000000000781c */ /* 0x000fe20003f0e170 */
[----:B0-----:R-:W-:Y:S01]  /*226f0*/  VIADD R4, R9, 0x1 ;  /* 0x0000000109047836 */ /* 0x001fe20000000000 */
[----:B------:R-:W-:-:S04]  /*22700*/  IADD3 R9, R8, -0x2, RZ ;  /* 0xfffffffe08097810 */ /* 0x000fc80007ffe0ff */
[C---:B------:R-:W-:Y:S02]  /*22710*/  ISETP.NE.AND P1, PT, R4.reuse, 0x2, PT ;  /* 0x000000020400780c */ /* 0x040fe40003f25270 */
[----:B------:R-:W-:Y:S02]  /*22720*/  ISETP.GE.AND P2, PT, R9, R2, PT ;  /* 0x000000020900720c */ /* 0x000fe40003f46270 */
[----:B------:R-:W-:Y:S02]  /*22730*/  SEL R5, RZ, 0x1, P1 ;  /* 0x00000001ff057807 */ /* 0x000fe40000800000 */
[----:B------:R-:W-:Y:S02]  /*22740*/  SEL R4, R4, RZ, P1 ;  /* 0x000000ff04047207 */ /* 0x000fe40000800000 */
[----:B--2---:R-:W-:-:S03]  /*22750*/  LOP3.LUT R6, R6, R5, RZ, 0x3c, !PT ;  /* 0x0000000506067212 */ /* 0x004fc600078e3cff */
[----:B------:R0:W-:Y:S04]  /*22760*/  STL [R1+0xc], R4 ;  /* 0x00000c0401007387 */ /* 0x0001e80000100800 */
[----:B------:R0:W-:Y:S01]  /*22770*/  STL [R1+0x18], R6 ;  /* 0x0000180601007387 */ /* 0x0001e20000100800 */
[----:B------:R-:W-:Y:S05]  /*22780*/  @!P2 BRA `(.L_x_676) ;  /* 0x000000080000a947 */ /* 0x000fea0003800000 */
.L_x_710:
[----:B------:R-:W-:Y:S05]  /*22790*/  YIELD ;  /* 0x0000000000007946 */ /* 0x000fea0003800000 */
[----:B------:R-:W-:Y:S04]  /*227a0*/  BSSY B1, `(.L_x_696) ;  /* 0x0000072000017945 */ /* 0x000fe80003800000 */
[----:B-1----:R-:W-:Y:S05]  /*227b0*/  @!P6 BRA `(.L_x_697) ;  /* 0x0000000400c0e947 */ /* 0x002fea0003800000 */
[----:B------:R-:W2:Y:S04]  /*227c0*/  LDL R7, [R1+0x4] ;  /* 0x0000040001077983 */ /* 0x000ea80000100800 */
[----:B0-----:R-:W2:Y:S04]  /*227d0*/  LDL R6, [R1+0xc] ;  /* 0x00000c0001067983 */ /* 0x001ea80000100800 */
[----:B------:R-:W3:Y:S01]  /*227e0*/  LDL R5, [R1+0x18] ;  /* 0x0000180001057983 */ /* 0x000ee20000100800 */
[----:B------:R-:W0:Y:S01]  /*227f0*/  S2R R4, SR_TID.X ;  /* 0x0000000000047919 */ /* 0x000e220000002100 */
[----:B------:R-:W-:Y:S01]  /*22800*/  BSSY B2, `(.L_x_698) ;  /* 0x0000007000027945 */ /* 0x000fe20003800000 */
[----:B0-----:R-:W-:-:S04]  /*22810*/  LOP3.LUT R4, R4, 0x7f, RZ, 0xc0, !PT ;  /* 0x0000007f04047812 */ /* 0x001fc800078ec0ff */
[----:B------:R-:W-:Y:S01]  /*22820*/  ISETP.NE.AND P2, PT, R4, RZ, PT ;  /* 0x000000ff0400720c */ /* 0x000fe20003f45270 */
[----:B--2---:R-:W-:Y:S01]  /*22830*/  IMAD R8, R6, 0x8, R7 ;  /* 0x0000000806087824 */ /* 0x004fe200078e0207 */
[----:B---3--:R-:W-:-:S04]  /*22840*/  SHF.L.U32 R7, R5, 0x1f, RZ ;  /* 0x0000001f05077819 */ /* 0x008fc800000006ff */
[----:B------:R-:W0:Y:S02]  /*22850*/  SYNCS.PHASECHK.TRANS64.TRYWAIT P1, [R8+URZ+0x298a0], R7 ;  /* 0x0298a007080075a7 */ /* 0x000e24000802017f */
[----:B0-----:R-:W-:Y:S05]  /*22860*/  @!P1 BRA `(.L_x_699) ;  /* 0x0000006400ec9947 */ /* 0x001fea0003800000 */
.L_x_873:
[----:B------:R-:W-:Y:S05]  /*22870*/  BSYNC B2 ;  /* 0x0000000000027941 */ /* 0x000fea0003800000 */
.L_x_698:
        /* <DEDUP_REMOVED lines=9> */
.L_x_701:
[----:B------:R-:W-:Y:S05]  /*22910*/  BSYNC B2 ;  /* 0x0000000000027941 */ /* 0x000fea0003800000 */
.L_x_700:
[----:B------:R-:W2:Y:S04]  /*22920*/  LDL R5, [R1+0x4] ;  /* 0x0000040001057983 */ /* 0x000ea80000100800 */
[----:B------:R-:W2:Y:S01]  /*22930*/  LDL R4, [R1+0xc] ;  /* 0x00000c0001047983 */ /* 0x000ea20000100800 */
[----:B------:R-:W-:Y:S01]  /*22940*/  IMAD.MOV.U32 R11, RZ, RZ, RZ ;  /* 0x000000ffff0b7224 */ /* 0x000fe200078e00ff */
[----:B------:R-:W-:Y:S01]  /*22950*/  UIADD3 UR4, UP0, UR40, 0x570, URZ ;  /* 0x0000057028047890 */ /* 0x000fe2000ff1e03f */
[----:B------:R-:W-:Y:S01]  /*22960*/  PLOP3.LUT P1, PT, PT, PT, PT, 0x80, 0x0 ;  /* 0x000000000000781c */ /* 0x000fe20003f2f070 */
[----:B------:R-:W-:Y:S01]  /*22970*/  UMOV UR6, 0x0 ;  /* 0x0000000000067882 */ /* 0x000fe20000000000 */
[----:B------:R-:W-:Y:S01]  /*22980*/  UMOV UR7, 0x12f00000 ;  /* 0x12f0000000077882 */ /* 0x000fe20000000000 */
[----:B------:R-:W-:Y:S01]  /*22990*/  R2UR UR10, R11 ;  /* 0x000000000b0a72ca */ /* 0x000fe200000e0000 */
[----:B------:R-:W-:Y:S01]  /*229a0*/  UIADD3.X UR5, URZ, UR41, URZ, UP0, !UPT ;  /* 0x000000293f057290 */ /* 0x000fe200087fe43f */
[----:B--2---:R-:W-:Y:S01]  /*229b0*/  IMAD R6, R4, 0x7800, R5 ;  /* 0x0000780004067824 */ /* 0x004fe200078e0205 */
[----:B------:R-:W-:Y:S01]  /*229c0*/  IADD3 R4, R8, 0x29890, RZ ;  /* 0x0002989008047810 */ /* 0x000fe20007ffe0ff */
[----:B------:R-:W-:-:S02]  /*229d0*/  IMAD R5, R9, 0xa0, R3 ;  /* 0x000000a009057824 */ /* 0x000fc400078e0203 */
[----:B------:R-:W-:-:S09]  /*229e0*/  VIADD R10, R6, 0x1a400 ;  /* 0x0001a400060a7836 */ /* 0x000fd20000000000 */
.L_x_702:
        /* <DEDUP_REMOVED lines=15> */
.L_x_703:
        /* <DEDUP_REMOVED lines=15> */
.L_x_704:
        /* <DEDUP_REMOVED lines=13> */
.L_x_874:
[----:B------:R-:W-:Y:S05]  /*22ca0*/  BSYNC B2 ;  /* 0x0000000000027941 */ /* 0x000fea0003800000 */
.L_x_705:
[----:B------:R-:W-:Y:S01]  /*22cb0*/  BSSY B2, `(.L_x_707) ;  /* 0x000000b000027945 */ /* 0x000fe20003800000 */
[----:B------:R-:W-:Y:S01]  /*22cc0*/  MOV R6, 0x0 ;  /* 0x0000000000067802 */ /* 0x000fe20000000f00 */
[----:B01----:R-:W-:Y:S02]  /*22cd0*/  IMAD.MOV.U32 R7, RZ, RZ, 0x12f00000 ;  /* 0x12f00000ff077424 */ /* 0x003fe400078e00ff */
[----:B------:R-:W-:Y:S05]  /*22ce0*/  @P2 BRA `(.L_x_708) ;  /* 0x00000000001c2947 */ /* 0x000fea0003800000 */
[----:B------:R-:W0:Y:S02]  /*22cf0*/  S2R R4, SR_TID.X ;  /* 0x0000000000047919 */ /* 0x000e240000002100 */
[----:B0-----:R-:W-:Y:S01]  /*22d00*/  LOP3.LUT R10, R4, 0x1f, RZ, 0xc0, !PT ;  /* 0x0000001f040a7812 */ /* 0x001fe200078ec0ff */
[----:B------:R-:W-:-:S03]  /*22d10*/  IMAD.MOV.U32 R4, RZ, RZ, 0x5000 ;  /* 0x00005000ff047424 */ /* 0x000fc600078e00ff */
[----:B------:R-:W-:Y:S01]  /*22d20*/  ISETP.NE.AND P1, PT, R10, RZ, PT ;  /* 0x000000ff0a00720c */ /* 0x000fe20003f25270 */
[----:B------:R0:W-:-:S12]  /*22d30*/  SYNCS.ARRIVE.TRANS64 RZ, [R8+URZ+0x298b0], R4 ;  /* 0x0298b00408ff79a7 */ /* 0x0001d8000800003f */
[----:B0-----:R-:W-:Y:S05]  /*22d40*/  @!P1 BRA `(.L_x_708) ;  /* 0x0000000000049947 */ /* 0x001fea0003800000 */
[----:B------:R-:W-:Y:S01]  /*22d50*/  BPT.TRAP 0x1 ;  /* 0x000000040000795c */ /* 0x000fe20000300000 */
.L_x_708:
[----:B------:R-:W-:Y:S05]  /*22d60*/  BSYNC B2 ;  /* 0x0000000000027941 */ /* 0x000fea0003800000 */
.L_x_707:
[----:B------:R-:W2:Y:S04]  /*22d70*/  LDL R10, [R1+0x4] ;  /* 0x00000400010a7983 */ /* 0x000ea80000100800 */
[----:B------:R-:W2:Y:S01]  /*22d80*/  LDL R4, [R1+0xc] ;  /* 0x00000c0001047983 */ /* 0x000ea20000100800 */
[----:B------:R-:W-:Y:S01]  /*22d90*/  R2UR UR10, R11 ;  /* 0x000000000b0a72ca */ /* 0x000fe200000e0000 */
[----:B------:R-:W-:Y:S01]  /*22da0*/  UIADD3 UR4, UP0, UR40, 0x670, URZ ;  /* 0x0000067028047890 */ /* 0x000fe2000ff1e03f */
[----:B------:R-:W-:Y:S01]  /*22db0*/  R2UR UR6, R6 ;  /* 0x00000000060672ca */ /* 0x000fe200000e0000 */
[----:B------:R-:W-:Y:S01]  /*22dc0*/  VIADD R8, R8, 0x298b0 ;  /* 0x000298b008087836 */ /* 0x000fe20000000000 */
[----:B------:R-:W-:Y:S01]  /*22dd0*/  R2UR UR7, R7 ;  /* 0x00000000070772ca */ /* 0x000fe200000e0000 */
[----:B------:R-:W-:Y:S01]  /*22de0*/  UIADD3.X UR5, URZ, UR41, URZ, UP0, !UPT ;  /* 0x000000293f057290 */ /* 0x000fe200087fe43f */
[----:B------:R-:W-:Y:S01]  /*22df0*/  PLOP3.LUT P1, PT, PT, PT, PT, 0x80, 0x0 ;  /* 0x000000000000781c */ /* 0x000fe20003f2f070 */
[----:B--2---:R-:W-:-:S05]  /*22e00*/  IMAD R4, R4, 0x5000, R10 ;  /* 0x0000500004047824 */ /* 0x004fca00078e020a */
[----:B------:R-:W-:-:S07]  /*22e10*/  IADD3 R4, R4, 0xa400, RZ ;  /* 0x0000a40004047810 */ /* 0x000fce0007ffe0ff */
.L_x_709:
        /* <DEDUP_REMOVED lines=10> */
.L_x_697:
[----:B------:R-:W-:Y:S05]  /*22ec0*/  BSYNC B1 ;  /* 0x0000000000017941 */ /* 0x000fea0003800000 */
.L_x_696:
[----:B------:R-:W2:Y:S04]  /*22ed0*/  LDL.LU R7, [R1+0xc] ;  /* 0x00000c0001077983 */ /* 0x000ea80000300800 */
[----:B0-----:R-:W3:Y:S01]  /*22ee0*/  LDL.LU R6, [R1+0x18] ;  /* 0x0000180001067983 */ /* 0x001ee20000300800 */
[C---:B------:R-:W-:Y:S01]  /*22ef0*/  ISETP.GT.AND P2, PT, R9.reuse, R2, PT ;  /* 0x000000020900720c */ /* 0x040fe20003f44270 */
[----:B------:R-:W-:Y:S02]  /*22f00*/  VIADD R9, R9, 0xffffffff ;  /* 0xffffffff09097836 */ /* 0x000fe40000000000 */
[----:B--2---:R-:W-:-:S05]  /*22f10*/  VIADD R4, R7, 0x1 ;  /* 0x0000000107047836 */ /* 0x004fca0000000000 */
[----:B------:R-:W-:-:S04]  /*22f20*/  ISETP.NE.AND P1, PT, R4, 0x2, PT ;  /* 0x000000020400780c */ /* 0x000fc80003f25270 */
[----:B------:R-:W-:Y:S02]  /*22f30*/  SEL R5, RZ, 0x1, P1 ;  /* 0x00000001ff057807 */ /* 0x000fe40000800000 */
[----:B------:R-:W-:Y:S02]  /*22f40*/  SEL R4, R4, RZ, P1 ;  /* 0x000000ff04047207 */ /* 0x000fe40000800000 */
[----:B---3--:R-:W-:-:S05]  /*22f50*/  LOP3.LUT R6, R6, R5, RZ, 0x3c, !PT ;  /* 0x0000000506067212 */ /* 0x008fca00078e3cff */
[----:B------:R1:W-:Y:S04]  /*22f60*/  STL [R1+0x18], R6 ;  /* 0x0000180601007387 */ /* 0x0003e80000100800 */
[----:B------:R1:W-:Y:S01]  /*22f70*/  STL [R1+0xc], R4 ;  /* 0x00000c0401007387 */ /* 0x0003e20000100800 */
[----:B------:R-:W-:Y:S05]  /*22f80*/  @P2 BRA `(.L_x_710) ;  /* 0xfffffff800002947 */ /* 0x000fea000383ffff */
.L_x_676:
[----:B------:R-:W-:Y:S05]  /*22f90*/  BSYNC B0 ;  /* 0x0000000000007941 */ /* 0x000fea0003800000 */
.L_x_675:
[----:B01----:R-:W2:Y:S01]  /*22fa0*/  LDL R4, [R1+0x44] ;  /* 0x0000440001047983 */ /* 0x003ea20000100800 */
[----:B------:R-:W-:Y:S05]  /*22fb0*/  @!P0 WARPSYNC.ALL ;  /* 0x0000000000008948 */ /* 0x000fea0003800000 */
[----:B------:R-:W-:Y:S01]  /*22fc0*/  @!P0 BAR.SYNC.DEFER_BLOCKING 0xc, 0x180 ;  /* 0x0306000000008b1d */ /* 0x000fe20000010000 */
[----:B--2---:R-:W-:-:S13]  /*22fd0*/  ISETP.GT.AND P0, PT, R4, RZ, PT ;  /* 0x000000ff0400720c */ /* 0x004fda0003f04270 */
[----:B------:R-:W-:Y:S05]  /*22fe0*/  @P0 BRA `(.L_x_711) ;  /* 0x0000000000440947 */ /* 0x000fea0003800000 */
[----:B------:R-:W0:Y:S02]  /*22ff0*/  S2R R4, SR_TID.X ;  /* 0x0000000000047919 */ /* 0x000e240000002100 */
[----:B0-----:R-:W-:-:S04]  /*23000*/  LOP3.LUT R4, R4, 0x7f, RZ, 0xc0, !PT ;  /* 0x0000007f04047812 */ /* 0x001fc800078ec0ff */
[----:B------:R-:W-:-:S13]  /*23010*/  ISETP.NE.AND P0, PT, R4, RZ, PT ;  /* 0x000000ff0400720c */ /* 0x000fda0003f05270 */
[----:B------:R-:W-:Y:S05]  /*23020*/  @P0 BRA `(.L_x_712) ;  /* 0x0000003000f00947 */ /* 0x000fea0003800000 */
[----:B------:R-:W0:Y:S01]  /*23030*/  S2R R2, SR_LANEID ;  /* 0x0000000000027919 */ /* 0x000e220000000000 */
[----:B------:R-:W-:Y:S01]  /*23040*/  VOTEU.ANY UR4, UPT, PT ;  /* 0x0000000000047886 */ /* 0x000fe200038e0100 */
[----:B------:R-:W1:Y:S01]  /*23050*/  LDC.64 R4, c[0x0][0xc60] ;  /* 0x00031800ff047b82 */ /* 0x000e620000000a00 */
[----:B------:R-:W0:Y:S02]  /*23060*/  FLO.U32 R0, UR4 ;  /* 0x0000000400007d00 */ /* 0x000e2400080e0000 */
[----:B0-----:R-:W-:-:S06]  /*23070*/  ISETP.EQ.U32.AND P0, PT, R0, R2, PT ;  /* 0x000000020000720c */ /* 0x001fcc0003f02070 */
[----:B------:R-:W1:Y:S07]  /*23080*/  POPC R2, UR4 ;  /* 0x0000000400027d09 */ /* 0x000e6e0008000000 */
[----:B-1----:R-:W2:Y:S04]  /*23090*/  @P0 ATOMG.E.ADD.STRONG.GPU PT, R2, desc[UR54][R4.64], R2 ;  /* 0x00000002040209a8 */ /* 0x002ea800081ee1f6 */
[----:B--2---:R0:W1:Y:S02]  /*230a0*/  SHFL.IDX PT, R2, R2, R0, 0x1f ;  /* 0x00001f0002027589 */ /* 0x00406400000e0000 */
[----:B0-----:R-:W0:Y:S02]  /*230b0*/  S2R R0, SR_LTMASK ;  /* 0x0000000000007919 */ /* 0x001e240000003900 */
[----:B0-----:R-:W-:-:S06]  /*230c0*/  LOP3.LUT R0, R0, UR4, RZ, 0xc0, !PT ;  /* 0x0000000400007c12 */ /* 0x001fcc000f8ec0ff */
[----:B------:R-:W1:Y:S02]  /*230d0*/  POPC R0, R0 ;  /* 0x0000000000007309 */ /* 0x000e640000000000 */
[----:B-1----:R-:W-:Y:S01]  /*230e0*/  IADD3 R16, R2, UR38, R0 ;  /* 0x0000002602107c10 */ /* 0x002fe2000fffe000 */
[----:B------:R-:W-:Y:S06]  /*230f0*/  BRA `(.L_x_712) ;  /* 0x0000003000bc7947 */ /* 0x000fec0003800000 */
.L_x_711:
[----:B------:R-:W2:Y:S01]  /*23100*/  LDL R0, [R1+0x4] ;  /* 0x0000040001007983 */ /* 0x000ea20000100800 */
[----:B------:R-:W-:Y:S01]  /*23110*/  BSSY B6, `(.L_x_713) ;  /* 0x0000014000067945 */ /* 0x000fe20003800000 */
[----:B--2---:R-:W-:-:S05]  /*23120*/  VIADD R0, R0, 0x1a400 ;  /* 0x0001a40000007836 */ /* 0x004fca0000000000 */
[----:B------:R-:W-:-:S13]  /*23130*/  LOP3.LUT P0, RZ, R0, 0x1bf, RZ, 0xc0, !PT ;  /* 0x000001bf00ff7812 */ /* 0x000fda000780c0ff */
[----:B------:R-:W-:Y:S05]  /*23140*/  @!P0 BRA `(.L_x_714) ;  /* 0x0000000000408947 */ /* 0x000fea0003800000 */
[----:B------:R-:W-:Y:S01]  /*23150*/  MOV R2, 0x0 ;  /* 0x0000000000027802 */ /* 0x000fe20000000f00 */
[----:B------:R-:W-:Y:S01]  /*23160*/  ULDC.64 UR6, c[0x4][0xa0] ;  /* 0x0100280000067ab9 */ /* 0x000fe20000000a00 */
[----:B------:R-:W-:Y:S01]  /*23170*/  ULDC.64 UR8, c[0x4][0xa8] ;  /* 0x01002a0000087ab9 */ /* 0x000fe20000000a00 */
[----:B------:R-:W-:Y:S01]  /*23180*/  ULDC.64 UR4, c[0x4][0x8] ;  /* 0x0100020000047ab9 */ /* 0x000fe20000000a00 */
[----:B------:R-:W-:Y:S01]  /*23190*/  MOV R4, UR6 ;  /* 0x0000000600047c02 */ /* 0x000fe20008000f00 */
[----:B------:R-:W-:Y:S01]  /*231a0*/  IMAD.U32 R5, RZ, RZ, UR7 ;  /* 0x00000007ff057e24 */ /* 0x000fe2000f8e00ff */
[----:B------:R-:W0:Y:S01]  /*231b0*/  LDC.64 R2, c[0x4][R2] ;  /* 0x0100000002027b82 */ /* 0x000e220000000a00 */
[----:B------:R-:W-:Y:S01]  /*231c0*/  IMAD.U32 R6, RZ, RZ, UR8 ;  /* 0x00000008ff067e24 */ /* 0x000fe2000f8e00ff */
[----:B------:R-:W-:Y:S01]  /*231d0*/  MOV R10, UR4 ;  /* 0x00000004000a7c02 */ /* 0x000fe20008000f00 */
[----:B------:R-:W-:Y:S01]  /*231e0*/  IMAD.U32 R7, RZ, RZ, UR9 ;  /* 0x00000009ff077e24 */ /* 0x000fe2000f8e00ff */
[----:B------:R-:W-:Y:S01]  /*231f0*/  MOV R13, RZ ;  /* 0x000000ff000d7202 */ /* 0x000fe20000000f00 */
[----:B------:R-:W-:-:S02]  /*23200*/  IMAD.U32 R11, RZ, RZ, UR5 ;  /* 0x00000005ff0b7e24 */ /* 0x000fc4000f8e00ff */
[----:B------:R-:W-:Y:S02]  /*23210*/  IMAD.MOV.U32 R8, RZ, RZ, 0x70 ;  /* 0x00000070ff087424 */ /* 0x000fe400078e00ff */
[----:B------:R-:W-:-:S07]  /*23220*/  IMAD.MOV.U32 R12, RZ, RZ, 0x1 ;  /* 0x00000001ff0c7424 */ /* 0x000fce00078e00ff */
[----:B------:R-:W-:-:S07]  /*23230*/  LEPC R20, `(.L_x_714) ;  /* 0x000000001014794e */ /* 0x000fce0000000000 */
[----:B0-----:R-:W-:Y:S05]  /*23240*/  CALL.ABS.NOINC R2 ;  /* 0x0000000002007343 */ /* 0x001fea0003c00000 */
.L_x_714:
[----:B------:R-:W-:Y:S05]  /*23250*/  BSYNC B6 ;  /* 0x0000000000067941 */ /* 0x000fea0003800000 */
.L_x_713:
[----:B------:R-:W2:Y:S04]  /*23260*/  LDL R0, [R1+0x4] ;  /* 0x0000040001007983 */ /* 0x000ea80000100800 */
[----:B------:R-:W3:Y:S01]  /*23270*/  LDL.LU R2, [R1+0x10] ;  /* 0x0000100001027983 */ /* 0x000ee20000300800 */
[----:B------:R-:W-:Y:S01]  /*23280*/  BSSY B6, `(.L_x_715) ;  /* 0x0000017000067945 */ /* 0x000fe20003800000 */
[----:B--2---:R-:W-:Y:S01]  /*23290*/  VIADD R0, R0, 0xa400 ;  /* 0x0000a40000007836 */ /* 0x004fe20000000000 */
[----:B---3--:R-:W-:-:S04]  /*232a0*/  LOP3.LUT R2, R2, 0xfffffffe, RZ, 0xc0, !PT ;  /* 0xfffffffe02027812 */ /* 0x008fc800078ec0ff */
[----:B------:R-:W-:-:S13]  /*232b0*/  LOP3.LUT P0, RZ, R0, 0x3ff, RZ, 0xc0, !PT ;  /* 0x000003ff00ff7812 */ /* 0x000fda000780c0ff */
[----:B------:R-:W-:-:S05]  /*232c0*/  @P0 LOP3.LUT R2, R2, 0x1, RZ, 0xfc, !PT ;  /* 0x0000000102020812 */ /* 0x000fca00078efcff */
[----:B------:R0:W-:Y:S01]  /*232d0*/  STL [R1+0x10], R2 ;  /* 0x0000100201007387 */ /* 0x0001e20000100800 */
[----:B------:R-:W-:Y:S05]  /*232e0*/  @!P0 BRA `(.L_x_716) ;  /* 0x0000000000408947 */ /* 0x000fea0003800000 */
[----:B0-----:R-:W-:Y:S01]  /*232f0*/  MOV R2, 0x0 ;  /* 0x0000000000027802 */ /* 0x001fe20000000f00 */
[----:B------:R-:W-:Y:S01]  /*23300*/  ULDC.64 UR6, c[0x4][0xa0] ;  /* 0x0100280000067ab9 */ /* 0x000fe20000000a00 */
[----:B------:R-:W-:Y:S01]  /*23310*/  ULDC.64 UR8, c[0x4][0xa8] ;  /* 0x01002a0000087ab9 */ /* 0x000fe20000000a00 */
[----:B------:R-:W-:Y:S01]  /*23320*/  ULDC.64 UR4, c[0x4][0x10] ;  /* 0x0100040000047ab9 */ /* 0x000fe20000000a00 */
[----:B------:R-:W-:Y:S01]  /*23330*/  IMAD.U32 R4, RZ, RZ, UR6 ;  /* 0x00000006ff047e24 */ /* 0x000fe2000f8e00ff */
[----:B------:R-:W-:Y:S01]  /*23340*/  MOV R6, UR8 ;  /* 0x0000000800067c02 */ /* 0x000fe20008000f00 */
[----:B------:R-:W0:Y:S01]  /*23350*/  LDC.64 R2, c[0x4][R2] ;  /* 0x0100000002027b82 */ /* 0x000e220000000a00 */
[----:B------:R-:W-:Y:S01]  /*23360*/  IMAD.U32 R5, RZ, RZ, UR7 ;  /* 0x00000007ff057e24 */ /* 0x000fe2000f8e00ff */
[----:B------:R-:W-:Y:S01]  /*23370*/  MOV R8, 0x70 ;  /* 0x0000007000087802 */ /* 0x000fe20000000f00 */
[----:B------:R-:W-:Y:S02]  /*23380*/  IMAD.U32 R7, RZ, RZ, UR9 ;  /* 0x00000009ff077e24 */ /* 0x000fe4000f8e00ff */
[----:B------:R-:W-:-:S02]  /*23390*/  IMAD.U32 R10, RZ, RZ, UR4 ;  /* 0x00000004ff0a7e24 */ /* 0x000fc4000f8e00ff */
[----:B------:R-:W-:Y:S02]  /*233a0*/  IMAD.U32 R11, RZ, RZ, UR5 ;  /* 0x00000005ff0b7e24 */ /* 0x000fe4000f8e00ff */
[----:B------:R-:W-:Y:S02]  /*233b0*/  IMAD.MOV.U32 R12, RZ, RZ, 0x1 ;  /* 0x00000001ff0c7424 */ /* 0x000fe400078e00ff */
[----:B------:R-:W-:-:S07]  /*233c0*/  IMAD.MOV.U32 R13, RZ, RZ, RZ ;  /* 0x000000ffff0d7224 */ /* 0x000fce00078e00ff */
[----:B------:R-:W-:-:S07]  /*233d0*/  LEPC R20, `(.L_x_716) ;  /* 0x000000001014794e */ /* 0x000fce0000000000 */
[----:B0-----:R-:W-:Y:S05]  /*233e0*/  CALL.ABS.NOINC R2 ;  /* 0x0000000002007343 */ /* 0x001fea0003c00000 */
.L_x_716:
[----:B------:R-:W-:Y:S05]  /*233f0*/  BSYNC B6 ;  /* 0x0000000000067941 */ /* 0x000fea0003800000 */
.L_x_715:
[----:B0-----:R-:W2:Y:S01]  /*23400*/  LDL R2, [R1+0x4] ;  /* 0x0000040001027983 */ /* 0x001ea20000100800 */
        /* <DEDUP_REMOVED lines=20> */
.L_x_718:
[----:B------:R-:W-:Y:S05]  /*23550*/  BSYNC B6 ;  /* 0x0000000000067941 */ /* 0x000fea0003800000 */
.L_x_717:
[----:B------:R-:W2:Y:S01]  /*23560*/  LDL R2, [R1+0x10] ;  /* 0x0000100001027983 */ /* 0x000ea20000100800 */
[----:B------:R-:W-:Y:S01]  /*23570*/  BSSY B6, `(.L_x_719) ;  /* 0x0000013000067945 */ /* 0x000fe20003800000 */
[----:B--2---:R-:W-:-:S13]  /*23580*/  LOP3.LUT P6, RZ, R2, 0x1, RZ, 0xc0, !PT ;  /* 0x0000000102ff7812 */ /* 0x004fda00078cc0ff */
[----:B------:R-:W-:Y:S05]  /*23590*/  @!P6 BRA `(.L_x_720) ;  /* 0x000000000040e947 */ /* 0x000fea0003800000 */
[----:B------:R-:W-:Y:S01]  /*235a0*/  MOV R2, 0x0 ;  /* 0x0000000000027802 */ /* 0x000fe20000000f00 */
        /* <DEDUP_REMOVED lines=15> */
.L_x_720:
[----:B------:R-:W-:Y:S05]  /*236a0*/  BSYNC B6 ;  /* 0x0000000000067941 */ /* 0x000fea0003800000 */
.L_x_719:
[----:B------:R-:W2:Y:S01]  /*236b0*/  LDL.LU R2, [R1] ;  /* 0x0000000001027983 */ /* 0x000ea20000300800 */
[----:B------:R-:W-:-:S03]  /*236c0*/  ULDC.64 UR4, c[0x0][0x9f8] ;  /* 0x00027e0000047ab9 */ /* 0x000fc60000000a00 */
[----:B------:R-:W3:Y:S04]  /*236d0*/  LDL.LU R0, [R1+0x20] ;  /* 0x0000200001007983 */ /* 0x000ee80000300800 */
[----:B------:R-:W4:Y:S01]  /*236e0*/  LDL R8, [R1+0x1c] ;  /* 0x00001c0001087983 */ /* 0x000f220000100800 */
[----:B------:R-:W-:-:S04]  /*236f0*/  ISETP.NE.U32.AND P0, PT, RZ, UR4, PT ;  /* 0x00000004ff007c0c */ /* 0x000fc8000bf05070 */
[----:B------:R-:W-:-:S13]  /*23700*/  ISETP.NE.AND.EX P0, PT, RZ, UR5, PT, P0 ;  /* 0x00000005ff007c0c */ /* 0x000fda000bf05300 */
[----:B--2---:R-:W-:-:S04]  /*23710*/  @P0 IADD3 R2, P1, R2, UR4, RZ ;  /* 0x0000000402020c10 */ /* 0x004fc8000ff3e0ff */
[----:B---3--:R-:W-:Y:S01]  /*23720*/  @P0 IADD3.X R3, R0, UR5, RZ, P1, !PT ;  /* 0x0000000500030c10 */ /* 0x008fe20008ffe4ff */
[----:B------:R-:W-:-:S04]  /*23730*/  ULDC.64 UR4, c[0x0][0xa08] ;  /* 0x0002820000047ab9 */ /* 0x000fc80000000a00 */
[----:B----4-:R0:W2:Y:S02]  /*23740*/  @P0 LDG.E R8, desc[UR54][R2.64] ;  /* 0x0000003602080981 */ /* 0x0100a4000c1e1900 */
[----:B0-----:R-:W0:Y:S01]  /*23750*/  LDC.64 R2, c[0x0][0x418] ;  /* 0x00010600ff027b82 */ /* 0x001e220000000a00 */
[----:B--2---:R-:W-:Y:S01]  /*23760*/  SHF.R.S32.HI R9, RZ, 0x1f, R8 ;  /* 0x0000001fff097819 */ /* 0x004fe20000011408 */
[----:B------:R1:W-:Y:S01]  /*23770*/  @P0 STL [R1+0x1c], R8 ;  /* 0x00001c0801000387 */ /* 0x0003e20000100800 */
[----:B0-----:R-:W-:Y:S01]  /*23780*/  LOP3.LUT P0, RZ, R2, UR4, RZ, 0xfc, !PT ;  /* 0x0000000402ff7c12 */ /* 0x001fe2000f80fcff */
[----:B------:R-:W-:Y:S02]  /*23790*/  UMOV UR4, 0xffffffff ;  /* 0xffffffff00047882 */ /* 0x000fe40000000000 */
[----:B------:R1:W-:Y:S01]  /*237a0*/  STL [R1+0x20], R9 ;  /* 0x0000200901007387 */ /* 0x0003e20000100800 */
[----:B------:R-:W-:-:S04]  /*237b0*/  LOP3.LUT P0, RZ, R3, UR5, RZ, 0xfc, P0 ;  /* 0x0000000503ff7c12 */ /* 0x000fc8000800fcff */
[----:B------:R-:W-:Y:S01]  /*237c0*/  SEL R0, R8, RZ, !P0 ;  /* 0x000000ff08007207 */ /* 0x000fe20004000000 */
[----:B------:R-:W-:Y:S08]  /*237d0*/  BRA.DIV UR4, `(.L_x_721) ;  /* 0x0000005a04387947 */ /* 0x000ff0000b800000 */
[----:B------:R-:W0:Y:S02]  /*237e0*/  S2R R4, SR_TID.X ;  /* 0x0000000000047919 */ /* 0x000e240000002100 */
[----:B0-----:R-:W-:-:S04]  /*237f0*/  SHF.R.U32.HI R4, RZ, 0x5, R4 ;  /* 0x00000005ff047819 */ /* 0x001fc80000011604 */
[----:B------:R-:W-:-:S05]  /*23800*/  LOP3.LUT R4, R4, 0x3, RZ, 0xc0, !PT ;  /* 0x0000000304047812 */ /* 0x000fca00078ec0ff */
[----:B------:R0:W2:Y:S02]  /*23810*/  SHFL.IDX PT, R14, R4, RZ, 0x1f ;  /* 0x00001fff040e7589 */ /* 0x0000a400000e0000 */
.L_x_877:
[----:B0-----:R-:W3:Y:S01]  /*23820*/  LDL.LU R4, [R1+0x10] ;  /* 0x0000100001047983 */ /* 0x001ee20000300800 */
[----:B------:R-:W-:Y:S02]  /*23830*/  PLOP3.LUT P1, PT, PT, PT, PT, 0x8, 0x0 ;  /* 0x000000000000781c */ /* 0x000fe40003f2e170 */
[----:B--2---:R-:W-:Y:S01]  /*23840*/  ISETP.NE.AND P0, PT, R14, RZ, PT ;  /* 0x000000ff0e00720c */ /* 0x004fe20003f05270 */
[----:B------:R0:W-:Y:S01]  /*23850*/  STL [R1], R0 ;  /* 0x0000000001007387 */ /* 0x0001e20000100800 */
[----:B---3--:R-:W-:-:S09]  /*23860*/  LOP3.LUT R4, R4, 0xfffffffe, RZ, 0xc0, !PT ;  /* 0xfffffffe04047812 */ /* 0x008fd200078ec0ff */
[----:B------:R-:W-:-:S05]  /*23870*/  @P1 LOP3.LUT R4, R4, 0x1, RZ, 0xfc, !PT ;  /* 0x0000000104041812 */ /* 0x000fca00078efcff */
[----:B------:R0:W-:Y:S01]  /*23880*/  STL [R1+0x10], R4 ;  /* 0x0000100401007387 */ /* 0x0001e20000100800 */
[----:B------:R-:W-:Y:S05]  /*23890*/  @P0 BRA `(.L_x_722) ;  /* 0x0000000400b00947 */ /* 0x000fea0003800000 */
[----:B------:R-:W-:-:S03]  /*238a0*/  UMOV UR4, 0xffffffff ;  /* 0xffffffff00047882 */ /* 0x000fc60000000000 */
[----:B------:R-:W-:Y:S05]  /*238b0*/  BRA.DIV UR4, `(.L_x_723) ;  /* 0x0000005a04347947 */ /* 0x000fea000b800000 */
[----:B------:R-:W-:-:S13]  /*238c0*/  ELECT P6, URZ, PT ;  /* 0x00000000003f782f */ /* 0x000fda00038c0000 */
.L_x_880:
[----:B------:R-:W-:Y:S05]  /*238d0*/  @!P6 BRA `(.L_x_722) ;  /* 0x0000000400a0e947 */ /* 0x000fea0003800000 */
[----:B0-----:R-:W2:Y:S01]  /*238e0*/  LDL R0, [R1+0x50] ;  /* 0x0000500001007983 */ /* 0x001ea20000100800 */
[----:B------:R-:W-:-:S04]  /*238f0*/  ISETP.NE.U32.AND P0, PT, R2, RZ, PT ;  /* 0x000000ff0200720c */ /* 0x000fc80003f05070 */
[----:B------:R-:W-:Y:S01]  /*23900*/  ISETP.NE.AND.EX P0, PT, R3, RZ, PT, P0 ;  /* 0x000000ff0300720c */ /* 0x000fe20003f05300 */
[----:B--2---:R-:W-:-:S12]  /*23910*/  VIADD R0, R0, 0xffffffff ;  /* 0xffffffff00007836 */ /* 0x004fd80000000000 */
        /* <DEDUP_REMOVED lines=8> */
[----:B------:R-:W-:-:S03]  /*239a0*/  IMAD R6, R9, UR4, RZ ;  /* 0x0000000409067c24 */ /* 0x000fc6000f8e02ff */
[----:B------:R-:W-:Y:S01]  /*239b0*/  IADD3 R5, -R4, RZ, RZ ;  /* 0x000000ff04057210 */ /* 0x000fe20007ffe1ff */
[----:B------:R-:W-:-:S04]  /*239c0*/  IMAD R6, R8, UR5, R6 ;  /* 0x0000000508067c24 */ /* 0x000fc8000f8e0206 */
[----:B------:R-:W-:Y:S01]  /*239d0*/  IMAD R0, R7, R5, R0 ;  /* 0x0000000507007224 */ /* 0x000fe200078e0200 */
[----:B------:R-:W-:-:S03]  /*239e0*/  SHF.R.S32.HI R5, RZ, 0x1f, R4 ;  /* 0x0000001fff057819 */ /* 0x000fc60000011404 */
[----:B------:R-:W-:-:S04]  /*239f0*/  IMAD.WIDE.U32 R4, R8, UR4, R4 ;  /* 0x0000000408047c25 */ /* 0x000fc8000f8e0004 */
[----:B------:R-:W-:Y:S01]  /*23a00*/  IMAD.IADD R5, R5, 0x1, R6 ;  /* 0x0000000105057824 */ /* 0x000fe200078e0206 */
[----:B------:R-:W-:-:S04]  /*23a10*/  LEA R2, P0, R4, R2, 0x2 ;  /* 0x0000000204027211 */ /* 0x000fc800078010ff */
[----:B------:R-:W-:-:S05]  /*23a20*/  LEA.HI.X R3, R4, R3, R5, 0x2, P0 ;  /* 0x0000000304037211 */ /* 0x000fca00000f1405 */
[----:B------:R-:W2:Y:S04]  /*23a30*/  LDG.E R2, desc[UR54][R2.64] ;  /* 0x0000003602027981 */ /* 0x000ea8000c1e1900 */
[----:B--2---:R0:W-:Y:S02]  /*23a40*/  STL [R1], R2 ;  /* 0x0000000201007387 */ /* 0x0041e40000100800 */
.L_x_724:
[----:B-1----:R-:W2:Y:S04]  /*23a50*/  LDL R9, [R1+0x4] ;  /* 0x0000040001097983 */ /* 0x002ea80000100800 */
[----:B0-----:R-:W2:Y:S04]  /*23a60*/  LDL R2, [R1+0x8] ;  /* 0x0000080001027983 */ /* 0x001ea80000100800 */
[----:B------:R-:W3:Y:S01]  /*23a70*/  LDL R3, [R1+0x14] ;  /* 0x0000140001037983 */ /* 0x000ee20000100800 */
[----:B------:R-:W0:Y:S02]  /*23a80*/  S2R R8, SR_TID.X ;  /* 0x0000000000087919 */ /* 0x000e240000002100 */
[----:B0-----:R-:W-:-:S04]  /*23a90*/  LOP3.LUT R8, R8, 0x7f, RZ, 0xc0, !PT ;  /* 0x0000007f08087812 */ /* 0x001fc800078ec0ff */
[----:B------:R-:W-:Y:S01]  /*23aa0*/  ISETP.NE.AND P1, PT, R8, RZ, PT ;  /* 0x000000ff0800720c */ /* 0x000fe20003f25270 */
[----:B--2---:R-:W-:Y:S01]  /*23ab0*/  IMAD R2, R2, 0x8, R9 ;  /* 0x0000000802027824 */ /* 0x004fe200078e0209 */
[----:B---3--:R-:W-:-:S04]  /*23ac0*/  SHF.L.U32 R3, R3, 0x1f, RZ ;  /* 0x0000001f03037819 */ /* 0x008fc800000006ff */
[----:B------:R-:W0:Y:S02]  /*23ad0*/  SYNCS.PHASECHK.TRANS64.TRYWAIT P0, [R2+URZ+0x29880], R3 ;  /* 0x02988003020075a7 */ /* 0x000e24000800017f */
[----:B0-----:R-:W-:Y:S05]  /*23ae0*/  @!P0 BRA `(.L_x_725) ;  /* 0x0000005400c88947 */ /* 0x001fea0003800000 */
.L_x_881:
        /* <DEDUP_REMOVED lines=8> */
.L_x_726:
[----:B------:R-:W2:Y:S04]  /*23b70*/  LDL R7, [R1+0x4] ;  /* 0x0000040001077983 */ /* 0x000ea80000100800 */
[----:B------:R-:W2:Y:S04]  /*23b80*/  LDL R4, [R1+0x8] ;  /* 0x0000080001047983 */ /* 0x000ea80000100800 */
[----:B------:R-:W3:Y:S04]  /*23b90*/  LDL R6, [R1+0x24] ;  /* 0x0000240001067983 */ /* 0x000ee80000100800 */
[----:B------:R-:W4:Y:S01]  /*23ba0*/  LDL R5, [R1] ;  /* 0x0000000001057983 */ /* 0x000f220000100800 */
[----:B------:R-:W-:Y:S01]  /*23bb0*/  R2UR UR9, R2 ;  /* 0x00000000020972ca */ /* 0x000fe200000e0000 */
[----:B------:R-:W-:Y:S01]  /*23bc0*/  UIADD3 UR4, UP0, UR40, 0x470, URZ ;  /* 0x0000047028047890 */ /* 0x000fe2000ff1e03f */
[----:B------:R-:W-:Y:S01]  /*23bd0*/  R2UR UR12, R18 ;  /* 0x00000000120c72ca */ /* 0x000fe200000e0000 */
[----:B------:R-:W-:Y:S01]  /*23be0*/  UMOV UR6, 0x0 ;  /* 0x0000000000067882 */ /* 0x000fe20000000000 */
[----:B------:R-:W-:Y:S01]  /*23bf0*/  UMOV UR7, 0x14f00000 ;  /* 0x14f0000000077882 */ /* 0x000fe20000000000 */
[----:B------:R-:W-:Y:S01]  /*23c00*/  UIADD3.X UR5, URZ, UR41, URZ, UP0, !UPT ;  /* 0x000000293f057290 */ /* 0x000fe200087fe43f */
[----:B------:R-:W-:-:S07]  /*23c10*/  UMOV UR10, URZ ;  /* 0x0000003f000a7c82 */ /* 0x000fce0008000000 */
[----:B------:R-:W-:Y:S01]  /*23c20*/  UIADD3 UR9, UR9, 0x29870, URZ ;  /* 0x0002987009097890 */ /* 0x000fe2000fffe03f */
[----:B--2---:R-:W-:Y:S02]  /*23c30*/  IMAD R4, R4, 0x5000, R7 ;  /* 0x0000500004047824 */ /* 0x004fe400078e0207 */
[----:B---3--:R-:W-:-:S03]  /*23c40*/  IMAD R0, R0, 0xa0, R6 ;  /* 0x000000a000007824 */ /* 0x008fc600078e0206 */
[----:B------:R-:W-:Y:S02]  /*23c50*/  R2UR UR8, R4 ;  /* 0x00000000040872ca */ /* 0x000fe400000e0000 */
[----:B----4-:R-:W-:Y:S02]  /*23c60*/  R2UR UR13, R5 ;  /* 0x00000000050d72ca */ /* 0x010fe400000e0000 */
[----:B------:R-:W-:-:S09]  /*23c70*/  R2UR UR11, R0 ;  /* 0x00000000000b72ca */ /* 0x000fd200000e0000 */
[----:B------:R-:W-:-:S09]  /*23c80*/  UIADD3 UR8, UR8, 0xa400, URZ ;  /* 0x0000a40008087890 */ /* 0x000fd2000fffe03f */
[----:B------:R1:W-:Y:S01]  /*23c90*/  UTMALDG.4D [UR8], [UR4], desc[UR6] ;  /* 0x00000608040075b4 */ /* 0x0003e20008019000 */
[----:B------:R-:W2:Y:S02]  /*23ca0*/  SYNCS.PHASECHK.TRANS64.TRYWAIT P0, [R2+URZ+0x29840], R3 ;  /* 0x02984003020075a7 */ /* 0x000ea4000800017f */
[----:B-12---:R-:W-:Y:S05]  /*23cb0*/  @!P0 BRA `(.L_x_727) ;  /* 0x0000005400688947 */ /* 0x006fea0003800000 */
.L_x_882:
[----:B------:R-:W-:Y:S05]  /*23cc0*/  @P1 BRA `(.L_x_728) ;  /* 0x00000000001c1947 */ /* 0x000fea0003800000 */
[----:B------:R-:W2:Y:S01]  /*23cd0*/  S2R R4, SR_TID.X ;  /* 0x0000000000047919 */ /* 0x000ea20000002100 */
[----:B01----:R-:W-:-:S04]  /*23ce0*/  MOV R3, 0x7800 ;  /* 0x0000780000037802 */ /* 0x003fc80000000f00 */
[----:B------:R3:W-:Y:S01]  /*23cf0*/  SYNCS.ARRIVE.TRANS64 RZ, [R2+URZ+0x29830], R3 ;  /* 0x0298300302ff79a7 */ /* 0x0007e2000800003f */
[----:B--2---:R-:W-:-:S04]  /*23d00*/  LOP3.LUT R4, R4, 0x1f, RZ, 0xc0, !PT ;  /* 0x0000001f04047812 */ /* 0x004fc800078ec0ff */
[----:B------:R-:W-:-:S13]  /*23d10*/  ISETP.NE.AND P0, PT, R4, RZ, PT ;  /* 0x000000ff0400720c */ /* 0x000fda0003f05270 */
[----:B---3--:R-:W-:Y:S05]  /*23d20*/  @!P0 BRA `(.L_x_728) ;  /* 0x0000000000048947 */ /* 0x008fea0003800000 */
[----:B------:R-:W-:Y:S01]  /*23d30*/  BPT.TRAP 0x1 ;  /* 0x000000040000795c */ /* 0x000fe20000300000 */
.L_x_728:
[----:B------:R-:W2:Y:S04]  /*23d40*/  LDL R6, [R1+0x4] ;  /* 0x0000040001067983 */ /* 0x000ea80000100800 */
[----:B------:R-:W2:Y:S04]  /*23d50*/  LDL R5, [R1+0x8] ;  /* 0x0000080001057983 */ /* 0x000ea80000100800 */
[----:B------:R-:W3:Y:S04]  /*23d60*/  LDL R4, [R1] ;  /* 0x0000000001047983 */ /* 0x000ee80000100800 */
[----:B01----:R-:W4:Y:S01]  /*23d70*/  LDL.LU R3, [R1+0x10] ;  /* 0x0000100001037983 */ /* 0x003f220000300800 */
[----:B------:R-:W-:Y:S01]  /*23d80*/  R2UR UR11, R0 ;  /* 0x00000000000b72ca */ /* 0x000fe200000e0000 */
[----:B------:R-:W-:Y:S01]  /*23d90*/  UIADD3 UR4, UP0, UR40, 0x370, URZ ;  /* 0x0000037028047890 */ /* 0x000fe2000ff1e03f */
[----:B------:R-:W-:Y:S01]  /*23da0*/  R2UR UR9, R2 ;  /* 0x00000000020972ca */ /* 0x000fe200000e0000 */
[----:B------:R-:W-:Y:S01]  /*23db0*/  UMOV UR10, URZ ;  /* 0x0000003f000a7c82 */ /* 0x000fe20008000000 */
[----:B------:R-:W-:Y:S01]  /*23dc0*/  R2UR UR12, R18 ;  /* 0x00000000120c72ca */ /* 0x000fe200000e0000 */
[----:B------:R-:W-:Y:S01]  /*23dd0*/  UIADD3.X UR5, URZ, UR41, URZ, UP0, !UPT ;  /* 0x000000293f057290 */ /* 0x000fe200087fe43f */
[----:B------:R-:W-:Y:S01]  /*23de0*/  PLOP3.LUT P0, PT, PT, PT, PT, 0x80, 0x0 ;  /* 0x000000000000781c */ /* 0x000fe20003f0f070 */
[----:B------:R-:W-:Y:S01]  /*23df0*/  UMOV UR6, 0x0 ;  /* 0x0000000000067882 */ /* 0x000fe20000000000 */
[----:B------:R-:W-:Y:S01]  /*23e00*/  UMOV UR7, 0x14f00000 ;  /* 0x14f0000000077882 */ /* 0x000fe20000000000 */
[----:B------:R-:W-:-:S06]  /*23e10*/  UMOV UR17, 0x40 ;  /* 0x0000004000117882 */ /* 0x000fcc0000000000 */
[----:B------:R-:W-:Y:S01]  /*23e20*/  UIADD3 UR9, UR9, 0x29830, URZ ;  /* 0x0002983009097890 */ /* 0x000fe2000fffe03f */
[----:B--2---:R-:W-:Y:S01]  /*23e30*/  IMAD R0, R5, 0x7800, R6 ;  /* 0x0000780005007824 */ /* 0x004fe200078e0206 */
[----:B---3--:R-:W-:-:S04]  /*23e40*/  R2UR UR13, R4 ;  /* 0x00000000040d72ca */ /* 0x008fc800000e0000 */
[----:B------:R-:W-:Y:S02]  /*23e50*/  R2UR UR8, R0 ;  /* 0x00000000000872ca */ /* 0x000fe400000e0000 */
[----:B----4-:R-:W-:-:S04]  /*23e60*/  LOP3.LUT R3, R3, 0xfffffffe, RZ, 0xc0, !PT ;  /* 0xfffffffe03037812 */ /* 0x010fc800078ec0ff */
[----:B------:R-:W-:-:S05]  /*23e70*/  @P0 LOP3.LUT R3, R3, 0x1, RZ, 0xfc, !PT ;  /* 0x0000000103030812 */ /* 0x000fca00078efcff */
[----:B------:R2:W-:Y:S02]  /*23e80*/  STL [R1+0x10], R3 ;  /* 0x0000100301007387 */ /* 0x0005e40000100800 */
[----:B------:R-:W-:Y:S02]  /*23e90*/  UIADD3 UR14, UR8, 0x1a400, URZ ;  /* 0x0001a400080e7890 */ /* 0x000fe4000fffe03f */
[----:B------:R-:W-:Y:S02]  /*23ea0*/  UIADD3 UR15, UR8, 0x1cc00, URZ ;  /* 0x0001cc00080f7890 */ /* 0x000fe4000fffe03f */
[----:B------:R-:W-:-:S03]  /*23eb0*/  UIADD3 UR16, UR8, 0x1f400, URZ ;  /* 0x0001f40008107890 */ /* 0x000fc6000fffe03f */
[----:B------:R-:W-:Y:S01]  /*23ec0*/  UMOV UR8, UR14 ;  /* 0x0000000e00087c82 */ /* 0x000fe20008000000 */
[----:B------:R-:W-:Y:S01]  /*23ed0*/  UMOV UR14, 0x80 ;  /* 0x00000080000e7882 */ /* 0x000fe20000000000 */
[----:B------:R0:W-:Y:S02]  /*23ee0*/  UTMALDG.4D [UR8], [UR4], desc[UR6] ;  /* 0x00000608040075b4 */ /* 0x0001e40008019000 */
[----:B0-----:R-:W-:Y:S01]  /*23ef0*/  UMOV UR8, UR15 ;  /* 0x0000000f00087c82 */ /* 0x001fe20008000000 */
[----:B------:R-:W-:Y:S02]  /*23f00*/  UMOV UR10, UR17 ;  /* 0x00000011000a7c82 */ /* 0x000fe40008000000 */
[----:B------:R0:W-:Y:S02]  /*23f10*/  UTMALDG.4D [UR8], [UR4], desc[UR6] ;  /* 0x00000608040075b4 */ /* 0x0001e40008019000 */
[----:B0-----:R-:W-:Y:S01]  /*23f20*/  UMOV UR8, UR16 ;  /* 0x0000001000087c82 */ /* 0x001fe20008000000 */
[----:B------:R-:W-:-:S02]  /*23f30*/  UMOV UR10, UR14 ;  /* 0x0000000e000a7c82 */ /* 0x000fc40008000000 */
[----:B------:R2:W-:Y:S02]  /*23f40*/  UTMALDG.4D [UR8], [UR4], desc[UR6] ;  /* 0x00000608040075b4 */ /* 0x0005e40008019000 */
[----:B--2---:R-:W-:Y:S01]  /*23f50*/  NOP ;  /* 0x0000000000007918 */ /* 0x004fe20000000000 */
.L_x_722:
[----:B------:R-:W2:Y:S04]  /*23f60*/  LDL R2, [R1+0x4] ;  /* 0x0000040001027983 */ /* 0x000ea80000100800 */
[----:B------:R-:W3:Y:S04]  /*23f70*/  LDL.LU R3, [R1+0x3c] ;  /* 0x00003c0001037983 */ /* 0x000ee80000300800 */
[----:B------:R-:W4:Y:S04]  /*23f80*/  LDL.LU R5, [R1+0x34] ;  /* 0x0000340001057983 */ /* 0x000f280000300800 */
[----:B0-----:R-:W5:Y:S01]  /*23f90*/  LDL.LU R4, [R1+0x40] ;  /* 0x0000400001047983 */ /* 0x001f620000300800 */
[----:B------:R-:W-:Y:S05]  /*23fa0*/  WARPSYNC.ALL ;  /* 0x0000000000007948 */ /* 0x000fea0003800000 */
[----:B------:R-:W-:Y:S01]  /*23fb0*/  ULDC.64 UR4, c[0x0][0x298] ;  /* 0x0000a60000047ab9 */ /* 0x000fe20000000a00 */
[----:B------:R-:W-:Y:S01]  /*23fc0*/  ULDC.64 UR6, c[0x0][0xa00] ;  /* 0x0002800000067ab9 */ /* 0x000fe20000000a00 */
[----:B------:R-:W-:Y:S01]  /*23fd0*/  BSSY B6, `(.L_x_729) ;  /* 0x0000024000067945 */ /* 0x000fe20003800000 */
[----:B------:R-:W-:Y:S01]  /*23fe0*/  BAR.SYNC.DEFER_BLOCKING 0x8, 0x180 ;  /* 0x0206000000007b1d */ /* 0x000fe20000010000 */
[----:B------:R-:W-:-:S04]  /*23ff0*/  ISETP.NE.U32.AND P0, PT, RZ, UR6, PT ;  /* 0x00000006ff007c0c */ /* 0x000fc8000bf05070 */
[----:B------:R-:W-:Y:S01]  /*24000*/  ISETP.NE.AND.EX P0, PT, RZ, UR7, PT, P0 ;  /* 0x00000007ff007c0c */ /* 0x000fe2000bf05300 */
[----:B--2---:R-:W-:Y:S01]  /*24010*/  VIADD R2, R2, 0x14400 ;  /* 0x0001440002027836 */ /* 0x004fe20000000000 */
[----:B---3--:R-:W-:-:S04]  /*24020*/  SHF.R.S32.HI R0, RZ, 0x1f, R3 ;  /* 0x0000001fff007819 */ /* 0x008fc80000011403 */
[----:B------:R-:W-:Y:S02]  /*24030*/  LOP3.LUT P1, RZ, R2, 0x1bf, RZ, 0xc0, !PT ;  /* 0x000001bf02ff7812 */ /* 0x000fe4000782c0ff */
[----:B----4-:R-:W-:Y:S01]  /*24040*/  SEL R5, R5, RZ, !P0 ;  /* 0x000000ff05057207 */ /* 0x010fe20004000000 */
[----:B------:R-:W-:Y:S01]  /*24050*/  IMAD R0, R0, UR4, RZ ;  /* 0x0000000400007c24 */ /* 0x000fe2000f8e02ff */
[----:B-----5:R-:W-:-:S03]  /*24060*/  SEL R4, R4, RZ, !P0 ;  /* 0x000000ff04047207 */ /* 0x020fc60004000000 */
[C---:B------:R-:W-:Y:S02]  /*24070*/  IMAD R0, R3.reuse, UR5, R0 ;  /* 0x0000000503007c24 */ /* 0x040fe4000f8e0200 */
[----:B------:R-:W-:-:S05]  /*24080*/  IMAD.WIDE.U32 R2, R3, UR4, RZ ;  /* 0x0000000403027c25 */ /* 0x000fca000f8e00ff */
[----:B------:R0:W-:Y:S04]  /*24090*/  STL.64 [R1+0x48], R2 ;  /* 0x0000480201007387 */ /* 0x0001e80000100a00 */
[----:B------:R2:W-:Y:S04]  /*240a0*/  STL [R1+0x34], R5 ;  /* 0x0000340501007387 */ /* 0x0005e80000100800 */
[----:B------:R2:W-:Y:S01]  /*240b0*/  STL [R1+0x5c], R4 ;  /* 0x00005c0401007387 */ /* 0x0005e20000100800 */
[----:B0-----:R-:W-:Y:S01]  /*240c0*/  IMAD.IADD R2, R3, 0x1, R0 ;  /* 0x0000000103027824 */ /* 0x001fe200078e0200 */
[----:B------:R-:W-:-:S05]  /*240d0*/  SHF.R.S32.HI R0, RZ, 0x1f, R18 ;  /* 0x0000001fff007819 */ /* 0x000fca0000011412 */
[----:B------:R2:W-:Y:S04]  /*240e0*/  STL [R1+0x40], R0 ;  /* 0x0000400001007387 */ /* 0x0005e80000100800 */
[----:B------:R2:W-:Y:S01]  /*240f0*/  STL [R1+0x3c], R2 ;  /* 0x00003c0201007387 */ /* 0x0005e20000100800 */
[----:B------:R-:W-:Y:S05]  /*24100*/  @!P1 BRA `(.L_x_730) ;  /* 0x0000000000409947 */ /* 0x000fea0003800000 */
[----:B--2---:R-:W-:Y:S01]  /*24110*/  MOV R2, 0x0 ;  /* 0x0000000000027802 */ /* 0x004fe20000000f00 */
[----:B------:R-:W-:Y:S01]  /*24120*/  ULDC.64 UR4, c[0x4][0xa0] ;  /* 0x0100280000047ab9 */ /* 0x000fe20000000a00 */
[----:B------:R-:W-:Y:S01]  /*24130*/  ULDC.64 UR6, c[0x4][0xa8] ;  /* 0x01002a0000067ab9 */ /* 0x000fe20000000a00 */
[----:B------:R-:W-:Y:S01]  /*24140*/  ULDC.64 UR8, c[0x4][0x28] ;  /* 0x01000a0000087ab9 */ /* 0x000fe20000000a00 */
[----:B------:R-:W-:Y:S01]  /*24150*/  IMAD.U32 R4, RZ, RZ, UR4 ;  /* 0x00000004ff047e24 */ /* 0x000fe2000f8e00ff */
[----:B------:R-:W-:Y:S01]  /*24160*/  MOV R5, UR5 ;  /* 0x0000000500057c02 */ /* 0x000fe20008000f00 */
[----:B------:R-:W0:Y:S01]  /*24170*/  LDC.64 R2, c[0x4][R2] ;  /* 0x0100000002027b82 */ /* 0x000e220000000a00 */
[----:B------:R-:W-:Y:S01]  /*24180*/  IMAD.U32 R6, RZ, RZ, UR6 ;  /* 0x00000006ff067e24 */ /* 0x000fe2000f8e00ff */
[----:B------:R-:W-:Y:S01]  /*24190*/  MOV R11, UR9 ;  /* 0x00000009000b7c02 */ /* 0x000fe20008000f00 */
[----:B------:R-:W-:Y:S02]  /*241a0*/  IMAD.U32 R7, RZ, RZ, UR7 ;  /* 0x00000007ff077e24 */ /* 0x000fe4000f8e00ff */
[----:B------:R-:W-:-:S02]  /*241b0*/  IMAD.U32 R10, RZ, RZ, UR8 ;  /* 0x00000008ff0a7e24 */ /* 0x000fc4000f8e00ff */
[----:B-1----:R-:W-:Y:S02]  /*241c0*/  IMAD.MOV.U32 R8, RZ, RZ, 0x70 ;  /* 0x00000070ff087424 */ /* 0x002fe400078e00ff */
[----:B------:R-:W-:Y:S02]  /*241d0*/  IMAD.MOV.U32 R12, RZ, RZ, 0x1 ;  /* 0x00000001ff0c7424 */ /* 0x000fe400078e00ff */
[----:B------:R-:W-:-:S07]  /*241e0*/  IMAD.MOV.U32 R13, RZ, RZ, RZ ;  /* 0x000000ffff0d7224 */ /* 0x000fce00078e00ff */
[----:B------:R-:W-:-:S07]  /*241f0*/  LEPC R20, `(.L_x_730) ;  /* 0x000000001014794e */ /* 0x000fce0000000000 */
[----:B0-----:R-:W-:Y:S05]  /*24200*/  CALL.ABS.NOINC R2 ;  /* 0x0000000002007343 */ /* 0x001fea0003c00000 */
.L_x_730:
[----:B------:R-:W-:Y:S05]  /*24210*/  BSYNC B6 ;  /* 0x0000000000067941 */ /* 0x000fea0003800000 */
.L_x_729:
[----:B--2---:R-:W2:Y:S01]  /*24220*/  LDL.LU R4, [R1+0x3c] ;  /* 0x00003c0001047983 */ /* 0x004ea20000300800 */
[----:B------:R-:W0:Y:S01]  /*24230*/  LDC R7, c[0x0][0x448] ;  /* 0x00011200ff077b82 */ /* 0x000e220000000800 */
[----:B------:R-:W-:Y:S01]  /*24240*/  ULDC.64 UR4, c[0x0][0x2d8] ;  /* 0x0000b60000047ab9 */ /* 0x000fe20000000a00 */
[----:B------:R-:W-:Y:S01]  /*24250*/  SHF.L.U32 R17, R17, 0x7, RZ ;  /* 0x0000000711117819 */ /* 0x000fe200000006ff */
[----:B------:R-:W2:Y:S01]  /*24260*/  LDL.LU.64 R2, [R1+0x48] ;  /* 0x0000480001027983 */ /* 0x000ea20000300a00 */
[----:B------:R-:W-:-:S03]  /*24270*/  ULDC.64 UR6, c[0x0][0x280] ;  /* 0x0000a00000067ab9 */ /* 0x000fc60000000a00 */
[----:B------:R-:W3:Y:S04]  /*24280*/  LDL.LU R0, [R1+0x40] ;  /* 0x0000400001007983 */ /* 0x000ee80000300800 */
[----:B------:R-:W4:Y:S04]  /*24290*/  LDL.LU R6, [R1+0x5c] ;  /* 0x00005c0001067983 */ /* 0x000f280000300800 */
[----:B------:R-:W4:Y:S01]  /*242a0*/  LDL.LU R5, [R1+0x34] ;  /* 0x0000340001057983 */ /* 0x000f220000300800 */
[----:B------:R-:W0:Y:S01]  /*242b0*/  S2R R10, SR_TID.X ;  /* 0x00000000000a7919 */ /* 0x000e220000002100 */
[----:B-1----:R-:W1:Y:S01]  /*242c0*/  S2R R8, SR_TID.X ;  /* 0x0000000000087919 */ /* 0x002e620000002100 */
[----:B0-----:R-:W-:Y:S01]  /*242d0*/  ISETP.NE.AND P0, PT, R7, 0x1, PT ;  /* 0x000000010700780c */ /* 0x001fe20003f05270 */
[----:B------:R-:W-:Y:S01]  /*242e0*/  IMAD.SHL.U32 R10, R10, 0x10, RZ ;  /* 0x000000100a0a7824 */ /* 0x000fe200078e00ff */
[----:B-1----:R-:W-:-:S04]  /*242f0*/  SHF.L.U32 R9, R8, 0x4, RZ ;  /* 0x0000000408097819 */ /* 0x002fc800000006ff */
[----:B------:R-:W-:Y:S02]  /*24300*/  LOP3.LUT R10, R10, 0x30, RZ, 0xc0, !PT ;  /* 0x000000300a0a7812 */ /* 0x000fe400078ec0ff */
[----:B------:R-:W-:Y:S02]  /*24310*/  LOP3.LUT R9, R9, 0x30, RZ, 0xc0, !PT ;  /* 0x0000003009097812 */ /* 0x000fe400078ec0ff */
[C---:B------:R-:W-:Y:S02]  /*24320*/  LOP3.LUT R11, R10.reuse, 0x40, RZ, 0xfc, !PT ;  /* 0x000000400a0b7812 */ /* 0x040fe400078efcff */
[----:B------:R-:W-:Y:S02]  /*24330*/  LOP3.LUT R10, R10, 0x80, RZ, 0xfc, !PT ;  /* 0x000000800a0a7812 */ /* 0x000fe400078efcff */
[----:B--2---:R-:W-:Y:S02]  /*24340*/  MOV R3, R4 ;  /* 0x0000000400037202 */ /* 0x004fe40000000f00 */
[----:B------:R-:W0:Y:S01]  /*24350*/  S2R R4, SR_TID.X ;  /* 0x0000000000047919 */ /* 0x000e220000002100 */
[----:B---3--:R-:W-:-:S02]  /*24360*/  IMAD R0, R0, UR4, RZ ;  /* 0x0000000400007c24 */ /* 0x008fc4000f8e02ff */
[----:B------:R-:W-:-:S04]  /*24370*/  IMAD.WIDE.U32 R2, R18, UR4, R2 ;  /* 0x0000000412027c25 */ /* 0x000fc8000f8e0002 */
[----:B------:R-:W-:Y:S01]  /*24380*/  IMAD R0, R18, UR5, R0 ;  /* 0x0000000512007c24 */ /* 0x000fe2000f8e0200 */
[----:B------:R-:W-:-:S03]  /*24390*/  ULDC.64 UR4, c[0x0][0x2e0] ;  /* 0x0000b80000047ab9 */ /* 0x000fc60000000a00 */
[----:B------:R-:W-:Y:S02]  /*243a0*/  IMAD.IADD R3, R3, 0x1, R0 ;  /* 0x0000000103037824 */ /* 0x000fe400078e0200 */
[----:B----4-:R-:W-:Y:S02]  /*243b0*/  IMAD R0, R6, UR4, RZ ;  /* 0x0000000406007c24 */ /* 0x010fe4000f8e02ff */
[C---:B------:R-:W-:Y:S01]  /*243c0*/  IMAD.WIDE.U32 R2, R5.reuse, UR4, R2 ;  /* 0x0000000405027c25 */ /* 0x040fe2000f8e0002 */
[----:B------:R-:W1:Y:S03]  /*243d0*/  @P0 LDC R6, c[0x0][0x450] ;  /* 0x00011400ff060b82 */ /* 0x000e660000000800 */
[----:B------:R-:W-:Y:S01]  /*243e0*/  IMAD R0, R5, UR5, R0 ;  /* 0x0000000505007c24 */ /* 0x000fe2000f8e0200 */
[----:B------:R-:W-:-:S03]  /*243f0*/  ULDC.64 UR4, c[0x0][0x2d0] ;  /* 0x0000b40000047ab9 */ /* 0x000fc60000000a00 */
[----:B------:R-:W-:Y:S01]  /*24400*/  IMAD.IADD R3, R3, 0x1, R0 ;  /* 0x0000000103037824 */ /* 0x000fe200078e0200 */
[C---:B0-----:R-:W-:Y:S01]  /*24410*/  LOP3.LUT R5, R4.reuse, 0x7f, RZ, 0xc0, !PT ;  /* 0x0000007f04057812 */ /* 0x041fe200078ec0ff */
[----:B------:R-:W-:-:S03]  /*24420*/  IMAD.SHL.U32 R4, R4, 0x20, RZ ;  /* 0x0000002004047824 */ /* 0x000fc600078e00ff */
[----:B------:R-:W-:-:S04]  /*24430*/  SHF.R.U32.HI R5, RZ, 0x2, R5 ;  /* 0x00000002ff057819 */ /* 0x000fc80000011605 */
[----:B------:R-:W-:Y:S02]  /*24440*/  LOP3.LUT R4, R5, 0x60, R4, 0xf8, !PT ;  /* 0x0000006005047812 */ /* 0x000fe400078ef804 */
[----:B------:R-:W0:Y:S02]  /*24450*/  @P0 LDC R5, c[0x0][0x44c] ;  /* 0x00011300ff050b82 */ /* 0x000e240000000800 */
[----:B------:R-:W-:-:S05]  /*24460*/  LOP3.LUT R0, R4, R17, RZ, 0xfc, !PT ;  /* 0x0000001104007212 */ /* 0x000fca00078efcff */
[----:B------:R-:W-:Y:S02]  /*24470*/  IMAD.MOV.U32 R4, RZ, RZ, R0 ;  /* 0x000000ffff047224 */ /* 0x000fe400078e0000 */
[----:B0-----:R-:W-:-:S05]  /*24480*/  @P0 IMAD.HI.U32 R5, R0, R5, RZ ;  /* 0x0000000500050227 */ /* 0x001fca00078e00ff */
[----:B-1----:R-:W-:-:S05]  /*24490*/  @P0 SHF.R.U32.HI R4, RZ, R6, R5 ;  /* 0x00000006ff040219 */ /* 0x002fca0000011605 */
[----:B------:R-:W-:Y:S02]  /*244a0*/  IMAD.MOV R5, RZ, RZ, -R4 ;  /* 0x000000ffff057224 */ /* 0x000fe400078e0a04 */
[----:B------:R-:W-:-:S04]  /*244b0*/  IMAD.WIDE.U32 R2, R4, UR4, R2 ;  /* 0x0000000404027c25 */ /* 0x000fc8000f8e0002 */
[----:B------:R-:W-:Y:S01]  /*244c0*/  IMAD R0, R7, R5, R0 ;  /* 0x0000000507007224 */ /* 0x000fe200078e0200 */
[----:B------:R-:W-:-:S05]  /*244d0*/  SHF.R.S32.HI R5, RZ, 0x1f, R4 ;  /* 0x0000001fff057819 */ /* 0x000fca0000011404 */
[----:B------:R-:W-:-:S04]  /*244e0*/  IMAD R5, R5, UR4, RZ ;  /* 0x0000000405057c24 */ /* 0x000fc8000f8e02ff */
[----:B------:R-:W-:Y:S01]  /*244f0*/  IMAD R4, R4, UR5, R5 ;  /* 0x0000000504047c24 */ /* 0x000fe2000f8e0205 */
[----:B------:R-:W-:-:S03]  /*24500*/  ULDC.64 UR4, c[0x0][0x2c8] ;  /* 0x0000b20000047ab9 */ /* 0x000fc60000000a00 */
[----:B------:R-:W-:Y:S01]  /*24510*/  IMAD.IADD R3, R3, 0x1, R4 ;  /* 0x0000000103037824 */ /* 0x000fe200078e0204 */
[----:B------:R-:W-:Y:S01]  /*24520*/  SHF.R.S32.HI R4, RZ, 0x1f, R0 ;  /* 0x0000001fff047819 */ /* 0x000fe20000011400 */
[----:B------:R-:W-:-:S04]  /*24530*/  IMAD.WIDE.U32 R2, R0, UR4, R2 ;  /* 0x0000000400027c25 */ /* 0x000fc8000f8e0002 */
[----:B------:R-:W-:Y:S01]  /*24540*/  IMAD R4, R4, UR4, RZ ;  /* 0x0000000404047c24 */ /* 0x000fe2000f8e02ff */
[----:B------:R-:W-:Y:S02]  /*24550*/  ULDC UR4, c[0x0][0x2b8] ;  /* 0x0000ae0000047ab9 */ /* 0x000fe40000000800 */
[----:B------:R-:W-:Y:S01]  /*24560*/  ISETP.GE.AND P2, PT, R10, UR4, PT ;  /* 0x000000040a007c0c */ /* 0x000fe2000bf46270 */
[----:B------:R-:W-:Y:S01]  /*24570*/  IMAD R0, R0, UR5, R4 ;  /* 0x0000000500007c24 */ /* 0x000fe2000f8e0204 */
[----:B------:R-:W-:Y:S02]  /*24580*/  LOP3.LUT R10, R8, 0x7f, RZ, 0xc0, !PT ;  /* 0x0000007f080a7812 */ /* 0x000fe400078ec0ff */
[----:B------:R0:W5:Y:S01]  /*24590*/  LDL R8, [R1+0x38] ;  /* 0x0000380001087983 */ /* 0x0001620000100800 */
[----:B------:R-:W-:Y:S02]  /*245a0*/  IADD3 R4, P3, R2, UR6, RZ ;  /* 0x0000000602047c10 */ /* 0x000fe4000ff7e0ff */
[----:B------:R-:W-:-:S02]  /*245b0*/  ISETP.GE.AND P0, PT, R9, UR4, PT ;  /* 0x0000000409007c0c */ /* 0x000fc4000bf06270 */
[----:B------:R-:W-:Y:S01]  /*245c0*/  ISETP.GE.AND P1, PT, R11, UR4, PT ;  /* 0x000000040b007c0c */ /* 0x000fe2000bf26270 */
[----:B------:R-:W-:Y:S01]  /*245d0*/  UMOV UR4, 0xffffffff ;  /* 0xffffffff00047882 */ /* 0x000fe20000000000 */
[----:B------:R-:W-:Y:S02]  /*245e0*/  IADD3.X R3, R3, UR7, R0, P3, !PT ;  /* 0x0000000703037c10 */ /* 0x000fe40009ffe400 */
[----:B------:R-:W-:Y:S01]  /*245f0*/  SHF.R.U32.HI R10, RZ, 0x2, R10 ;  /* 0x00000002ff0a7819 */ /* 0x000fe2000001160a */
[----:B0-----:R-:W-:Y:S08]  /*24600*/  BRA.DIV UR4, `(.L_x_731) ;  /* 0x0000004e04287947 */ /* 0x001ff0000b800000 */
[----:B------:R-:W2:Y:S01]  /*24610*/  LDL.LU R6, [R1+0x54] ;  /* 0x0000540001067983 */ /* 0x000ea20000300800 */
[----:B------:R-:W-:-:S05]  /*24620*/  IMAD.IADD R0, R10, 0x1, R17 ;  /* 0x000000010a007824 */ /* 0x000fca00078e0211 */
[----:B------:R-:W-:Y:S01]  /*24630*/  IADD3 R5, R0, 0x20, RZ ;  /* 0x0000002000057810 */ /* 0x000fe20007ffe0ff */
[----:B--2---:R-:W-:Y:S02]  /*24640*/  IMAD R2, R6, R7, RZ ;  /* 0x0000000706027224 */ /* 0x004fe400078e02ff */
[----:B------:R-:W0:Y:S03]  /*24650*/  SHFL.IDX PT, R7, R4, RZ, 0x1c1f ;  /* 0x001c1fff04077589 */ /* 0x000e2600000e0000 */
[----:B------:R-:W-:Y:S01]  /*24660*/  ISETP.GE.AND P4, PT, R0, R2, PT ;  /* 0x000000020000720c */ /* 0x000fe20003f86270 */
[----:B------:R-:W1:-:S12]  /*24670*/  SHFL.IDX PT, R6, R3, RZ, 0x1c1f ;  /* 0x001c1fff03067589 */ /* 0x000e5800000e0000 */
[----:B0-----:R-:W-:-:S05]  /*24680*/  @!P4 IADD3 R7, P3, R9, R7, RZ ;  /* 0x000000070907c210 */ /* 0x001fca0007f7e0ff */
[----:B-1----:R-:W-:Y:S01]  /*24690*/  @!P4 IMAD.X R6, RZ, RZ, R6, P3 ;  /* 0x000000ffff06c224 */ /* 0x002fe200018e0606 */
[----:B------:R-:W-:Y:S02]  /*246a0*/  ISETP.GE.AND P3, PT, R5, R2, PT ;  /* 0x000000020500720c */ /* 0x000fe40003f66270 */
[----:B------:R-:W0:Y:S02]  /*246b0*/  SHFL.IDX PT, R5, R4, 0x1, 0x1c1f ;  /* 0x003c1f0004057f89 */ /* 0x000e2400000e0000 */
[----:B------:R-:W-:-:S04]  /*246c0*/  @!P4 LOP3.LUT R7, R7, R6, RZ, 0x3c, !PT ;  /* 0x000000060707c212 */ /* 0x000fc800078e3cff */
[----:B------:R-:W-:-:S04]  /*246d0*/  @!P4 LOP3.LUT R6, R7, R6, RZ, 0x3c, !PT ;  /* 0x000000060706c212 */ /* 0x000fc800078e3cff */
[----:B------:R-:W-:-:S05]  /*246e0*/  @!P4 LOP3.LUT R7, R7, R6, RZ, 0x3c, !PT ;  /* 0x000000060707c212 */ /* 0x000fca00078e3cff */
[----:B-----5:R-:W-:Y:S04]  /*246f0*/  @!P4 LDGSTS.E.BYPASS.LTC128B.128 [R8+0x14400], desc[UR54][R6.64], !P0 ;  /* 0x144000000608cfae */ /* 0x020fe8000c101d76 */
[----:B------:R-:W-:Y:S04]  /*24700*/  @!P4 LDGSTS.E.BYPASS.LTC128B.128 [R8+0x16400], desc[UR54][R6.64+0x40], !P1 ;  /* 0x164000400608cfae */ /* 0x000fe8000c901d76 */
[----:B------:R1:W-:Y:S01]  /*24710*/  @!P4 LDGSTS.E.BYPASS.LTC128B.128 [R8+0x18400], desc[UR54][R6.64+0x80], !P2 ;  /* 0x184000800608cfae */ /* 0x0003e2000d101d76 */
[----:B0-----:R-:W-:-:S03]  /*24720*/  @!P3 IADD3 R5, P4, R9, R5, RZ ;  /* 0x000000050905b210 */ /* 0x001fc60007f9e0ff */
[----:B-1----:R-:W0:Y:S02]  /*24730*/  SHFL.IDX PT, R6, R3, 0x1, 0x1c1f ;  /* 0x003c1f0003067f89 */ /* 0x002e2400000e0000 */
[----:B0-----:R-:W-:-:S04]  /*24740*/  @!P3 IMAD.X R6, RZ, RZ, R6, P4 ;  /* 0x000000ffff06b224 */ /* 0x001fc800020e0606 */
[----:B------:R-:W-:Y:S02]  /*24750*/  @!P3 IMAD.MOV.U32 R7, RZ, RZ, R6 ;  /* 0x000000ffff07b224 */ /* 0x000fe400078e0006 */
[----:B------:R-:W-:Y:S01]  /*24760*/  @!P3 IMAD.MOV.U32 R6, RZ, RZ, R5 ;  /* 0x000000ffff06b224 */ /* 0x000fe200078e0005 */
[----:B------:R-:W-:-:S04]  /*24770*/  IADD3 R5, R0, 0x40, RZ ;  /* 0x0000004000057810 */ /* 0x000fc80007ffe0ff */
[----:B------:R-:W-:Y:S04]  /*24780*/  @!P3 LDGSTS.E.BYPASS.LTC128B.128 [R8+0x14c00], desc[UR54][R6.64], !P0 ;  /* 0x14c000000608bfae */ /* 0x000fe8000c101d76 */
[----:B------:R-:W-:Y:S04]  /*24790*/  @!P3 LDGSTS.E.BYPASS.LTC128B.128 [R8+0x16c00], desc[UR54][R6.64+0x40], !P1 ;  /* 0x16c000400608bfae */ /* 0x000fe8000c901d76 */
[----:B------:R0:W-:Y:S01]  /*247a0*/  @!P3 LDGSTS.E.BYPASS.LTC128B.128 [R8+0x18c00], desc[UR54][R6.64+0x80], !P2 ;  /* 0x18c000800608bfae */ /* 0x0001e2000d101d76 */
[----:B------:R-:W-:-:S03]  /*247b0*/  ISETP.GE.AND P3, PT, R5, R2, PT ;  /* 0x000000020500720c */ /* 0x000fc60003f66270 */
[----:B------:R-:W1:Y:S04]  /*247c0*/  SHFL.IDX PT, R5, R4, 0x2, 0x1c1f ;  /* 0x005c1f0004057f89 */ /* 0x000e6800000e0000 */
[----:B0-----:R-:W0:Y:S06]  /*247d0*/  SHFL.IDX PT, R6, R3, 0x2, 0x1c1f ;  /* 0x005c1f0003067f89 */ /* 0x001e2c00000e0000 */
[----:B-1----:R-:W-:-:S05]  /*247e0*/  @!P3 IADD3 R5, P4, R9, R5, RZ ;  /* 0x000000050905b210 */ /* 0x002fca0007f9e0ff */
[----:B0-----:R-:W-:-:S04]  /*247f0*/  @!P3 IMAD.X R6, RZ, RZ, R6, P4 ;  /* 0x000000ffff06b224 */ /* 0x001fc800020e0606 */
[----:B------:R-:W-:Y:S02]  /*24800*/  @!P3 IMAD.MOV.U32 R7, RZ, RZ, R6 ;  /* 0x000000ffff07b224 */ /* 0x000fe400078e0006 */
[----:B------:R-:W-:Y:S02]  /*24810*/  @!P3 IMAD.MOV.U32 R6, RZ, RZ, R5 ;  /* 0x000000ffff06b224 */ /* 0x000fe400078e0005 */
[----:B------:R0:W1:Y:S04]  /*24820*/  SHFL.IDX PT, R5, R3, 0x3, 0x1c1f ;  /* 0x007c1f0003057f89 */ /* 0x00006800000e0000 */
[----:B------:R0:W-:Y:S04]  /*24830*/  @!P3 LDGSTS.E.BYPASS.LTC128B.128 [R8+0x15400], desc[UR54][R6.64], !P0 ;  /* 0x154000000608bfae */ /* 0x0001e8000c101d76 */
[----:B------:R0:W-:Y:S04]  /*24840*/  @!P3 LDGSTS.E.BYPASS.LTC128B.128 [R8+0x17400], desc[UR54][R6.64+0x40], !P1 ;  /* 0x174000400608bfae */ /* 0x0001e8000c901d76 */
[----:B------:R0:W-:Y:S04]  /*24850*/  @!P3 LDGSTS.E.BYPASS.LTC128B.128 [R8+0x19400], desc[UR54][R6.64+0x80], !P2 ;  /* 0x194000800608bfae */ /* 0x0001e8000d101d76 */
[----:B------:R0:W2:Y:S02]  /*24860*/  SHFL.IDX PT, R3, R4, 0x3, 0x1c1f ;  /* 0x007c1f0004037f89 */ /* 0x0000a400000e0000 */
.L_x_891:
[----:B------:R-:W-:Y:S01]  /*24870*/  IADD3 R0, R0, 0x60, RZ ;  /* 0x0000006000007810 */ /* 0x000fe20007ffe0ff */
[----:B------:R-:W-:Y:S03]  /*24880*/  BSSY B0, `(.L_x_732) ;  /* 0x000000b000007945 */ /* 0x000fe60003800000 */
[----:B------:R-:W-:-:S13]  /*24890*/  ISETP.GE.AND P3, PT, R0, R2, PT ;  /* 0x000000020000720c */ /* 0x000fda0003f66270 */
[----:B------:R-:W-:Y:S05]  /*248a0*/  @P3 BRA `(.L_x_733) ;  /* 0x0000000000203947 */ /* 0x000fea0003800000 */
[----:B--2---:R-:W-:-:S05]  /*248b0*/  IADD3 R2, P3, R9, R3, RZ ;  /* 0x0000000309027210 */ /* 0x004fca0007f7e0ff */
[----:B01----:R-:W-:-:S05]  /*248c0*/  IMAD.X R3, RZ, RZ, R5, P3 ;  /* 0x000000ffff037224 */ /* 0x003fca00018e0605 */
[----:B------:R-:W-:Y:S01]  /*248d0*/  @!PT LDS RZ, [RZ] ;  /* 0x00000000fffff984 */ /* 0x000fe20000000800 */
[----:B------:R-:W-:Y:S01]  /*248e0*/  @!PT LDS RZ, [RZ] ;  /* 0x00000000fffff984 */ /* 0x000fe20000000800 */
[----:B------:R-:W-:Y:S01]  /*248f0*/  @!PT LDS RZ, [RZ] ;  /* 0x00000000fffff984 */ /* 0x000fe20000000800 */
[----:B------:R4:W-:Y:S04]  /*24900*/  LDGSTS.E.BYPASS.LTC128B.128 [R8+0x15c00], desc[UR54][R2.64], !P0 ;  /* 0x15c0000002087fae */ /* 0x0009e8000c101d76 */
[----:B------:R4:W-:Y:S04]  /*24910*/  LDGSTS.E.BYPASS.LTC128B.128 [R8+0x17c00], desc[UR54][R2.64+0x40], !P1 ;  /* 0x17c0004002087fae */ /* 0x0009e8000c901d76 */
[----:B------:R4:W-:Y:S02]  /*24920*/  LDGSTS.E.BYPASS.LTC128B.128 [R8+0x19c00], desc[UR54][R2.64+0x80], !P2 ;  /* 0x19c0008002087fae */ /* 0x0009e4000d101d76 */
.L_x_733:
[----:B------:R-:W-:Y:S05]  /*24930*/  BSYNC B0 ;  /* 0x0000000000007941 */ /* 0x000fea0003800000 */
.L_x_732:
[----:B0--34-:R0:W5:Y:S01]  /*24940*/  LDL R8, [R1+0x4] ;  /* 0x0000040001087983 */ /* 0x0191620000100800 */
[----:B------:R-:W-:Y:S01]  /*24950*/  PLOP3.LUT P0, PT, PT, PT, PT, 0x80, 0x0 ;  /* 0x000000000000781c */ /* 0x000fe20003f0f070 */
[----:B------:R-:W-:-:S12]  /*24960*/  NOP ;  /* 0x0000000000007918 */ /* 0x000fd80000000000 */
.L_x_734:
[----:B------:R-:W3:Y:S01]  /*24970*/  LDL R2, [R1+0x4] ;  /* 0x0000040001027983 */ /* 0x000ee20000100800 */
[----:B------:R-:W-:Y:S02]  /*24980*/  PLOP3.LUT P1, PT, P1, P0, PT, 0xa2, 0x0 ;  /* 0x000000000000781c */ /* 0x000fe40000f21472 */
[----:B---3--:R-:W-:-:S08]  /*24990*/  @P0 R2UR P1, UR4, R2 ;  /* 0x00000000020402ca */ /* 0x008fd00000020000 */
[----:B------:R-:W-:-:S05]  /*249a0*/  @P0 PLOP3.LUT P0, PT, P1, PT, PT, 0x80, 0x0 ;  /* 0x000000000000081c */ /* 0x000fca0000f0f070 */
[----:B------:R-:W-:Y:S01]  /*249b0*/  @!P1 SYNCS.ARRIVE.TRANS64.RED.A0T1 RZ, [UR4+0x29800], RZ ;  /* 0x029800ffffff99a7 */ /* 0x000fe20008200404 */
[----:B------:R-:W-:Y:S07]  /*249c0*/  @!P1 ARRIVES.LDGSTSBAR.64.TRANSCNT [UR4+0x29800] ;  /* 0x02980000ff0099b0 */ /* 0x000fee0008000a84 */
[----:B------:R-:W-:Y:S05]  /*249d0*/  @P0 BRA.U.ANY `(.L_x_734) ;  /* 0xfffffffd00e40947 */ /* 0x000fea000393ffff */
[----:B--2---:R-:W2:Y:S02]  /*249e0*/  LDL.LU R3, [R1+0x58] ;  /* 0x0000580001037983 */ /* 0x004ea40000300800 */
[----:B--2---:R-:W-:-:S05]  /*249f0*/  VIADD R3, R3, 0x1 ;  /* 0x0000000103037836 */ /* 0x004fca0000000000 */
        /* <DEDUP_REMOVED lines=8> */
[----:B------:R-:W3:Y:S03]  /*24a80*/  SYNCS.PHASECHK.TRANS64.TRYWAIT P0, [R2+URZ+0x29820], R0 ;  /* 0x02982000020075a7 */ /* 0x000ee6000800017f */
[----:B--23--:R-:W-:Y:S05]  /*24a90*/  @!P0 BRA `(.L_x_736) ;  /* 0x0000004c00688947 */ /* 0x00cfea0003800000 */
.L_x_892:
[----:B------:R-:W-:Y:S05]  /*24aa0*/  BSYNC B0 ;  /* 0x0000000000007941 */ /* 0x000fea0003800000 */
.L_x_735:
[----:B--2---:R-:W2:Y:S02]  /*24ab0*/  LDL.LU R2, [R1+0x44] ;  /* 0x0000440001027983 */ /* 0x004ea40000300800 */
[----:B--2---:R-:W-:-:S13]  /*24ac0*/  ISETP.GE.AND P0, PT, R2, 0xa1, PT ;  /* 0x000000a10200780c */ /* 0x004fda0003f06270 */
[----:B------:R-:W-:Y:S05]  /*24ad0*/  @!P0 BRA `(.L_x_737) ;  /* 0x0000001000308947 */ /* 0x000fea0003800000 */
[----:B------:R-:W2:Y:S04]  /*24ae0*/  LDL.LU R2, [R1+0x50] ;  /* 0x0000500001027983 */ /* 0x000ea80000300800 */
[----:B------:R3:W5:Y:S04]  /*24af0*/  LDL.LU R0, [R1+0x8] ;  /* 0x0000080001007983 */ /* 0x0007680000300800 */
[----:B------:R3:W5:Y:S02]  /*24b00*/  LDL.LU R3, [R1+0x14] ;  /* 0x0000140001037983 */ /* 0x0007640000300800 */
[----:B--23--:R-:W-:-:S07]  /*24b10*/  IADD3 R2, R2, -0x2, RZ ;  /* 0xfffffffe02027810 */ /* 0x00cfce0007ffe0ff */
.L_x_759:
[----:B--2---:R-:W2:Y:S01]  /*24b20*/  LDL R4, [R1+0x10] ;  /* 0x0000100001047983 */ /* 0x004ea20000100800 */
[----:B-1---5:R-:W-:Y:S01]  /*24b30*/  VIADD R5, R0, 0x1 ;  /* 0x0000000100057836 */ /* 0x022fe20000000000 */
[----:B------:R-:W-:Y:S05]  /*24b40*/  YIELD ;  /* 0x0000000000007946 */ /* 0x000fea0003800000 */
[C---:B------:R-:W-:Y:S01]  /*24b50*/  ISETP.NE.AND P0, PT, R5.reuse, 0x2, PT ;  /* 0x000000020500780c */ /* 0x040fe20003f05270 */
[----:B------:R-:W-:Y:S03]  /*24b60*/  BSSY B0, `(.L_x_738) ;  /* 0x0000094000007945 */ /* 0x000fe60003800000 */
[----:B------:R-:W-:-:S02]  /*24b70*/  SEL R10, R5, RZ, P0 ;  /* 0x000000ff050a7207 */ /* 0x000fc40000000000 */
[----:B--2---:R-:W-:Y:S02]  /*24b80*/  LOP3.LUT P1, RZ, R4, 0x1, RZ, 0xc0, !PT ;  /* 0x0000000104ff7812 */ /* 0x004fe4000782c0ff */
[----:B------:R-:W-:-:S04]  /*24b90*/  SEL R4, RZ, 0x1, P0 ;  /* 0x00000001ff047807 */ /* 0x000fc80000000000 */
[----:B------:R-:W-:-:S05]  /*24ba0*/  LOP3.LUT R9, R3, R4, RZ, 0x3c, !PT ;  /* 0x0000000403097212 */ /* 0x000fca00078e3cff */
[----:B------:R1:W-:Y:S04]  /*24bb0*/  STL [R1+0x14], R9 ;  /* 0x0000140901007387 */ /* 0x0003e80000100800 */
[----:B------:R1:W-:Y:S01]  /*24bc0*/  STL [R1+0x8], R10 ;  /* 0x0000080a01007387 */ /* 0x0003e20000100800 */
[----:B------:R-:W-:Y:S05]  /*24bd0*/  @!P1 BRA `(.L_x_739) ;  /* 0x0000000800309947 */ /* 0x000fea0003800000 */
[----:B------:R-:W-:Y:S01]  /*24be0*/  ULDC.64 UR4, c[0x0][0x418] ;  /* 0x0001060000047ab9 */ /* 0x000fe20000000a00 */
[----:B------:R-:W-:Y:S01]  /*24bf0*/  IMAD.MOV.U32 R8, RZ, RZ, R2 ;  /* 0x000000ffff087224 */ /* 0x000fe200078e0002 */
[----:B------:R-:W-:-:S04]  /*24c00*/  ISETP.NE.U32.AND P0, PT, RZ, UR4, PT ;  /* 0x00000004ff007c0c */ /* 0x000fc8000bf05070 */
[----:B------:R-:W-:-:S13]  /*24c10*/  ISETP.NE.AND.EX P0, PT, RZ, UR5, PT, P0 ;  /* 0x00000005ff007c0c */ /* 0x000fda000bf05300 */
[----:B------:R-:W-:Y:S05]  /*24c20*/  @!P0 BRA `(.L_x_740) ;  /* 0x0000000000508947 */ /* 0x000fea0003800000 */
[----:B------:R-:W2:Y:S01]  /*24c30*/  LDL R12, [R1+0x20] ;  /* 0x00002000010c7983 */ /* 0x000ea20000100800 */
[----:B------:R-:W3:Y:S01]  /*24c40*/  LDC R7, c[0x0][0x43c] ;  /* 0x00010f00ff077b82 */ /* 0x000ee20000000800 */
[----:B------:R-:W-:Y:S02]  /*24c50*/  ULDC.64 UR6, c[0x0][0x428] ;  /* 0x00010a0000067ab9 */ /* 0x000fe40000000a00 */
[----:B------:R-:W4:Y:S01]  /*24c60*/  LDL R11, [R1+0x1c] ;  /* 0x00001c00010b7983 */ /* 0x000f220000100800 */
[----:B---3--:R-:W-:-:S13]  /*24c70*/  ISETP.NE.AND P0, PT, R7, 0x1, PT ;  /* 0x000000010700780c */ /* 0x008fda0003f05270 */
[----:B------:R-:W3:Y:S02]  /*24c80*/  @P0 LDC.64 R4, c[0x0][0x440] ;  /* 0x00011000ff040b82 */ /* 0x000ee40000000a00 */
[----:B---3--:R-:W-:-:S04]  /*24c90*/  @P0 IMAD.HI.U32 R6, R2, R4, RZ ;  /* 0x0000000402060227 */ /* 0x008fc800078e00ff */
[----:B------:R-:W-:Y:S01]  /*24ca0*/  IMAD.MOV.U32 R4, RZ, RZ, R2 ;  /* 0x000000ffff047224 */ /* 0x000fe200078e0002 */
[----:B------:R-:W-:-:S04]  /*24cb0*/  @P0 SHF.R.U32.HI R4, RZ, R5, R6 ;  /* 0x00000005ff040219 */ /* 0x000fc80000011606 */
[----:B------:R-:W-:Y:S02]  /*24cc0*/  SHF.R.S32.HI R5, RZ, 0x1f, R4 ;  /* 0x0000001fff057819 */ /* 0x000fe40000011404 */
[----:B------:R-:W-:-:S05]  /*24cd0*/  IADD3 R8, -R4, RZ, RZ ;  /* 0x000000ff04087210 */ /* 0x000fca0007ffe1ff */
[----:B------:R-:W-:Y:S02]  /*24ce0*/  IMAD R8, R7, R8, R2 ;  /* 0x0000000807087224 */ /* 0x000fe400078e0202 */
[----:B--2---:R-:W-:-:S04]  /*24cf0*/  IMAD R6, R12, UR6, RZ ;  /* 0x000000060c067c24 */ /* 0x004fc8000f8e02ff */
[C---:B----4-:R-:W-:Y:S02]  /*24d00*/  IMAD R6, R11.reuse, UR7, R6 ;  /* 0x000000070b067c24 */ /* 0x050fe4000f8e0206 */
[----:B------:R-:W-:-:S04]  /*24d10*/  IMAD.WIDE.U32 R4, R11, UR6, R4 ;  /* 0x000000060b047c25 */ /* 0x000fc8000f8e0004 */
[----:B------:R-:W-:Y:S01]  /*24d20*/  IMAD.IADD R5, R6, 0x1, R5 ;  /* 0x0000000106057824 */ /* 0x000fe200078e0205 */
[----:B------:R-:W-:-:S04]  /*24d30*/  LEA R6, P0, R4, UR4, 0x2 ;  /* 0x0000000404067c11 */ /* 0x000fc8000f8010ff */
[----:B------:R-:W-:-:S05]  /*24d40*/  LEA.HI.X R7, R4, UR5, R5, 0x2, P0 ;  /* 0x0000000504077c11 */ /* 0x000fca00080f1405 */
[----:B------:R-:W2:Y:S04]  /*24d50*/  LDG.E R4, desc[UR54][R6.64] ;  /* 0x0000003606047981 */ /* 0x000ea8000c1e1900 */
[----:B--2---:R2:W-:Y:S02]  /*24d60*/  STL [R1], R4 ;  /* 0x0000000401007387 */ /* 0x0045e40000100800 */
.L_x_740:
[----:B--2---:R-:W2:Y:S01]  /*24d70*/  LDL R4, [R1+0x4] ;  /* 0x0000040001047983 */ /* 0x004ea20000100800 */
[----:B------:R-:W3:Y:S02]  /*24d80*/  S2R R5, SR_TID.X ;  /* 0x0000000000057919 */ /* 0x000ee40000002100 */
[----:B---3--:R-:W-:Y:S01]  /*24d90*/  LOP3.LUT R6, R5, 0x7f, RZ, 0xc0, !PT ;  /* 0x0000007f05067812 */ /* 0x008fe200078ec0ff */
[----:B------:R-:W-:Y:S03]  /*24da0*/  BSSY B1, `(.L_x_741) ;  /* 0x0000006000017945 */ /* 0x000fe60003800000 */
[----:B------:R-:W-:Y:S01]  /*24db0*/  ISETP.NE.AND P1, PT, R6, RZ, PT ;  /* 0x000000ff0600720c */ /* 0x000fe20003f25270 */
[----:B--2---:R-:W-:Y:S01]  /*24dc0*/  IMAD R5, R10, 0x8, R4 ;  /* 0x000000080a057824 */ /* 0x004fe200078e0204 */
[----:B------:R-:W-:-:S04]  /*24dd0*/  SHF.L.U32 R4, R9, 0x1f, RZ ;  /* 0x0000001f09047819 */ /* 0x000fc800000006ff */
[----:B------:R-:W2:Y:S02]  /*24de0*/  SYNCS.PHASECHK.TRANS64.TRYWAIT P0, [R5+URZ+0x29880], R4 ;  /* 0x02988004050075a7 */ /* 0x000ea4000800017f */
[----:B--2---:R-:W-:Y:S05]  /*24df0*/  @!P0 BRA `(.L_x_742) ;  /* 0x0000004800a88947 */ /* 0x004fea0003800000 */
.L_x_893:
[----:B------:R-:W-:Y:S05]  /*24e00*/  BSYNC B1 ;  /* 0x0000000000017941 */ /* 0x000fea0003800000 */
.L_x_741:
[----:B------:R-:W-:Y:S04]  /*24e10*/  BSSY B1, `(.L_x_743) ;  /* 0x0000009000017945 */ /* 0x000fe80003800000 */
        /* <DEDUP_REMOVED lines=8> */
.L_x_744:
[----:B------:R-:W-:Y:S05]  /*24ea0*/  BSYNC B1 ;  /* 0x0000000000017941 */ /* 0x000fea0003800000 */
.L_x_743:
[----:B-1----:R-:W3:Y:S04]  /*24eb0*/  LDL R9, [R1+0x4] ;  /* 0x0000040001097983 */ /* 0x002ee80000100800 */
[----:B------:R-:W3:Y:S04]  /*24ec0*/  LDL R7, [R1+0x8] ;  /* 0x0000080001077983 */ /* 0x000ee80000100800 */
[----:B------:R-:W4:Y:S01]  /*24ed0*/  LDL R6, [R1+0x24] ;  /* 0x0000240001067983 */ /* 0x000f220000100800 */
[----:B------:R-:W-:Y:S01]  /*24ee0*/  MOV R10, RZ ;  /* 0x000000ff000a7202 */ /* 0x000fe20000000f00 */
[----:B------:R-:W-:Y:S01]  /*24ef0*/  UIADD3 UR4, UP0, UR40, 0x470, URZ ;  /* 0x0000047028047890 */ /* 0x000fe2000ff1e03f */
[----:B------:R-:W-:Y:S01]  /*24f00*/  PLOP3.LUT P0, PT, PT, PT, PT, 0x80, 0x0 ;  /* 0x000000000000781c */ /* 0x000fe20003f0f070 */
[----:B------:R-:W-:Y:S01]  /*24f10*/  UMOV UR6, 0x0 ;  /* 0x0000000000067882 */ /* 0x000fe20000000000 */
[----:B------:R-:W-:Y:S01]  /*24f20*/  R2UR UR10, R10 ;  /* 0x000000000a0a72ca */ /* 0x000fe200000e0000 */
[----:B------:R-:W-:Y:S01]  /*24f30*/  UIADD3.X UR5, URZ, UR41, URZ, UP0, !UPT ;  /* 0x000000293f057290 */ /* 0x000fe200087fe43f */
[----:B------:R-:W-:Y:S01]  /*24f40*/  UMOV UR7, 0x14f00000 ;  /* 0x14f0000000077882 */ /* 0x000fe20000000000 */
[----:B---3--:R-:W-:-:S02]  /*24f50*/  IMAD R7, R7, 0x5000, R9 ;  /* 0x0000500007077824 */ /* 0x008fc400078e0209 */
[----:B----4-:R-:W-:Y:S02]  /*24f60*/  IMAD R6, R8, 0xa0, R6 ;  /* 0x000000a008067824 */ /* 0x010fe400078e0206 */
[----:B------:R-:W-:Y:S02]  /*24f70*/  VIADD R7, R7, 0xa400 ;  /* 0x0000a40007077836 */ /* 0x000fe40000000000 */
[----:B------:R-:W-:-:S07]  /*24f80*/  VIADD R8, R5, 0x29870 ;  /* 0x0002987005087836 */ /* 0x000fce0000000000 */
.L_x_745:
[----:B------:R-:W3:Y:S01]  /*24f90*/  LDL R9, [R1] ;  /* 0x0000000001097983 */ /* 0x000ee20000100800 */
[----:B------:R-:W-:-:S13]  /*24fa0*/  @P0 ELECT P2, URZ, PT ;  /* 0x00000000003f082f */ /* 0x000fda0003840000 */
[----:B------:R-:W-:Y:S02]  /*24fb0*/  @P2 R2UR UR12, R18 ;  /* 0x00000000120c22ca */ /* 0x000fe400000e0000 */
[----:B------:R-:W-:Y:S02]  /*24fc0*/  @P2 R2UR UR11, R6 ;  /* 0x00000000060b22ca */ /* 0x000fe400000e0000 */
[----:B------:R-:W-:Y:S02]  /*24fd0*/  @P2 R2UR UR9, R8 ;  /* 0x00000000080922ca */ /* 0x000fe400000e0000 */
[----:B------:R-:W-:Y:S02]  /*24fe0*/  @P2 R2UR UR8, R7 ;  /* 0x00000000070822ca */ /* 0x000fe400000e0000 */
[----:B------:R-:W-:Y:S02]  /*24ff0*/  @P2 PLOP3.LUT P0, PT, P2, PT, PT, 0x8, 0x0 ;  /* 0x000000000000281c */ /* 0x000fe4000170e170 */
[----:B---3--:R-:W-:-:S02]  /*25000*/  @P2 R2UR UR13, R9 ;  /* 0x00000000090d22ca */ /* 0x008fc400000e0000 */
[----:B------:R-:W-:-:S11]  /*25010*/  PLOP3.LUT P2, PT, PT, PT, PT, 0x8, 0x0 ;  /* 0x000000000000781c */ /* 0x000fd60003f4e170 */
[----:B------:R1:W-:Y:S02]  /*25020*/  UTMALDG.4D [UR8], [UR4], desc[UR6] ;  /* 0x00000608040075b4 */ /* 0x0003e40008019000 */
[----:B-1----:R-:W-:Y:S05]  /*25030*/  @P0 BRA.U.ANY `(.L_x_745) ;  /* 0xfffffffd00d40947 */ /* 0x002fea000393ffff */
[----:B------:R-:W1:Y:S01]  /*25040*/  SYNCS.PHASECHK.TRANS64.TRYWAIT P0, [R5+URZ+0x29840], R4 ;  /* 0x02984004050075a7 */ /* 0x000e62000800017f */
[----:B------:R-:W-:Y:S04]  /*25050*/  BSSY B1, `(.L_x_746) ;  /* 0x0000002000017945 */ /* 0x000fe80003800000 */
[----:B-1----:R-:W-:Y:S05]  /*25060*/  @!P0 BRA `(.L_x_747) ;  /* 0x0000004800208947 */ /* 0x002fea0003800000 */
.L_x_894:
[----:B------:R-:W-:Y:S05]  /*25070*/  BSYNC B1 ;  /* 0x0000000000017941 */ /* 0x000fea0003800000 */
.L_x_746:
[----:B------:R-:W-:Y:S01]  /*25080*/  BSSY B1, `(.L_x_748) ;  /* 0x000000b000017945 */ /* 0x000fe20003800000 */
[----:B------:R-:W-:Y:S01]  /*25090*/  IMAD.MOV.U32 R8, RZ, RZ, 0x0 ;  /* 0x00000000ff087424 */ /* 0x000fe200078e00ff */
[----:B------:R-:W-:Y:S02]  /*250a0*/  MOV R9, 0x14f00000 ;  /* 0x14f0000000097802 */ /* 0x000fe40000000f00 */
[----:B------:R-:W-:Y:S05]  /*250b0*/  @P1 BRA `(.L_x_749) ;  /* 0x00000000001c1947 */ /* 0x000fea0003800000 */
[----:B------:R-:W3:Y:S01]  /*250c0*/  S2R R7, SR_TID.X ;  /* 0x0000000000077919 */ /* 0x000ee20000002100 */
[----:B-12---:R-:W-:-:S04]  /*250d0*/  IMAD.MOV.U32 R4, RZ, RZ, 0x7800 ;  /* 0x00007800ff047424 */ /* 0x006fc800078e00ff */
[----:B------:R4:W-:Y:S01]  /*250e0*/  SYNCS.ARRIVE.TRANS64 RZ, [R5+URZ+0x29830], R4 ;  /* 0x0298300405ff79a7 */ /* 0x0009e2000800003f */
[----:B---3--:R-:W-:-:S04]  /*250f0*/  LOP3.LUT R7, R7, 0x1f, RZ, 0xc0, !PT ;  /* 0x0000001f07077812 */ /* 0x008fc800078ec0ff */
[----:B------:R-:W-:-:S13]  /*25100*/  ISETP.NE.AND P0, PT, R7, RZ, PT ;  /* 0x000000ff0700720c */ /* 0x000fda0003f05270 */
[----:B----4-:R-:W-:Y:S05]  /*25110*/  @!P0 BRA `(.L_x_749) ;  /* 0x0000000000048947 */ /* 0x010fea0003800000 */
[----:B------:R-:W-:Y:S01]  /*25120*/  BPT.TRAP 0x1 ;  /* 0x000000040000795c */ /* 0x000fe20000300000 */
.L_x_749:
[----:B------:R-:W-:Y:S05]  /*25130*/  BSYNC B1 ;  /* 0x0000000000017941 */ /* 0x000fea0003800000 */
.L_x_748:
[----:B------:R-:W3:Y:S04]  /*25140*/  LDL R7, [R1+0x4] ;  /* 0x0000040001077983 */ /* 0x000ee80000100800 */
[----:B-12---:R-:W3:Y:S01]  /*25150*/  LDL R4, [R1+0x8] ;  /* 0x0000080001047983 */ /* 0x006ee20000100800 */
[----:B------:R-:W-:Y:S01]  /*25160*/  R2UR UR10, R10 ;  /* 0x000000000a0a72ca */ /* 0x000fe200000e0000 */
[----:B------:R-:W-:Y:S01]  /*25170*/  UIADD3 UR4, UP0, UR40, 0x370, URZ ;  /* 0x0000037028047890 */ /* 0x000fe2000ff1e03f */
[----:B------:R-:W-:Y:S01]  /*25180*/  R2UR UR6, R8 ;  /* 0x00000000080672ca */ /* 0x000fe200000e0000 */
[----:B------:R-:W-:Y:S01]  /*25190*/  VIADD R5, R5, 0x29830 ;  /* 0x0002983005057836 */ /* 0x000fe20000000000 */
[----:B------:R-:W-:Y:S01]  /*251a0*/  R2UR UR7, R9 ;  /* 0x00000000090772ca */ /* 0x000fe200000e0000 */
[----:B------:R-:W-:Y:S01]  /*251b0*/  UIADD3.X UR5, URZ, UR41, URZ, UP0, !UPT ;  /* 0x000000293f057290 */ /* 0x000fe200087fe43f */
[----:B------:R-:W-:Y:S01]  /*251c0*/  PLOP3.LUT P0, PT, PT, PT, PT, 0x80, 0x0 ;  /* 0x000000000000781c */ /* 0x000fe20003f0f070 */
[----:B---3--:R-:W-:-:S04]  /*251d0*/  IMAD R4, R4, 0x7800, R7 ;  /* 0x0000780004047824 */ /* 0x008fc800078e0207 */
[----:B------:R-:W-:-:S08]  /*251e0*/  VIADD R7, R4, 0x1a400 ;  /* 0x0001a40004077836 */ /* 0x000fd00000000000 */
.L_x_750:
[----:B------:R-:W2:Y:S01]  /*251f0*/  LDL R10, [R1] ;  /* 0x00000000010a7983 */ /* 0x000ea20000100800 */
[----:B------:R-:W-:-:S13]  /*25200*/  @P0 ELECT P1, URZ, PT ;  /* 0x00000000003f082f */ /* 0x000fda0003820000 */
[----:B------:R-:W-:Y:S02]  /*25210*/  @P1 R2UR UR12, R18 ;  /* 0x00000000120c12ca */ /* 0x000fe400000e0000 */
[----:B------:R-:W-:Y:S02]  /*25220*/  @P1 R2UR UR11, R6 ;  /* 0x00000000060b12ca */ /* 0x000fe400000e0000 */
[----:B------:R-:W-:Y:S02]  /*25230*/  @P1 R2UR UR9, R5 ;  /* 0x00000000050912ca */ /* 0x000fe400000e0000 */
[----:B------:R-:W-:Y:S02]  /*25240*/  @P1 R2UR UR8, R7 ;  /* 0x00000000070812ca */ /* 0x000fe400000e0000 */
[----:B------:R-:W-:Y:S02]  /*25250*/  @P1 PLOP3.LUT P0, PT, P1, PT, PT, 0x8, 0x0 ;  /* 0x000000000000181c */ /* 0x000fe40000f0e170 */
[----:B--2---:R-:W-:-:S02]  /*25260*/  @P1 R2UR UR13, R10 ;  /* 0x000000000a0d12ca */ /* 0x004fc400000e0000 */
[----:B------:R-:W-:-:S11]  /*25270*/  PLOP3.LUT P1, PT, PT, PT, PT, 0x8, 0x0 ;  /* 0x000000000000781c */ /* 0x000fd60003f2e170 */
[----:B------:R1:W-:Y:S02]  /*25280*/  UTMALDG.4D [UR8], [UR4], desc[UR6] ;  /* 0x00000608040075b4 */ /* 0x0003e40008019000 */
[----:B-1----:R-:W-:Y:S05]  /*25290*/  @P0 BRA.U.ANY `(.L_x_750) ;  /* 0xfffffffd00d40947 */ /* 0x002fea000393ffff */
[----:B------:R-:W-:Y:S01]  /*252a0*/  R2UR UR6, R8 ;  /* 0x00000000080672ca */ /* 0x000fe200000e0000 */
[----:B------:R-:W-:Y:S01]  /*252b0*/  UMOV UR10, 0x40 ;  /* 0x00000040000a7882 */ /* 0x000fe20000000000 */
[----:B------:R-:W-:Y:S02]  /*252c0*/  R2UR UR7, R9 ;  /* 0x00000000090772ca */ /* 0x000fe400000e0000 */
[----:B------:R-:W-:Y:S02]  /*252d0*/  PLOP3.LUT P0, PT, PT, PT, PT, 0x80, 0x0 ;  /* 0x000000000000781c */ /* 0x000fe40003f0f070 */
[----:B------:R-:W-:-:S11]  /*252e0*/  IADD3 R7, R4, 0x1cc00, RZ ;  /* 0x0001cc0004077810 */ /* 0x000fd60007ffe0ff */
.L_x_751:
        /* <DEDUP_REMOVED lines=12> */
[----:B------:R-:W-:Y:S01]  /*253b0*/  VIADD R4, R4, 0x1f400 ;  /* 0x0001f40004047836 */ /* 0x000fe20000000000 */
[----:B------:R-:W-:Y:S01]  /*253c0*/  R2UR UR7, R9 ;  /* 0x00000000090772ca */ /* 0x000fe200000e0000 */
[----:B------:R-:W-:Y:S01]  /*253d0*/  UMOV UR10, 0x80 ;  /* 0x00000080000a7882 */ /* 0x000fe20000000000 */
[----:B------:R-:W-:-:S13]  /*253e0*/  PLOP3.LUT P0, PT, PT, PT, PT, 0x80, 0x0 ;  /* 0x000000000000781c */ /* 0x000fda0003f0f070 */
.L_x_752:
        /* <DEDUP_REMOVED lines=10> */
[----:B--2---:R-:W-:Y:S05]  /*25490*/  @P0 BRA.U.ANY `(.L_x_752) ;  /* 0xfffffffd00d40947 */ /* 0x004fea000393ffff */
.L_x_739:
[----:B------:R-:W-:Y:S05]  /*254a0*/  BSYNC B0 ;  /* 0x0000000000007941 */ /* 0x000fea0003800000 */
.L_x_738:
[----:B------:R-:W-:-:S06]  /*254b0*/  UISETP.NE.AND UP0, UPT, UR37, 0x3, UPT ;  /* 0x000000032500788c */ /* 0x000fcc000bf05270 */
[----:B------:R-:W-:-:S13]  /*254c0*/  PLOP3.LUT P0, PT, PT, PT, UP0, 0x80, 0x0 ;  /* 0x000000000000781c */ /* 0x000fda0003f0f008 */
[----:B------:R-:W-:Y:S05]  /*254d0*/  @!P0 BRA `(.L_x_753) ;  /* 0x0000000000048947 */ /* 0x000fea0003800000 */
[----:B------:R-:W-:Y:S01]  /*254e0*/  BPT.TRAP 0x1 ;  /* 0x000000040000795c */ /* 0x000fe20000300000 */
.L_x_753:
[----:B------:R-:W2:Y:S01]  /*254f0*/  LDL R5, [R1+0x4] ;  /* 0x0000040001057983 */ /* 0x000ea20000100800 */
[----:B------:R-:W-:Y:S01]  /*25500*/  IMAD.U32 R4, RZ, RZ, UR39 ;  /* 0x00000027ff047e24 */ /* 0x000fe2000f8e00ff */
[----:B------:R-:W-:Y:S04]  /*25510*/  BSSY B0, `(.L_x_754) ;  /* 0x0000007000007945 */ /* 0x000fe80003800000 */
[----:B------:R-:W-:Y:S02]  /*25520*/  ISETP.NE.AND P1, PT, R4, 0x3, PT ;  /* 0x000000030400780c */ /* 0x000fe40003f25270 */
[----:B------:R-:W-:-:S04]  /*25530*/  LOP3.LUT R4, R3, 0x1, RZ, 0x3c, !PT ;  /* 0x0000000103047812 */ /* 0x000fc800078e3cff */
[----:B------:R-:W-:Y:S01]  /*25540*/  SHF.L.U32 R4, R4, 0x1f, RZ ;  /* 0x0000001f04047819 */ /* 0x000fe200000006ff */
[----:B--2---:R-:W-:-:S04]  /*25550*/  IMAD R17, R0, 0x8, R5 ;  /* 0x0000000800117824 */ /* 0x004fc800078e0205 */
[----:B------:R-:W2:Y:S02]  /*25560*/  SYNCS.PHASECHK.TRANS64.TRYWAIT P0, [R17+URZ+0x29870], R4 ;  /* 0x02987004110075a7 */ /* 0x000ea4000800017f */
[----:B--2---:R-:W-:Y:S05]  /*25570*/  @!P0 BRA `(.L_x_755) ;  /* 0x0000004000f08947 */ /* 0x004fea0003800000 */
.L_x_895:
[----:B------:R-:W-:Y:S05]  /*25580*/  BSYNC B0 ;  /* 0x0000000000007941 */ /* 0x000fea0003800000 */
.L_x_754:
[----:B------:R-:W-:Y:S05]  /*25590*/  @!P1 BRA `(.L_x_756) ;  /* 0x0000000000049947 */ /* 0x000fea0003800000 */
[----:B------:R-:W-:Y:S01]  /*255a0*/  BPT.TRAP 0x1 ;  /* 0x000000040000795c */ /* 0x000fe20000300000 */
.L_x_756:
[----:B------:R-:W-:Y:S01]  /*255b0*/  SHF.L.U32 R3, R3, 0x1f, RZ ;  /* 0x0000001f03037819 */ /* 0x000fe200000006ff */
[----:B------:R-:W-:-:S03]  /*255c0*/  IMAD R12, R0, 0x5000, RZ ;  /* 0x00005000000c7824 */ /* 0x000fc600078e02ff */
[----:B------:R-:W3:Y:S02]  /*255d0*/  SYNCS.PHASECHK.TRANS64.TRYWAIT P0, [R17+URZ+0x29860], R3 ;  /* 0x02986003110075a7 */ /* 0x000ee4000800017f */
[----:B---3--:R-:W-:Y:S05]  /*255e0*/  @!P0 BRA `(.L_x_757) ;  /* 0x0000004000e88947 */ /* 0x008fea0003800000 */
.L_x_896:
[----:B------:R-:W4:Y:S04]  /*255f0*/  LDL R0, [R1+0x2c] ;  /* 0x00002c0001007983 */ /* 0x000f280000100800 */
[----:B------:R-:W5:Y:S04]  /*25600*/  LDL R13, [R1+0x4] ;  /* 0x00000400010d7983 */ /* 0x000f680000100800 */
[----:B------:R-:W3:Y:S04]  /*25610*/  LDL R15, [R1+0x30] ;  /* 0x00003000010f7983 */ /* 0x000ee80000100800 */
[----:B------:R-:W3:Y:S01]  /*25620*/  LDL R14, [R1+0x28] ;  /* 0x00002800010e7983 */ /* 0x000ee20000100800 */
[----:B------:R-:W-:Y:S05]  /*25630*/  WARPSYNC.ALL ;  /* 0x0000000000007948 */ /* 0x000fea0003800000 */
[----:B----4-:R-:W-:-:S04]  /*25640*/  LOP3.LUT R0, R12, R0, RZ, 0xfc, !PT ;  /* 0x000000000c007212 */ /* 0x010fc800078efcff */
[----:B-----5:R-:W-:-:S05]  /*25650*/  IADD3 R0, R13, R0, RZ ;  /* 0x000000000d007210 */ /* 0x020fca0007ffe0ff */
[----:B--2---:R-:W2:Y:S01]  /*25660*/  LDSM.16.MT88.4 R4, [R0+0xa400] ;  /* 0x00a400000004783b */ /* 0x004ea20000004200 */
[----:B---3--:R-:W-:Y:S01]  /*25670*/  IMAD.IADD R3, R15, 0x1, R0 ;  /* 0x000000010f037824 */ /* 0x008fe200078e0200 */
[----:B------:R-:W-:Y:S02]  /*25680*/  LOP3.LUT R20, R12, R14, RZ, 0xfc, !PT ;  /* 0x0000000e0c147212 */ /* 0x000fe400078efcff */
[C-C-:B--2---:R-:W-:Y:S02]  /*25690*/  PRMT R8, R4.reuse, 0x6420, R5.reuse ;  /* 0x0000642004087816 */ /* 0x144fe40000000005 */
[----:B-1----:R-:W-:Y:S02]  /*256a0*/  PRMT R9, R4, 0x7531, R5 ;  /* 0x0000753104097816 */ /* 0x002fe40000000005 */
[C-C-:B------:R-:W-:Y:S02]  /*256b0*/  PRMT R10, R6.reuse, 0x6420, R7.reuse ;  /* 0x00006420060a7816 */ /* 0x140fe40000000007 */
[----:B------:R-:W-:-:S02]  /*256c0*/  PRMT R11, R6, 0x7531, R7 ;  /* 0x00007531060b7816 */ /* 0x000fc40000000007 */
[----:B------:R-:W1:Y:S01]  /*256d0*/  LDSM.16.MT88.4 R4, [R3+0xa400] ;  /* 0x00a400000304783b */ /* 0x000e620000004200 */
[----:B------:R-:W-:-:S05]  /*256e0*/  IMAD.IADD R20, R13, 0x1, R20 ;  /* 0x000000010d147824 */ /* 0x000fca00078e0214 */
[----:B------:R1:W-:Y:S02]  /*256f0*/  STSM.16.M88.4 [R20+0x400], R8 ;  /* 0x0004000814007844 */ /* 0x0003e40000000200 */
[C-C-:B-1----:R-:W-:Y:S02]  /*25700*/  PRMT R8, R4.reuse, 0x6420, R5.reuse ;  /* 0x0000642004087816 */ /* 0x142fe40000000005 */
        /* <DEDUP_REMOVED lines=60> */
.L_x_758:
[----:B------:R-:W3:Y:S01]  /*25ad0*/  S2R R0, SR_TID.X ;  /* 0x0000000000007919 */ /* 0x000ee20000002100 */
[----:B-1----:R1:W-:Y:S01]  /*25ae0*/  SYNCS.ARRIVE.TRANS64.A1T0 RZ, [R17+URZ+0x29850], RZ ;  /* 0x029850ff11ff79a7 */ /* 0x0023e2000810003f */
[----:B------:R4:W5:Y:S01]  /*25af0*/  LDL R3, [R1+0x14] ;  /* 0x0000140001037983 */ /* 0x0009620000100800 */
[----:B---3--:R-:W-:Y:S01]  /*25b00*/  LOP3.LUT R0, R0, 0x7f, RZ, 0xc0, !PT ;  /* 0x0000007f00007812 */ /* 0x008fe200078ec0ff */
[----:B------:R-:W-:Y:S03]  /*25b10*/  BAR.SYNC.DEFER_BLOCKING 0x2, 0x80 ;  /* 0x0082000000007b1d */ /* 0x000fe60000010000 */
[----:B------:R-:W-:-:S03]  /*25b20*/  ISETP.NE.AND P0, PT, R0, RZ, PT ;  /* 0x000000ff0000720c */ /* 0x000fc60003f05270 */
[----:B------:R4:W5:Y:S10]  /*25b30*/  LDL R0, [R1+0x8] ;  /* 0x0000080001007983 */ /* 0x0009740000100800 */
[----:B-1----:R-:W-:-:S05]  /*25b40*/  @!P0 VIADD R17, R17, 0x29880 ;  /* 0x0002988011118836 */ /* 0x002fca0000000000 */
[----:B------:R-:W-:-:S04]  /*25b50*/  @!P0 PRMT R17, RZ, 0x654, R17 ;  /* 0x00000654ff118816 */ /* 0x000fc80000000011 */
[----:B------:R4:W-:Y:S01]  /*25b60*/  @!P0 SYNCS.ARRIVE.TRANS64.RED.A1T0 RZ, [R17+URZ], RZ ;  /* 0x000000ff11ff89a7 */ /* 0x0009e2000810043f */
[C---:B------:R-:W-:Y:S02]  /*25b70*/  ISETP.GT.AND P0, PT, R2.reuse, RZ, PT ;  /* 0x000000ff0200720c */ /* 0x040fe40003f04270 */
[----:B------:R-:W-:-:S11]  /*25b80*/  IADD3 R2, R2, -0x1, RZ ;  /* 0xffffffff02027810 */ /* 0x000fd60007ffe0ff */
[----:B----4-:R-:W-:Y:S05]  /*25b90*/  @P0 BRA `(.L_x_759) ;  /* 0xffffffec00e00947 */ /* 0x010fea000383ffff */
.L_x_737:
[----:B------:R-:W3:Y:S01]  /*25ba0*/  S2R R4, SR_TID.X ;  /* 0x0000000000047919 */ /* 0x000ee20000002100 */
[----:B------:R-:W-:Y:S01]  /*25bb0*/  BSSY B0, `(.L_x_760) ;  /* 0x0000010000007945 */ /* 0x000fe20003800000 */
[----:B---3--:R-:W-:-:S04]  /*25bc0*/  LOP3.LUT R4, R4, 0x7f, RZ, 0xc0, !PT ;  /* 0x0000007f04047812 */ /* 0x008fc800078ec0ff */
[----:B------:R-:W-:-:S13]  /*25bd0*/  ISETP.NE.AND P0, PT, R4, RZ, PT ;  /* 0x000000ff0400720c */ /* 0x000fda0003f05270 */
[----:B------:R-:W-:Y:S05]  /*25be0*/  @P0 BRA `(.L_x_761) ;  /* 0x0000000000300947 */ /* 0x000fea0003800000 */
[----:B------:R-:W3:Y:S01]  /*25bf0*/  S2R R2, SR_LANEID ;  /* 0x0000000000027919 */ /* 0x000ee20000000000 */
[----:B------:R-:W-:Y:S01]  /*25c00*/  VOTEU.ANY UR4, UPT, PT ;  /* 0x0000000000047886 */ /* 0x000fe200038e0100 */
[----:B-1----:R-:W1:Y:S01]  /*25c10*/  LDC.64 R4, c[0x0][0xc60] ;  /* 0x00031800ff047b82 */ /* 0x002e620000000a00 */
[----:B-----5:R-:W3:Y:S02]  /*25c20*/  FLO.U32 R0, UR4 ;  /* 0x0000000400007d00 */ /* 0x020ee400080e0000 */
[----:B---3--:R-:W-:-:S06]  /*25c30*/  ISETP.EQ.U32.AND P1, PT, R0, R2, PT ;  /* 0x000000020000720c */ /* 0x008fcc0003f22070 */
[----:B------:R-:W1:Y:S07]  /*25c40*/  POPC R2, UR4 ;  /* 0x0000000400027d09 */ /* 0x000e6e0008000000 */
[----:B-1----:R-:W3:Y:S04]  /*25c50*/  @P1 ATOMG.E.ADD.STRONG.GPU PT, R2, desc[UR54][R4.64], R2 ;  /* 0x00000002040219a8 */ /* 0x002ee800081ee1f6 */
[----:B---3--:R1:W3:Y:S02]  /*25c60*/  SHFL.IDX PT, R2, R2, R0, 0x1f ;  /* 0x00001f0002027589 */ /* 0x0082e400000e0000 */
[----:B-1----:R-:W1:Y:S02]  /*25c70*/  S2R R0, SR_LTMASK ;  /* 0x0000000000007919 */ /* 0x002e640000003900 */
[----:B-1----:R-:W-:-:S06]  /*25c80*/  LOP3.LUT R0, R0, UR4, RZ, 0xc0, !PT ;  /* 0x0000000400007c12 */ /* 0x002fcc000f8ec0ff */
[----:B------:R-:W3:Y:S02]  /*25c90*/  POPC R0, R0 ;  /* 0x0000000000007309 */ /* 0x000ee40000000000 */
[----:B---3--:R-:W-:-:S07]  /*25ca0*/  IADD3 R16, R2, UR38, R0 ;  /* 0x0000002602107c10 */ /* 0x008fce000fffe000 */
.L_x_761:
[----:B------:R-:W-:Y:S05]  /*25cb0*/  BSYNC B0 ;  /* 0x0000000000007941 */ /* 0x000fea0003800000 */
.L_x_760:
[----:B------:R-:W-:-:S06]  /*25cc0*/  UISETP.NE.AND UP0, UPT, UR37, 0x3, UPT ;  /* 0x000000032500788c */ /* 0x000fcc000bf05270 */
[----:B------:R-:W-:-:S13]  /*25cd0*/  PLOP3.LUT P1, PT, PT, PT, UP0, 0x80, 0x0 ;  /* 0x000000000000781c */ /* 0x000fda0003f2f008 */
[----:B------:R-:W-:Y:S05]  /*25ce0*/  @!P1 BRA `(.L_x_762) ;  /* 0x0000000000049947 */ /* 0x000fea0003800000 */
[----:B------:R-:W-:Y:S01]  /*25cf0*/  BPT.TRAP 0x1 ;  /* 0x000000040000795c */ /* 0x000fe20000300000 */
.L_x_762:
[----:B------:R-:W3:Y:S04]  /*25d00*/  LDL R4, [R1+0x14] ;  /* 0x0000140001047983 */ /* 0x000ee80000100800 */
[----:B-----5:R-:W4:Y:S04]  /*25d10*/  LDL R3, [R1+0x4] ;  /* 0x0000040001037983 */ /* 0x020f280000100800 */
[----:B------:R-:W4:Y:S01]  /*25d20*/  LDL R2, [R1+0x8] ;  /* 0x0000080001027983 */ /* 0x000f220000100800 */
[----:B------:R-:W-:Y:S01]  /*25d30*/  IMAD.U32 R0, RZ, RZ, UR39 ;  /* 0x00000027ff007e24 */ /* 0x000fe2000f8e00ff */
[----:B------:R-:W-:Y:S04]  /*25d40*/  BSSY B0, `(.L_x_763) ;  /* 0x0000007000007945 */ /* 0x000fe80003800000 */
[----:B------:R-:W-:-:S02]  /*25d50*/  ISETP.NE.AND P2, PT, R0, 0x3, PT ;  /* 0x000000030000780c */ /* 0x000fc40003f45270 */
[----:B---3--:R-:W-:-:S04]  /*25d60*/  LOP3.LUT R0, R4, 0x1, RZ, 0x3c, !PT ;  /* 0x0000000104007812 */ /* 0x008fc800078e3cff */
[----:B------:R-:W-:Y:S01]  /*25d70*/  SHF.L.U32 R0, R0, 0x1f, RZ ;  /* 0x0000001f00007819 */ /* 0x000fe200000006ff */
[----:B----4-:R-:W-:-:S04]  /*25d80*/  IMAD R17, R2, 0x8, R3 ;  /* 0x0000000802117824 */ /* 0x010fc800078e0203 */
[----:B------:R-:W3:Y:S02]  /*25d90*/  SYNCS.PHASECHK.TRANS64.TRYWAIT P1, [R17+URZ+0x29870], R0 ;  /* 0x02987000110075a7 */ /* 0x000ee4000802017f */
[----:B---3--:R-:W-:Y:S05]  /*25da0*/  @!P1 BRA `(.L_x_764) ;  /* 0x0000003c000c9947 */ /* 0x008fea0003800000 */
.L_x_897:
[----:B------:R-:W-:Y:S05]  /*25db0*/  BSYNC B0 ;  /* 0x0000000000007941 */ /* 0x000fea0003800000 */
.L_x_763:
[----:B------:R-:W-:Y:S05]  /*25dc0*/  @!P2 BRA `(.L_x_765) ;  /* 0x000000000004a947 */ /* 0x000fea0003800000 */
[----:B------:R-:W-:Y:S01]  /*25dd0*/  BPT.TRAP 0x1 ;  /* 0x000000040000795c */ /* 0x000fe20000300000 */
.L_x_765:
[----:B---3--:R-:W3:Y:S02]  /*25de0*/  LDL R0, [R1+0x14] ;  /* 0x0000140001007983 */ /* 0x008ee40000100800 */
[----:B---3--:R-:W-:-:S04]  /*25df0*/  SHF.L.U32 R0, R0, 0x1f, RZ ;  /* 0x0000001f00007819 */ /* 0x008fc800000006ff */
[----:B------:R-:W3:Y:S02]  /*25e00*/  SYNCS.PHASECHK.TRANS64.TRYWAIT P1, [R17+URZ+0x29860], R0 ;  /* 0x02986000110075a7 */ /* 0x000ee4000802017f */
[----:B---3--:R-:W-:Y:S05]  /*25e10*/  @!P1 BRA `(.L_x_766) ;  /* 0x0000003c00049947 */ /* 0x008fea0003800000 */
.L_x_898:
[----:B------:R-:W3:Y:S04]  /*25e20*/  LDL R18, [R1+0x8] ;  /* 0x0000080001127983 */ /* 0x000ee80000100800 */
[----:B------:R-:W4:Y:S04]  /*25e30*/  LDL R2, [R1+0x2c] ;  /* 0x00002c0001027983 */ /* 0x000f280000100800 */
[----:B--2---:R-:W2:Y:S04]  /*25e40*/  LDL R12, [R1+0x4] ;  /* 0x00000400010c7983 */ /* 0x004ea80000100800 */
[----:B------:R-:W5:Y:S04]  /*25e50*/  LDL R3, [R1+0x30] ;  /* 0x0000300001037983 */ /* 0x000f680000100800 */
[----:B------:R-:W5:Y:S01]  /*25e60*/  LDL R13, [R1+0x28] ;  /* 0x00002800010d7983 */ /* 0x000f620000100800 */
[----:B------:R-:W-:Y:S05]  /*25e70*/  WARPSYNC.ALL ;  /* 0x0000000000007948 */ /* 0x000fea0003800000 */
[----:B---3--:R-:W-:-:S05]  /*25e80*/  IMAD R0, R18, 0x5000, RZ ;  /* 0x0000500012007824 */ /* 0x008fca00078e02ff */
[----:B----4-:R-:W-:-:S05]  /*25e90*/  LOP3.LUT R2, R0, R2, RZ, 0xfc, !PT ;  /* 0x0000000200027212 */ /* 0x010fca00078efcff */
[----:B--2---:R-:W-:-:S05]  /*25ea0*/  IMAD.IADD R2, R12, 0x1, R2 ;  /* 0x000000010c027824 */ /* 0x004fca00078e0202 */
[----:B-1----:R-:W1:Y:S01]  /*25eb0*/  LDSM.16.MT88.4 R4, [R2+0xa400] ;  /* 0x00a400000204783b */ /* 0x002e620000004200 */
[----:B-----5:R-:W-:Y:S02]  /*25ec0*/  IADD3 R3, R3, R2, RZ ;  /* 0x0000000203037210 */ /* 0x020fe40007ffe0ff */
[----:B------:R-:W-:Y:S02]  /*25ed0*/  LOP3.LUT R0, R0, R13, RZ, 0xfc, !PT ;  /* 0x0000000d00007212 */ /* 0x000fe400078efcff */
[C-C-:B-1----:R-:W-:Y:S02]  /*25ee0*/  PRMT R8, R4.reuse, 0x6420, R5.reuse ;  /* 0x0000642004087816 */ /* 0x142fe40000000005 */
[----:B------:R-:W-:Y:S02]  /*25ef0*/  PRMT R9, R4, 0x7531, R5 ;  /* 0x0000753104097816 */ /* 0x000fe40000000005 */
        /* <DEDUP_REMOVED lines=66> */
.L_x_767:
[----:B------:R-:W3:Y:S01]  /*26320*/  LDL.LU R3, [R1+0x14] ;  /* 0x0000140001037983 */ /* 0x000ee20000300800 */
[----:B-1----:R1:W-:Y:S01]  /*26330*/  SYNCS.ARRIVE.TRANS64.A1T0 RZ, [R17+URZ+0x29850], RZ ;  /* 0x029850ff11ff79a7 */ /* 0x0023e2000810003f */
[----:B--2---:R-:W-:Y:S02]  /*26340*/  VIADD R0, R18, 0x1 ;  /* 0x0000000112007836 */ /* 0x004fe40000000000 */
[----:B-1----:R-:W-:-:S05]  /*26350*/  @!P0 VIADD R17, R17, 0x29880 ;  /* 0x0002988011118836 */ /* 0x002fca0000000000 */
[----:B------:R-:W-:Y:S01]  /*26360*/  @!P0 PRMT R17, RZ, 0x654, R17 ;  /* 0x00000654ff118816 */ /* 0x000fe20000000011 */
[----:B------:R-:W-:Y:S06]  /*26370*/  BAR.SYNC.DEFER_BLOCKING 0x2, 0x80 ;  /* 0x0082000000007b1d */ /* 0x000fec0000010000 */
[----:B------:R1:W-:Y:S01]  /*26380*/  @!P0 SYNCS.ARRIVE.TRANS64.RED.A1T0 RZ, [R17+URZ], RZ ;  /* 0x000000ff11ff89a7 */ /* 0x0003e2000810043f */
[----:B------:R-:W-:-:S04]  /*26390*/  ISETP.NE.AND P0, PT, R0, 0x2, PT ;  /* 0x000000020000780c */ /* 0x000fc80003f05270 */
[----:B------:R-:W-:Y:S02]  /*263a0*/  SEL R2, RZ, 0x1, P0 ;  /* 0x00000001ff027807 */ /* 0x000fe40000000000 */
[----:B------:R-:W-:-:S05]  /*263b0*/  SEL R0, R0, RZ, P0 ;  /* 0x000000ff00007207 */ /* 0x000fca0000000000 */
[----:B------:R1:W-:Y:S01]  /*263c0*/  STL [R1+0x8], R0 ;  /* 0x0000080001007387 */ /* 0x0003e20000100800 */
[----:B---3--:R-:W-:-:S05]  /*263d0*/  LOP3.LUT R3, R3, R2, RZ, 0x3c, !PT ;  /* 0x0000000203037212 */ /* 0x008fca00078e3cff */
[----:B------:R1:W-:Y:S02]  /*263e0*/  STL [R1+0x14], R3 ;  /* 0x0000140301007387 */ /* 0x0003e40000100800 */
.L_x_712:
[----:B-1----:R-:W2:Y:S02]  /*263f0*/  LDL R0, [R1+0x10] ;  /* 0x0000100001007983 */ /* 0x002ea40000100800 */
[----:B--2---:R-:W-:-:S13]  /*26400*/  LOP3.LUT P0, RZ, R0, 0x2, RZ, 0xc0, !PT ;  /* 0x0000000200ff7812 */ /* 0x004fda000780c0ff */
[----:B------:R-:W-:Y:S05]  /*26410*/  @!P0 BRA `(.L_x_768) ;  /* 0x0000000000288947 */ /* 0x000fea0003800000 */
[----:B------:R-:W-:Y:S05]  /*26420*/  WARPSYNC.ALL ;  /* 0x0000000000007948 */ /* 0x000fea0003800000 */
[----:B------:R-:W1:Y:S08]  /*26430*/  S2UR UR5, SR_CgaCtaId ;  /* 0x00000000000579c3 */ /* 0x000e700000008800 */
[----:B------:R-:W-:Y:S06]  /*26440*/  BAR.SYNC.DEFER_BLOCKING 0x5, 0x180 ;  /* 0x0146000000007b1d */ /* 0x000fec0000010000 */
[----:B------:R-:W-:-:S02]  /*26450*/  UMOV UR4, 0x400 ;  /* 0x0000040000047882 */ /* 0x000fc40000000000 */
[----:B-1----:R-:W-:-:S06]  /*26460*/  ULEA UR4, UR5, UR4, 0x18 ;  /* 0x0000000405047291 */ /* 0x002fcc000f8ec03f */
[----:B------:R-:W-:-:S05]  /*26470*/  MOV R0, UR4 ;  /* 0x0000000400007c02 */ /* 0x000fca0008000f00 */
[----:B------:R1:W2:Y:S04]  /*26480*/  LDS.128 R16, [R0+0x298d0] ;  /* 0x0298d00000107984 */ /* 0x0002a80000000c00 */
[----:B------:R1:W-:Y:S01]  /*26490*/  STL [R1+0x4], R0 ;  /* 0x0000040001007387 */ /* 0x0003e20000100800 */
[----:B------:R-:W-:Y:S06]  /*264a0*/  BAR.ARV 0x4, 0x180 ;  /* 0x0106000000007b1d */ /* 0x000fec0000002000 */
[----:B------:R-:W-:Y:S05]  /*264b0*/  BRA `(.L_x_769) ;  /* 0x0000000800487947 */ /* 0x000fea0003800000 */
.L_x_768:
[----:B------:R-:W1:Y:S01]  /*264c0*/  S2R R0, SR_TID.X ;  /* 0x0000000000007919 */ /* 0x000e620000002100 */
[----:B------:R-:W-:Y:S01]  /*264d0*/  UMOV UR4, 0xffffffff ;  /* 0xffffffff00047882 */ /* 0x000fe20000000000 */
[----:B-1----:R-:W-:-:S04]  /*264e0*/  LOP3.LUT R7, R0, 0x1f, RZ, 0xc0, !PT ;  /* 0x0000001f00077812 */ /* 0x002fc800078ec0ff */
[----:B------:R-:W-:Y:S01]  /*264f0*/  ISETP.NE.AND P0, PT, R7, 0x1f, PT ;  /* 0x0000001f0700780c */ /* 0x000fe20003f05270 */
[----:B------:R-:W-:-:S12]  /*26500*/  BRA.DIV UR4, `(.L_x_770) ;  /* 0x00000036045c7947 */ /* 0x000fd8000b800000 */
[----:B------:R-:W-:Y:S01]  /*26510*/  IMAD.IADD R0, R19, 0x1, R7 ;  /* 0x0000000113007824 */ /* 0x000fe200078e0207 */
[----:B------:R-:W-:-:S04]  /*26520*/  ULDC UR4, c[0x0][0xc3c] ;  /* 0x00030f0000047ab9 */ /* 0x000fc80000000800 */
[----:B------:R-:W-:-:S13]  /*26530*/  ISETP.GE.OR P1, PT, R0, UR4, !P0 ;  /* 0x0000000400007c0c */ /* 0x000fda000c726670 */
[----:B------:R-:W1:Y:S02]  /*26540*/  @!P1 LDC.64 R2, c[0x0][0xc80] ;  /* 0x00032000ff029b82 */ /* 0x000e640000000a00 */
[----:B-1----:R-:W-:-:S06]  /*26550*/  @!P1 IMAD.WIDE R2, R0, 0x4, R2 ;  /* 0x0000000400029825 */ /* 0x002fcc00078e0202 */
[----:B------:R1:W2:Y:S01]  /*26560*/  @!P1 LDG.E R3, desc[UR54][R2.64] ;  /* 0x0000003602039981 */ /* 0x0002a2000c1e1900 */
[C---:B------:R-:W-:Y:S02]  /*26570*/  ISETP.GE.U32.AND P2, PT, R7.reuse, 0x2, PT ;  /* 0x000000020700780c */ /* 0x040fe40003f46070 */
[C---:B------:R-:W-:Y:S01]  /*26580*/  ISETP.GE.U32.AND P3, PT, R7.reuse, 0x4, PT ;  /* 0x000000040700780c */ /* 0x040fe20003f66070 */
[----:B------:R-:W-:Y:S01]  /*26590*/  SHFL.IDX PT, R0, R16, RZ, 0x1f ;  /* 0x00001fff10007589 */ /* 0x000fe200000e0000 */
[C---:B------:R-:W-:Y:S02]  /*265a0*/  ISETP.GE.U32.AND P4, PT, R7.reuse, 0x8, PT ;  /* 0x000000080700780c */ /* 0x040fe40003f86070 */
[C---:B------:R-:W-:Y:S01]  /*265b0*/  ISETP.GE.U32.AND P5, PT, R7.reuse, 0x10, PT ;  /* 0x000000100700780c */ /* 0x040fe20003fa6070 */
[----:B------:R-:W-:Y:S01]  /*265c0*/  SHFL.IDX PT, R4, R16, 0x1, 0x1f ;  /* 0x00201f0010047f89 */ /* 0x000fe200000e0000 */
[----:B-1----:R-:W-:Y:S02]  /*265d0*/  IMAD.MOV.U32 R2, RZ, RZ, RZ ;  /* 0x000000ffff027224 */ /* 0x002fe400078e00ff */
[----:B--2---:R-:W-:Y:S01]  /*265e0*/  @!P1 IMAD.MOV.U32 R2, RZ, RZ, R3 ;  /* 0x000000ffff029224 */ /* 0x004fe200078e0003 */
[----:B------:R-:W-:-:S04]  /*265f0*/  ISETP.NE.AND P1, PT, R7, RZ, PT ;  /* 0x000000ff0700720c */ /* 0x000fc80003f25270 */
[----:B------:R-:W1:Y:S02]  /*26600*/  SHFL.UP PT, R3, R2, 0x1, RZ ;  /* 0x0420000002037989 */ /* 0x000e6400000e00ff */
[----:B-1----:R-:W-:-:S04]  /*26610*/  SEL R3, R3, RZ, P1 ;  /* 0x000000ff03037207 */ /* 0x002fc80000800000 */
[----:B------:R-:W-:-:S05]  /*26620*/  IADD3 R3, R2, R3, RZ ;  /* 0x0000000302037210 */ /* 0x000fca0007ffe0ff */
[----:B------:R-:W1:Y:S02]  /*26630*/  SHFL.UP PT, R5, R3, 0x2, RZ ;  /* 0x0440000003057989 */ /* 0x000e6400000e00ff */
[----:B-1----:R-:W-:-:S05]  /*26640*/  SEL R5, R5, RZ, P2 ;  /* 0x000000ff05057207 */ /* 0x002fca0001000000 */
[----:B------:R-:W-:-:S05]  /*26650*/  IMAD.IADD R3, R3, 0x1, R5 ;  /* 0x0000000103037824 */ /* 0x000fca00078e0205 */
[----:B------:R-:W1:Y:S02]  /*26660*/  SHFL.UP PT, R5, R3, 0x4, RZ ;  /* 0x0480000003057989 */ /* 0x000e6400000e00ff */
[----:B-1----:R-:W-:-:S05]  /*26670*/  SEL R5, R5, RZ, P3 ;  /* 0x000000ff05057207 */ /* 0x002fca0001800000 */
[----:B------:R-:W-:-:S05]  /*26680*/  IMAD.IADD R3, R3, 0x1, R5 ;  /* 0x0000000103037824 */ /* 0x000fca00078e0205 */
[----:B------:R-:W1:Y:S02]  /*26690*/  SHFL.UP PT, R5, R3, 0x8, RZ ;  /* 0x0500000003057989 */ /* 0x000e6400000e00ff */
[----:B-1----:R-:W-:-:S05]  /*266a0*/  SEL R5, R5, RZ, P4 ;  /* 0x000000ff05057207 */ /* 0x002fca0002000000 */
[----:B------:R-:W-:-:S05]  /*266b0*/  IMAD.IADD R3, R3, 0x1, R5 ;  /* 0x0000000103037824 */ /* 0x000fca00078e0205 */
[----:B------:R-:W1:Y:S02]  /*266c0*/  SHFL.UP PT, R5, R3, 0x10, RZ ;  /* 0x0600000003057989 */ /* 0x000e6400000e00ff */
[----:B-1----:R-:W-:-:S04]  /*266d0*/  SEL R5, R5, RZ, P5 ;  /* 0x000000ff05057207 */ /* 0x002fc80002800000 */
[----:B------:R-:W-:-:S05]  /*266e0*/  IADD3 R5, R3, R5, RZ ;  /* 0x0000000503057210 */ /* 0x000fca0007ffe0ff */
[----:B------:R1:W2:Y:S02]  /*266f0*/  SHFL.IDX PT, R6, R5, 0x1f, 0x1f ;  /* 0x03e01f0005067f89 */ /* 0x0002a400000e0000 */
.L_x_908:
[----:B------:R-:W-:Y:S02]  /*26700*/  ULDC UR4, c[0x0][0xc38] ;  /* 0x00030e0000047ab9 */ /* 0x000fe40000000800 */
[----:B------:R-:W-:-:S04]  /*26710*/  IMAD.U32 R16, RZ, RZ, UR4 ;  /* 0x00000004ff107e24 */ /* 0x000fc8000f8e00ff */
[----:B--2---:R-:W-:-:S04]  /*26720*/  IMAD R6, R6, R16, RZ ;  /* 0x0000001006067224 */ /* 0x004fc800078e02ff */
[----:B------:R-:W-:-:S05]  /*26730*/  IMAD.IADD R4, R4, 0x1, R6 ;  /* 0x0000000104047824 */ /* 0x000fca00078e0206 */
[----:B------:R-:W-:-:S13]  /*26740*/  ISETP.GT.AND P6, PT, R4, R0, PT ;  /* 0x000000000400720c */ /* 0x000fda0003fc4270 */
[----:B------:R-:W-:Y:S05]  /*26750*/  @P6 BRA `(.L_x_771) ;  /* 0x00000000009c6947 */ /* 0x000fea0003800000 */
.L_x_776:
[----:B------:R-:W2:Y:S01]  /*26760*/  LDC R2, c[0x0][0xc3c] ;  /* 0x00030f00ff027b82 */ /* 0x000ea20000000800 */
[----:B------:R-:W-:-:S05]  /*26770*/  VIADD R19, R19, 0x1f ;  /* 0x0000001f13137836 */ /* 0x000fca0000000000 */
[----:B--2---:R-:W-:-:S13]  /*26780*/  ISETP.GE.AND P6, PT, R19, R2, PT ;  /* 0x000000021300720c */ /* 0x004fda0003fc6270 */
[----:B------:R-:W-:Y:S05]  /*26790*/  @P6 BRA `(.L_x_772) ;  /* 0x0000000400446947 */ /* 0x000fea0003800000 */
[----:B------:R-:W2:Y:S01]  /*267a0*/  S2R R3, SR_TID.X ;  /* 0x0000000000037919 */ /* 0x000ea20000002100 */
[----:B------:R-:W-:Y:S01]  /*267b0*/  BSSY B0, `(.L_x_773) ;  /* 0x0000009000007945 */ /* 0x000fe20003800000 */
[----:B--2---:R-:W-:-:S04]  /*267c0*/  LOP3.LUT R3, R3, 0x1f, RZ, 0xc0, !PT ;  /* 0x0000001f03037812 */ /* 0x004fc800078ec0ff */
[----:B-1----:R-:W-:-:S04]  /*267d0*/  IADD3 R5, R19, R3, RZ ;  /* 0x0000000313057210 */ /* 0x002fc80007ffe0ff */
[----:B------:R-:W-:Y:S01]  /*267e0*/  ISETP.GE.OR P6, PT, R5, R2, !P0 ;  /* 0x000000020500720c */ /* 0x000fe200047c6670 */
[----:B------:R-:W-:-:S12]  /*267f0*/  IMAD.MOV.U32 R2, RZ, RZ, RZ ;  /* 0x000000ffff027224 */ /* 0x000fd800078e00ff */
[----:B------:R-:W-:Y:S05]  /*26800*/  @P6 BRA `(.L_x_774) ;  /* 0x00000000000c6947 */ /* 0x000fea0003800000 */
[----:B------:R-:W1:Y:S02]  /*26810*/  LDC.64 R2, c[0x0][0xc80] ;  /* 0x00032000ff027b82 */ /* 0x000e640000000a00 */
[----:B-1----:R-:W-:-:S06]  /*26820*/  IMAD.WIDE R2, R5, 0x4, R2 ;  /* 0x0000000405027825 */ /* 0x002fcc00078e0202 */
[----:B------:R1:W5:Y:S02]  /*26830*/  LDG.E R2, desc[UR54][R2.64] ;  /* 0x0000003602027981 */ /* 0x000364000c1e1900 */
.L_x_774:
[----:B------:R-:W-:Y:S05]  /*26840*/  BSYNC B0 ;  /* 0x0000000000007941 */ /* 0x000fea0003800000 */
.L_x_773:
[----:B------:R-:W-:-:S03]  /*26850*/  UMOV UR4, 0xffffffff ;  /* 0xffffffff00047882 */ /* 0x000fc60000000000 */
[----:B------:R-:W-:Y:S05]  /*26860*/  BRA.DIV UR4, `(.L_x_775) ;  /* 0x0000003604c07947 */ /* 0x000fea000b800000 */
[----:B-1---5:R-:W1:Y:S02]  /*26870*/  SHFL.UP PT, R3, R2, 0x1, RZ ;  /* 0x0420000002037989 */ /* 0x022e6400000e00ff */
        /* <DEDUP_REMOVED lines=14> */
[----:B------:R1:W2:Y:S02]  /*26960*/  SHFL.IDX PT, R6, R5, 0x1f, 0x1f ;  /* 0x03e01f0005067f89 */ /* 0x0002a400000e0000 */
.L_x_916:
[----:B------:R-:W-:Y:S02]  /*26970*/  ULDC UR4, c[0x0][0xc38] ;  /* 0x00030e0000047ab9 */ /* 0x000fe40000000800 */
[----:B------:R-:W-:-:S04]  /*26980*/  IMAD.U32 R16, RZ, RZ, UR4 ;  /* 0x00000004ff107e24 */ /* 0x000fc8000f8e00ff */
[----:B--2---:R-:W-:-:S05]  /*26990*/  IMAD R6, R6, R16, RZ ;  /* 0x0000001006067224 */ /* 0x004fca00078e02ff */
[----:B------:R-:W-:-:S04]  /*269a0*/  IADD3 R4, R6, R4, RZ ;  /* 0x0000000406047210 */ /* 0x000fc80007ffe0ff */
[----:B------:R-:W-:-:S13]  /*269b0*/  ISETP.GT.AND P6, PT, R4, R0, PT ;  /* 0x000000000400720c */ /* 0x000fda0003fc4270 */
[----:B------:R-:W-:Y:S05]  /*269c0*/  @!P6 BRA `(.L_x_776) ;  /* 0xfffffffc0064e947 */ /* 0x000fea000383ffff */
.L_x_771:
[----:B------:R-:W-:Y:S01]  /*269d0*/  IMAD.IADD R6, R4, 0x1, -R6 ;  /* 0x0000000104067824 */ /* 0x000fe200078e0a06 */
[----:B------:R-:W-:-:S03]  /*269e0*/  UMOV UR4, 0xffffffff ;  /* 0xffffffff00047882 */ /* 0x000fc60000000000 */
[----:B------:R-:W-:-:S05]  /*269f0*/  IMAD R3, R5, R16, R6 ;  /* 0x0000001005037224 */ /* 0x000fca00078e0206 */
[----:B------:R-:W-:Y:S01]  /*26a00*/  ISETP.GT.AND P6, PT, R3, R0, PT ;  /* 0x000000000300720c */ /* 0x000fe20003fc4270 */
[----:B------:R-:W-:-:S12]  /*26a10*/  BRA.DIV UR4, `(.L_x_777) ;  /* 0x0000003a042c7947 */ /* 0x000fd8000b800000 */
[----:B------:R-:W-:-:S04]  /*26a20*/  VOTE.ANY R4, PT, !P6 ;  /* 0x0000000000047806 */ /* 0x000fc800070e0100 */
[----:B------:R-:W2:Y:S02]  /*26a30*/  POPC R3, R4 ;  /* 0x0000000400037309 */ /* 0x000ea40000000000 */
[----:B--2---:R2:W3:Y:S02]  /*26a40*/  SHFL.IDX PT, R2, R2, R3, 0x1f ;  /* 0x00001f0302027589 */ /* 0x0044e400000e0000 */
.L_x_920:
[----:B------:R-:W-:Y:S01]  /*26a50*/  ISETP.NE.AND P0, PT, R4, RZ, PT ;  /* 0x000000ff0400720c */ /* 0x000fe20003f05270 */
[----:B------:R-:W-:-:S12]  /*26a60*/  IMAD.MOV.U32 R4, RZ, RZ, RZ ;  /* 0x000000ffff047224 */ /* 0x000fd800078e00ff */
[----:B------:R-:W-:Y:S05]  /*26a70*/  @!P0 BRA `(.L_x_778) ;  /* 0x0000000000108947 */ /* 0x000fea0003800000 */
[----:B------:R-:W-:Y:S01]  /*26a80*/  UMOV UR4, 0xffffffff ;  /* 0xffffffff00047882 */ /* 0x000fe20000000000 */
[----:B------:R-:W-:Y:S02]  /*26a90*/  VIADD R12, R3, 0xffffffff ;  /* 0xffffffff030c7836 */ /* 0x000fe40000000000 */
[----:B------:R-:W-:Y:S05]  /*26aa0*/  BRA.DIV UR4, `(.L_x_779) ;  /* 0x0000003a04507947 */ /* 0x000fea000b800000 */
[----:B------:R4:W0:Y:S02]  /*26ab0*/  SHFL.IDX PT, R4, R5, R12, 0x1f ;  /* 0x00001f0c05047589 */ /* 0x00082400000e0000 */
.L_x_778:
[----:B0-----:R-:W-:Y:S01]  /*26ac0*/  IMAD R16, R4, R16, R6 ;  /* 0x0000001004107224 */ /* 0x001fe200078e0206 */
[----:B---3--:R-:W-:Y:S01]  /*26ad0*/  IABS R6, R2 ;  /* 0x0000000200067213 */ /* 0x008fe20000000000 */
[----:B------:R-:W-:Y:S02]  /*26ae0*/  IMAD.IADD R19, R3, 0x1, R19 ;  /* 0x0000000103137824 */ /* 0x000fe400078e0213 */
[----:B------:R-:W-:Y:S01]  /*26af0*/  IMAD.IADD R17, R0, 0x1, -R16 ;  /* 0x0000000100117824 */ /* 0x000fe200078e0a10 */
[----:B------:R-:W0:Y:S04]  /*26b00*/  I2F.RP R4, R6 ;  /* 0x0000000600047306 */ /* 0x000e280000209400 */
[----:B------:R-:W-:-:S04]  /*26b10*/  IABS R0, R17 ;  /* 0x0000001100007213 */ /* 0x000fc80000000000 */
[----:B0-----:R-:W0:Y:S02]  /*26b20*/  MUFU.RCP R4, R4 ;  /* 0x0000000400047308 */ /* 0x001e240000001000 */
[----:B0-----:R-:W-:-:S06]  /*26b30*/  IADD3 R4, R4, 0xffffffe, RZ ;  /* 0x0ffffffe04047810 */ /* 0x001fcc0007ffe0ff */
[----:B-1--4-:R-:W0:Y:S02]  /*26b40*/  F2I.FTZ.U32.TRUNC.NTZ R5, R4 ;  /* 0x0000000400057305 */ /* 0x012e24000021f000 */
[----:B0-----:R-:W-:-:S04]  /*26b50*/  IMAD.MOV R4, RZ, RZ, -R5 ;  /* 0x000000ffff047224 */ /* 0x001fc800078e0a05 */
[----:B------:R-:W-:Y:S02]  /*26b60*/  IMAD R7, R4, R6, RZ ;  /* 0x0000000604077224 */ /* 0x000fe400078e02ff */
[----:B------:R-:W-:-:S04]  /*26b70*/  IMAD.MOV.U32 R4, RZ, RZ, RZ ;  /* 0x000000ffff047224 */ /* 0x000fc800078e00ff */
[----:B------:R-:W-:Y:S01]  /*26b80*/  IMAD.HI.U32 R4, R5, R7, R4 ;  /* 0x0000000705047227 */ /* 0x000fe200078e0004 */
[----:B------:R-:W-:-:S04]  /*26b90*/  IABS R5, R2 ;  /* 0x0000000200057213 */ /* 0x000fc80000000000 */
[----:B------:R-:W-:Y:S01]  /*26ba0*/  IADD3 R5, RZ, -R5, RZ ;  /* 0x80000005ff057210 */ /* 0x000fe20007ffe0ff */
        /* <DEDUP_REMOVED lines=10> */
[----:B------:R-:W-:Y:S02]  /*26c50*/  @!P2 IADD3 R4, -R4, RZ, RZ ;  /* 0x000000ff0404a210 */ /* 0x000fe40007ffe1ff */
[----:B------:R-:W-:-:S05]  /*26c60*/  @!P1 LOP3.LUT R4, RZ, R2, RZ, 0x33, !PT ;  /* 0x00000002ff049212 */ /* 0x000fca00078e33ff */
[--C-:B------:R-:W-:Y:S02]  /*26c70*/  IMAD.MOV R0, RZ, RZ, -R4.reuse ;  /* 0x000000ffff007224 */ /* 0x100fe400078e0a04 */
[----:B------:R-:W-:Y:S02]  /*26c80*/  IMAD.MOV.U32 R18, RZ, RZ, R4 ;  /* 0x000000ffff127224 */ /* 0x000fe400078e0004 */
[----:B------:R-:W-:Y:S01]  /*26c90*/  IMAD R17, R2, R0, R17 ;  /* 0x0000000002117224 */ /* 0x000fe200078e0211 */
[----:B------:R-:W-:Y:S06]  /*26ca0*/  BRA `(.L_x_780) ;  /* 0x00000000001c7947 */ /* 0x000fec0003800000 */
.L_x_772:
[----:B------:R-:W-:Y:S01]  /*26cb0*/  UMOV UR4, URZ ;  /* 0x0000003f00047c82 */ /* 0x000fe20008000000 */
[----:B------:R-:W-:Y:S01]  /*26cc0*/  UMOV UR5, URZ ;  /* 0x0000003f00057c82 */ /* 0x000fe20008000000 */
[----:B------:R-:W-:Y:S01]  /*26cd0*/  ULDC UR6, c[0x0][0xc3c] ;  /* 0x00030f0000067ab9 */ /* 0x000fe20000000800 */
[----:B------:R-:W-:Y:S01]  /*26ce0*/  MOV R16, R0 ;  /* 0x0000000000107202 */ /* 0x000fe20000000f00 */
[----:B------:R-:W-:Y:S02]  /*26cf0*/  IMAD.U32 R17, RZ, RZ, UR4 ;  /* 0x00000004ff117e24 */ /* 0x000fe4000f8e00ff */
[----:B------:R-:W-:Y:S02]  /*26d00*/  IMAD.U32 R18, RZ, RZ, UR5 ;  /* 0x00000005ff127e24 */ /* 0x000fe4000f8e00ff */
[----:B------:R-:W-:-:S07]  /*26d10*/  IMAD.U32 R19, RZ, RZ, UR6 ;  /* 0x00000006ff137e24 */ /* 0x000fce000f8e00ff */
.L_x_780:
[----:B--2---:R3:W2:Y:S01]  /*26d20*/  LDL R3, [R1+0x4] ;  /* 0x0000040001037983 */ /* 0x0046a20000100800 */
[----:B------:R-:W4:Y:S01]  /*26d30*/  S2R R0, SR_TID.X ;  /* 0x0000000000007919 */ /* 0x000f220000002100 */
[----:B------:R-:W-:Y:S05]  /*26d40*/  WARPSYNC.ALL ;  /* 0x0000000000007948 */ /* 0x000fea0003800000 */
[----:B----4-:R-:W-:Y:S01]  /*26d50*/  LOP3.LUT R0, R0, 0x1f, RZ, 0xc0, !PT ;  /* 0x0000001f00007812 */ /* 0x010fe200078ec0ff */
[----:B------:R-:W-:Y:S03]  /*26d60*/  BAR.SYNC.DEFER_BLOCKING 0x4, 0x180 ;  /* 0x0106000000007b1d */ /* 0x000fe60000010000 */
[----:B------:R-:W-:-:S13]  /*26d70*/  ISETP.NE.AND P0, PT, R0, RZ, PT ;  /* 0x000000ff0000720c */ /* 0x000fda0003f05270 */
[----:B------:R-:W2:Y:S01]  /*26d80*/  @!P0 S2R R0, SR_CgaCtaId ;  /* 0x0000000000008919 */ /* 0x000ea20000008800 */
[----:B------:R-:W-:-:S04]  /*26d90*/  @!P0 MOV R2, 0x400 ;  /* 0x0000040000028802 */ /* 0x000fc80000000f00 */
[----:B--2---:R-:W-:-:S05]  /*26da0*/  @!P0 LEA R3, R0, R2, 0x18 ;  /* 0x0000000200038211 */ /* 0x004fca00078ec0ff */
[----:B------:R3:W-:Y:S04]  /*26db0*/  @!P0 STS.128 [R3+0x298d0], R16 ;  /* 0x0298d01003008388 */ /* 0x0007e80000000c00 */
[----:B------:R3:W-:Y:S01]  /*26dc0*/  @!P0 STL [R1+0x4], R3 ;  /* 0x0000040301008387 */ /* 0x0007e20000100800 */
[----:B------:R-:W-:Y:S06]  /*26dd0*/  BAR.ARV 0x5, 0x180 ;  /* 0x0146000000007b1d */ /* 0x000fec0000002000 */
.L_x_769:
[----:B------:R-:W-:Y:S02]  /*26de0*/  ULDC UR4, c[0x0][0xc3c] ;  /* 0x00030f0000047ab9 */ /* 0x000fe40000000800 */
[----:B--2---:R-:W-:-:S13]  /*26df0*/  ISETP.GE.AND P0, PT, R19, UR4, PT ;  /* 0x0000000413007c0c */ /* 0x004fda000bf06270 */
[----:B------:R-:W-:Y:S05]  /*26e00*/  @!P0 BRA `(.L_x_781) ;  /* 0xffffffa8004c8947 */ /* 0x000fea000383ffff */
[----:B------:R-:W-:Y:S05]  /*26e10*/  BSYNC B7 ;  /* 0x0000000000077941 */ /* 0x000fea0003800000 */
.L_x_671:
[----:B-1----:R-:W2:Y:S01]  /*26e20*/  LDL.LU R0, [R1+0x58] ;  /* 0x0000580001007983 */ /* 0x002ea20000300800 */
[----:B------:R-:W-:Y:S01]  /*26e30*/  BSSY B0, `(.L_x_782) ;  /* 0x000000b000007945 */ /* 0x000fe20003800000 */
[----:B------:R-:W1:Y:S01]  /*26e40*/  S2R R5, SR_CgaCtaId ;  /* 0x0000000000057919 */ /* 0x000e620000008800 */
[----:B--2---:R-:W-:-:S04]  /*26e50*/  IADD3 R0, R0, 0x1, RZ ;  /* 0x0000000100007810 */ /* 0x004fc80007ffe0ff */
[----:B0-----:R-:W-:-:S04]  /*26e60*/  LEA.HI R2, R0, R0, RZ, 0x1 ;  /* 0x0000000000027211 */ /* 0x001fc800078f08ff */
[----:B---3--:R-:W-:-:S05]  /*26e70*/  LOP3.LUT R3, R2, 0xfffffffe, RZ, 0xc0, !PT ;  /* 0xfffffffe02037812 */ /* 0x008fca00078ec0ff */
[----:B------:R-:W-:Y:S01]  /*26e80*/  IMAD.IADD R3, R0, 0x1, -R3 ;  /* 0x0000000100037824 */ /* 0x000fe200078e0a03 */
[----:B------:R-:W-:-:S04]  /*26e90*/  MOV R0, 0x400 ;  /* 0x0000040000007802 */ /* 0x000fc80000000f00 */
[----:B-1----:R-:W-:Y:S02]  /*26ea0*/  LEA R0, R5, R0, 0x18 ;  /* 0x0000000005007211 */ /* 0x002fe400078ec0ff */
[----:B------:R-:W-:-:S04]  /*26eb0*/  SHF.L.U32 R3, R3, 0x1f, RZ ;  /* 0x0000001f03037819 */ /* 0x000fc800000006ff */
[----:B------:R-:W0:Y:S02]  /*26ec0*/  SYNCS.PHASECHK.TRANS64.TRYWAIT P0, [R0+URZ+0x29820], R3 ;  /* 0x02982003000075a7 */ /* 0x000e24000800017f */
[----:B0-----:R-:W-:Y:S05]  /*26ed0*/  @!P0 BRA `(.L_x_783) ;  /* 0x00000034006c8947 */ /* 0x001fea0003800000 */
.L_x_923:
[----:B------:R-:W-:Y:S05]  /*26ee0*/  BSYNC B0 ;  /* 0x0000000000007941 */ /* 0x000fea0003800000 */
.L_x_782:
[----:B------:R-:W-:-:S03]  /*26ef0*/  UMOV UR4, 0xffffffff ;  /* 0xffffffff00047882 */ /* 0x000fc60000000000 */
[----:B------:R-:W-:Y:S05]  /*26f00*/  BRA.DIV UR4, `(.L_x_784) ;  /* 0x0000003604747947 */ /* 0x000fea000b800000 */
[----:B------:R-:W1:Y:S02]  /*26f10*/  S2R R2, SR_TID.X ;  /* 0x0000000000027919 */ /* 0x000e640000002100 */
[----:B-1----:R-:W-:-:S04]  /*26f20*/  SHF.R.U32.HI R2, RZ, 0x5, R2 ;  /* 0x00000005ff027819 */ /* 0x002fc80000011602 */
[----:B------:R-:W-:-:S05]  /*26f30*/  LOP3.LUT R2, R2, 0x3, RZ, 0xc0, !PT ;  /* 0x0000000302027812 */ /* 0x000fca00078ec0ff */
[----:B------:R1:W2:Y:S02]  /*26f40*/  SHFL.IDX PT, R14, R2, RZ, 0x1f ;  /* 0x00001fff020e7589 */ /* 0x0002a400000e0000 */
.L_x_926:
[----:B--2---:R-:W-:-:S13]  /*26f50*/  ISETP.NE.AND P0, PT, R14, RZ, PT ;  /* 0x000000ff0e00720c */ /* 0x004fda0003f05270 */
[----:B------:R-:W-:Y:S05]  /*26f60*/  @P0 BRA `(.L_x_470) ;  /* 0x0000000000b00947 */ /* 0x000fea0003800000 */
[----:B------:R-:W-:-:S03]  /*26f70*/  UMOV UR4, 0xffffffff ;  /* 0xffffffff00047882 */ /* 0x000fc60000000000 */
[----:B------:R-:W-:Y:S05]  /*26f80*/  BRA.DIV UR4, `(.L_x_785) ;  /* 0x0000003604887947 */ /* 0x000fea000b800000 */
[----:B------:R-:W-:-:S13]  /*26f90*/  ELECT P6, URZ, PT ;  /* 0x00000000003f782f */ /* 0x000fda00038c0000 */
.L_x_929:
[----:B------:R-:W-:Y:S05]  /*26fa0*/  @!P6 BRA `(.L_x_470) ;  /* 0x0000000000a0e947 */ /* 0x000fea0003800000 */
[----:B------:R-:W-:-:S06]  /*26fb0*/  ULOP3.LUT UR4, UR36, 0x2, URZ, 0xfc, !UPT ;  /* 0x0000000224047892 */ /* 0x000fcc000f8efc3f */
[----:B-1----:R-:W-:-:S05]  /*26fc0*/  IMAD.U32 R2, RZ, RZ, UR4 ;  /* 0x00000004ff027e24 */ /* 0x002fca000f8e00ff */
[----:B------:R-:W-:-:S13]  /*26fd0*/  ISETP.NE.AND P0, PT, R2, 0x3, PT ;  /* 0x000000030200780c */ /* 0x000fda0003f05270 */
[----:B------:R-:W-:Y:S05]  /*26fe0*/  @!P0 BRA `(.L_x_786) ;  /* 0x0000000000048947 */ /* 0x000fea0003800000 */
[----:B------:R-:W-:Y:S01]  /*26ff0*/  BPT.TRAP 0x1 ;  /* 0x000000040000795c */ /* 0x000fe20000300000 */
.L_x_786:
[----:B0-----:R-:W2:Y:S04]  /*27000*/  LDL R3, [R1+0x8] ;  /* 0x0000080001037983 */ /* 0x001ea80000100800 */
[----:B------:R-:W3:Y:S01]  /*27010*/  LDL.LU R7, [R1+0x14] ;  /* 0x0000140001077983 */ /* 0x000ee20000300800 */
[----:B------:R-:W-:-:S05]  /*27020*/  VIADD R2, R0, 0x29840 ;  /* 0x0002984000027836 */ /* 0x000fca0000000000 */
[C---:B--2---:R-:W-:Y:S01]  /*27030*/  LEA R6, R3.reuse, R2, 0x3 ;  /* 0x0000000203067211 */ /* 0x044fe200078e18ff */
[----:B------:R-:W-:Y:S01]  /*27040*/  VIADD R3, R3, 0x1 ;  /* 0x0000000103037836 */ /* 0x000fe20000000000 */
[----:B---3--:R-:W-:-:S04]  /*27050*/  SHF.L.U32 R5, R7, 0x1f, RZ ;  /* 0x0000001f07057819 */ /* 0x008fc800000006ff */
[C---:B------:R-:W-:Y:S01]  /*27060*/  ISETP.NE.AND P2, PT, R3.reuse, 0x2, PT ;  /* 0x000000020300780c */ /* 0x040fe20003f45270 */
[----:B------:R-:W0:Y:S03]  /*27070*/  SYNCS.PHASECHK.TRANS64.TRYWAIT P1, [R6+URZ], R5 ;  /* 0x00000005060075a7 */ /* 0x000e26000802017f */
[----:B------:R-:W-:Y:S02]  /*27080*/  SEL R4, RZ, 0x1, P2 ;  /* 0x00000001ff047807 */ /* 0x000fe40001000000 */
[----:B------:R-:W-:Y:S02]  /*27090*/  SEL R3, R3, RZ, P2 ;  /* 0x000000ff03037207 */ /* 0x000fe40001000000 */
[----:B------:R-:W-:-:S03]  /*270a0*/  LOP3.LUT R4, R7, R4, RZ, 0x3c, !PT ;  /* 0x0000000407047212 */ /* 0x000fc600078e3cff */
[----:B------:R-:W-:Y:S01]  /*270b0*/  IMAD R7, R3, 0x8, R2 ;  /* 0x0000000803077824 */ /* 0x000fe200078e0202 */
[----:B------:R-:W-:Y:S01]  /*270c0*/  SHF.L.U32 R2, R4, 0x1f, RZ ;  /* 0x0000001f04027819 */ /* 0x000fe200000006ff */
[----:B0-----:R-:W-:Y:S06]  /*270d0*/  @!P1 BRA `(.L_x_787) ;  /* 0x0000003400549947 */ /* 0x001fec0003800000 */
.L_x_930:
[----:B------:R-:W1:Y:S02]  /*270e0*/  SYNCS.PHASECHK.TRANS64.TRYWAIT P1, [R7+URZ], R2 ;  /* 0x00000002070075a7 */ /* 0x000e64000802017f */
[----:B-1----:R-:W-:Y:S05]  /*270f0*/  @!P1 BRA `(.L_x_788) ;  /* 0x0000003400609947 */ /* 0x002fea0003800000 */
.L_x_931:
[----:B------:R-:W-:Y:S05]  /*27100*/  @!P0 BRA `(.L_x_789) ;  /* 0x0000000000048947 */ /* 0x000fea0003800000 */
[----:B------:R-:W-:Y:S01]  /*27110*/  BPT.TRAP 0x1 ;  /* 0x000000040000795c */ /* 0x000fe20000300000 */
.L_x_789:
[----:B------:R-:W2:Y:S02]  /*27120*/  LDL.LU R4, [R1+0x8] ;  /* 0x0000080001047983 */ /* 0x000ea40000300800 */
[----:B--2---:R-:W-:-:S04]  /*27130*/  IMAD R4, R4, 0x8, R0 ;  /* 0x0000000804047824 */ /* 0x004fc800078e0200 */
[----:B------:R-:W2:Y:S02]  /*27140*/  SYNCS.PHASECHK.TRANS64.TRYWAIT P1, [R4+URZ+0x29860], R5 ;  /* 0x02986005040075a7 */ /* 0x000ea4000802017f */
[----:B--2---:R-:W-:Y:S05]  /*27150*/  @!P1 BRA `(.L_x_790) ;  /* 0x00000034005c9947 */ /* 0x004fea0003800000 */
.L_x_932:
[----:B------:R-:W-:Y:S05]  /*27160*/  @!P0 BRA `(.L_x_791) ;  /* 0x0000000000048947 */ /* 0x000fea0003800000 */
[----:B------:R-:W-:Y:S01]  /*27170*/  BPT.TRAP 0x1 ;  /* 0x000000040000795c */ /* 0x000fe20000300000 */
.L_x_791:
[----:B------:R-:W-:-:S04]  /*27180*/  LEA R3, R3, R0, 0x3 ;  /* 0x0000000003037211 */ /* 0x000fc800078e18ff */
[----:B------:R-:W3:Y:S02]  /*27190*/  SYNCS.PHASECHK.TRANS64.TRYWAIT P1, [R3+URZ+0x29860], R2 ;  /* 0x02986002030075a7 */ /* 0x000ee4000802017f */
[----:B---3--:R-:W-:Y:S05]  /*271a0*/  @!P1 BRA `(.L_x_792) ;  /* 0x00000034005c9947 */ /* 0x008fea0003800000 */
.L_x_933:
[----:B------:R-:W-:Y:S05]  /*271b0*/  @!P0 BRA `(.L_x_793) ;  /* 0x0000000000048947 */ /* 0x000fea0003800000 */
[----:B------:R-:W-:Y:S01]  /*271c0*/  BPT.TRAP 0x1 ;  /* 0x000000040000795c */ /* 0x000fe20000300000 */
.L_x_793:
[----:B------:R-:W4:Y:S02]  /*271d0*/  SYNCS.PHASECHK.TRANS64.TRYWAIT P0, [R4+URZ+0x29880], R5 ;  /* 0x02988005040075a7 */ /* 0x000f24000800017f */
[----:B----4-:R-:W-:Y:S05]  /*271e0*/  @!P0 BRA `(.L_x_794) ;  /* 0x0000003400608947 */ /* 0x010fea0003800000 */
.L_x_795:
[----:B------:R0:W0:Y:S02]  /*271f0*/  SYNCS.PHASECHK.TRANS64.TRYWAIT P0, [R3+URZ+0x29880], R2 ;  /* 0x02988002030075a7 */ /* 0x000024000800017f */
[----:B0-----:R-:W-:Y:S05]  /*27200*/  @!P0 NANOSLEEP.SYNCS 0x989680 ;  /* 0x009896800000895d */ /* 0x001fea0003900000 */
[----:B------:R-:W0:Y:S02]  /*27210*/  @!P0 SYNCS.PHASECHK.TRANS64 P0, [R3+URZ+0x29880], R2 ;  /* 0x02988002030085a7 */ /* 0x000e24000800007f */
[----:B0-----:R-:W-:Y:S05]  /*27220*/  @!P0 BRA `(.L_x_795) ;  /* 0xfffffffc00f08947 */ /* 0x001fea000383ffff */
.L_x_470:
[----:B------:R-:W-:Y:S05]  /*27230*/  BSYNC B8 ;  /* 0x0000000000087941 */ /* 0x000fea0003800000 */
.L_x_467:
[----:B------:R-:W-:Y:S05]  /*27240*/  EXIT ;  /* 0x000000000000794d */ /* 0x000fea0003800000 */
.L_x_488:
[----:B---3--:R3:W4:Y:S02]  /*27250*/  SYNCS.PHASECHK.TRANS64.TRYWAIT P5, [R97+URZ+0x29890], R98 ;  /* 0x02989062610075a7 */ /* 0x00872400080a017f */
[----:B----4-:R-:W-:Y:S05]  /*27260*/  @!P5 NANOSLEEP.SYNCS 0x989680 ;  /* 0x009896800000d95d */ /* 0x010fea0003900000 */
[----:B------:R-:W4:Y:S02]  /*27270*/  @!P5 SYNCS.PHASECHK.TRANS64 P5, [R97+URZ+0x29890], R98 ;  /* 0x029890626100d5a7 */ /* 0x000f2400080a007f */
[----:B----4-:R-:W-:Y:S05]  /*27280*/  @!P5 BRA `(.L_x_488) ;  /* 0xfffffffc00f0d947 */ /* 0x010fea000383ffff */
[----:B------:R-:W-:Y:S05]  /*27290*/  BRA `(.L_x_796) ;  /* 0xfffffdc000947947 */ /* 0x000fea000383ffff */
.L_x_542:
[----:B--2---:R2:W4:Y:S02]  /*272a0*/  SYNCS.PHASECHK.TRANS64.TRYWAIT P5, [R97+URZ+0x29890], R98 ;  /* 0x02989062610075a7 */ /* 0x00452400080a017f */
[----:B----4-:R-:W-:Y:S05]  /*272b0*/  @!P5 NANOSLEEP.SYNCS 0x989680 ;  /* 0x009896800000d95d */ /* 0x010fea0003900000 */
[----:B------:R-:W4:Y:S02]  /*272c0*/  @!P5 SYNCS.PHASECHK.TRANS64 P5, [R97+URZ+0x29890], R98 ;  /* 0x029890626100d5a7 */ /* 0x000f2400080a007f */
[----:B----4-:R-:W-:Y:S05]  /*272d0*/  @!P5 BRA `(.L_x_542) ;  /* 0xfffffffc00f0d947 */ /* 0x010fea000383ffff */
[----:B------:R-:W-:Y:S05]  /*272e0*/  BRA `(.L_x_797) ;  /* 0xfffffe1c00d87947 */ /* 0x000fea000383ffff */
.L_x_567:
[----:B-1----:R1:W2:Y:S02]  /*272f0*/  SYNCS.PHASECHK.TRANS64.TRYWAIT P2, [R97+URZ+0x29890], R98 ;  /* 0x02989062610075a7 */ /* 0x0022a4000804017f */
[----:B--2---:R-:W-:Y:S05]  /*27300*/  @!P2 NANOSLEEP.SYNCS 0x989680 ;  /* 0x009896800000a95d */ /* 0x004fea0003900000 */
[----:B------:R-:W2:Y:S02]  /*27310*/  @!P2 SYNCS.PHASECHK.TRANS64 P2, [R97+URZ+0x29890], R98 ;  /* 0x029890626100a5a7 */ /* 0x000ea4000804007f */
[----:B--2---:R-:W-:Y:S05]  /*27320*/  @!P2 BRA `(.L_x_567) ;  /* 0xfffffffc00f0a947 */ /* 0x004fea000383ffff */
[----:B------:R-:W-:Y:S05]  /*27330*/  BRA `(.L_x_798) ;  /* 0xfffffe7c00887947 */ /* 0x000fea000383ffff */
.L_x_573:
[----:B-1----:R1:W2:Y:S02]  /*27340*/  SYNCS.PHASECHK.TRANS64.TRYWAIT P1, [R97+URZ+0x298b0], R98 ;  /* 0x0298b062610075a7 */ /* 0x0022a4000802017f */
[----:B--2---:R-:W-:Y:S05]  /*27350*/  @!P1 NANOSLEEP.SYNCS 0x989680 ;  /* 0x009896800000995d */ /* 0x004fea0003900000 */
[----:B------:R-:W2:Y:S02]  /*27360*/  @!P1 SYNCS.PHASECHK.TRANS64 P1, [R97+URZ+0x298b0], R98 ;  /* 0x0298b062610095a7 */ /* 0x000ea4000802007f */
[----:B--2---:R-:W-:Y:S05]  /*27370*/  @!P1 BRA `(.L_x_573) ;  /* 0xfffffffc00f09947 */ /* 0x004fea000383ffff */
[----:B------:R-:W-:Y:S05]  /*27380*/  BRA `(.L_x_799) ;  /* 0xfffffe8000887947 */ /* 0x000fea000383ffff */
.L_x_581:
[----:B------:R-:W-:Y:S01]  /*27390*/  BSSY B0, `(.L_x_800) ;  /* 0x0000008000007945 */ /* 0x000fe20003800000 */
[----:B------:R-:W-:Y:S01]  /*273a0*/  IMAD.MOV.U32 R13, RZ, RZ, R234 ;  /* 0x000000ffff0d7224 */ /* 0x000fe200078e00ea */
[----:B------:R-:W-:Y:S01]  /*273b0*/  MOV R15, 0xffffffff ;  /* 0xffffffff000f7802 */ /* 0x000fe20000000f00 */
[----:B------:R-:W-:Y:S02]  /*273c0*/  IMAD.MOV.U32 R12, RZ, RZ, RZ ;  /* 0x000000ffff0c7224 */ /* 0x000fe400078e00ff */
[----:B------:R-:W-:-:S07]  /*273d0*/  IMAD.MOV.U32 R11, RZ, RZ, 0x1f ;  /* 0x0000001fff0b7424 */ /* 0x000fce00078e00ff */
[----:B-----5:R-:W-:Y:S05]  /*273e0*/  WARPSYNC.COLLECTIVE R15, `(.L_x_801) ;  /* 0x000000000f087348 */ /* 0x020fea0003c00000 */
[----:B------:R0:W1:Y:S02]  /*273f0*/  SHFL.IDX P6, R14, R13, R12, R11 ;  /* 0x0000000c0d0e7389 */ /* 0x00006400000c000b */
[----:B01---5:R-:W-:Y:S01]  /*27400*/  ENDCOLLECTIVE ;  /* 0x000000000000791b */ /* 0x023fe20003800000 */
.L_x_801:
[----:B------:R-:W-:Y:S05]  /*27410*/  BSYNC B0 ;  /* 0x0000000000007941 */ /* 0x000fea0003800000 */
.L_x_800:
[----:B------:R-:W-:Y:S01]  /*27420*/  IMAD.MOV.U32 R201, RZ, RZ, R14 ;  /* 0x000000ffffc97224 */ /* 0x000fe200078e000e */
[----:B------:R-:W-:Y:S06]  /*27430*/  BRA `(.L_x_802) ;  /* 0xfffffe8800e07947 */ /* 0x000fec000383ffff */
.L_x_591:
[----:B------:R-:W-:Y:S01]  /*27440*/  BSSY B1, `(.L_x_803) ;  /* 0x0000008000017945 */ /* 0x000fe20003800000 */
[----:B------:R-:W-:Y:S01]  /*27450*/  IMAD.MOV.U32 R13, RZ, RZ, R26 ;  /* 0x000000ffff0d7224 */ /* 0x000fe200078e001a */
[----:B------:R-:W-:Y:S01]  /*27460*/  MOV R11, 0x1e1f ;  /* 0x00001e1f000b7802 */ /* 0x000fe20000000f00 */
[----:B------:R-:W-:Y:S02]  /*27470*/  IMAD.MOV.U32 R12, RZ, RZ, RZ ;  /* 0x000000ffff0c7224 */ /* 0x000fe400078e00ff */
[----:B------:R-:W-:-:S07]  /*27480*/  IMAD.MOV.U32 R15, RZ, RZ, -0x1 ;  /* 0xffffffffff0f7424 */ /* 0x000fce00078e00ff */
[----:B0-----:R-:W-:Y:S05]  /*27490*/  WARPSYNC.COLLECTIVE R15, `(.L_x_804) ;  /* 0x000000000f087348 */ /* 0x001fea0003c00000 */
[----:B------:R1:W2:Y:S02]  /*274a0*/  SHFL.IDX P6, R14, R13, R12, R11 ;  /* 0x0000000c0d0e7389 */ /* 0x0002a400000c000b */
[----:B012---:R-:W-:Y:S01]  /*274b0*/  ENDCOLLECTIVE ;  /* 0x000000000000791b */ /* 0x007fe20003800000 */
.L_x_804:
[----:B------:R-:W-:Y:S05]  /*274c0*/  BSYNC B1 ;  /* 0x0000000000017941 */ /* 0x000fea0003800000 */
.L_x_803:
[----:B------:R-:W-:Y:S01]  /*274d0*/  IMAD.MOV.U32 R13, RZ, RZ, R24 ;  /* 0x000000ffff0d7224 */ /* 0x000fe200078e0018 */
[----:B------:R-:W-:Y:S01]  /*274e0*/  MOV R12, RZ ;  /* 0x000000ff000c7202 */ /* 0x000fe20000000f00 */
[----:B------:R-:W-:Y:S02]  /*274f0*/  IMAD.MOV.U32 R11, RZ, RZ, 0x1e1f ;  /* 0x00001e1fff0b7424 */ /* 0x000fe400078e00ff */
[----:B------:R-:W-:Y:S02]  /*27500*/  IMAD.MOV.U32 R15, RZ, RZ, -0x1 ;  /* 0xffffffffff0f7424 */ /* 0x000fe400078e00ff */
[----:B------:R-:W-:-:S07]  /*27510*/  IMAD.MOV.U32 R3, RZ, RZ, R14 ;  /* 0x000000ffff037224 */ /* 0x000fce00078e000e */
[----:B------:R-:W-:Y:S05]  /*27520*/  WARPSYNC.COLLECTIVE R15, `(.L_x_805) ;  /* 0x000000000f087348 */ /* 0x000fea0003c00000 */
[----:B------:R0:W1:Y:S02]  /*27530*/  SHFL.IDX P6, R14, R13, R12, R11 ;  /* 0x0000000c0d0e7389 */ /* 0x00006400000c000b */
[----:B01----:R-:W-:Y:S01]  /*27540*/  ENDCOLLECTIVE ;  /* 0x000000000000791b */ /* 0x003fe20003800000 */
.L_x_805:
[----:B------:R-:W-:Y:S01]  /*27550*/  MOV R13, R27 ;  /* 0x0000001b000d7202 */ /* 0x000fe20000000f00 */
[----:B------:R-:W-:-:S07]  /*27560*/  IMAD.MOV.U32 R5, RZ, RZ, R14 ;  /* 0x000000ffff057224 */ /* 0x000fce00078e000e */
[----:B------:R-:W-:Y:S05]  /*27570*/  WARPSYNC.COLLECTIVE R15, `(.L_x_806) ;  /* 0x000000000f087348 */ /* 0x000fea0003c00000 */
[----:B------:R0:W1:Y:S02]  /*27580*/  SHFL.IDX P6, R14, R13, R12, R11 ;  /* 0x0000000c0d0e7389 */ /* 0x00006400000c000b */
[----:B01----:R-:W-:Y:S01]  /*27590*/  ENDCOLLECTIVE ;  /* 0x000000000000791b */ /* 0x003fe20003800000 */
.L_x_806:
[----:B------:R-:W-:Y:S02]  /*275a0*/  IMAD.MOV.U32 R13, RZ, RZ, R144 ;  /* 0x000000ffff0d7224 */ /* 0x000fe400078e0090 */
[----:B------:R-:W-:-:S07]  /*275b0*/  IMAD.MOV.U32 R7, RZ, RZ, R14 ;  /* 0x000000ffff077224 */ /* 0x000fce00078e000e */
[----:B------:R-:W-:Y:S05]  /*275c0*/  WARPSYNC.COLLECTIVE R15, `(.L_x_807) ;  /* 0x000000000f087348 */ /* 0x000fea0003c00000 */
[----:B------:R0:W1:Y:S02]  /*275d0*/  SHFL.IDX P6, R14, R13, R12, R11 ;  /* 0x0000000c0d0e7389 */ /* 0x00006400000c000b */
[----:B01----:R-:W-:Y:S01]  /*275e0*/  ENDCOLLECTIVE ;  /* 0x000000000000791b */ /* 0x003fe20003800000 */
.L_x_807:
[----:B------:R-:W-:Y:S05]  /*275f0*/  BRA `(.L_x_808) ;  /* 0xfffffe8c00cc7947 */ /* 0x000fea000383ffff */
.L_x_595:
[----:B-1----:R1:W2:Y:S02]  /*27600*/  SYNCS.PHASECHK.TRANS64.TRYWAIT P0, [R16+URZ+0x29800], R5 ;  /* 0x02980005100075a7 */ /* 0x0022a4000800017f */
[----:B--2---:R-:W-:Y:S05]  /*27610*/  @!P0 NANOSLEEP.SYNCS 0x989680 ;  /* 0x009896800000895d */ /* 0x004fea0003900000 */
[----:B------:R-:W2:Y:S02]  /*27620*/  @!P0 SYNCS.PHASECHK.TRANS64 P0, [R16+URZ+0x29800], R5 ;  /* 0x02980005100085a7 */ /* 0x000ea4000800007f */
[----:B--2---:R-:W-:Y:S05]  /*27630*/  @!P0 BRA `(.L_x_595) ;  /* 0xfffffffc00f08947 */ /* 0x004fea000383ffff */
[----:B------:R-:W-:Y:S05]  /*27640*/  BRA `(.L_x_809) ;  /* 0xfffffe94000c7947 */ /* 0x000fea000383ffff */
.L_x_607:
[----:B------:R-:W-:Y:S01]  /*27650*/  BSSY B1, `(.L_x_810) ;  /* 0x0000008000017945 */ /* 0x000fe20003800000 */
[----:B------:R-:W-:Y:S01]  /*27660*/  IMAD.MOV.U32 R13, RZ, RZ, R26 ;  /* 0x000000ffff0d7224 */ /* 0x000fe200078e001a */
[----:B------:R-:W-:Y:S01]  /*27670*/  MOV R12, RZ ;  /* 0x000000ff000c7202 */ /* 0x000fe20000000f00 */
[----:B------:R-:W-:Y:S02]  /*27680*/  IMAD.MOV.U32 R11, RZ, RZ, 0x1e1f ;  /* 0x00001e1fff0b7424 */ /* 0x000fe400078e00ff */
[----:B------:R-:W-:-:S07]  /*27690*/  IMAD.MOV.U32 R15, RZ, RZ, -0x1 ;  /* 0xffffffffff0f7424 */ /* 0x000fce00078e00ff */
[----:B0-----:R-:W-:Y:S05]  /*276a0*/  WARPSYNC.COLLECTIVE R15, `(.L_x_811) ;  /* 0x000000000f087348 */ /* 0x001fea0003c00000 */
[----:B------:R1:W2:Y:S02]  /*276b0*/  SHFL.IDX P6, R14, R13, R12, R11 ;  /* 0x0000000c0d0e7389 */ /* 0x0002a400000c000b */
[----:B012---:R-:W-:Y:S01]  /*276c0*/  ENDCOLLECTIVE ;  /* 0x000000000000791b */ /* 0x007fe20003800000 */
.L_x_811:
[----:B------:R-:W-:Y:S05]  /*276d0*/  BSYNC B1 ;  /* 0x0000000000017941 */ /* 0x000fea0003800000 */
.L_x_810:
[----:B------:R-:W-:Y:S01]  /*276e0*/  MOV R13, R24 ;  /* 0x00000018000d7202 */ /* 0x000fe20000000f00 */
[----:B------:R-:W-:Y:S02]  /*276f0*/  IMAD.MOV.U32 R12, RZ, RZ, RZ ;  /* 0x000000ffff0c7224 */ /* 0x000fe400078e00ff */
[----:B------:R-:W-:Y:S02]  /*27700*/  IMAD.MOV.U32 R11, RZ, RZ, 0x1e1f ;  /* 0x00001e1fff0b7424 */ /* 0x000fe400078e00ff */
[----:B------:R-:W-:Y:S02]  /*27710*/  IMAD.MOV.U32 R15, RZ, RZ, -0x1 ;  /* 0xffffffffff0f7424 */ /* 0x000fe400078e00ff */
[----:B------:R-:W-:-:S07]  /*27720*/  IMAD.MOV.U32 R0, RZ, RZ, R14 ;  /* 0x000000ffff007224 */ /* 0x000fce00078e000e */
[----:B------:R-:W-:Y:S05]  /*27730*/  WARPSYNC.COLLECTIVE R15, `(.L_x_812) ;  /* 0x000000000f087348 */ /* 0x000fea0003c00000 */
[----:B------:R0:W1:Y:S02]  /*27740*/  SHFL.IDX P6, R14, R13, R12, R11 ;  /* 0x0000000c0d0e7389 */ /* 0x00006400000c000b */
[----:B01----:R-:W-:Y:S01]  /*27750*/  ENDCOLLECTIVE ;  /* 0x000000000000791b */ /* 0x003fe20003800000 */
.L_x_812:
[----:B------:R-:W-:Y:S01]  /*27760*/  IMAD.MOV.U32 R13, RZ, RZ, R27 ;  /* 0x000000ffff0d7224 */ /* 0x000fe200078e001b */
[----:B------:R-:W-:-:S07]  /*27770*/  MOV R3, R14 ;  /* 0x0000000e00037202 */ /* 0x000fce0000000f00 */
[----:B------:R-:W-:Y:S05]  /*27780*/  WARPSYNC.COLLECTIVE R15, `(.L_x_813) ;  /* 0x000000000f087348 */ /* 0x000fea0003c00000 */
[----:B------:R0:W1:Y:S02]  /*27790*/  SHFL.IDX P6, R14, R13, R12, R11 ;  /* 0x0000000c0d0e7389 */ /* 0x00006400000c000b */
[----:B01----:R-:W-:Y:S01]  /*277a0*/  ENDCOLLECTIVE ;  /* 0x000000000000791b */ /* 0x003fe20003800000 */
.L_x_813:
[----:B------:R-:W-:Y:S02]  /*277b0*/  IMAD.MOV.U32 R13, RZ, RZ, R144 ;  /* 0x000000ffff0d7224 */ /* 0x000fe400078e0090 */
[----:B------:R-:W-:-:S07]  /*277c0*/  IMAD.MOV.U32 R20, RZ, RZ, R14 ;  /* 0x000000ffff147224 */ /* 0x000fce00078e000e */
[----:B------:R-:W-:Y:S05]  /*277d0*/  WARPSYNC.COLLECTIVE R15, `(.L_x_814) ;  /* 0x000000000f087348 */ /* 0x000fea0003c00000 */
[----:B------:R0:W1:Y:S02]  /*277e0*/  SHFL.IDX P6, R14, R13, R12, R11 ;  /* 0x0000000c0d0e7389 */ /* 0x00006400000c000b */
[----:B01----:R-:W-:Y:S01]  /*277f0*/  ENDCOLLECTIVE ;  /* 0x000000000000791b */ /* 0x003fe20003800000 */
.L_x_814:
[----:B------:R-:W-:Y:S01]  /*27800*/  MOV R21, R14 ;  /* 0x0000000e00157202 */ /* 0x000fe20000000f00 */
[----:B------:R-:W-:Y:S06]  /*27810*/  BRA `(.L_x_815) ;  /* 0xfffffec0005c7947 */ /* 0x000fec000383ffff */
.L_x_611:
[----:B--2---:R2:W3:Y:S02]  /*27820*/  SYNCS.PHASECHK.TRANS64.TRYWAIT P0, [R16+URZ+0x29800], R21 ;  /* 0x02980015100075a7 */ /* 0x0044e4000800017f */
[----:B---3--:R-:W-:Y:S05]  /*27830*/  @!P0 NANOSLEEP.SYNCS 0x989680 ;  /* 0x009896800000895d */ /* 0x008fea0003900000 */
[----:B------:R-:W3:Y:S02]  /*27840*/  @!P0 SYNCS.PHASECHK.TRANS64 P0, [R16+URZ+0x29800], R21 ;  /* 0x02980015100085a7 */ /* 0x000ee4000800007f */
[----:B---3--:R-:W-:Y:S05]  /*27850*/  @!P0 BRA `(.L_x_611) ;  /* 0xfffffffc00f08947 */ /* 0x008fea000383ffff */
[----:B------:R-:W-:Y:S05]  /*27860*/  BRA `(.L_x_816) ;  /* 0xfffffec400607947 */ /* 0x000fea000383ffff */
.L_x_619:
[----:B-1----:R1:W2:Y:S02]  /*27870*/  SYNCS.PHASECHK.TRANS64.TRYWAIT P2, [R3+URZ+0x29830], R0 ;  /* 0x02983000030075a7 */ /* 0x0022a4000804017f */
[----:B--2---:R-:W-:Y:S05]  /*27880*/  @!P2 NANOSLEEP.SYNCS 0x989680 ;  /* 0x009896800000a95d */ /* 0x004fea0003900000 */
[----:B------:R-:W2:Y:S02]  /*27890*/  @!P2 SYNCS.PHASECHK.TRANS64 P2, [R3+URZ+0x29830], R0 ;  /* 0x029830000300a5a7 */ /* 0x000ea4000804007f */
[----:B--2---:R-:W-:Y:S05]  /*278a0*/  @!P2 BRA `(.L_x_619) ;  /* 0xfffffffc00f0a947 */ /* 0x004fea000383ffff */
[----:B------:R-:W-:Y:S05]  /*278b0*/  BRA `(.L_x_618) ;  /* 0xfffffef400947947 */ /* 0x000fea000383ffff */
.L_x_625:
[----:B-1----:R1:W2:Y:S02]  /*278c0*/  SYNCS.PHASECHK.TRANS64.TRYWAIT P2, [R11+URZ+0x29830], R10 ;  /* 0x0298300a0b0075a7 */ /* 0x0022a4000804017f */
[----:B--2---:R-:W-:Y:S05]  /*278d0*/  @!P2 NANOSLEEP.SYNCS 0x989680 ;  /* 0x009896800000a95d */ /* 0x004fea0003900000 */
[----:B------:R-:W2:Y:S02]  /*278e0*/  @!P2 SYNCS.PHASECHK.TRANS64 P2, [R11+URZ+0x29830], R10 ;  /* 0x0298300a0b00a5a7 */ /* 0x000ea4000804007f */
[----:B--2---:R-:W-:Y:S05]  /*278f0*/  @!P2 BRA `(.L_x_625) ;  /* 0xfffffffc00f0a947 */ /* 0x004fea000383ffff */
[----:B------:R-:W-:Y:S05]  /*27900*/  BRA `(.L_x_624) ;  /* 0xffffff2c00607947 */ /* 0x000fea000383ffff */
.L_x_629:
[----:B-1----:R1:W2:Y:S02]  /*27910*/  SYNCS.PHASECHK.TRANS64.TRYWAIT P1, [R11+URZ+0x29850], R8 ;  /* 0x029850080b0075a7 */ /* 0x0022a4000802017f */
[----:B--2---:R-:W-:Y:S05]  /*27920*/  @!P1 NANOSLEEP.SYNCS 0x989680 ;  /* 0x009896800000995d */ /* 0x004fea0003900000 */
[----:B------:R-:W2:Y:S02]  /*27930*/  @!P1 SYNCS.PHASECHK.TRANS64 P1, [R11+URZ+0x29850], R8 ;  /* 0x029850080b0095a7 */ /* 0x000ea4000802007f */
[----:B--2---:R-:W-:Y:S05]  /*27940*/  @!P1 BRA `(.L_x_629) ;  /* 0xfffffffc00f09947 */ /* 0x004fea000383ffff */
[----:B------:R-:W-:Y:S05]  /*27950*/  BRA `(.L_x_626) ;  /* 0xffffff3c009c7947 */ /* 0x000fea000383ffff */
.L_x_635:
[----:B-1----:R1:W2:Y:S02]  /*27960*/  SYNCS.PHASECHK.TRANS64.TRYWAIT P1, [R15+URZ+0x29850], R0 ;  /* 0x029850000f0075a7 */ /* 0x0022a4000802017f */
[----:B--2---:R-:W-:Y:S05]  /*27970*/  @!P1 NANOSLEEP.SYNCS 0x989680 ;  /* 0x009896800000995d */ /* 0x004fea0003900000 */
[----:B------:R-:W2:Y:S02]  /*27980*/  @!P1 SYNCS.PHASECHK.TRANS64 P1, [R15+URZ+0x29850], R0 ;  /* 0x029850000f0095a7 */ /* 0x000ea4000802007f */
[----:B--2---:R-:W-:Y:S05]  /*27990*/  @!P1 BRA `(.L_x_635) ;  /* 0xfffffffc00f09947 */ /* 0x004fea000383ffff */
[----:B------:R-:W-:Y:S05]  /*279a0*/  BRA `(.L_x_634) ;  /* 0xffffff5c00b07947 */ /* 0x000fea000383ffff */
.L_x_639:
[----:B------:R-:W-:Y:S01]  /*279b0*/  IMAD.MOV.U32 R12, RZ, RZ, R0 ;  /* 0x000000ffff0c7224 */ /* 0x000fe200078e0000 */
[----:B------:R-:W-:Y:S01]  /*279c0*/  SEL R5, R96, R97, P0 ;  /* 0x0000006160057207 */ /* 0x000fe20000000000 */
[----:B------:R-:W-:Y:S01]  /*279d0*/  IMAD.MOV.U32 R11, RZ, RZ, 0x1c1f ;  /* 0x00001c1fff0b7424 */ /* 0x000fe200078e00ff */
[----:B------:R-:W-:Y:S01]  /*279e0*/  SEL R7, R97, R96, P0 ;  /* 0x0000006061077207 */ /* 0x000fe20000000000 */
[----:B------:R-:W-:Y:S01]  /*279f0*/  IMAD.MOV.U32 R15, RZ, RZ, -0x1 ;  /* 0xffffffffff0f7424 */ /* 0x000fe200078e00ff */
[----:B------:R-:W-:Y:S02]  /*27a00*/  SEL R9, R92, R93, P0 ;  /* 0x0000005d5c097207 */ /* 0x000fe40000000000 */
[----:B------:R-:W-:-:S07]  /*27a10*/  SEL R21, R93, R92, P0 ;  /* 0x0000005c5d157207 */ /* 0x000fce0000000000 */
[----:B-1---5:R-:W-:Y:S05]  /*27a20*/  WARPSYNC.COLLECTIVE R15, `(.L_x_817) ;  /* 0x000000000f087348 */ /* 0x022fea0003c00000 */
[----:B------:R0:W2:Y:S02]  /*27a30*/  SHFL.IDX P6, R14, R13, R12, R11 ;  /* 0x0000000c0d0e7389 */ /* 0x0000a400000c000b */
[----:B012--5:R-:W-:Y:S01]  /*27a40*/  ENDCOLLECTIVE ;  /* 0x000000000000791b */ /* 0x027fe20003800000 */
.L_x_817:
[----:B------:R-:W-:Y:S02]  /*27a50*/  SEL R25, R48, R45, P0 ;  /* 0x0000002d30197207 */ /* 0x000fe40000000000 */
[----:B------:R-:W-:Y:S02]  /*27a60*/  SEL R27, R45, R48, P0 ;  /* 0x000000302d1b7207 */ /* 0x000fe40000000000 */
[----:B------:R-:W-:Y:S02]  /*27a70*/  SEL R29, R40, R37, P0 ;  /* 0x00000025281d7207 */ /* 0x000fe40000000000 */
[----:B------:R-:W-:Y:S02]  /*27a80*/  SEL R31, R37, R40, P0 ;  /* 0x00000028251f7207 */ /* 0x000fe40000000000 */
[----:B------:R-:W-:Y:S02]  /*27a90*/  SEL R45, R65, R68, P0 ;  /* 0x00000044412d7207 */ /* 0x000fe40000000000 */
[----:B------:R-:W-:-:S02]  /*27aa0*/  SEL R49, R68, R65, P0 ;  /* 0x0000004144317207 */ /* 0x000fc40000000000 */
[----:B------:R-:W-:Y:S01]  /*27ab0*/  SEL R63, R38, R67, P0 ;  /* 0x00000043263f7207 */ /* 0x000fe20000000000 */
[----:B------:R-:W-:Y:S01]  /*27ac0*/  IMAD.MOV.U32 R13, RZ, RZ, R3 ;  /* 0x000000ffff0d7224 */ /* 0x000fe200078e0003 */
[----:B------:R-:W-:Y:S01]  /*27ad0*/  SEL R65, R67, R38, P0 ;  /* 0x0000002643417207 */ /* 0x000fe20000000000 */
[----:B------:R-:W-:Y:S01]  /*27ae0*/  IMAD.MOV.U32 R12, RZ, RZ, R2 ;  /* 0x000000ffff0c7224 */ /* 0x000fe200078e0002 */
[----:B------:R-:W-:Y:S02]  /*27af0*/  SEL R67, R30, R69, P0 ;  /* 0x000000451e437207 */ /* 0x000fe40000000000 */
[----:B------:R-:W-:Y:S02]  /*27b00*/  SEL R69, R69, R30, P0 ;  /* 0x0000001e45457207 */ /* 0x000fe40000000000 */
[----:B------:R-:W-:Y:S02]  /*27b10*/  SEL R33, R32, R35, P0 ;  /* 0x0000002320217207 */ /* 0x000fe40000000000 */
[----:B------:R-:W-:-:S02]  /*27b20*/  SEL R35, R35, R32, P0 ;  /* 0x0000002023237207 */ /* 0x000fc40000000000 */
[----:B------:R-:W-:-:S07]  /*27b30*/  MOV R6, R14 ;  /* 0x0000000e00067202 */ /* 0x000fce0000000f00 */
[----:B------:R-:W-:Y:S05]  /*27b40*/  WARPSYNC.COLLECTIVE R15, `(.L_x_818) ;  /* 0x000000000f087348 */ /* 0x000fea0003c00000 */
[----:B------:R0:W1:Y:S02]  /*27b50*/  SHFL.IDX P6, R14, R13, R12, R11 ;  /* 0x0000000c0d0e7389 */ /* 0x00006400000c000b */
[----:B01----:R-:W-:Y:S01]  /*27b60*/  ENDCOLLECTIVE ;  /* 0x000000000000791b */ /* 0x003fe20003800000 */
.L_x_818:
        /* <DEDUP_REMOVED lines=8> */
[----:B------:R-:W-:Y:S02]  /*27bf0*/  MOV R13, R5 ;  /* 0x00000005000d7202 */ /* 0x000fe40000000f00 */
[----:B------:R-:W-:Y:S02]  /*27c00*/  SEL R53, R60, R57, P0 ;  /* 0x000000393c357207 */ /* 0x000fe40000000000 */
[----:B------:R-:W-:Y:S02]  /*27c10*/  SEL R55, R56, R59, P0 ;  /* 0x0000003b38377207 */ /* 0x000fe40000000000 */
[----:B------:R-:W-:Y:S02]  /*27c20*/  SEL R57, R59, R56, P0 ;  /* 0x000000383b397207 */ /* 0x000fe40000000000 */
[----:B------:R-:W-:Y:S01]  /*27c30*/  SEL R59, R61, R42, P0 ;  /* 0x0000002a3d3b7207 */ /* 0x000fe20000000000 */
[----:B------:R-:W-:Y:S01]  /*27c40*/  IMAD.MOV.U32 R3, RZ, RZ, R14 ;  /* 0x000000ffff037224 */ /* 0x000fe200078e000e */
[----:B------:R-:W-:-:S07]  /*27c50*/  SEL R61, R42, R61, P0 ;  /* 0x0000003d2a3d7207 */ /* 0x000fce0000000000 */
[----:B------:R-:W-:Y:S05]  /*27c60*/  WARPSYNC.COLLECTIVE R15, `(.L_x_819) ;  /* 0x000000000f087348 */ /* 0x000fea0003c00000 */
[----:B------:R0:W1:Y:S02]  /*27c70*/  SHFL.IDX P6, R14, R13, R12, R11 ;  /* 0x0000000c0d0e7389 */ /* 0x00006400000c000b */
[----:B01----:R-:W-:Y:S01]  /*27c80*/  ENDCOLLECTIVE ;  /* 0x000000000000791b */ /* 0x003fe20003800000 */
.L_x_819:
[----:B------:R-:W-:Y:S02]  /*27c90*/  SEL R75, R77, R44, P0 ;  /* 0x0000002c4d4b7207 */ /* 0x000fe40000000000 */
[----:B------:R-:W-:Y:S02]  /*27ca0*/  SEL R77, R44, R77, P0 ;  /* 0x0000004d2c4d7207 */ /* 0x000fe40000000000 */
[----:B------:R-:W-:Y:S02]  /*27cb0*/  SEL R4, R6, R3, P0 ;  /* 0x0000000306047207 */ /* 0x000fe40000000000 */
[----:B------:R-:W-:Y:S01]  /*27cc0*/  SEL R6, R3, R6, P0 ;  /* 0x0000000603067207 */ /* 0x000fe20000000000 */
[----:B------:R-:W-:Y:S01]  /*27cd0*/  IMAD.MOV.U32 R13, RZ, RZ, R7 ;  /* 0x000000ffff0d7224 */ /* 0x000fe200078e0007 */
[----:B------:R-:W-:Y:S01]  /*27ce0*/  MOV R12, R2 ;  /* 0x00000002000c7202 */ /* 0x000fe20000000f00 */
[----:B------:R-:W-:-:S07]  /*27cf0*/  IMAD.MOV.U32 R10, RZ, RZ, R14 ;  /* 0x000000ffff0a7224 */ /* 0x000fce00078e000e */
[----:B------:R-:W-:Y:S05]  /*27d00*/  WARPSYNC.COLLECTIVE R15, `(.L_x_820) ;  /* 0x000000000f087348 */ /* 0x000fea0003c00000 */
[----:B------:R0:W1:Y:S02]  /*27d10*/  SHFL.IDX P6, R14, R13, R12, R11 ;  /* 0x0000000c0d0e7389 */ /* 0x00006400000c000b */
[----:B01----:R-:W-:Y:S01]  /*27d20*/  ENDCOLLECTIVE ;  /* 0x000000000000791b */ /* 0x003fe20003800000 */
.L_x_820:
[----:B------:R-:W-:Y:S02]  /*27d30*/  IMAD.MOV.U32 R13, RZ, RZ, R9 ;  /* 0x000000ffff0d7224 */ /* 0x000fe400078e0009 */
[----:B------:R-:W-:Y:S02]  /*27d40*/  IMAD.MOV.U32 R12, RZ, RZ, R0 ;  /* 0x000000ffff0c7224 */ /* 0x000fe400078e0000 */
[----:B------:R-:W-:-:S07]  /*27d50*/  IMAD.MOV.U32 R7, RZ, RZ, R14 ;  /* 0x000000ffff077224 */ /* 0x000fce00078e000e */
[----:B------:R-:W-:Y:S05]  /*27d60*/  WARPSYNC.COLLECTIVE R15, `(.L_x_821) ;  /* 0x000000000f087348 */ /* 0x000fea0003c00000 */
[----:B------:R0:W1:Y:S02]  /*27d70*/  SHFL.IDX P6, R14, R13, R12, R11 ;  /* 0x0000000c0d0e7389 */ /* 0x00006400000c000b */
[----:B01----:R-:W-:Y:S01]  /*27d80*/  ENDCOLLECTIVE ;  /* 0x000000000000791b */ /* 0x003fe20003800000 */
.L_x_821:
[----:B------:R-:W-:Y:S02]  /*27d90*/  SEL R8, R10, R7, P0 ;  /* 0x000000070a087207 */ /* 0x000fe40000000000 */
[----:B------:R-:W-:Y:S01]  /*27da0*/  SEL R10, R7, R10, P0 ;  /* 0x0000000a070a7207 */ /* 0x000fe20000000000 */
[----:B------:R-:W-:Y:S02]  /*27db0*/  IMAD.MOV.U32 R13, RZ, RZ, R21 ;  /* 0x000000ffff0d7224 */ /* 0x000fe400078e0015 */
[----:B------:R-:W-:Y:S01]  /*27dc0*/  IMAD.MOV.U32 R12, RZ, RZ, R2 ;  /* 0x000000ffff0c7224 */ /* 0x000fe200078e0002 */
[----:B------:R-:W-:-:S07]  /*27dd0*/  MOV R9, R14 ;  /* 0x0000000e00097202 */ /* 0x000fce0000000f00 */
[----:B------:R-:W-:Y:S05]  /*27de0*/  WARPSYNC.COLLECTIVE R15, `(.L_x_822) ;  /* 0x000000000f087348 */ /* 0x000fea0003c00000 */
[----:B------:R0:W1:Y:S02]  /*27df0*/  SHFL.IDX P6, R14, R13, R12, R11 ;  /* 0x0000000c0d0e7389 */ /* 0x00006400000c000b */
[----:B01----:R-:W-:Y:S01]  /*27e00*/  ENDCOLLECTIVE ;  /* 0x000000000000791b */ /* 0x003fe20003800000 */
.L_x_822:
[----:B------:R-:W-:Y:S01]  /*27e10*/  MOV R13, R25 ;  /* 0x00000019000d7202 */ /* 0x000fe20000000f00 */
[----:B------:R-:W-:Y:S02]  /*27e20*/  IMAD.MOV.U32 R12, RZ, RZ, R0 ;  /* 0x000000ffff0c7224 */ /* 0x000fe400078e0000 */
[----:B------:R-:W-:-:S07]  /*27e30*/  IMAD.MOV.U32 R20, RZ, RZ, R14 ;  /* 0x000000ffff147224 */ /* 0x000fce00078e000e */
[----:B------:R-:W-:Y:S05]  /*27e40*/  WARPSYNC.COLLECTIVE R15, `(.L_x_823) ;  /* 0x000000000f087348 */ /* 0x000fea0003c00000 */
[----:B------:R0:W1:Y:S02]  /*27e50*/  SHFL.IDX P6, R14, R13, R12, R11 ;  /* 0x0000000c0d0e7389 */ /* 0x00006400000c000b */
[----:B01----:R-:W-:Y:S01]  /*27e60*/  ENDCOLLECTIVE ;  /* 0x000000000000791b */ /* 0x003fe20003800000 */
.L_x_823:
[----:B------:R-:W-:Y:S01]  /*27e70*/  IMAD.MOV.U32 R13, RZ, RZ, R27 ;  /* 0x000000ffff0d7224 */ /* 0x000fe200078e001b */
[----:B------:R-:W-:Y:S01]  /*27e80*/  MOV R12, R2 ;  /* 0x00000002000c7202 */ /* 0x000fe20000000f00 */
[----:B------:R-:W-:-:S07]  /*27e90*/  IMAD.MOV.U32 R26, RZ, RZ, R14 ;  /* 0x000000ffff1a7224 */ /* 0x000fce00078e000e */
[----:B------:R-:W-:Y:S05]  /*27ea0*/  WARPSYNC.COLLECTIVE R15, `(.L_x_824) ;  /* 0x000000000f087348 */ /* 0x000fea0003c00000 */
[----:B------:R0:W1:Y:S02]  /*27eb0*/  SHFL.IDX P6, R14, R13, R12, R11 ;  /* 0x0000000c0d0e7389 */ /* 0x00006400000c000b */
[----:B01----:R-:W-:Y:S01]  /*27ec0*/  ENDCOLLECTIVE ;  /* 0x000000000000791b */ /* 0x003fe20003800000 */
.L_x_824:
[----:B------:R-:W-:Y:S02]  /*27ed0*/  IMAD.MOV.U32 R13, RZ, RZ, R29 ;  /* 0x000000ffff0d7224 */ /* 0x000fe400078e001d */
[----:B------:R-:W-:Y:S02]  /*27ee0*/  IMAD.MOV.U32 R12, RZ, RZ, R0 ;  /* 0x000000ffff0c7224 */ /* 0x000fe400078e0000 */
[----:B------:R-:W-:-:S07]  /*27ef0*/  IMAD.MOV.U32 R27, RZ, RZ, R14 ;  /* 0x000000ffff1b7224 */ /* 0x000fce00078e000e */
[----:B------:R-:W-:Y:S05]  /*27f00*/  WARPSYNC.COLLECTIVE R15, `(.L_x_825) ;  /* 0x000000000f087348 */ /* 0x000fea0003c00000 */
[----:B------:R0:W1:Y:S02]  /*27f10*/  SHFL.IDX P6, R14, R13, R12, R11 ;  /* 0x0000000c0d0e7389 */ /* 0x00006400000c000b */
[----:B01----:R-:W-:Y:S01]  /*27f20*/  ENDCOLLECTIVE ;  /* 0x000000000000791b */ /* 0x003fe20003800000 */
.L_x_825:
        /* <DEDUP_REMOVED lines=8> */
.L_x_826:
[----:B------:R-:W-:Y:S01]  /*27fb0*/  MOV R13, R33 ;  /* 0x00000021000d7202 */ /* 0x000fe20000000f00 */
[----:B------:R-:W-:Y:S02]  /*27fc0*/  IMAD.MOV.U32 R12, RZ, RZ, R0 ;  /* 0x000000ffff0c7224 */ /* 0x000fe400078e0000 */
[----:B------:R-:W-:-:S07]  /*27fd0*/  IMAD.MOV.U32 R31, RZ, RZ, R14 ;  /* 0x000000ffff1f7224 */ /* 0x000fce00078e000e */
[----:B------:R-:W-:Y:S05]  /*27fe0*/  WARPSYNC.COLLECTIVE R15, `(.L_x_827) ;  /* 0x000000000f087348 */ /* 0x000fea0003c00000 */
[----:B------:R0:W1:Y:S02]  /*27ff0*/  SHFL.IDX P6, R14, R13, R12, R11 ;  /* 0x0000000c0d0e7389 */ /* 0x00006400000c000b */
[----:B01----:R-:W-:Y:S01]  /*28000*/  ENDCOLLECTIVE ;  /* 0x000000000000791b */ /* 0x003fe20003800000 */
.L_x_827:
        /* <DEDUP_REMOVED lines=8> */
.L_x_828:
[----:B------:R-:W-:Y:S02]  /*28090*/  IMAD.MOV.U32 R13, RZ, RZ, R37 ;  /* 0x000000ffff0d7224 */ /* 0x000fe400078e0025 */
[----:B------:R-:W-:Y:S02]  /*280a0*/  IMAD.MOV.U32 R12, RZ, RZ, R0 ;  /* 0x000000ffff0c7224 */ /* 0x000fe400078e0000 */
[----:B------:R-:W-:-:S07]  /*280b0*/  IMAD.MOV.U32 R35, RZ, RZ, R14 ;  /* 0x000000ffff237224 */ /* 0x000fce00078e000e */
[----:B------:R-:W-:Y:S05]  /*280c0*/  WARPSYNC.COLLECTIVE R15, `(.L_x_829) ;  /* 0x000000000f087348 */ /* 0x000fea0003c00000 */
[----:B------:R0:W1:Y:S02]  /*280d0*/  SHFL.IDX P6, R14, R13, R12, R11 ;  /* 0x0000000c0d0e7389 */ /* 0x00006400000c000b */
[----:B01----:R-:W-:Y:S01]  /*280e0*/  ENDCOLLECTIVE ;  /* 0x000000000000791b */ /* 0x003fe20003800000 */
.L_x_829:
        /* <DEDUP_REMOVED lines=8> */
.L_x_830:
[----:B------:R-:W-:Y:S01]  /*28170*/  MOV R13, R41 ;  /* 0x00000029000d7202 */ /* 0x000fe20000000f00 */
[----:B------:R-:W-:Y:S02]  /*28180*/  IMAD.MOV.U32 R12, RZ, RZ, R0 ;  /* 0x000000ffff0c7224 */ /* 0x000fe400078e0000 */
[----:B------:R-:W-:-:S07]  /*28190*/  IMAD.MOV.U32 R39, RZ, RZ, R14 ;  /* 0x000000ffff277224 */ /* 0x000fce00078e000e */
[----:B------:R-:W-:Y:S05]  /*281a0*/  WARPSYNC.COLLECTIVE R15, `(.L_x_831) ;  /* 0x000000000f087348 */ /* 0x000fea0003c00000 */
[----:B------:R0:W1:Y:S02]  /*281b0*/  SHFL.IDX P6, R14, R13, R12, R11 ;  /* 0x0000000c0d0e7389 */ /* 0x00006400000c000b */
[----:B01----:R-:W-:Y:S01]  /*281c0*/  ENDCOLLECTIVE ;  /* 0x000000000000791b */ /* 0x003fe20003800000 */
.L_x_831:
        /* <DEDUP_REMOVED lines=8> */
.L_x_832:
[----:B------:R-:W-:Y:S02]  /*28250*/  IMAD.MOV.U32 R13, RZ, RZ, R45 ;  /* 0x000000ffff0d7224 */ /* 0x000fe400078e002d */
[----:B------:R-:W-:Y:S02]  /*28260*/  IMAD.MOV.U32 R12, RZ, RZ, R0 ;  /* 0x000000ffff0c7224 */ /* 0x000fe400078e0000 */
[----:B------:R-:W-:-:S07]  /*28270*/  IMAD.MOV.U32 R43, RZ, RZ, R14 ;  /* 0x000000ffff2b7224 */ /* 0x000fce00078e000e */
[----:B------:R-:W-:Y:S05]  /*28280*/  WARPSYNC.COLLECTIVE R15, `(.L_x_833) ;  /* 0x000000000f087348 */ /* 0x000fea0003c00000 */
[----:B------:R0:W1:Y:S02]  /*28290*/  SHFL.IDX P6, R14, R13, R12, R11 ;  /* 0x0000000c0d0e7389 */ /* 0x00006400000c000b */
[----:B01----:R-:W-:Y:S01]  /*282a0*/  ENDCOLLECTIVE ;  /* 0x000000000000791b */ /* 0x003fe20003800000 */
.L_x_833:
[----:B------:R-:W-:Y:S02]  /*282b0*/  SEL R40, R42, R43, P0 ;  /* 0x0000002b2a287207 */ /* 0x000fe40000000000 */
[----:B------:R-:W-:Y:S01]  /*282c0*/  SEL R42, R43, R42, P0 ;  /* 0x0000002a2b2a7207 */ /* 0x000fe20000000000 */
[----:B------:R-:W-:Y:S02]  /*282d0*/  IMAD.MOV.U32 R13, RZ, RZ, R49 ;  /* 0x000000ffff0d7224 */ /* 0x000fe400078e0031 */
[----:B------:R-:W-:Y:S02]  /*282e0*/  IMAD.MOV.U32 R12, RZ, RZ, R2 ;  /* 0x000000ffff0c7224 */ /* 0x000fe400078e0002 */
[----:B------:R-:W-:Y:S01]  /*282f0*/  IMAD.MOV.U32 R49, RZ, RZ, RZ ;  /* 0x000000ffff317224 */ /* 0x000fe200078e00ff */
[----:B------:R-:W-:-:S07]  /*28300*/  MOV R45, R14 ;  /* 0x0000000e002d7202 */ /* 0x000fce0000000f00 */
[----:B------:R-:W-:Y:S05]  /*28310*/  WARPSYNC.COLLECTIVE R15, `(.L_x_834) ;  /* 0x000000000f087348 */ /* 0x000fea0003c00000 */
[----:B------:R0:W1:Y:S02]  /*28320*/  SHFL.IDX P6, R14, R13, R12, R11 ;  /* 0x0000000c0d0e7389 */ /* 0x00006400000c000b */
[----:B01----:R-:W-:Y:S01]  /*28330*/  ENDCOLLECTIVE ;  /* 0x000000000000791b */ /* 0x003fe20003800000 */
.L_x_834:
[----:B------:R-:W-:Y:S01]  /*28340*/  MOV R13, R51 ;  /* 0x00000033000d7202 */ /* 0x000fe20000000f00 */
[----:B------:R-:W-:Y:S02]  /*28350*/  IMAD.MOV.U32 R12, RZ, RZ, R0 ;  /* 0x000000ffff0c7224 */ /* 0x000fe400078e0000 */
[----:B------:R-:W-:-:S07]  /*28360*/  IMAD.MOV.U32 R44, RZ, RZ, R14 ;  /* 0x000000ffff2c7224 */ /* 0x000fce00078e000e */
[----:B------:R-:W-:Y:S05]  /*28370*/  WARPSYNC.COLLECTIVE R15, `(.L_x_835) ;  /* 0x000000000f087348 */ /* 0x000fea0003c00000 */
[----:B------:R0:W1:Y:S02]  /*28380*/  SHFL.IDX P6, R14, R13, R12, R11 ;  /* 0x0000000c0d0e7389 */ /* 0x00006400000c000b */
[----:B01----:R-:W-:Y:S01]  /*28390*/  ENDCOLLECTIVE ;  /* 0x000000000000791b */ /* 0x003fe20003800000 */
.L_x_835:
        /* <DEDUP_REMOVED lines=8> */
.L_x_836:
[----:B------:R-:W-:Y:S02]  /*28420*/  IMAD.MOV.U32 R13, RZ, RZ, R55 ;  /* 0x000000ffff0d7224 */ /* 0x000fe400078e0037 */
[----:B------:R-:W-:Y:S02]  /*28430*/  IMAD.MOV.U32 R12, RZ, RZ, R0 ;  /* 0x000000ffff0c7224 */ /* 0x000fe400078e0000 */
[----:B------:R-:W-:-:S07]  /*28440*/  IMAD.MOV.U32 R48, RZ, RZ, R14 ;  /* 0x000000ffff307224 */ /* 0x000fce00078e000e */
[----:B------:R-:W-:Y:S05]  /*28450*/  WARPSYNC.COLLECTIVE R15, `(.L_x_837) ;  /* 0x000000000f087348 */ /* 0x000fea0003c00000 */
[----:B------:R0:W1:Y:S02]  /*28460*/  SHFL.IDX P6, R14, R13, R12, R11 ;  /* 0x0000000c0d0e7389 */ /* 0x00006400000c000b */
[----:B01----:R-:W-:Y:S01]  /*28470*/  ENDCOLLECTIVE ;  /* 0x000000000000791b */ /* 0x003fe20003800000 */
.L_x_837:
[----:B------:R-:W-:Y:S02]  /*28480*/  IMAD.MOV.U32 R13, RZ, RZ, R57 ;  /* 0x000000ffff0d7224 */ /* 0x000fe400078e0039 */
[----:B------:R-:W-:Y:S01]  /*28490*/  IMAD.MOV.U32 R12, RZ, RZ, R2 ;  /* 0x000000ffff0c7224 */ /* 0x000fe200078e0002 */
[----:B------:R-:W-:-:S07]  /*284a0*/  MOV R55, R14 ;  /* 0x0000000e00377202 */ /* 0x000fce0000000f00 */
[----:B------:R-:W-:Y:S05]  /*284b0*/  WARPSYNC.COLLECTIVE R15, `(.L_x_838) ;  /* 0x000000000f087348 */ /* 0x000fea0003c00000 */
[----:B------:R0:W1:Y:S02]  /*284c0*/  SHFL.IDX P6, R14, R13, R12, R11 ;  /* 0x0000000c0d0e7389 */ /* 0x00006400000c000b */
[----:B01----:R-:W-:Y:S01]  /*284d0*/  ENDCOLLECTIVE ;  /* 0x000000000000791b */ /* 0x003fe20003800000 */
.L_x_838:
[----:B------:R-:W-:Y:S01]  /*284e0*/  MOV R13, R59 ;  /* 0x0000003b000d7202 */ /* 0x000fe20000000f00 */
[----:B------:R-:W-:Y:S02]  /*284f0*/  IMAD.MOV.U32 R12, RZ, RZ, R0 ;  /* 0x000000ffff0c7224 */ /* 0x000fe400078e0000 */
[----:B------:R-:W-:-:S07]  /*28500*/  IMAD.MOV.U32 R50, RZ, RZ, R14 ;  /* 0x000000ffff327224 */ /* 0x000fce00078e000e */
[----:B------:R-:W-:Y:S05]  /*28510*/  WARPSYNC.COLLECTIVE R15, `(.L_x_839) ;  /* 0x000000000f087348 */ /* 0x000fea0003c00000 */
[----:B------:R0:W1:Y:S02]  /*28520*/  SHFL.IDX P6, R14, R13, R12, R11 ;  /* 0x0000000c0d0e7389 */ /* 0x00006400000c000b */
[----:B01----:R-:W-:Y:S01]  /*28530*/  ENDCOLLECTIVE ;  /* 0x000000000000791b */ /* 0x003fe20003800000 */
.L_x_839:
[----:B------:R-:W-:Y:S01]  /*28540*/  IMAD.MOV.U32 R13, RZ, RZ, R61 ;  /* 0x000000ffff0d7224 */ /* 0x000fe200078e003d */
[----:B------:R-:W-:Y:S01]  /*28550*/  MOV R12, R2 ;  /* 0x00000002000c7202 */ /* 0x000fe20000000f00 */
[----:B------:R-:W-:-:S07]  /*28560*/  IMAD.MOV.U32 R59, RZ, RZ, R14 ;  /* 0x000000ffff3b7224 */ /* 0x000fce00078e000e */
[----:B------:R-:W-:Y:S05]  /*28570*/  WARPSYNC.COLLECTIVE R15, `(.L_x_840) ;  /* 0x000000000f087348 */ /* 0x000fea0003c00000 */
[----:B------:R0:W1:Y:S02]  /*28580*/  SHFL.IDX P6, R14, R13, R12, R11 ;  /* 0x0000000c0d0e7389 */ /* 0x00006400000c000b */
[----:B01----:R-:W-:Y:S01]  /*28590*/  ENDCOLLECTIVE ;  /* 0x000000000000791b */ /* 0x003fe20003800000 */
.L_x_840:
[----:B------:R-:W-:Y:S02]  /*285a0*/  IMAD.MOV.U32 R13, RZ, RZ, R63 ;  /* 0x000000ffff0d7224 */ /* 0x000fe400078e003f */
[----:B------:R-:W-:Y:S02]  /*285b0*/  IMAD.MOV.U32 R12, RZ, RZ, R0 ;  /* 0x000000ffff0c7224 */ /* 0x000fe400078e0000 */
[----:B------:R-:W-:-:S07]  /*285c0*/  IMAD.MOV.U32 R52, RZ, RZ, R14 ;  /* 0x000000ffff347224 */ /* 0x000fce00078e000e */
[----:B------:R-:W-:Y:S05]  /*285d0*/  WARPSYNC.COLLECTIVE R15, `(.L_x_841) ;  /* 0x000000000f087348 */ /* 0x000fea0003c00000 */
[----:B------:R0:W1:Y:S02]  /*285e0*/  SHFL.IDX P6, R14, R13, R12, R11 ;  /* 0x0000000c0d0e7389 */ /* 0x00006400000c000b */
[----:B01----:R-:W-:Y:S01]  /*285f0*/  ENDCOLLECTIVE ;  /* 0x000000000000791b */ /* 0x003fe20003800000 */
.L_x_841:
        /* <DEDUP_REMOVED lines=8> */
.L_x_842:
[----:B------:R-:W-:Y:S01]  /*28680*/  MOV R13, R67 ;  /* 0x00000043000d7202 */ /* 0x000fe20000000f00 */
[----:B------:R-:W-:Y:S02]  /*28690*/  IMAD.MOV.U32 R12, RZ, RZ, R0 ;  /* 0x000000ffff0c7224 */ /* 0x000fe400078e0000 */
[----:B------:R-:W-:-:S07]  /*286a0*/  IMAD.MOV.U32 R54, RZ, RZ, R14 ;  /* 0x000000ffff367224 */ /* 0x000fce00078e000e */
[----:B------:R-:W-:Y:S05]  /*286b0*/  WARPSYNC.COLLECTIVE R15, `(.L_x_843) ;  /* 0x000000000f087348 */ /* 0x000fea0003c00000 */
[----:B------:R0:W1:Y:S02]  /*286c0*/  SHFL.IDX P6, R14, R13, R12, R11 ;  /* 0x0000000c0d0e7389 */ /* 0x00006400000c000b */
[----:B01----:R-:W-:Y:S01]  /*286d0*/  ENDCOLLECTIVE ;  /* 0x000000000000791b */ /* 0x003fe20003800000 */
.L_x_843:
        /* <DEDUP_REMOVED lines=8> */
.L_x_844:
[----:B------:R-:W-:Y:S02]  /*28760*/  IMAD.MOV.U32 R13, RZ, RZ, R71 ;  /* 0x000000ffff0d7224 */ /* 0x000fe400078e0047 */
[----:B------:R-:W-:Y:S02]  /*28770*/  IMAD.MOV.U32 R12, RZ, RZ, R0 ;  /* 0x000000ffff0c7224 */ /* 0x000fe400078e0000 */
[----:B------:R-:W-:-:S07]  /*28780*/  IMAD.MOV.U32 R56, RZ, RZ, R14 ;  /* 0x000000ffff387224 */ /* 0x000fce00078e000e */
[----:B------:R-:W-:Y:S05]  /*28790*/  WARPSYNC.COLLECTIVE R15, `(.L_x_845) ;  /* 0x000000000f087348 */ /* 0x000fea0003c00000 */
[----:B------:R0:W1:Y:S02]  /*287a0*/  SHFL.IDX P6, R14, R13, R12, R11 ;  /* 0x0000000c0d0e7389 */ /* 0x00006400000c000b */
[----:B01----:R-:W-:Y:S01]  /*287b0*/  ENDCOLLECTIVE ;  /* 0x000000000000791b */ /* 0x003fe20003800000 */
.L_x_845:
        /* <DEDUP_REMOVED lines=8> */
.L_x_846:
[----:B------:R-:W-:Y:S01]  /*28840*/  MOV R13, R75 ;  /* 0x0000004b000d7202 */ /* 0x000fe20000000f00 */
[----:B------:R-:W-:Y:S02]  /*28850*/  IMAD.MOV.U32 R12, RZ, RZ, R0 ;  /* 0x000000ffff0c7224 */ /* 0x000fe400078e0000 */
[----:B------:R-:W-:-:S07]  /*28860*/  IMAD.MOV.U32 R58, RZ, RZ, R14 ;  /* 0x000000ffff3a7224 */ /* 0x000fce00078e000e */
[----:B------:R-:W-:Y:S05]  /*28870*/  WARPSYNC.COLLECTIVE R15, `(.L_x_847) ;  /* 0x000000000f087348 */ /* 0x000fea0003c00000 */
[----:B------:R0:W1:Y:S02]  /*28880*/  SHFL.IDX P6, R14, R13, R12, R11 ;  /* 0x0000000c0d0e7389 */ /* 0x00006400000c000b */
[----:B01----:R-:W-:Y:S01]  /*28890*/  ENDCOLLECTIVE ;  /* 0x000000000000791b */ /* 0x003fe20003800000 */
.L_x_847:
        /* <DEDUP_REMOVED lines=8> */
.L_x_848:
[----:B------:R-:W-:Y:S02]  /*28920*/  SEL R12, R9, R20, P0 ;  /* 0x00000014090c7207 */ /* 0x000fe40000000000 */
[----:B------:R-:W-:Y:S02]  /*28930*/  SEL R11, R48, R51, P0 ;  /* 0x00000033300b7207 */ /* 0x000fe40000000000 */
[----:B------:R-:W-:Y:S02]  /*28940*/  SEL R13, R55, R50, P0 ;  /* 0x00000032370d7207 */ /* 0x000fe40000000000 */
[----:B------:R-:W-:Y:S01]  /*28950*/  SEL R15, R50, R55, P0 ;  /* 0x00000037320f7207 */ /* 0x000fe20000000000 */
[----:B------:R-:W-:Y:S01]  /*28960*/  IMAD.MOV.U32 R60, RZ, RZ, R14 ;  /* 0x000000ffff3c7224 */ /* 0x000fe200078e000e */
[----:B------:R-:W-:Y:S02]  /*28970*/  SEL R14, R20, R9, P0 ;  /* 0x00000009140e7207 */ /* 0x000fe40000000000 */
[----:B------:R-:W-:Y:S01]  /*28980*/  SEL R9, R51, R48, P0 ;  /* 0x0000003033097207 */ /* 0x000fe20000000000 */
[----:B------:R-:W-:Y:S06]  /*28990*/  BRA `(.L_x_849) ;  /* 0xffffff6400587947 */ /* 0x000fec000383ffff */
.L_x_651:
[----:B------:R-:W-:Y:S01]  /*289a0*/  IMAD.MOV.U32 R13, RZ, RZ, R3 ;  /* 0x000000ffff0d7224 */ /* 0x000fe200078e0003 */
[----:B------:R-:W-:Y:S01]  /*289b0*/  MOV R12, RZ ;  /* 0x000000ff000c7202 */ /* 0x000fe20000000f00 */
[----:B------:R-:W-:Y:S02]  /*289c0*/  IMAD.MOV.U32 R11, RZ, RZ, 0x181f ;  /* 0x0000181fff0b7424 */ /* 0x000fe400078e00ff */
[----:B------:R-:W-:-:S07]  /*289d0*/  IMAD.MOV.U32 R15, RZ, RZ, -0x1 ;  /* 0xffffffffff0f7424 */ /* 0x000fce00078e00ff */
[----:B01----:R-:W-:Y:S05]  /*289e0*/  WARPSYNC.COLLECTIVE R15, `(.L_x_850) ;  /* 0x000000000f087348 */ /* 0x003fea0003c00000 */
[----:B------:R2:W3:Y:S02]  /*289f0*/  SHFL.IDX P6, R14, R13, R12, R11 ;  /* 0x0000000c0d0e7389 */ /* 0x0004e400000c000b */
[----:B0123--:R-:W-:Y:S01]  /*28a00*/  ENDCOLLECTIVE ;  /* 0x000000000000791b */ /* 0x00ffe20003800000 */
.L_x_850:
[----:B------:R-:W-:Y:S01]  /*28a10*/  MOV R13, R2 ;  /* 0x00000002000d7202 */ /* 0x000fe20000000f00 */
[----:B------:R-:W-:-:S07]  /*28a20*/  IMAD.MOV.U32 R0, RZ, RZ, R14 ;  /* 0x000000ffff007224 */ /* 0x000fce00078e000e */
[----:B------:R-:W-:Y:S05]  /*28a30*/  WARPSYNC.COLLECTIVE R15, `(.L_x_851) ;  /* 0x000000000f087348 */ /* 0x000fea0003c00000 */
[----:B------:R0:W1:Y:S02]  /*28a40*/  SHFL.IDX P6, R14, R13, R12, R11 ;  /* 0x0000000c0d0e7389 */ /* 0x00006400000c000b */
[----:B01----:R-:W-:Y:S01]  /*28a50*/  ENDCOLLECTIVE ;  /* 0x000000000000791b */ /* 0x003fe20003800000 */
.L_x_851:
[----:B------:R-:W-:Y:S05]  /*28a60*/  BRA `(.L_x_852) ;  /* 0xffffff7800bc7947 */ /* 0x000fea000383ffff */
.L_x_654:
[----:B------:R-:W-:Y:S01]  /*28a70*/  BSSY B1, `(.L_x_853) ;  /* 0x0000008000017945 */ /* 0x000fe20003800000 */
[----:B------:R-:W-:Y:S01]  /*28a80*/  IMAD.MOV.U32 R13, RZ, RZ, R3 ;  /* 0x000000ffff0d7224 */ /* 0x000fe200078e0003 */
[----:B---3--:R-:W-:Y:S01]  /*28a90*/  MOV R15, 0xffffffff ;  /* 0xffffffff000f7802 */ /* 0x008fe20000000f00 */
[----:B------:R-:W-:Y:S02]  /*28aa0*/  IMAD.MOV.U32 R12, RZ, RZ, 0x1 ;  /* 0x00000001ff0c7424 */ /* 0x000fe400078e00ff */
[----:B------:R-:W-:-:S07]  /*28ab0*/  IMAD.MOV.U32 R11, RZ, RZ, 0x181f ;  /* 0x0000181fff0b7424 */ /* 0x000fce00078e00ff */
[----:B012-4-:R-:W-:Y:S05]  /*28ac0*/  WARPSYNC.COLLECTIVE R15, `(.L_x_854) ;  /* 0x000000000f087348 */ /* 0x017fea0003c00000 */
[----:B----4-:R3:W4:Y:S02]  /*28ad0*/  SHFL.IDX P6, R14, R13, R12, R11 ;  /* 0x0000000c0d0e7389 */ /* 0x01072400000c000b */
[----:B01234-:R-:W-:Y:S01]  /*28ae0*/  ENDCOLLECTIVE ;  /* 0x000000000000791b */ /* 0x01ffe20003800000 */
.L_x_854:
[----:B------:R-:W-:Y:S05]  /*28af0*/  BSYNC B1 ;  /* 0x0000000000017941 */ /* 0x000fea0003800000 */
.L_x_853:
[----:B------:R-:W-:Y:S01]  /*28b00*/  IMAD.MOV.U32 R13, RZ, RZ, R2 ;  /* 0x000000ffff0d7224 */ /* 0x000fe200078e0002 */
[----:B------:R-:W-:Y:S01]  /*28b10*/  MOV R11, 0x181f ;  /* 0x0000181f000b7802 */ /* 0x000fe20000000f00 */
[----:B------:R-:W-:Y:S02]  /*28b20*/  IMAD.MOV.U32 R12, RZ, RZ, 0x1 ;  /* 0x00000001ff0c7424 */ /* 0x000fe400078e00ff */
[----:B------:R-:W-:Y:S02]  /*28b30*/  IMAD.MOV.U32 R15, RZ, RZ, -0x1 ;  /* 0xffffffffff0f7424 */ /* 0x000fe400078e00ff */
[----:B------:R-:W-:-:S07]  /*28b40*/  IMAD.MOV.U32 R0, RZ, RZ, R14 ;  /* 0x000000ffff007224 */ /* 0x000fce00078e000e */
[----:B------:R-:W-:Y:S05]  /*28b50*/  WARPSYNC.COLLECTIVE R15, `(.L_x_855) ;  /* 0x000000000f087348 */ /* 0x000fea0003c00000 */
[----:B------:R0:W1:Y:S02]  /*28b60*/  SHFL.IDX P6, R14, R13, R12, R11 ;  /* 0x0000000c0d0e7389 */ /* 0x00006400000c000b */
[----:B01----:R-:W-:Y:S01]  /*28b70*/  ENDCOLLECTIVE ;  /* 0x000000000000791b */ /* 0x003fe20003800000 */
.L_x_855:
[----:B------:R-:W-:Y:S05]  /*28b80*/  BRA `(.L_x_856) ;  /* 0xffffff7800c87947 */ /* 0x000fea000383ffff */
.L_x_657:
[----:B------:R-:W-:Y:S01]  /*28b90*/  BSSY B1, `(.L_x_857) ;  /* 0x0000008000017945 */ /* 0x000fe20003800000 */
[----:B------:R-:W-:Y:S01]  /*28ba0*/  IMAD.MOV.U32 R13, RZ, RZ, R3 ;  /* 0x000000ffff0d7224 */ /* 0x000fe200078e0003 */
[----:B------:R-:W-:Y:S01]  /*28bb0*/  MOV R11, 0x181f ;  /* 0x0000181f000b7802 */ /* 0x000fe20000000f00 */
[----:B------:R-:W-:Y:S02]  /*28bc0*/  IMAD.MOV.U32 R12, RZ, RZ, 0x2 ;  /* 0x00000002ff0c7424 */ /* 0x000fe400078e00ff */
[----:B0-----:R-:W-:-:S07]  /*28bd0*/  IMAD.MOV.U32 R15, RZ, RZ, -0x1 ;  /* 0xffffffffff0f7424 */ /* 0x001fce00078e00ff */
[----:B-1234-:R-:W-:Y:S05]  /*28be0*/  WARPSYNC.COLLECTIVE R15, `(.L_x_858) ;  /* 0x000000000f087348 */ /* 0x01efea0003c00000 */
[----:B----4-:R0:W4:Y:S02]  /*28bf0*/  SHFL.IDX P6, R14, R13, R12, R11 ;  /* 0x0000000c0d0e7389 */ /* 0x01012400000c000b */
[----:B01234-:R-:W-:Y:S01]  /*28c00*/  ENDCOLLECTIVE ;  /* 0x000000000000791b */ /* 0x01ffe20003800000 */
.L_x_858:
[----:B------:R-:W-:Y:S05]  /*28c10*/  BSYNC B1 ;  /* 0x0000000000017941 */ /* 0x000fea0003800000 */
.L_x_857:
        /* <DEDUP_REMOVED lines=8> */
.L_x_859:
[----:B------:R-:W-:Y:S05]  /*28ca0*/  BRA `(.L_x_860) ;  /* 0xffffff7800d07947 */ /* 0x000fea000383ffff */
.L_x_660:
[----:B------:R-:W-:Y:S01]  /*28cb0*/  BSSY B1, `(.L_x_861) ;  /* 0x0000008000017945 */ /* 0x000fe20003800000 */
[----:B------:R-:W-:Y:S01]  /*28cc0*/  IMAD.MOV.U32 R13, RZ, RZ, R3 ;  /* 0x000000ffff0d7224 */ /* 0x000fe200078e0003 */
[----:B------:R-:W-:Y:S01]  /*28cd0*/  MOV R12, 0x3 ;  /* 0x00000003000c7802 */ /* 0x000fe20000000f00 */
[----:B------:R-:W-:Y:S02]  /*28ce0*/  IMAD.MOV.U32 R11, RZ, RZ, 0x181f ;  /* 0x0000181fff0b7424 */ /* 0x000fe400078e00ff */
[----:B0-----:R-:W-:-:S07]  /*28cf0*/  IMAD.MOV.U32 R15, RZ, RZ, -0x1 ;  /* 0xffffffffff0f7424 */ /* 0x001fce00078e00ff */
[----:B-1234-:R-:W-:Y:S05]  /*28d00*/  WARPSYNC.COLLECTIVE R15, `(.L_x_862) ;  /* 0x000000000f087348 */ /* 0x01efea0003c00000 */
[----:B------:R0:W0:Y:S02]  /*28d10*/  SHFL.IDX P6, R14, R13, R12, R11 ;  /* 0x0000000c0d0e7389 */ /* 0x00002400000c000b */
[----:B01234-:R-:W-:Y:S01]  /*28d20*/  ENDCOLLECTIVE ;  /* 0x000000000000791b */ /* 0x01ffe20003800000 */
.L_x_862:
[----:B------:R-:W-:Y:S05]  /*28d30*/  BSYNC B1 ;  /* 0x0000000000017941 */ /* 0x000fea0003800000 */
.L_x_861:
[----:B------:R-:W-:Y:S01]  /*28d40*/  MOV R13, R2 ;  /* 0x00000002000d7202 */ /* 0x000fe20000000f00 */
[----:B------:R-:W-:Y:S02]  /*28d50*/  IMAD.MOV.U32 R12, RZ, RZ, 0x3 ;  /* 0x00000003ff0c7424 */ /* 0x000fe400078e00ff */
[----:B------:R-:W-:Y:S02]  /*28d60*/  IMAD.MOV.U32 R11, RZ, RZ, 0x181f ;  /* 0x0000181fff0b7424 */ /* 0x000fe400078e00ff */
[----:B------:R-:W-:Y:S02]  /*28d70*/  IMAD.MOV.U32 R15, RZ, RZ, -0x1 ;  /* 0xffffffffff0f7424 */ /* 0x000fe400078e00ff */
[----:B------:R-:W-:-:S07]  /*28d80*/  IMAD.MOV.U32 R0, RZ, RZ, R14 ;  /* 0x000000ffff007224 */ /* 0x000fce00078e000e */
[----:B------:R-:W-:Y:S05]  /*28d90*/  WARPSYNC.COLLECTIVE R15, `(.L_x_863) ;  /* 0x000000000f087348 */ /* 0x000fea0003c00000 */
[----:B------:R0:W1:Y:S02]  /*28da0*/  SHFL.IDX P6, R14, R13, R12, R11 ;  /* 0x0000000c0d0e7389 */ /* 0x00006400000c000b */
[----:B01----:R-:W-:Y:S01]  /*28db0*/  ENDCOLLECTIVE ;  /* 0x000000000000791b */ /* 0x003fe20003800000 */
.L_x_863:
[----:B------:R-:W-:Y:S05]  /*28dc0*/  BRA `(.L_x_864) ;  /* 0xffffff7800d87947 */ /* 0x000fea000383ffff */
.L_x_677:
[----:B------:R-:W0:Y:S01]  /*28dd0*/  S2R R9, SR_TID.X ;  /* 0x0000000000097919 */ /* 0x000e220000002100 */
[----:B------:R-:W-:Y:S01]  /*28de0*/  BSSY B1, `(.L_x_865) ;  /* 0x000000a000017945 */ /* 0x000fe20003800000 */
[----:B------:R-:W-:Y:S02]  /*28df0*/  IMAD.MOV.U32 R12, RZ, RZ, RZ ;  /* 0x000000ffff0c7224 */ /* 0x000fe400078e00ff */
[----:B------:R-:W-:Y:S02]  /*28e00*/  IMAD.MOV.U32 R11, RZ, RZ, 0x1f ;  /* 0x0000001fff0b7424 */ /* 0x000fe400078e00ff */
[----:B------:R-:W-:Y:S01]  /*28e10*/  IMAD.MOV.U32 R15, RZ, RZ, -0x1 ;  /* 0xffffffffff0f7424 */ /* 0x000fe200078e00ff */
[----:B0-----:R-:W-:-:S04]  /*28e20*/  SHF.R.U32.HI R9, RZ, 0x5, R9 ;  /* 0x00000005ff097819 */ /* 0x001fc80000011609 */
[----:B------:R-:W-:-:S04]  /*28e30*/  LOP3.LUT R9, R9, 0x3, RZ, 0xc0, !PT ;  /* 0x0000000309097812 */ /* 0x000fc800078ec0ff */
[----:B------:R-:W-:-:S07]  /*28e40*/  MOV R13, R9 ;  /* 0x00000009000d7202 */ /* 0x000fce0000000f00 */
[----:B------:R-:W-:Y:S05]  /*28e50*/  WARPSYNC.COLLECTIVE R15, `(.L_x_866) ;  /* 0x000000000f087348 */ /* 0x000fea0003c00000 */
[----:B------:R0:W1:Y:S02]  /*28e60*/  SHFL.IDX P6, R14, R13, R12, R11 ;  /* 0x0000000c0d0e7389 */ /* 0x00006400000c000b */
[----:B01----:R-:W-:Y:S01]  /*28e70*/  ENDCOLLECTIVE ;  /* 0x000000000000791b */ /* 0x003fe20003800000 */
.L_x_866:
[----:B------:R-:W-:Y:S05]  /*28e80*/  BSYNC B1 ;  /* 0x0000000000017941 */ /* 0x000fea0003800000 */
.L_x_865:
[----:B------:R-:W-:Y:S05]  /*28e90*/  BRA `(.L_x_867) ;  /* 0xffffff8c00f07947 */ /* 0x000fea000383ffff */
.L_x_679:
[----:B------:R-:W-:Y:S01]  /*28ea0*/  BSSY B1, `(.L_x_868) ;  /* 0x0000006000017945 */ /* 0x000fe20003800000 */
[----:B------:R-:W-:-:S07]  /*28eb0*/  MOV R15, 0xffffffff ;  /* 0xffffffff000f7802 */ /* 0x000fce0000000f00 */
[----:B0-----:R-:W-:Y:S05]  /*28ec0*/  WARPSYNC.COLLECTIVE R15, `(.L_x_869) ;  /* 0x000000000f0c7348 */ /* 0x001fea0003c00000 */
[----:B------:R-:W-:Y:S02]  /*28ed0*/  ELECT P6, UR62, PT ;  /* 0x00000000003e782f */ /* 0x000fe400038c0000 */
[----:B------:R-:W-:Y:S01]  /*28ee0*/  MOV R14, UR62 ;  /* 0x0000003e000e7c02 */ /* 0x000fe20008000f00 */
[----:B0-----:R-:W-:Y:S10]  /*28ef0*/  ENDCOLLECTIVE ;  /* 0x000000000000791b */ /* 0x001ff40003800000 */
.L_x_869:
[----:B------:R-:W-:Y:S05]  /*28f00*/  BSYNC B1 ;  /* 0x0000000000017941 */ /* 0x000fea0003800000 */
.L_x_868:
[----:B------:R-:W-:Y:S05]  /*28f10*/  BRA `(.L_x_678) ;  /* 0xffffff8c00e87947 */ /* 0x000fea000383ffff */
.L_x_681:
[----:B0-----:R-:W2:Y:S02]  /*28f20*/  LDL R5, [R1+0x4] ;  /* 0x0000040001057983 */ /* 0x001ea40000100800 */
[----:B--2---:R0:W1:Y:S02]  /*28f30*/  SYNCS.PHASECHK.TRANS64.TRYWAIT P0, [R5+URZ+0x29820], R4 ;  /* 0x02982004050075a7 */ /* 0x004064000800017f */
[----:B-1----:R-:W-:Y:S05]  /*28f40*/  @!P0 NANOSLEEP.SYNCS 0x989680 ;  /* 0x009896800000895d */ /* 0x002fea0003900000 */
[----:B------:R-:W1:Y:S02]  /*28f50*/  @!P0 SYNCS.PHASECHK.TRANS64 P0, [R5+URZ+0x29820], R4 ;  /* 0x02982004050085a7 */ /* 0x000e64000800007f */
[----:B-1----:R-:W-:Y:S05]  /*28f60*/  @!P0 BRA `(.L_x_681) ;  /* 0xfffffffc00ec8947 */ /* 0x002fea000383ffff */
[----:B------:R-:W-:Y:S05]  /*28f70*/  BRA `(.L_x_870) ;  /* 0xffffff8c00f87947 */ /* 0x000fea000383ffff */
.L_x_685:
[----:B0-----:R0:W1:Y:S02]  /*28f80*/  SYNCS.PHASECHK.TRANS64.TRYWAIT P0, [R7+URZ+0x298a0], R10 ;  /* 0x0298a00a070075a7 */ /* 0x001064000800017f */
[----:B-1----:R-:W-:Y:S05]  /*28f90*/  @!P0 NANOSLEEP.SYNCS 0x989680 ;  /* 0x009896800000895d */ /* 0x002fea0003900000 */
[----:B------:R-:W1:Y:S02]  /*28fa0*/  @!P0 SYNCS.PHASECHK.TRANS64 P0, [R7+URZ+0x298a0], R10 ;  /* 0x0298a00a070085a7 */ /* 0x000e64000800007f */
[----:B-1----:R-:W-:Y:S05]  /*28fb0*/  @!P0 BRA `(.L_x_685) ;  /* 0xfffffffc00f08947 */ /* 0x002fea000383ffff */
[----:B------:R-:W-:Y:S05]  /*28fc0*/  BRA `(.L_x_871) ;  /* 0xffffff9000207947 */ /* 0x000fea000383ffff */
.L_x_692:
[----:B-1----:R1:W2:Y:S02]  /*28fd0*/  SYNCS.PHASECHK.TRANS64.TRYWAIT P0, [R7+URZ+0x298c0], R10 ;  /* 0x0298c00a070075a7 */ /* 0x0022a4000800017f */
[----:B--2---:R-:W-:Y:S05]  /*28fe0*/  @!P0 NANOSLEEP.SYNCS 0x989680 ;  /* 0x009896800000895d */ /* 0x004fea0003900000 */
[----:B------:R-:W2:Y:S02]  /*28ff0*/  @!P0 SYNCS.PHASECHK.TRANS64 P0, [R7+URZ+0x298c0], R10 ;  /* 0x0298c00a070085a7 */ /* 0x000ea4000800007f */
[----:B--2---:R-:W-:Y:S05]  /*29000*/  @!P0 BRA `(.L_x_692) ;  /* 0xfffffffc00f08947 */ /* 0x004fea000383ffff */
[----:B------:R-:W-:Y:S05]  /*29010*/  BRA `(.L_x_872) ;  /* 0xffffff94001c7947 */ /* 0x000fea000383ffff */
.L_x_699:
[----:B0-----:R0:W1:Y:S02]  /*29020*/  SYNCS.PHASECHK.TRANS64.TRYWAIT P1, [R8+URZ+0x298a0], R7 ;  /* 0x0298a007080075a7 */ /* 0x001064000802017f */
[----:B-1----:R-:W-:Y:S05]  /*29030*/  @!P1 NANOSLEEP.SYNCS 0x989680 ;  /* 0x009896800000995d */ /* 0x002fea0003900000 */
[----:B------:R-:W1:Y:S02]  /*29040*/  @!P1 SYNCS.PHASECHK.TRANS64 P1, [R8+URZ+0x298a0], R7 ;  /* 0x0298a007080095a7 */ /* 0x000e64000802007f */
[----:B-1----:R-:W-:Y:S05]  /*29050*/  @!P1 BRA `(.L_x_699) ;  /* 0xfffffffc00f09947 */ /* 0x002fea000383ffff */
[----:B------:R-:W-:Y:S05]  /*29060*/  BRA `(.L_x_873) ;  /* 0xffffff9800007947 */ /* 0x000fea000383ffff */
.L_x_706:
[----:B-1----:R1:W2:Y:S02]  /*29070*/  SYNCS.PHASECHK.TRANS64.TRYWAIT P1, [R8+URZ+0x298c0], R7 ;  /* 0x0298c007080075a7 */ /* 0x0022a4000802017f */
[----:B--2---:R-:W-:Y:S05]  /*29080*/  @!P1 NANOSLEEP.SYNCS 0x989680 ;  /* 0x009896800000995d */ /* 0x004fea0003900000 */
[----:B------:R-:W2:Y:S02]  /*29090*/  @!P1 SYNCS.PHASECHK.TRANS64 P1, [R8+URZ+0x298c0], R7 ;  /* 0x0298c007080095a7 */ /* 0x000ea4000802007f */
[----:B--2---:R-:W-:Y:S05]  /*290a0*/  @!P1 BRA `(.L_x_706) ;  /* 0xfffffffc00f09947 */ /* 0x004fea000383ffff */
[----:B------:R-:W-:Y:S05]  /*290b0*/  BRA `(.L_x_874) ;  /* 0xffffff9800f87947 */ /* 0x000fea000383ffff */
.L_x_721:
[----:B------:R-:W0:Y:S01]  /*290c0*/  S2R R4, SR_TID.X ;  /* 0x0000000000047919 */ /* 0x000e220000002100 */
[----:B------:R-:W-:Y:S01]  /*290d0*/  BSSY B0, `(.L_x_875) ;  /* 0x000000a000007945 */ /* 0x000fe20003800000 */
[----:B------:R-:W-:Y:S01]  /*290e0*/  IMAD.MOV.U32 R12, RZ, RZ, RZ ;  /* 0x000000ffff0c7224 */ /* 0x000fe200078e00ff */
[----:B------:R-:W-:Y:S01]  /*290f0*/  MOV R15, 0xffffffff ;  /* 0xffffffff000f7802 */ /* 0x000fe20000000f00 */
[----:B------:R-:W-:Y:S01]  /*29100*/  IMAD.MOV.U32 R11, RZ, RZ, 0x1f ;  /* 0x0000001fff0b7424 */ /* 0x000fe200078e00ff */
[----:B0-----:R-:W-:-:S04]  /*29110*/  SHF.R.U32.HI R4, RZ, 0x5, R4 ;  /* 0x00000005ff047819 */ /* 0x001fc80000011604 */
[----:B------:R-:W-:-:S05]  /*29120*/  LOP3.LUT R4, R4, 0x3, RZ, 0xc0, !PT ;  /* 0x0000000304047812 */ /* 0x000fca00078ec0ff */
[----:B------:R-:W-:-:S07]  /*29130*/  IMAD.MOV.U32 R13, RZ, RZ, R4 ;  /* 0x000000ffff0d7224 */ /* 0x000fce00078e0004 */
[----:B-1----:R-:W-:Y:S05]  /*29140*/  WARPSYNC.COLLECTIVE R15, `(.L_x_876) ;  /* 0x000000000f087348 */ /* 0x002fea0003c00000 */
[----:B------:R0:W2:Y:S02]  /*29150*/  SHFL.IDX P6, R14, R13, R12, R11 ;  /* 0x0000000c0d0e7389 */ /* 0x0000a400000c000b */
[----:B012---:R-:W-:Y:S01]  /*29160*/  ENDCOLLECTIVE ;  /* 0x000000000000791b */ /* 0x007fe20003800000 */
.L_x_876:
[----:B------:R-:W-:Y:S05]  /*29170*/  BSYNC B0 ;  /* 0x0000000000007941 */ /* 0x000fea0003800000 */
.L_x_875:
[----:B------:R-:W-:Y:S05]  /*29180*/  BRA `(.L_x_877) ;  /* 0xffffffa400a47947 */ /* 0x000fea000383ffff */
.L_x_723:
[----:B------:R-:W-:Y:S01]  /*29190*/  BSSY B0, `(.L_x_878) ;  /* 0x0000006000007945 */ /* 0x000fe20003800000 */
[----:B------:R-:W-:-:S07]  /*291a0*/  IMAD.MOV.U32 R15, RZ, RZ, -0x1 ;  /* 0xffffffffff0f7424 */ /* 0x000fce00078e00ff */
[----:B01----:R-:W-:Y:S05]  /*291b0*/  WARPSYNC.COLLECTIVE R15, `(.L_x_879) ;  /* 0x000000000f0c7348 */ /* 0x003fea0003c00000 */
[----:B------:R-:W-:Y:S02]  /*291c0*/  ELECT P6, UR62, PT ;  /* 0x00000000003e782f */ /* 0x000fe400038c0000 */
[----:B------:R-:W-:Y:S01]  /*291d0*/  MOV R14, UR62 ;  /* 0x0000003e000e7c02 */ /* 0x000fe20008000f00 */
[----:B01----:R-:W-:Y:S10]  /*291e0*/  ENDCOLLECTIVE ;  /* 0x000000000000791b */ /* 0x003ff40003800000 */
.L_x_879:
[----:B------:R-:W-:Y:S05]  /*291f0*/  BSYNC B0 ;  /* 0x0000000000007941 */ /* 0x000fea0003800000 */
.L_x_878:
[----:B------:R-:W-:Y:S05]  /*29200*/  BRA `(.L_x_880) ;  /* 0xffffffa400b07947 */ /* 0x000fea000383ffff */
.L_x_725:
[----:B0-----:R0:W1:Y:S02]  /*29210*/  SYNCS.PHASECHK.TRANS64.TRYWAIT P0, [R2+URZ+0x29880], R3 ;  /* 0x02988003020075a7 */ /* 0x001064000800017f */
[----:B-1----:R-:W-:Y:S05]  /*29220*/  @!P0 NANOSLEEP.SYNCS 0x989680 ;  /* 0x009896800000895d */ /* 0x002fea0003900000 */
[----:B------:R-:W1:Y:S02]  /*29230*/  @!P0 SYNCS.PHASECHK.TRANS64 P0, [R2+URZ+0x29880], R3 ;  /* 0x02988003020085a7 */ /* 0x000e64000800007f */
[----:B-1----:R-:W-:Y:S05]  /*29240*/  @!P0 BRA `(.L_x_725) ;  /* 0xfffffffc00f08947 */ /* 0x002fea000383ffff */
[----:B------:R-:W-:Y:S05]  /*29250*/  BRA `(.L_x_881) ;  /* 0xffffffa800247947 */ /* 0x000fea000383ffff */
.L_x_727:
[----:B-1----:R1:W2:Y:S02]  /*29260*/  SYNCS.PHASECHK.TRANS64.TRYWAIT P0, [R2+URZ+0x29840], R3 ;  /* 0x02984003020075a7 */ /* 0x0022a4000800017f */
[----:B--2---:R-:W-:Y:S05]  /*29270*/  @!P0 NANOSLEEP.SYNCS 0x989680 ;  /* 0x009896800000895d */ /* 0x004fea0003900000 */
[----:B------:R-:W2:Y:S02]  /*29280*/  @!P0 SYNCS.PHASECHK.TRANS64 P0, [R2+URZ+0x29840], R3 ;  /* 0x02984003020085a7 */ /* 0x000ea4000800007f */
[----:B--2---:R-:W-:Y:S05]  /*29290*/  @!P0 BRA `(.L_x_727) ;  /* 0xfffffffc00f08947 */ /* 0x004fea000383ffff */
[----:B------:R-:W-:Y:S05]  /*292a0*/  BRA `(.L_x_882) ;  /* 0xffffffa800847947 */ /* 0x000fea000383ffff */
.L_x_731:
[----:B------:R-:W2:Y:S01]  /*292b0*/  LDL.LU R11, [R1+0x54] ;  /* 0x00005400010b7983 */ /* 0x000ea20000300800 */
[----:B------:R-:W-:Y:S02]  /*292c0*/  IMAD.MOV.U32 R13, RZ, RZ, R3 ;  /* 0x000000ffff0d7224 */ /* 0x000fe400078e0003 */
[----:B------:R-:W-:Y:S02]  /*292d0*/  IMAD.MOV.U32 R12, RZ, RZ, RZ ;  /* 0x000000ffff0c7224 */ /* 0x000fe400078e00ff */
[----:B------:R-:W-:Y:S02]  /*292e0*/  IMAD.MOV.U32 R15, RZ, RZ, -0x1 ;  /* 0xffffffffff0f7424 */ /* 0x000fe400078e00ff */
[----:B------:R-:W-:-:S04]  /*292f0*/  IMAD.IADD R0, R10, 0x1, R17 ;  /* 0x000000010a007824 */ /* 0x000fc800078e0211 */
[----:B------:R-:W-:Y:S02]  /*29300*/  VIADD R5, R0, 0x20 ;  /* 0x0000002000057836 */ /* 0x000fe40000000000 */
[----:B--2---:R-:W-:Y:S01]  /*29310*/  IMAD R2, R11, R7, RZ ;  /* 0x000000070b027224 */ /* 0x004fe200078e02ff */
[----:B------:R-:W-:-:S04]  /*29320*/  MOV R11, 0x1c1f ;  /* 0x00001c1f000b7802 */ /* 0x000fc80000000f00 */
[----:B------:R-:W-:-:S13]  /*29330*/  ISETP.GE.AND P4, PT, R0, R2, PT ;  /* 0x000000020000720c */ /* 0x000fda0003f86270 */
[----:B-----5:R-:W-:Y:S05]  /*29340*/  WARPSYNC.COLLECTIVE R15, `(.L_x_883) ;  /* 0x000000000f087348 */ /* 0x020fea0003c00000 */
[----:B------:R0:W1:Y:S02]  /*29350*/  SHFL.IDX P6, R14, R13, R12, R11 ;  /* 0x0000000c0d0e7389 */ /* 0x00006400000c000b */
[----:B01---5:R-:W-:Y:S01]  /*29360*/  ENDCOLLECTIVE ;  /* 0x000000000000791b */ /* 0x023fe20003800000 */
.L_x_883:
[----:B------:R-:W-:Y:S02]  /*29370*/  IMAD.MOV.U32 R13, RZ, RZ, R4 ;  /* 0x000000ffff0d7224 */ /* 0x000fe400078e0004 */
[----:B------:R-:W-:-:S07]  /*29380*/  IMAD.MOV.U32 R6, RZ, RZ, R14 ;  /* 0x000000ffff067224 */ /* 0x000fce00078e000e */
[----:B------:R-:W-:Y:S05]  /*29390*/  WARPSYNC.COLLECTIVE R15, `(.L_x_884) ;  /* 0x000000000f087348 */ /* 0x000fea0003c00000 */
[----:B------:R0:W1:Y:S02]  /*293a0*/  SHFL.IDX P6, R14, R13, R12, R11 ;  /* 0x0000000c0d0e7389 */ /* 0x00006400000c000b */
[----:B01----:R-:W-:Y:S01]  /*293b0*/  ENDCOLLECTIVE ;  /* 0x000000000000791b */ /* 0x003fe20003800000 */
.L_x_884:
[----:B------:R-:W-:Y:S01]  /*293c0*/  MOV R13, R3 ;  /* 0x00000003000d7202 */ /* 0x000fe20000000f00 */
[----:B------:R-:W-:Y:S01]  /*293d0*/  IMAD.MOV.U32 R12, RZ, RZ, 0x1 ;  /* 0x00000001ff0c7424 */ /* 0x000fe200078e00ff */
[----:B------:R-:W-:-:S07]  /*293e0*/  MOV R7, R14 ;  /* 0x0000000e00077202 */ /* 0x000fce0000000f00 */
[----:B------:R-:W-:Y:S05]  /*293f0*/  WARPSYNC.COLLECTIVE R15, `(.L_x_885) ;  /* 0x000000000f087348 */ /* 0x000fea0003c00000 */
[----:B------:R0:W1:Y:S02]  /*29400*/  SHFL.IDX P6, R14, R13, R12, R11 ;  /* 0x0000000c0d0e7389 */ /* 0x00006400000c000b */
[----:B01----:R-:W-:Y:S01]  /*29410*/  ENDCOLLECTIVE ;  /* 0x000000000000791b */ /* 0x003fe20003800000 */
.L_x_885:
        /* <DEDUP_REMOVED lines=17> */
.L_x_886:
[----:B------:R-:W-:Y:S02]  /*29530*/  IMAD.MOV.U32 R13, RZ, RZ, R3 ;  /* 0x000000ffff0d7224 */ /* 0x000fe400078e0003 */
[----:B------:R-:W-:Y:S01]  /*29540*/  IMAD.MOV.U32 R12, RZ, RZ, 0x2 ;  /* 0x00000002ff0c7424 */ /* 0x000fe200078e00ff */
[----:B------:R-:W-:-:S07]  /*29550*/  MOV R5, R14 ;  /* 0x0000000e00057202 */ /* 0x000fce0000000f00 */
[----:B------:R-:W-:Y:S05]  /*29560*/  WARPSYNC.COLLECTIVE R15, `(.L_x_887) ;  /* 0x000000000f087348 */ /* 0x000fea0003c00000 */
[----:B------:R0:W1:Y:S02]  /*29570*/  SHFL.IDX P6, R14, R13, R12, R11 ;  /* 0x0000000c0d0e7389 */ /* 0x00006400000c000b */
[----:B01----:R-:W-:Y:S01]  /*29580*/  ENDCOLLECTIVE ;  /* 0x000000000000791b */ /* 0x003fe20003800000 */
.L_x_887:
[----:B------:R-:W-:-:S05]  /*29590*/  @!P3 IADD3 R5, P4, R9, R5, RZ ;  /* 0x000000050905b210 */ /* 0x000fca0007f9e0ff */
[----:B------:R-:W-:-:S04]  /*295a0*/  @!P3 IMAD.X R6, RZ, RZ, R6, P4 ;  /* 0x000000ffff06b224 */ /* 0x000fc800020e0606 */
[----:B------:R-:W-:Y:S02]  /*295b0*/  @!P3 IMAD.MOV.U32 R7, RZ, RZ, R6 ;  /* 0x000000ffff07b224 */ /* 0x000fe400078e0006 */
[----:B------:R-:W-:Y:S01]  /*295c0*/  @!P3 IMAD.MOV.U32 R6, RZ, RZ, R5 ;  /* 0x000000ffff06b224 */ /* 0x000fe200078e0005 */
[----:B------:R-:W-:Y:S02]  /*295d0*/  MOV R13, R4 ;  /* 0x00000004000d7202 */ /* 0x000fe40000000f00 */
[----:B------:R-:W-:Y:S02]  /*295e0*/  IADD3 R5, R0, 0x40, RZ ;  /* 0x0000004000057810 */ /* 0x000fe40007ffe0ff */
[----:B------:R-:W-:Y:S01]  /*295f0*/  @!PT LDS RZ, [RZ] ;  /* 0x00000000fffff984 */ /* 0x000fe20000000800 */
[----:B------:R-:W-:Y:S01]  /*29600*/  @!PT LDS RZ, [RZ] ;  /* 0x00000000fffff984 */ /* 0x000fe20000000800 */
[----:B------:R-:W-:Y:S01]  /*29610*/  @!PT LDS RZ, [RZ] ;  /* 0x00000000fffff984 */ /* 0x000fe20000000800 */
[----:B------:R-:W-:Y:S04]  /*29620*/  @!P3 LDGSTS.E.BYPASS.LTC128B.128 [R8+0x14c00], desc[UR54][R6.64], !P0 ;  /* 0x14c000000608bfae */ /* 0x000fe8000c101d76 */
[----:B------:R-:W-:Y:S04]  /*29630*/  @!P3 LDGSTS.E.BYPASS.LTC128B.128 [R8+0x16c00], desc[UR54][R6.64+0x40], !P1 ;  /* 0x16c000400608bfae */ /* 0x000fe8000c901d76 */
[----:B------:R0:W-:Y:S01]  /*29640*/  @!P3 LDGSTS.E.BYPASS.LTC128B.128 [R8+0x18c00], desc[UR54][R6.64+0x80], !P2 ;  /* 0x18c000800608bfae */ /* 0x0001e2000d101d76 */
[----:B------:R-:W-:Y:S01]  /*29650*/  ISETP.GE.AND P3, PT, R5, R2, PT ;  /* 0x000000020500720c */ /* 0x000fe20003f66270 */
[----:B0-----:R-:W-:-:S12]  /*29660*/  IMAD.MOV.U32 R6, RZ, RZ, R14 ;  /* 0x000000ffff067224 */ /* 0x001fd800078e000e */
[----:B------:R-:W-:Y:S05]  /*29670*/  WARPSYNC.COLLECTIVE R15, `(.L_x_888) ;  /* 0x000000000f087348 */ /* 0x000fea0003c00000 */
[----:B------:R0:W1:Y:S02]  /*29680*/  SHFL.IDX P6, R14, R13, R12, R11 ;  /* 0x0000000c0d0e7389 */ /* 0x00006400000c000b */
[----:B01----:R-:W-:Y:S01]  /*29690*/  ENDCOLLECTIVE ;  /* 0x000000000000791b */ /* 0x003fe20003800000 */
.L_x_888:
[----:B------:R-:W-:Y:S02]  /*296a0*/  IMAD.MOV.U32 R13, RZ, RZ, R3 ;  /* 0x000000ffff0d7224 */ /* 0x000fe400078e0003 */
[----:B------:R-:W-:Y:S02]  /*296b0*/  IMAD.MOV.U32 R12, RZ, RZ, 0x3 ;  /* 0x00000003ff0c7424 */ /* 0x000fe400078e00ff */
[----:B------:R-:W-:-:S07]  /*296c0*/  IMAD.MOV.U32 R5, RZ, RZ, R14 ;  /* 0x000000ffff057224 */ /* 0x000fce00078e000e */
[----:B------:R-:W-:Y:S05]  /*296d0*/  WARPSYNC.COLLECTIVE R15, `(.L_x_889) ;  /* 0x000000000f087348 */ /* 0x000fea0003c00000 */
[----:B------:R0:W1:Y:S02]  /*296e0*/  SHFL.IDX P6, R14, R13, R12, R11 ;  /* 0x0000000c0d0e7389 */ /* 0x00006400000c000b */
[----:B01----:R-:W-:Y:S01]  /*296f0*/  ENDCOLLECTIVE ;  /* 0x000000000000791b */ /* 0x003fe20003800000 */
.L_x_889:
[----:B------:R-:W-:-:S05]  /*29700*/  @!P3 IADD3 R5, P4, R9, R5, RZ ;  /* 0x000000050905b210 */ /* 0x000fca0007f9e0ff */
[----:B------:R-:W-:-:S04]  /*29710*/  @!P3 IMAD.X R6, RZ, RZ, R6, P4 ;  /* 0x000000ffff06b224 */ /* 0x000fc800020e0606 */
[----:B------:R-:W-:Y:S01]  /*29720*/  @!P3 IMAD.MOV.U32 R7, RZ, RZ, R6 ;  /* 0x000000ffff07b224 */ /* 0x000fe200078e0006 */
[----:B------:R-:W-:Y:S02]  /*29730*/  @!P3 MOV R6, R5 ;  /* 0x000000050006b202 */ /* 0x000fe40000000f00 */
[----:B------:R-:W-:-:S03]  /*29740*/  MOV R13, R4 ;  /* 0x00000004000d7202 */ /* 0x000fc60000000f00 */
[----:B------:R-:W-:Y:S01]  /*29750*/  @!PT LDS RZ, [RZ] ;  /* 0x00000000fffff984 */ /* 0x000fe20000000800 */
[----:B------:R-:W-:Y:S01]  /*29760*/  @!PT LDS RZ, [RZ] ;  /* 0x00000000fffff984 */ /* 0x000fe20000000800 */
[----:B------:R-:W-:Y:S01]  /*29770*/  @!PT LDS RZ, [RZ] ;  /* 0x00000000fffff984 */ /* 0x000fe20000000800 */
[----:B------:R0:W-:Y:S04]  /*29780*/  @!P3 LDGSTS.E.BYPASS.LTC128B.128 [R8+0x15400], desc[UR54][R6.64], !P0 ;  /* 0x154000000608bfae */ /* 0x0001e8000c101d76 */
[----:B------:R0:W-:Y:S01]  /*29790*/  @!P3 LDGSTS.E.BYPASS.LTC128B.128 [R8+0x17400], desc[UR54][R6.64+0x40], !P1 ;  /* 0x174000400608bfae */ /* 0x0001e2000c901d76 */
[----:B------:R-:W-:-:S07]  /*297a0*/  IMAD.MOV.U32 R5, RZ, RZ, R14 ;  /* 0x000000ffff057224 */ /* 0x000fce00078e000e */
[----:B0-----:R-:W-:Y:S05]  /*297b0*/  WARPSYNC.COLLECTIVE R15, `(.L_x_890) ;  /* 0x000000000f087348 */ /* 0x001fea0003c00000 */
[----:B------:R1:W2:Y:S02]  /*297c0*/  SHFL.IDX P6, R14, R13, R12, R11 ;  /* 0x0000000c0d0e7389 */ /* 0x0002a400000c000b */
[----:B012---:R-:W-:Y:S01]  /*297d0*/  ENDCOLLECTIVE ;  /* 0x000000000000791b */ /* 0x007fe20003800000 */
.L_x_890:
[----:B------:R-:W-:Y:S01]  /*297e0*/  @!PT LDS RZ, [RZ] ;  /* 0x00000000fffff984 */ /* 0x000fe20000000800 */
[----:B------:R-:W-:Y:S01]  /*297f0*/  @!PT LDS RZ, [RZ] ;  /* 0x00000000fffff984 */ /* 0x000fe20000000800 */
[----:B------:R-:W-:Y:S01]  /*29800*/  @!PT LDS RZ, [RZ] ;  /* 0x00000000fffff984 */ /* 0x000fe20000000800 */
[----:B------:R3:W-:Y:S01]  /*29810*/  @!P3 LDGSTS.E.BYPASS.LTC128B.128 [R8+0x19400], desc[UR54][R6.64+0x80], !P2 ;  /* 0x194000800608bfae */ /* 0x0007e2000d101d76 */
[----:B------:R-:W-:Y:S01]  /*29820*/  IMAD.MOV.U32 R3, RZ, RZ, R14 ;  /* 0x000000ffff037224 */ /* 0x000fe200078e000e */
[----:B------:R-:W-:Y:S06]  /*29830*/  BRA `(.L_x_891) ;  /* 0xffffffb0000c7947 */ /* 0x000fec000383ffff */
.L_x_736:
[----:B--2---:R-:W2:Y:S02]  /*29840*/  LDL R2, [R1+0x4] ;  /* 0x0000040001027983 */ /* 0x004ea40000100800 */
[----:B--2---:R2:W3:Y:S02]  /*29850*/  SYNCS.PHASECHK.TRANS64.TRYWAIT P0, [R2+URZ+0x29820], R0 ;  /* 0x02982000020075a7 */ /* 0x0044e4000800017f */
[----:B---3--:R-:W-:Y:S05]  /*29860*/  @!P0 NANOSLEEP.SYNCS 0x989680 ;  /* 0x009896800000895d */ /* 0x008fea0003900000 */
[----:B------:R-:W3:Y:S02]  /*29870*/  @!P0 SYNCS.PHASECHK.TRANS64 P0, [R2+URZ+0x29820], R0 ;  /* 0x02982000020085a7 */ /* 0x000ee4000800007f */
[----:B---3--:R-:W-:Y:S05]  /*29880*/  @!P0 BRA `(.L_x_736) ;  /* 0xfffffffc00ec8947 */ /* 0x008fea000383ffff */
[----:B------:R-:W-:Y:S05]  /*29890*/  BRA `(.L_x_892) ;  /* 0xffffffb000807947 */ /* 0x000fea000383ffff */
.L_x_742:
[----:B--2---:R2:W3:Y:S02]  /*298a0*/  SYNCS.PHASECHK.TRANS64.TRYWAIT P0, [R5+URZ+0x29880], R4 ;  /* 0x02988004050075a7 */ /* 0x0044e4000800017f */
[----:B---3--:R-:W-:Y:S05]  /*298b0*/  @!P0 NANOSLEEP.SYNCS 0x989680 ;  /* 0x009896800000895d */ /* 0x008fea0003900000 */
[----:B------:R-:W3:Y:S02]  /*298c0*/  @!P0 SYNCS.PHASECHK.TRANS64 P0, [R5+URZ+0x29880], R4 ;  /* 0x02988004050085a7 */ /* 0x000ee4000800007f */
[----:B---3--:R-:W-:Y:S05]  /*298d0*/  @!P0 BRA `(.L_x_742) ;  /* 0xfffffffc00f08947 */ /* 0x008fea000383ffff */
[----:B------:R-:W-:Y:S05]  /*298e0*/  BRA `(.L_x_893) ;  /* 0xffffffb400447947 */ /* 0x000fea000383ffff */
.L_x_747:
[----:B-1----:R1:W3:Y:S02]  /*298f0*/  SYNCS.PHASECHK.TRANS64.TRYWAIT P0, [R5+URZ+0x29840], R4 ;  /* 0x02984004050075a7 */ /* 0x0022e4000800017f */
[----:B---3--:R-:W-:Y:S05]  /*29900*/  @!P0 NANOSLEEP.SYNCS 0x989680 ;  /* 0x009896800000895d */ /* 0x008fea0003900000 */
[----:B------:R-:W3:Y:S02]  /*29910*/  @!P0 SYNCS.PHASECHK.TRANS64 P0, [R5+URZ+0x29840], R4 ;  /* 0x02984004050085a7 */ /* 0x000ee4000800007f */
[----:B---3--:R-:W-:Y:S05]  /*29920*/  @!P0 BRA `(.L_x_747) ;  /* 0xfffffffc00f08947 */ /* 0x008fea000383ffff */
[----:B------:R-:W-:Y:S05]  /*29930*/  BRA `(.L_x_894) ;  /* 0xffffffb400cc7947 */ /* 0x000fea000383ffff */
.L_x_755:
[----:B--2---:R2:W3:Y:S02]  /*29940*/  SYNCS.PHASECHK.TRANS64.TRYWAIT P0, [R17+URZ+0x29870], R4 ;  /* 0x02987004110075a7 */ /* 0x0044e4000800017f */
[----:B---3--:R-:W-:Y:S05]  /*29950*/  @!P0 NANOSLEEP.SYNCS 0x989680 ;  /* 0x009896800000895d */ /* 0x008fea0003900000 */
[----:B------:R-:W3:Y:S02]  /*29960*/  @!P0 SYNCS.PHASECHK.TRANS64 P0, [R17+URZ+0x29870], R4 ;  /* 0x02987004110085a7 */ /* 0x000ee4000800007f */
[----:B---3--:R-:W-:Y:S05]  /*29970*/  @!P0 BRA `(.L_x_755) ;  /* 0xfffffffc00f08947 */ /* 0x008fea000383ffff */
[----:B------:R-:W-:Y:S05]  /*29980*/  BRA `(.L_x_895) ;  /* 0xffffffb800fc7947 */ /* 0x000fea000383ffff */
.L_x_757:
[----:B---3--:R3:W4:Y:S02]  /*29990*/  SYNCS.PHASECHK.TRANS64.TRYWAIT P0, [R17+URZ+0x29860], R3 ;  /* 0x02986003110075a7 */ /* 0x008724000800017f */
[----:B----4-:R-:W-:Y:S05]  /*299a0*/  @!P0 NANOSLEEP.SYNCS 0x989680 ;  /* 0x009896800000895d */ /* 0x010fea0003900000 */
[----:B------:R-:W4:Y:S02]  /*299b0*/  @!P0 SYNCS.PHASECHK.TRANS64 P0, [R17+URZ+0x29860], R3 ;  /* 0x02986003110085a7 */ /* 0x000f24000800007f */
[----:B----4-:R-:W-:Y:S05]  /*299c0*/  @!P0 BRA `(.L_x_757) ;  /* 0xfffffffc00f08947 */ /* 0x010fea000383ffff */
[----:B------:R-:W-:Y:S05]  /*299d0*/  BRA `(.L_x_896) ;  /* 0xffffffbc00047947 */ /* 0x000fea000383ffff */
.L_x_764:
[----:B---3--:R3:W4:Y:S02]  /*299e0*/  SYNCS.PHASECHK.TRANS64.TRYWAIT P1, [R17+URZ+0x29870], R0 ;  /* 0x02987000110075a7 */ /* 0x008724000802017f */
[----:B----4-:R-:W-:Y:S05]  /*299f0*/  @!P1 NANOSLEEP.SYNCS 0x989680 ;  /* 0x009896800000995d */ /* 0x010fea0003900000 */
[----:B------:R-:W4:Y:S02]  /*29a00*/  @!P1 SYNCS.PHASECHK.TRANS64 P1, [R17+URZ+0x29870], R0 ;  /* 0x02987000110095a7 */ /* 0x000f24000802007f */
[----:B----4-:R-:W-:Y:S05]  /*29a10*/  @!P1 BRA `(.L_x_764) ;  /* 0xfffffffc00f09947 */ /* 0x010fea000383ffff */
[----:B------:R-:W-:Y:S05]  /*29a20*/  BRA `(.L_x_897) ;  /* 0xffffffc000e07947 */ /* 0x000fea000383ffff */
.L_x_766:
[----:B---3--:R3:W4:Y:S02]  /*29a30*/  SYNCS.PHASECHK.TRANS64.TRYWAIT P1, [R17+URZ+0x29860], R0 ;  /* 0x02986000110075a7 */ /* 0x008724000802017f */
[----:B----4-:R-:W-:Y:S05]  /*29a40*/  @!P1 NANOSLEEP.SYNCS 0x989680 ;  /* 0x009896800000995d */ /* 0x010fea0003900000 */
[----:B------:R-:W4:Y:S02]  /*29a50*/  @!P1 SYNCS.PHASECHK.TRANS64 P1, [R17+URZ+0x29860], R0 ;  /* 0x02986000110095a7 */ /* 0x000f24000802007f */
[----:B----4-:R-:W-:Y:S05]  /*29a60*/  @!P1 BRA `(.L_x_766) ;  /* 0xfffffffc00f09947 */ /* 0x010fea000383ffff */
[----:B------:R-:W-:Y:S05]  /*29a70*/  BRA `(.L_x_898) ;  /* 0xffffffc000e87947 */ /* 0x000fea000383ffff */
.L_x_770:
        /* <DEDUP_REMOVED lines=8> */
.L_x_900:
[----:B------:R-:W-:Y:S05]  /*29b00*/  BSYNC B0 ;  /* 0x0000000000007941 */ /* 0x000fea0003800000 */
.L_x_899:
[----:B------:R-:W-:Y:S01]  /*29b10*/  IMAD.MOV.U32 R13, RZ, RZ, R16 ;  /* 0x000000ffff0d7224 */ /* 0x000fe200078e0010 */
[----:B------:R-:W-:Y:S01]  /*29b20*/  MOV R12, 0x1 ;  /* 0x00000001000c7802 */ /* 0x000fe20000000f00 */
[----:B------:R-:W-:Y:S01]  /*29b30*/  IMAD.MOV.U32 R11, RZ, RZ, 0x1f ;  /* 0x0000001fff0b7424 */ /* 0x000fe200078e00ff */
[----:B------:R-:W-:Y:S01]  /*29b40*/  IADD3 R5, R19, R7, RZ ;  /* 0x0000000713057210 */ /* 0x000fe20007ffe0ff */
[----:B------:R-:W-:Y:S02]  /*29b50*/  IMAD.MOV.U32 R15, RZ, RZ, -0x1 ;  /* 0xffffffffff0f7424 */ /* 0x000fe400078e00ff */
[----:B------:R-:W-:-:S07]  /*29b60*/  IMAD.MOV.U32 R0, RZ, RZ, R14 ;  /* 0x000000ffff007224 */ /* 0x000fce00078e000e */
[----:B------:R-:W-:Y:S05]  /*29b70*/  WARPSYNC.COLLECTIVE R15, `(.L_x_901) ;  /* 0x000000000f087348 */ /* 0x000fea0003c00000 */
[----:B------:R0:W1:Y:S02]  /*29b80*/  SHFL.IDX P6, R14, R13, R12, R11 ;  /* 0x0000000c0d0e7389 */ /* 0x00006400000c000b */
[----:B01----:R-:W-:Y:S01]  /*29b90*/  ENDCOLLECTIVE ;  /* 0x000000000000791b */ /* 0x003fe20003800000 */
.L_x_901:
[----:B------:R-:W-:Y:S02]  /*29ba0*/  ULDC UR4, c[0x0][0xc3c] ;  /* 0x00030f0000047ab9 */ /* 0x000fe40000000800 */
[----:B------:R-:W-:-:S13]  /*29bb0*/  ISETP.GE.OR P1, PT, R5, UR4, !P0 ;  /* 0x0000000405007c0c */ /* 0x000fda000c726670 */
[----:B------:R-:W0:Y:S01]  /*29bc0*/  @!P1 LDC.64 R2, c[0x0][0xc80] ;  /* 0x00032000ff029b82 */ /* 0x000e220000000a00 */
[----:B------:R-:W-:Y:S01]  /*29bd0*/  MOV R11, RZ ;  /* 0x000000ff000b7202 */ /* 0x000fe20000000f00 */
[----:B------:R-:W-:Y:S02]  /*29be0*/  IMAD.MOV.U32 R4, RZ, RZ, R14 ;  /* 0x000000ffff047224 */ /* 0x000fe400078e000e */
[----:B0-----:R-:W-:-:S06]  /*29bf0*/  @!P1 IMAD.WIDE R2, R5, 0x4, R2 ;  /* 0x0000000405029825 */ /* 0x001fcc00078e0202 */
[----:B------:R0:W2:Y:S01]  /*29c00*/  @!P1 LDG.E R3, desc[UR54][R2.64] ;  /* 0x0000003602039981 */ /* 0x0000a2000c1e1900 */
[C---:B------:R-:W-:Y:S02]  /*29c10*/  ISETP.GE.U32.AND P2, PT, R7.reuse, 0x2, PT ;  /* 0x000000020700780c */ /* 0x040fe40003f46070 */
[C---:B------:R-:W-:Y:S02]  /*29c20*/  ISETP.GE.U32.AND P3, PT, R7.reuse, 0x4, PT ;  /* 0x000000040700780c */ /* 0x040fe40003f66070 */
[C---:B------:R-:W-:Y:S02]  /*29c30*/  ISETP.GE.U32.AND P4, PT, R7.reuse, 0x8, PT ;  /* 0x000000080700780c */ /* 0x040fe40003f86070 */
[C---:B------:R-:W-:Y:S01]  /*29c40*/  ISETP.GE.U32.AND P5, PT, R7.reuse, 0x10, PT ;  /* 0x000000100700780c */ /* 0x040fe20003fa6070 */
[----:B0-----:R-:W-:Y:S02]  /*29c50*/  IMAD.MOV.U32 R2, RZ, RZ, RZ ;  /* 0x000000ffff027224 */ /* 0x001fe400078e00ff */
[----:B--2---:R-:W-:Y:S01]  /*29c60*/  @!P1 IMAD.MOV.U32 R2, RZ, RZ, R3 ;  /* 0x000000ffff029224 */ /* 0x004fe200078e0003 */
[----:B------:R-:W-:-:S03]  /*29c70*/  ISETP.NE.AND P1, PT, R7, RZ, PT ;  /* 0x000000ff0700720c */ /* 0x000fc60003f25270 */
[----:B------:R-:W-:-:S10]  /*29c80*/  IMAD.MOV.U32 R13, RZ, RZ, R2 ;  /* 0x000000ffff0d7224 */ /* 0x000fd400078e0002 */
[----:B------:R-:W-:Y:S05]  /*29c90*/  WARPSYNC.COLLECTIVE R15, `(.L_x_902) ;  /* 0x000000000f087348 */ /* 0x000fea0003c00000 */
[----:B------:R0:W1:Y:S02]  /*29ca0*/  SHFL.UP P6, R14, R13, R12, R11 ;  /* 0x0400000c0d0e7389 */ /* 0x00006400000c000b */
[----:B01----:R-:W-:Y:S01]  /*29cb0*/  ENDCOLLECTIVE ;  /* 0x000000000000791b */ /* 0x003fe20003800000 */
.L_x_902:
[----:B------:R-:W-:Y:S01]  /*29cc0*/  MOV R12, 0x2 ;  /* 0x00000002000c7802 */ /* 0x000fe20000000f00 */
[----:B------:R-:W-:-:S05]  /*29cd0*/  IMAD.MOV.U32 R3, RZ, RZ, R14 ;  /* 0x000000ffff037224 */ /* 0x000fca00078e000e */
[----:B------:R-:W-:-:S05]  /*29ce0*/  SEL R3, R3, RZ, P1 ;  /* 0x000000ff03037207 */ /* 0x000fca0000800000 */
[----:B------:R-:W-:-:S04]  /*29cf0*/  IMAD.IADD R3, R2, 0x1, R3 ;  /* 0x0000000102037824 */ /* 0x000fc800078e0203 */
[----:B------:R-:W-:-:S07]  /*29d00*/  IMAD.MOV.U32 R13, RZ, RZ, R3 ;  /* 0x000000ffff0d7224 */ /* 0x000fce00078e0003 */
[----:B------:R-:W-:Y:S05]  /*29d10*/  WARPSYNC.COLLECTIVE R15, `(.L_x_903) ;  /* 0x000000000f087348 */ /* 0x000fea0003c00000 */
[----:B------:R0:W1:Y:S02]  /*29d20*/  SHFL.UP P6, R14, R13, R12, R11 ;  /* 0x0400000c0d0e7389 */ /* 0x00006400000c000b */
[----:B01----:R-:W-:Y:S01]  /*29d30*/  ENDCOLLECTIVE ;  /* 0x000000000000791b */ /* 0x003fe20003800000 */
.L_x_903:
        /* <DEDUP_REMOVED lines=8> */
.L_x_904:
        /* <DEDUP_REMOVED lines=8> */
.L_x_905:
        /* <DEDUP_REMOVED lines=8> */
.L_x_906:
[----:B------:R-:W-:Y:S01]  /*29ec0*/  MOV R12, 0x1f ;  /* 0x0000001f000c7802 */ /* 0x000fe20000000f00 */
[----:B------:R-:W-:Y:S02]  /*29ed0*/  IMAD.MOV.U32 R11, RZ, RZ, 0x1f ;  /* 0x0000001fff0b7424 */ /* 0x000fe400078e00ff */
[----:B------:R-:W-:-:S05]  /*29ee0*/  IMAD.MOV.U32 R5, RZ, RZ, R14 ;  /* 0x000000ffff057224 */ /* 0x000fca00078e000e */
[----:B------:R-:W-:-:S05]  /*29ef0*/  SEL R5, R5, RZ, P5 ;  /* 0x000000ff05057207 */ /* 0x000fca0002800000 */
[----:B------:R-:W-:-:S04]  /*29f00*/  IMAD.IADD R5, R3, 0x1, R5 ;  /* 0x0000000103057824 */ /* 0x000fc800078e0205 */
[----:B------:R-:W-:-:S07]  /*29f10*/  IMAD.MOV.U32 R13, RZ, RZ, R5 ;  /* 0x000000ffff0d7224 */ /* 0x000fce00078e0005 */
[----:B------:R-:W-:Y:S05]  /*29f20*/  WARPSYNC.COLLECTIVE R15, `(.L_x_907) ;  /* 0x000000000f087348 */ /* 0x000fea0003c00000 */
[----:B------:R0:W1:Y:S02]  /*29f30*/  SHFL.IDX P6, R14, R13, R12, R11 ;  /* 0x0000000c0d0e7389 */ /* 0x00006400000c000b */
[----:B01----:R-:W-:Y:S01]  /*29f40*/  ENDCOLLECTIVE ;  /* 0x000000000000791b */ /* 0x003fe20003800000 */
.L_x_907:
[----:B------:R-:W-:Y:S01]  /*29f50*/  IMAD.MOV.U32 R6, RZ, RZ, R14 ;  /* 0x000000ffff067224 */ /* 0x000fe200078e000e */
[----:B------:R-:W-:Y:S06]  /*29f60*/  BRA `(.L_x_908) ;  /* 0xffffffc400e47947 */ /* 0x000fec000383ffff */
.L_x_775:
[----:B------:R-:W-:Y:S01]  /*29f70*/  BSSY B0, `(.L_x_909) ;  /* 0x0000008000007945 */ /* 0x000fe20003800000 */
[----:B-----5:R-:W-:Y:S01]  /*29f80*/  IMAD.MOV.U32 R13, RZ, RZ, R2 ;  /* 0x000000ffff0d7224 */ /* 0x020fe200078e0002 */
[----:B------:R-:W-:Y:S01]  /*29f90*/  MOV R12, 0x1 ;  /* 0x00000001000c7802 */ /* 0x000fe20000000f00 */
[----:B------:R-:W-:Y:S02]  /*29fa0*/  IMAD.MOV.U32 R11, RZ, RZ, RZ ;  /* 0x000000ffff0b7224 */ /* 0x000fe400078e00ff */
[----:B------:R-:W-:-:S07]  /*29fb0*/  IMAD.MOV.U32 R15, RZ, RZ, -0x1 ;  /* 0xffffffffff0f7424 */ /* 0x000fce00078e00ff */
[----:B01----:R-:W-:Y:S05]  /*29fc0*/  WARPSYNC.COLLECTIVE R15, `(.L_x_910) ;  /* 0x000000000f087348 */ /* 0x003fea0003c00000 */
[----:B------:R2:W3:Y:S02]  /*29fd0*/  SHFL.UP P6, R14, R13, R12, R11 ;  /* 0x0400000c0d0e7389 */ /* 0x0004e400000c000b */
[----:B0123--:R-:W-:Y:S01]  /*29fe0*/  ENDCOLLECTIVE ;  /* 0x000000000000791b */ /* 0x00ffe20003800000 */
.L_x_910:
[----:B------:R-:W-:Y:S05]  /*29ff0*/  BSYNC B0 ;  /* 0x0000000000007941 */ /* 0x000fea0003800000 */
.L_x_909:
[----:B------:R-:W-:Y:S01]  /*2a000*/  IMAD.MOV.U32 R3, RZ, RZ, R14 ;  /* 0x000000ffff037224 */ /* 0x000fe200078e000e */
[----:B------:R-:W-:Y:S01]  /*2a010*/  MOV R15, 0xffffffff ;  /* 0xffffffff000f7802 */ /* 0x000fe20000000f00 */
[----:B------:R-:W-:Y:S02]  /*2a020*/  IMAD.MOV.U32 R12, RZ, RZ, 0x2 ;  /* 0x00000002ff0c7424 */ /* 0x000fe400078e00ff */
[----:B------:R-:W-:Y:S01]  /*2a030*/  IMAD.MOV.U32 R11, RZ, RZ, RZ ;  /* 0x000000ffff0b7224 */ /* 0x000fe200078e00ff */
[----:B------:R-:W-:-:S04]  /*2a040*/  SEL R3, R3, RZ, P1 ;  /* 0x000000ff03037207 */ /* 0x000fc80000800000 */
[----:B------:R-:W-:-:S05]  /*2a050*/  IADD3 R3, R2, R3, RZ ;  /* 0x0000000302037210 */ /* 0x000fca0007ffe0ff */
[----:B------:R-:W-:-:S07]  /*2a060*/  IMAD.MOV.U32 R13, RZ, RZ, R3 ;  /* 0x000000ffff0d7224 */ /* 0x000fce00078e0003 */
[----:B------:R-:W-:Y:S05]  /*2a070*/  WARPSYNC.COLLECTIVE R15, `(.L_x_911) ;  /* 0x000000000f087348 */ /* 0x000fea0003c00000 */
[----:B------:R0:W1:Y:S02]  /*2a080*/  SHFL.UP P6, R14, R13, R12, R11 ;  /* 0x0400000c0d0e7389 */ /* 0x00006400000c000b */
[----:B01----:R-:W-:Y:S01]  /*2a090*/  ENDCOLLECTIVE ;  /* 0x000000000000791b */ /* 0x003fe20003800000 */
.L_x_911:
        /* <DEDUP_REMOVED lines=8> */
.L_x_912:
        /* <DEDUP_REMOVED lines=8> */
.L_x_913:
        /* <DEDUP_REMOVED lines=8> */
.L_x_914:
        /* <DEDUP_REMOVED lines=9> */
.L_x_915:
[----:B------:R-:W-:Y:S01]  /*2a2b0*/  IMAD.MOV.U32 R6, RZ, RZ, R14 ;  /* 0x000000ffff067224 */ /* 0x000fe200078e000e */
[----:B------:R-:W-:Y:S06]  /*2a2c0*/  BRA `(.L_x_916) ;  /* 0xffffffc400a87947 */ /* 0x000fec000383ffff */
.L_x_777:
[----:B------:R-:W-:Y:S01]  /*2a2d0*/  BSSY B0, `(.L_x_917) ;  /* 0x0000006000007945 */ /* 0x000fe20003800000 */
[----:B------:R-:W-:Y:S01]  /*2a2e0*/  PLOP3.LUT P6, PT, P6, PT, PT, 0x8, 0x0 ;  /* 0x000000000000781c */ /* 0x000fe200037ce170 */
[----:B------:R-:W-:-:S12]  /*2a2f0*/  IMAD.MOV.U32 R15, RZ, RZ, -0x1 ;  /* 0xffffffffff0f7424 */ /* 0x000fd800078e00ff */
[----:B01----:R-:W-:Y:S05]  /*2a300*/  WARPSYNC.COLLECTIVE R15, `(.L_x_918) ;  /* 0x000000000f087348 */ /* 0x003fea0003c00000 */
[----:B------:R-:W-:Y:S01]  /*2a310*/  VOTE.ANY R14, PT, P6 ;  /* 0x00000000000e7806 */ /* 0x000fe200030e0100 */
[----:B01----:R-:W-:Y:S06]  /*2a320*/  ENDCOLLECTIVE ;  /* 0x000000000000791b */ /* 0x003fec0003800000 */
.L_x_918:
[----:B------:R-:W-:Y:S05]  /*2a330*/  BSYNC B0 ;  /* 0x0000000000007941 */ /* 0x000fea0003800000 */
.L_x_917:
[----:B------:R-:W-:Y:S01]  /*2a340*/  MOV R4, R14 ;  /* 0x0000000e00047202 */ /* 0x000fe20000000f00 */
[----:B------:R-:W-:Y:S01]  /*2a350*/  IMAD.MOV.U32 R13, RZ, RZ, R2 ;  /* 0x000000ffff0d7224 */ /* 0x000fe200078e0002 */
[----:B------:R-:W-:Y:S01]  /*2a360*/  MOV R15, 0xffffffff ;  /* 0xffffffff000f7802 */ /* 0x000fe20000000f00 */
[----:B------:R-:W-:Y:S01]  /*2a370*/  IMAD.MOV.U32 R11, RZ, RZ, 0x1f ;  /* 0x0000001fff0b7424 */ /* 0x000fe200078e00ff */
[----:B------:R-:W0:Y:S02]  /*2a380*/  POPC R3, R4 ;  /* 0x0000000400037309 */ /* 0x000e240000000000 */
[----:B0-----:R-:W-:-:S07]  /*2a390*/  IMAD.MOV.U32 R12, RZ, RZ, R3 ;  /* 0x000000ffff0c7224 */ /* 0x001fce00078e0003 */
[----:B------:R-:W-:Y:S05]  /*2a3a0*/  WARPSYNC.COLLECTIVE R15, `(.L_x_919) ;  /* 0x000000000f087348 */ /* 0x000fea0003c00000 */
[----:B------:R0:W1:Y:S02]  /*2a3b0*/  SHFL.IDX P6, R14, R13, R12, R11 ;  /* 0x0000000c0d0e7389 */ /* 0x00006400000c000b */
[----:B01----:R-:W-:Y:S01]  /*2a3c0*/  ENDCOLLECTIVE ;  /* 0x000000000000791b */ /* 0x003fe20003800000 */
.L_x_919:
[----:B------:R-:W-:Y:S01]  /*2a3d0*/  IMAD.MOV.U32 R2, RZ, RZ, R14 ;  /* 0x000000ffff027224 */ /* 0x000fe200078e000e */
[----:B------:R-:W-:Y:S06]  /*2a3e0*/  BRA `(.L_x_920) ;  /* 0xffffffc400987947 */ /* 0x000fec000383ffff */
.L_x_779:
[----:B------:R-:W-:Y:S01]  /*2a3f0*/  BSSY B0, `(.L_x_921) ;  /* 0x0000007000007945 */ /* 0x000fe20003800000 */
[----:B------:R-:W-:Y:S01]  /*2a400*/  IMAD.MOV.U32 R13, RZ, RZ, R5 ;  /* 0x000000ffff0d7224 */ /* 0x000fe200078e0005 */
[----:B------:R-:W-:Y:S01]  /*2a410*/  MOV R15, 0xffffffff ;  /* 0xffffffff000f7802 */ /* 0x000fe20000000f00 */
[----:B------:R-:W-:-:S07]  /*2a420*/  IMAD.MOV.U32 R11, RZ, RZ, 0x1f ;  /* 0x0000001fff0b7424 */ /* 0x000fce00078e00ff */
[----:B0123--:R-:W-:Y:S05]  /*2a430*/  WARPSYNC.COLLECTIVE R15, `(.L_x_922) ;  /* 0x000000000f087348 */ /* 0x00ffea0003c00000 */
[----:B------:R4:W0:Y:S02]  /*2a440*/  SHFL.IDX P6, R14, R13, R12, R11 ;  /* 0x0000000c0d0e7389 */ /* 0x00082400000c000b */
[----:B01234-:R-:W-:Y:S01]  /*2a450*/  ENDCOLLECTIVE ;  /* 0x000000000000791b */ /* 0x01ffe20003800000 */
.L_x_922:
[----:B------:R-:W-:Y:S05]  /*2a460*/  BSYNC B0 ;  /* 0x0000000000007941 */ /* 0x000fea0003800000 */
.L_x_921:
[----:B------:R-:W-:Y:S01]  /*2a470*/  IMAD.MOV.U32 R4, RZ, RZ, R14 ;  /* 0x000000ffff047224 */ /* 0x000fe200078e000e */
[----:B------:R-:W-:Y:S06]  /*2a480*/  BRA `(.L_x_778) ;  /* 0xffffffc4008c7947 */ /* 0x000fec000383ffff */
.L_x_783:
[----:B0-----:R0:W1:Y:S02]  /*2a490*/  SYNCS.PHASECHK.TRANS64.TRYWAIT P0, [R0+URZ+0x29820], R3 ;  /* 0x02982003000075a7 */ /* 0x001064000800017f */
[----:B-1----:R-:W-:Y:S05]  /*2a4a0*/  @!P0 NANOSLEEP.SYNCS 0x989680 ;  /* 0x009896800000895d */ /* 0x002fea0003900000 */
[----:B------:R-:W1:Y:S02]  /*2a4b0*/  @!P0 SYNCS.PHASECHK.TRANS64 P0, [R0+URZ+0x29820], R3 ;  /* 0x02982003000085a7 */ /* 0x000e64000800007f */
[----:B-1----:R-:W-:Y:S05]  /*2a4c0*/  @!P0 BRA `(.L_x_783) ;  /* 0xfffffffc00f08947 */ /* 0x002fea000383ffff */
[----:B------:R-:W-:Y:S05]  /*2a4d0*/  BRA `(.L_x_923) ;  /* 0xffffffc800807947 */ /* 0x000fea000383ffff */
.L_x_784:
[----:B------:R-:W1:Y:S01]  /*2a4e0*/  S2R R2, SR_TID.X ;  /* 0x0000000000027919 */ /* 0x000e620000002100 */
[----:B------:R-:W-:Y:S01]  /*2a4f0*/  BSSY B0, `(.L_x_924) ;  /* 0x000000a000007945 */ /* 0x000fe20003800000 */
[----:B------:R-:W-:Y:S01]  /*2a500*/  IMAD.MOV.U32 R12, RZ, RZ, RZ ;  /* 0x000000ffff0c7224 */ /* 0x000fe200078e00ff */
[----:B------:R-:W-:Y:S01]  /*2a510*/  MOV R11, 0x1f ;  /* 0x0000001f000b7802 */ /* 0x000fe20000000f00 */
[----:B------:R-:W-:Y:S01]  /*2a520*/  IMAD.MOV.U32 R15, RZ, RZ, -0x1 ;  /* 0xffffffffff0f7424 */ /* 0x000fe200078e00ff */
[----:B-1----:R-:W-:-:S04]  /*2a530*/  SHF.R.U32.HI R2, RZ, 0x5, R2 ;  /* 0x00000005ff027819 */ /* 0x002fc80000011602 */
[----:B------:R-:W-:-:S05]  /*2a540*/  LOP3.LUT R2, R2, 0x3, RZ, 0xc0, !PT ;  /* 0x0000000302027812 */ /* 0x000fca00078ec0ff */
[----:B------:R-:W-:-:S07]  /*2a550*/  IMAD.MOV.U32 R13, RZ, RZ, R2 ;  /* 0x000000ffff0d7224 */ /* 0x000fce00078e0002 */
[----:B0-----:R-:W-:Y:S05]  /*2a560*/  WARPSYNC.COLLECTIVE R15, `(.L_x_925) ;  /* 0x000000000f087348 */ /* 0x001fea0003c00000 */
[----:B------:R1:W2:Y:S02]  /*2a570*/  SHFL.IDX P6, R14, R13, R12, R11 ;  /* 0x0000000c0d0e7389 */ /* 0x0002a400000c000b */
[----:B012---:R-:W-:Y:S01]  /*2a580*/  ENDCOLLECTIVE ;  /* 0x000000000000791b */ /* 0x007fe20003800000 */
.L_x_925:
[----:B------:R-:W-:Y:S05]  /*2a590*/  BSYNC B0 ;  /* 0x0000000000007941 */ /* 0x000fea0003800000 */
.L_x_924:
[----:B------:R-:W-:Y:S05]  /*2a5a0*/  BRA `(.L_x_926) ;  /* 0xffffffc800687947 */ /* 0x000fea000383ffff */
.L_x_785:
[----:B------:R-:W-:Y:S01]  /*2a5b0*/  BSSY B0, `(.L_x_927) ;  /* 0x0000006000007945 */ /* 0x000fe20003800000 */
[----:B------:R-:W-:-:S07]  /*2a5c0*/  IMAD.MOV.U32 R15, RZ, RZ, -0x1 ;  /* 0xffffffffff0f7424 */ /* 0x000fce00078e00ff */
[----:B01----:R-:W-:Y:S05]  /*2a5d0*/  WARPSYNC.COLLECTIVE R15, `(.L_x_928) ;  /* 0x000000000f0c7348 */ /* 0x003fea0003c00000 */
[----:B------:R-:W-:Y:S02]  /*2a5e0*/  ELECT P6, UR62, PT ;  /* 0x00000000003e782f */ /* 0x000fe400038c0000 */
[----:B------:R-:W-:Y:S01]  /*2a5f0*/  MOV R14, UR62 ;  /* 0x0000003e000e7c02 */ /* 0x000fe20008000f00 */
[----:B01----:R-:W-:Y:S10]  /*2a600*/  ENDCOLLECTIVE ;  /* 0x000000000000791b */ /* 0x003ff40003800000 */
.L_x_928:
[----:B------:R-:W-:Y:S05]  /*2a610*/  BSYNC B0 ;  /* 0x0000000000007941 */ /* 0x000fea0003800000 */
.L_x_927:
[----:B------:R-:W-:Y:S05]  /*2a620*/  BRA `(.L_x_929) ;  /* 0xffffffc8005c7947 */ /* 0x000fea000383ffff */
.L_x_787:
[----:B0-----:R0:W1:Y:S02]  /*2a630*/  SYNCS.PHASECHK.TRANS64.TRYWAIT P1, [R6+URZ], R5 ;  /* 0x00000005060075a7 */ /* 0x001064000802017f */
[----:B-1----:R-:W-:Y:S05]  /*2a640*/  @!P1 NANOSLEEP.SYNCS 0x989680 ;  /* 0x009896800000995d */ /* 0x002fea0003900000 */
[----:B------:R-:W1:Y:S02]  /*2a650*/  @!P1 SYNCS.PHASECHK.TRANS64 P1, [R6+URZ], R5 ;  /* 0x00000005060095a7 */ /* 0x000e64000802007f */
[----:B-1----:R-:W-:Y:S05]  /*2a660*/  @!P1 BRA `(.L_x_787) ;  /* 0xfffffffc00f09947 */ /* 0x002fea000383ffff */
[----:B------:R-:W-:Y:S05]  /*2a670*/  BRA `(.L_x_930) ;  /* 0xffffffc800987947 */ /* 0x000fea000383ffff */
.L_x_788:
[----:B-1----:R1:W2:Y:S02]  /*2a680*/  SYNCS.PHASECHK.TRANS64.TRYWAIT P1, [R7+URZ], R2 ;  /* 0x00000002070075a7 */ /* 0x0022a4000802017f */
[----:B--2---:R-:W-:Y:S05]  /*2a690*/  @!P1 NANOSLEEP.SYNCS 0x989680 ;  /* 0x009896800000995d */ /* 0x004fea0003900000 */
[----:B------:R-:W2:Y:S02]  /*2a6a0*/  @!P1 SYNCS.PHASECHK.TRANS64 P1, [R7+URZ], R2 ;  /* 0x00000002070095a7 */ /* 0x000ea4000802007f */
[----:B--2---:R-:W-:Y:S05]  /*2a6b0*/  @!P1 BRA `(.L_x_788) ;  /* 0xfffffffc00f09947 */ /* 0x004fea000383ffff */
[----:B------:R-:W-:Y:S05]  /*2a6c0*/  BRA `(.L_x_931) ;  /* 0xffffffc8008c7947 */ /* 0x000fea000383ffff */
.L_x_790:
[----:B--2---:R2:W3:Y:S02]  /*2a6d0*/  SYNCS.PHASECHK.TRANS64.TRYWAIT P1, [R4+URZ+0x29860], R5 ;  /* 0x02986005040075a7 */ /* 0x0044e4000802017f */
[----:B---3--:R-:W-:Y:S05]  /*2a6e0*/  @!P1 NANOSLEEP.SYNCS 0x989680 ;  /* 0x009896800000995d */ /* 0x008fea0003900000 */
[----:B------:R-:W3:Y:S02]  /*2a6f0*/  @!P1 SYNCS.PHASECHK.TRANS64 P1, [R4+URZ+0x29860], R5 ;  /* 0x02986005040095a7 */ /* 0x000ee4000802007f */
[----:B---3--:R-:W-:Y:S05]  /*2a700*/  @!P1 BRA `(.L_x_790) ;  /* 0xfffffffc00f09947 */ /* 0x008fea000383ffff */
[----:B------:R-:W-:Y:S05]  /*2a710*/  BRA `(.L_x_932) ;  /* 0xffffffc800907947 */ /* 0x000fea000383ffff */
.L_x_792:
[----:B---3--:R3:W4:Y:S02]  /*2a720*/  SYNCS.PHASECHK.TRANS64.TRYWAIT P1, [R3+URZ+0x29860], R2 ;  /* 0x02986002030075a7 */ /* 0x008724000802017f */
[----:B----4-:R-:W-:Y:S05]  /*2a730*/  @!P1 NANOSLEEP.SYNCS 0x989680 ;  /* 0x009896800000995d */ /* 0x010fea0003900000 */
[----:B------:R-:W4:Y:S02]  /*2a740*/  @!P1 SYNCS.PHASECHK.TRANS64 P1, [R3+URZ+0x29860], R2 ;  /* 0x02986002030095a7 */ /* 0x000f24000802007f */
[----:B----4-:R-:W-:Y:S05]  /*2a750*/  @!P1 BRA `(.L_x_792) ;  /* 0xfffffffc00f09947 */ /* 0x010fea000383ffff */
[----:B------:R-:W-:Y:S05]  /*2a760*/  BRA `(.L_x_933) ;  /* 0xffffffc800907947 */ /* 0x000fea000383ffff */
.L_x_794:
[----:B----4-:R4:W0:Y:S02]  /*2a770*/  SYNCS.PHASECHK.TRANS64.TRYWAIT P0, [R4+URZ+0x29880], R5 ;  /* 0x02988005040075a7 */ /* 0x010824000800017f */
[----:B0-----:R-:W-:Y:S05]  /*2a780*/  @!P0 NANOSLEEP.SYNCS 0x989680 ;  /* 0x009896800000895d */ /* 0x001fea0003900000 */
[----:B------:R-:W0:Y:S02]  /*2a790*/  @!P0 SYNCS.PHASECHK.TRANS64 P0, [R4+URZ+0x29880], R5 ;  /* 0x02988005040085a7 */ /* 0x000e24000800007f */
[----:B0-----:R-:W-:Y:S05]  /*2a7a0*/  @!P0 BRA `(.L_x_794) ;  /* 0xfffffffc00f08947 */ /* 0x001fea000383ffff */
[----:B------:R-:W-:Y:S05]  /*2a7b0*/  BRA `(.L_x_795) ;  /* 0xffffffc8008c7947 */ /* 0x000fea000383ffff */
.L_x_934:
        /* <DEDUP_REMOVED lines=12> */
.L_x_2852:


//--------------------- .text._ZN7cutlass13device_kernelIN5flash11enable_sm90INS1_16FlashAttnFwdSm90INS1_25CollectiveMainloopFwdSm90ILi2EN4cute5tupleIJNS5_1CILi1EEES8_S8_EEENS6_IJNS7_ILi128EEENS7_ILi160EEENS7_ILi192EEEEEELi128ENS_12float_e4m3_tEfNS_4arch4Sm90ELb0ELb1ELb0ELb0ELb0ELb0ELb0ELb1ELb1ELb1ELb0ELb0EEENS1_21CollectiveEpilogueFwdINS6_IJSA_SA_SB_EEES9_NS_10bfloat16_tESG_Li256ELb0ELb1ELb0ELb1EEENS1_30DynamicPersistentTileSchedulerILi256ELi128ELb0ELb1ELb1EEEEEEEEEvNT_6ParamsE --------------------------
	.section	.text._ZN7cutlass13device_kernelIN5flash11enable_sm90INS1_16FlashAttnFwdSm90INS1_25CollectiveMainloopFwdSm90ILi2EN4cute5tupleIJNS5_1CILi1EEES8_S8_EEENS6_IJNS7_ILi128EEENS7_ILi160EEENS7_ILi192EEEEEELi128ENS_12float_e4m3_tEfNS_4arch4Sm90ELb0ELb1ELb0ELb0ELb0ELb0ELb0ELb1ELb1ELb1ELb0ELb0EEENS1_21CollectiveEpilogueFwdINS6_IJSA_SA_SB_EEES9_NS_10bfloat16_tESG_Li256ELb0ELb1ELb0ELb1EEENS1_30DynamicPersistentTileSchedulerILi256ELi128ELb0ELb1ELb1EEEEEEEEEvNT_6ParamsE,"ax",@progbits
	.align	128
.text._ZN7cutlass13device_kernelIN5flash11enable_sm90INS1_16FlashAttnFwdSm90INS1_25CollectiveMainloopFwdSm90ILi2EN4cute5tupleIJNS5_1CILi1EEES8_S8_EEENS6_IJNS7_ILi128EEENS7_ILi160EEENS7_ILi192EEEEEELi128ENS_12float_e4m3_tEfNS_4arch4Sm90ELb0ELb1ELb0ELb0ELb0ELb0ELb0ELb1ELb1ELb1ELb0ELb0EEENS1_21CollectiveEpilogueFwdINS6_IJSA_SA_SB_EEES9_NS_10bfloat16_tESG_Li256ELb0ELb1ELb0ELb1EEENS1_30DynamicPersistentTileSchedulerILi256ELi128ELb0ELb1ELb1EEEEEEEEEvNT_6ParamsE:
        .type           _ZN7cutlass13device_kernelIN5flash11enable_sm90INS1_16FlashAttnFwdSm90INS1_25CollectiveMainloopFwdSm90ILi2EN4cute5tupleIJNS5_1CILi1EEES8_S8_EEENS6_IJNS7_ILi128EEENS7_ILi160EEENS7_ILi192EEEEEELi128ENS_12float_e4m3_tEfNS_4arch4Sm90ELb0ELb1ELb0ELb0ELb0ELb0ELb0ELb1ELb1ELb1ELb0ELb0EEENS1_21CollectiveEpilogueFwdINS6_IJSA_SA_SB_EEES9_NS_10bfloat16_tESG_Li256ELb0ELb1ELb0ELb1EEENS1_30DynamicPersistentTileSchedulerILi256ELi128ELb0ELb1ELb1EEEEEEEEEvNT_6ParamsE,@function
        .size           _ZN7cutlass13device_kernelIN5flash11enable_sm90INS1_16FlashAttnFwdSm90INS1_25CollectiveMainloopFwdSm90ILi2EN4cute5tupleIJNS5_1CILi1EEES8_S8_EEENS6_IJNS7_ILi128EEENS7_ILi160EEENS7_ILi192EEEEEELi128ENS_12float_e4m3_tEfNS_4arch4Sm90ELb0ELb1ELb0ELb0ELb0ELb0ELb0ELb1ELb1ELb1ELb0ELb0EEENS1_21CollectiveEpilogueFwdINS6_IJSA_SA_SB_EEES9_NS_10bfloat16_tESG_Li256ELb0ELb1ELb0ELb1EEENS1_30DynamicPersistentTileSchedulerILi256ELi128ELb0ELb1ELb1EEEEEEEEEvNT_6ParamsE,(.L_x_2853 - _ZN7cutlass13device_kernelIN5flash11enable_sm90INS1_16FlashAttnFwdSm90INS1_25CollectiveMainloopFwdSm90ILi2EN4cute5tupleIJNS5_1CILi1EEES8_S8_EEENS6_IJNS7_ILi128EEENS7_ILi160EEENS7_ILi192EEEEEELi128ENS_12float_e4m3_tEfNS_4arch4Sm90ELb0ELb1ELb0ELb0ELb0ELb0ELb0ELb1ELb1ELb1ELb0ELb0EEENS1_21CollectiveEpilogueFwdINS6_IJSA_SA_SB_EEES9_NS_10bfloat16_tESG_Li256ELb0ELb1ELb0ELb1EEENS1_30DynamicPersistentTileSchedulerILi256ELi128ELb0ELb1ELb1EEEEEEEEEvNT_6ParamsE)
        .other          _ZN7cutlass13device_kernelIN5flash11enable_sm90INS1_16FlashAttnFwdSm90INS1_25CollectiveMainloopFwdSm90ILi2EN4cute5tupleIJNS5_1CILi1EEES8_S8_EEENS6_IJNS7_ILi128EEENS7_ILi160EEENS7_ILi192EEEEEELi128ENS_12float_e4m3_tEfNS_4arch4Sm90ELb0ELb1ELb0ELb0ELb0ELb0ELb0ELb1ELb1ELb1ELb0ELb0EEENS1_21CollectiveEpilogueFwdINS6_IJSA_SA_SB_EEES9_NS_10bfloat16_tESG_Li256ELb0ELb1ELb0ELb1EEENS1_30DynamicPersistentTileSchedulerILi256ELi128ELb0ELb1ELb1EEEEEEEEEvNT_6ParamsE,@"STO_CUDA_ENTRY STV_DEFAULT"
_ZN7cutlass13device_kernelIN5flash11enable_sm90INS1_16FlashAttnFwdSm90INS1_25CollectiveMainloopFwdSm90ILi2EN4cute5tupleIJNS5_1CILi1EEES8_S8_EEENS6_IJNS7_ILi128EEENS7_ILi160EEENS7_ILi192EEEEEELi128ENS_12float_e4m3_tEfNS_4arch4Sm90ELb0ELb1ELb0ELb0ELb0ELb0ELb0ELb1ELb1ELb1ELb0ELb0EEENS1_21CollectiveEpilogueFwdINS6_IJSA_SA_SB_EEES9_NS_10bfloat16_tESG_Li256ELb0ELb1ELb0ELb1EEENS1_30DynamicPersistentTileSchedulerILi256ELi128ELb0ELb1ELb1EEEEEEEEEvNT_6ParamsE:
        /* <DEDUP_REMOVED lines=18> */
.L_x_936:
[----:B------:R-:W-:Y:S05]  /*0120*/  BSYNC B0 ;  /* 0x0000000000007941 */ /* 0x000fea0003800000 */
.L_x_935:
        /* <DEDUP_REMOVED lines=41> */
.L_x_937:
        /* <DEDUP_REMOVED lines=22> */
.L_x_938:
        /* <DEDUP_REMOVED lines=18> */
.L_x_939:
        /* <DEDUP_REMOVED lines=22> */
.L_x_940:
        /* <DEDUP_REMOVED lines=22> */
.L_x_941:
[----:B------:R-:W-:Y:S01]  /*0900*/  PLOP3.LUT P0, PT, PT, PT, UP0, 0x80, 0x0 ;  /* 0x000000000000781c */ /* 0x000fe20003f0f008 */
[----:B------:R-:W-:Y:S01]  /*0910*/  UMOV UR38, 0x1 ;  /* 0x0000000100267882 */ /* 0x000fe20000000000 */
[----:B------:R-:W-:Y:S01]  /*0920*/  NOP ;  /* 0x0000000000007918 */ /* 0x000fe20000000000 */
[----:B------:R-:W-:Y:S01]  /*0930*/  USEL UR38, UR38, 0x2, !UP0 ;  /* 0x0000000226267887 */ /* 0x000fe2000c000000 */
[----:B------:R-:W-:Y:S01]  /*0940*/  ULDC.64 UR50, c[0x0][0x208] ;  /* 0x0000820000327ab9 */ /* 0x000fe20000000a00 */
[----:B012-4-:R-:W-:Y:S08]  /*0950*/  BAR.SYNC.DEFER_BLOCKING 0x0 ;  /* 0x0000000000007b1d */ /* 0x017ff00000010000 */
[----:B------:R-:W-:Y:S05]  /*0960*/  @!P0 BRA `(.L_x_942) ;  /* 0x00000144001c8947 */ /* 0x000fea0003800000 */
.L_x_943:
[----:B------:R-:W-:-:S08]  /*0970*/  NOP ;  /* 0x0000000000007918 */ /* 0x000fd00000000000 */
[----:B------:R-:W0:Y:S02]  /*0980*/  USETMAXREG.TRY_ALLOC.CTAPOOL UP0, 0xf0 ;  /* 0x000000f0000079c8 */ /* 0x000e240008000600 */
[----:B0-----:R-:W-:-:S13]  /*0990*/  PLOP3.LUT P0, PT, PT, PT, UP0, 0x80, 0x0 ;  /* 0x000000000000781c */ /* 0x001fda0003f0f008 */
[----:B------:R-:W-:Y:S05]  /*09a0*/  @!P0 BRA `(.L_x_943) ;  /* 0xfffffffc00f08947 */ /* 0x000fea000383ffff */
[----:B------:R-:W0:Y:S01]  /*09b0*/  S2R R2, SR_TID.X ;  /* 0x0000000000027919 */ /* 0x000e220000002100 */
[----:B------:R-:W1:Y:S08]  /*09c0*/  S2UR UR4, SR_CTAID.X ;  /* 0x00000000000479c3 */ /* 0x000e700000002500 */
[----:B------:R-:W-:Y:S08]  /*09d0*/  BAR.ARV 0x4, 0x180 ;  /* 0x0106000000007b1d */ /* 0x000ff00000002000 */
        /* <DEDUP_REMOVED lines=14> */
[-C--:B------:R-:W-:Y:S02]  /*0ac0*/  LEA.HI R4, R0, R195.reuse, RZ, 0x5 ;  /* 0x000000c300047211 */ /* 0x080fe400078f28ff */
[----:B------:R-:W-:Y:S02]  /*0ad0*/  LOP3.LUT R2, R3, 0xffffff80, RZ, 0xc0, !PT ;  /* 0xffffff8003027812 */ /* 0x000fe400078ec0ff */
[----:B------:R-:W-:Y:S01]  /*0ae0*/  SHF.R.S32.HI R190, RZ, 0x7, R3 ;  /* 0x00000007ffbe7819 */ /* 0x000fe20000011403 */
[----:B------:R-:W-:Y:S02]  /*0af0*/  IMAD.SHL.U32 R6, R4, 0x20, RZ ;  /* 0x0000002004067824 */ /* 0x000fe400078e00ff */
[----:B------:R-:W-:Y:S01]  /*0b00*/  IMAD.IADD R189, R195, 0x1, -R2 ;  /* 0x00000001c3bd7824 */ /* 0x000fe200078e0a02 */
[----:B------:R-:W-:-:S02]  /*0b10*/  LEA.HI R2, R0, R195, RZ, 0x4 ;  /* 0x000000c300027211 */ /* 0x000fc400078f20ff */
[----:B------:R-:W-:Y:S02]  /*0b20*/  LOP3.LUT R7, R6, 0xfffffc00, RZ, 0xc0, !PT ;  /* 0xfffffc0006077812 */ /* 0x000fe400078ec0ff */
[C---:B------:R-:W-:Y:S02]  /*0b30*/  LOP3.LUT R4, R2.reuse, 0x3fffff0, RZ, 0xc0, !PT ;  /* 0x03fffff002047812 */ /* 0x040fe400078ec0ff */
[----:B------:R-:W-:Y:S02]  /*0b40*/  SHF.R.S32.HI R5, RZ, 0x4, R2 ;  /* 0x00000004ff057819 */ /* 0x000fe40000011402 */
[----:B------:R-:W-:Y:S01]  /*0b50*/  SHF.R.S32.HI R8, RZ, 0x1f, R189 ;  /* 0x0000001fff087819 */ /* 0x000fe200000114bd */
[----:B------:R-:W-:Y:S01]  /*0b60*/  IMAD.IADD R4, R195, 0x1, -R4 ;  /* 0x00000001c3047824 */ /* 0x000fe200078e0a04 */
[----:B------:R-:W-:Y:S02]  /*0b70*/  LEA.HI R2, R2, R5, RZ, 0x1 ;  /* 0x0000000502027211 */ /* 0x000fe400078f08ff */
[----:B------:R-:W-:Y:S01]  /*0b80*/  LEA.HI R9, R8, R189, RZ, 0x2 ;  /* 0x000000bd08097211 */ /* 0x000fe200078f10ff */
[----:B------:R-:W-:Y:S01]  /*0b90*/  IMAD R7, R4, 0x40, R7 ;  /* 0x0000004004077824 */ /* 0x000fe200078e0207 */
[----:B------:R-:W-:-:S02]  /*0ba0*/  LOP3.LUT R2, R2, 0x1ffffffe, RZ, 0xc0, !PT ;  /* 0x1ffffffe02027812 */ /* 0x000fc400078ec0ff */
[-C--:B------:R-:W-:Y:S02]  /*0bb0*/  LEA.HI R4, R0, R195.reuse, RZ, 0x2 ;  /* 0x000000c300047211 */ /* 0x080fe400078f10ff */
[--C-:B------:R-:W-:Y:S01]  /*0bc0*/  SHF.R.S32.HI R6, RZ, 0x2, R9.reuse ;  /* 0x00000002ff067819 */ /* 0x100fe20000011409 */
[----:B------:R-:W-:Y:S01]  /*0bd0*/  IMAD.IADD R2, R5, 0x1, -R2 ;  /* 0x0000000105027824 */ /* 0x000fe200078e0a02 */
[----:B------:R-:W-:Y:S02]  /*0be0*/  SHF.R.S32.HI R11, RZ, 0x1f, R9 ;  /* 0x0000001fff0b7819 */ /* 0x000fe40000011409 */
[----:B------:R-:W-:Y:S01]  /*0bf0*/  LOP3.LUT R4, R4, 0xfffffffc, RZ, 0xc0, !PT ;  /* 0xfffffffc04047812 */ /* 0x000fe200078ec0ff */
[----:B------:R-:W-:Y:S01]  /*0c00*/  IMAD R192, R2, 0x8, R7 ;  /* 0x0000000802c07824 */ /* 0x000fe200078e0207 */
[----:B------:R-:W-:Y:S02]  /*0c10*/  LEA.HI R0, R0, R195, RZ, 0x3 ;  /* 0x000000c300007211 */ /* 0x000fe400078f18ff */
[----:B------:R-:W-:Y:S01]  /*0c20*/  LEA.HI R11, R11, R6, RZ, 0x3 ;  /* 0x000000060b0b7211 */ /* 0x000fe200078f18ff */
[----:B------:R-:W-:Y:S01]  /*0c30*/  IMAD.IADD R4, R195, 0x1, -R4 ;  /* 0x00000001c3047824 */ /* 0x000fe200078e0a04 */
[----:B------:R-:W-:-:S02]  /*0c40*/  LOP3.LUT R2, R0, 0xfffffff8, RZ, 0xc0, !PT ;  /* 0xfffffff800027812 */ /* 0x000fc400078ec0ff */
[----:B------:R-:W-:Y:S02]  /*0c50*/  LOP3.LUT R11, R11, 0xfffffff8, RZ, 0xc0, !PT ;  /* 0xfffffff80b0b7812 */ /* 0x000fe400078ec0ff */
        /* <DEDUP_REMOVED lines=16> */
[----:B------:R-:W-:Y:S01]  /*0d60*/  IMAD R191, R3, 0x40, R8 ;  /* 0x0000004003bf7824 */ /* 0x000fe200078e0208 */
[----:B------:R-:W-:Y:S01]  /*0d70*/  SHF.R.S32.HI R193, RZ, 0x1f, R22 ;  /* 0x0000001fffc17819 */ /* 0x000fe20000011416 */
[----:B------:R-:W-:-:S02]  /*0d80*/  IMAD.IADD R17, R189, 0x1, -R2 ;  /* 0x00000001bd117824 */ /* 0x000fc400078e0a02 */
[----:B------:R-:W-:-:S07]  /*0d90*/  IMAD R18, R18, 0x8, R191 ;  /* 0x0000000812127824 */ /* 0x000fce00078e02bf */
.L_x_1044:
[----:B------:R-:W-:Y:S01]  /*0da0*/  ULDC UR5, c[0x0][0xc60] ;  /* 0x0003180000057ab9 */ /* 0x000fe20000000800 */
[----:B------:R-:W-:Y:S01]  /*0db0*/  UMOV UR9, UR4 ;  /* 0x0000000400097c82 */ /* 0x000fe20008000000 */
[----:B------:R-:W-:-:S11]  /*0dc0*/  UISETP.NE.AND UP0, UPT, UR5, 0x1, UPT ;  /* 0x000000010500788c */ /* 0x000fd6000bf05270 */
[----:B------:R-:W-:Y:S01]  /*0dd0*/  @UP0 ULDC UR6, c[0x0][0xc64] ;  /* 0x0003190000060ab9 */ /* 0x000fe20000000800 */
[----:B------:R-:W-:Y:S01]  /*0de0*/  @UP0 ULDC UR8, c[0x0][0xc68] ;  /* 0x00031a0000080ab9 */ /* 0x000fe20000000800 */
[----:B------:R-:W-:-:S04]  /*0df0*/  UIMAD.WIDE.U32 UR6, UR4, UR6, URZ ;  /* 0x00000006040672a5 */ /* 0x000fc8000f8e003f */
[----:B------:R-:W-:-:S03]  /*0e00*/  @UP0 USHF.R.U32.HI UR9, URZ, UR8, UR7 ;  /* 0x000000083f090299 */ /* 0x000fc60008011607 */
[----:B------:R-:W-:Y:S02]  /*0e10*/  ULDC UR6, c[0x0][0xc78] ;  /* 0x00031e0000067ab9 */ /* 0x000fe40000000800 */
[----:B------:R-:W-:Y:S02]  /*0e20*/  UISETP.GE.AND UP0, UPT, UR9, UR6, UPT ;  /* 0x000000060900728c */ /* 0x000fe4000bf06270 */
[----:B------:R-:W-:-:S04]  /*0e30*/  UIADD3 UR6, -UR9, URZ, URZ ;  /* 0x0000003f09067290 */ /* 0x000fc8000fffe13f */
[----:B------:R-:W-:Y:S01]  /*0e40*/  PLOP3.LUT P0, PT, PT, PT, UP0, 0x80, 0x0 ;  /* 0x000000000000781c */ /* 0x000fe20003f0f008 */
[----:B------:R-:W-:-:S12]  /*0e50*/  UIMAD UR7, UR5, UR6, UR4 ;  /* 0x00000006050772a4 */ /* 0x000fd8000f8e0204 */
[----:B012345:R-:W-:Y:S05]  /*0e60*/  @!P0 BRA `(.L_x_944) ;  /* 0x0000000000208947 */ /* 0x03ffea0003800000 */
[----:B------:R-:W-:Y:S01]  /*0e70*/  ULDC UR6, c[0x0][0xc6c] ;  /* 0x00031b0000067ab9 */ /* 0x000fe20000000800 */
[----:B------:R-:W-:Y:S01]  /*0e80*/  UMOV UR8, UR7 ;  /* 0x0000000700087c82 */ /* 0x000fe20008000000 */
[----:B------:R-:W-:-:S11]  /*0e90*/  UISETP.NE.AND UP0, UPT, UR6, 0x1, UPT ;  /* 0x000000010600788c */ /* 0x000fd6000bf05270 */
[----:B------:R-:W-:Y:S02]  /*0ea0*/  @UP0 ULDC.64 UR10, c[0x0][0xc70] ;  /* 0x00031c00000a0ab9 */ /* 0x000fe40000000a00 */
[----:B------:R-:W-:-:S04]  /*0eb0*/  UIMAD.WIDE.U32 UR4, UR7, UR10, URZ ;  /* 0x0000000a070472a5 */ /* 0x000fc8000f8e003f */
[----:B------:R-:W-:-:S04]  /*0ec0*/  @UP0 USHF.R.U32.HI UR8, URZ, UR11, UR5 ;  /* 0x0000000b3f080299 */ /* 0x000fc80008011605 */
[----:B------:R-:W-:Y:S01]  /*0ed0*/  UIMAD UR4, UR8, UR6, URZ ;  /* 0x00000006080472a4 */ /* 0x000fe2000f8e023f */
[----:B------:R-:W-:Y:S11]  /*0ee0*/  BRA `(.L_x_945) ;  /* 0x00000000001c7947 */ /* 0x000ff60003800000 */
.L_x_944:
[----:B------:R-:W-:Y:S01]  /*0ef0*/  ULDC UR6, c[0x0][0xc54] ;  /* 0x0003150000067ab9 */ /* 0x000fe20000000800 */
[----:B------:R-:W-:Y:S01]  /*0f00*/  UMOV UR8, UR7 ;  /* 0x0000000700087c82 */ /* 0x000fe20008000000 */
[----:B------:R-:W-:-:S11]  /*0f10*/  UISETP.NE.AND UP0, UPT, UR6, 0x1, UPT ;  /* 0x000000010600788c */ /* 0x000fd6000bf05270 */
[----:B------:R-:W-:Y:S02]  /*0f20*/  @UP0 ULDC.64 UR10, c[0x0][0xc58] ;  /* 0x00031600000a0ab9 */ /* 0x000fe40000000a00 */
[----:B------:R-:W-:-:S04]  /*0f30*/  UIMAD.WIDE.U32 UR4, UR7, UR10, URZ ;  /* 0x0000000a070472a5 */ /* 0x000fc8000f8e003f */
[----:B------:R-:W-:-:S04]  /*0f40*/  @UP0 USHF.R.U32.HI UR8, URZ, UR11, UR5 ;  /* 0x0000000b3f080299 */ /* 0x000fc80008011605 */
[----:B------:R-:W-:-:S12]  /*0f50*/  UIMAD UR4, UR8, UR6, URZ ;  /* 0x00000006080472a4 */ /* 0x000fd8000f8e023f */
.L_x_945:
[----:B------:R-:W-:Y:S01]  /*0f60*/  ULDC UR42, c[0x0][0xc48] ;  /* 0x00031200002a7ab9 */ /* 0x000fe20000000800 */
[----:B------:R-:W-:Y:S01]  /*0f70*/  UIADD3 UR6, UR7, -UR4, URZ ;  /* 0x8000000407067290 */ /* 0x000fe2000fffe03f */
[----:B------:R-:W-:Y:S01]  /*0f80*/  IMAD.MOV.U32 R7, RZ, RZ, 0x3f800000 ;  /* 0x3f800000ff077424 */ /* 0x000fe200078e00ff */
[----:B------:R-:W-:Y:S01]  /*0f90*/  UISETP.NE.AND UP2, UPT, UR42, 0x1, UPT ;  /* 0x000000012a00788c */ /* 0x000fe2000bf45270 */
[----:B------:R-:W-:Y:S01]  /*0fa0*/  IMAD.MOV.U32 R0, RZ, RZ, 0x3f800000 ;  /* 0x3f800000ff007424 */ /* 0x000fe200078e00ff */
[----:B------:R-:W-:Y:S01]  /*0fb0*/  ULDC.64 UR4, c[0x0][0x990] ;  /* 0x0002640000047ab9 */ /* 0x000fe20000000a00 */
[----:B------:R-:W-:Y:S01]  /*0fc0*/  ULDC UR18, c[0x0][0xc54] ;  /* 0x0003150000127ab9 */ /* 0x000fe20000000800 */
[----:B------:R-:W-:Y:S01]  /*0fd0*/  UISETP.NE.U32.AND UP0, UPT, UR4, URZ, UPT ;  /* 0x0000003f0400728c */ /* 0x000fe2000bf05070 */
[----:B------:R-:W0:Y:S01]  /*0fe0*/  LDC R6, c[0x0][0x448] ;  /* 0x00011200ff067b82 */ /* 0x000e220000000800 */
[----:B------:R-:W-:Y:S02]  /*0ff0*/  UIMAD UR18, UR9, UR18, UR6 ;  /* 0x00000012091272a4 */ /* 0x000fe4000f8e0206 */
[----:B------:R-:W-:Y:S01]  /*1000*/  UISETP.NE.AND.EX UP0, UPT, UR5, URZ, UPT, UP0 ;  /* 0x0000003f0500728c */ /* 0x000fe2000bf05300 */
[----:B------:R-:W-:-:S02]  /*1010*/  ULDC.64 UR6, c[0x0][0x998] ;  /* 0x0002660000067ab9 */ /* 0x000fc40000000a00 */
[----:B------:R-:W-:Y:S01]  /*1020*/  @UP2 ULDC UR10, c[0x0][0xc4c] ;  /* 0x00031300000a2ab9 */ /* 0x000fe20000000800 */
[----:B------:R-:W-:Y:S01]  /*1030*/  UISETP.NE.U32.AND UP1, UPT, UR6, URZ, UPT ;  /* 0x0000003f0600728c */ /* 0x000fe2000bf25070 */
[----:B------:R-:W1:Y:S01]  /*1040*/  LDC.64 R12, c[0x0][0x9e0] ;  /* 0x00027800ff0c7b82 */ /* 0x000e620000000a00 */
[----:B------:R-:W-:Y:S01]  /*1050*/  UIMAD.WIDE.U32 UR10, UR18, UR10, URZ ;  /* 0x0000000a120a72a5 */ /* 0x000fe2000f8e003f */
[----:B------:R-:W-:Y:S01]  /*1060*/  PLOP3.LUT P0, PT, PT, PT, UP0, 0x80, 0x0 ;  /* 0x000000000000781c */ /* 0x000fe20003f0f008 */
[----:B------:R-:W-:Y:S01]  /*1070*/  @UP2 ULDC UR9, c[0x0][0xc50] ;  /* 0x0003140000092ab9 */ /* 0x000fe20000000800 */
[----:B------:R-:W-:Y:S01]  /*1080*/  UISETP.NE.AND.EX UP1, UPT, UR7, URZ, UPT, UP1 ;  /* 0x0000003f0700728c */ /* 0x000fe2000bf25310 */
[----:B------:R-:W-:Y:S01]  /*1090*/  UMOV UR44, UR18 ;  /* 0x00000012002c7c82 */ /* 0x000fe20008000000 */
[----:B------:R-:W-:Y:S02]  /*10a0*/  @UP2 USHF.R.U32.HI UR44, URZ, UR9, UR11 ;  /* 0x000000093f2c2299 */ /* 0x000fe4000801160b */
[----:B------:R-:W2:Y:S01]  /*10b0*/  LDC R104, c[0x0][0x288] ;  /* 0x0000a200ff687b82 */ /* 0x000ea20000000800 */
[----:B------:R-:W-:Y:S01]  /*10c0*/  @UP0 ULDC.64 UR10, c[0x0][0x9a8] ;  /* 0x00026a00000a0ab9 */ /* 0x000fe20000000a00 */
[----:B------:R-:W-:Y:S01]  /*10d0*/  @UP0 USHF.R.S32.HI UR9, URZ, 0x1f, UR44 ;  /* 0x0000001f3f090899 */ /* 0x000fe2000801142c */
[----:B------:R-:W-:Y:S01]  /*10e0*/  PLOP3.LUT P1, PT, PT, PT, UP1, 0x80, 0x0 ;  /* 0x000000000000781c */ /* 0x000fe20003f2f018 */
[----:B------:R-:W-:-:S02]  /*10f0*/  @UP0 UIMAD.WIDE.U32 UR12, UR44, UR10, URZ ;  /* 0x0000000a2c0c02a5 */ /* 0x000fc4000f8e003f */
[----:B------:R-:W-:Y:S02]  /*1100*/  @UP0 UIMAD UR9, UR9, UR10, URZ ;  /* 0x0000000a090902a4 */ /* 0x000fe4000f8e023f */
[----:B------:R-:W3:Y:S01]  /*1110*/  LDC R9, c[0x0][0x2f0] ;  /* 0x0000bc00ff097b82 */ /* 0x000ee20000000800 */
[----:B------:R-:W-:Y:S02]  /*1120*/  @UP1 USHF.R.S32.HI UR10, URZ, 0x1f, UR44 ;  /* 0x0000001f3f0a1899 */ /* 0x000fe4000801142c */
[----:B------:R-:W-:Y:S01]  /*1130*/  UIADD3 UR15, -UR44, URZ, URZ ;  /* 0x0000003f2c0f7290 */ /* 0x000fe2000fffe13f */
[----:B------:R-:W-:Y:S01]  /*1140*/  @UP1 ULDC.64 UR16, c[0x0][0x9b8] ;  /* 0x00026e0000101ab9 */ /* 0x000fe20000000a00 */
[----:B------:R-:W-:Y:S02]  /*1150*/  @UP0 UIMAD UR14, UR44, UR11, UR9 ;  /* 0x0000000b2c0e02a4 */ /* 0x000fe4000f8e0209 */
[----:B------:R-:W-:Y:S02]  /*1160*/  @UP1 UIMAD UR9, UR10, UR16, URZ ;  /* 0x000000100a0912a4 */ /* 0x000fe4000f8e023f */
[----:B------:R-:W-:-:S02]  /*1170*/  UIMAD UR42, UR42, UR15, UR18 ;  /* 0x0000000f2a2a72a4 */ /* 0x000fc4000f8e0212 */
[----:B------:R-:W-:Y:S02]  /*1180*/  @UP1 UIMAD UR15, UR44, UR17, UR9 ;  /* 0x000000112c0f12a4 */ /* 0x000fe4000f8e0209 */
[----:B------:R-:W-:Y:S02]  /*1190*/  @UP0 USHF.R.S32.HI UR9, URZ, 0x1f, UR42 ;  /* 0x0000001f3f090899 */ /* 0x000fe4000801142a */
[----:B------:R-:W-:Y:S02]  /*11a0*/  @UP1 UIMAD.WIDE.U32 UR10, UR44, UR16, URZ ;  /* 0x000000102c0a12a5 */ /* 0x000fe4000f8e003f */
[----:B------:R-:W-:Y:S01]  /*11b0*/  @UP1 USHF.R.S32.HI UR20, URZ, 0x1f, UR42 ;  /* 0x0000001f3f141899 */ /* 0x000fe2000801142a */
[----:B------:R-:W-:Y:S01]  /*11c0*/  @UP0 ULDC.64 UR16, c[0x0][0x9b0] ;  /* 0x00026c0000100ab9 */ /* 0x000fe20000000a00 */
[----:B------:R-:W-:Y:S01]  /*11d0*/  @UP1 ULDC.64 UR18, c[0x0][0x9c0] ;  /* 0x0002700000121ab9 */ /* 0x000fe20000000a00 */
[----:B------:R-:W-:Y:S02]  /*11e0*/  @UP0 UIADD3 UR13, UR13, UR14, URZ ;  /* 0x0000000e0d0d0290 */ /* 0x000fe4000fffe03f */
[----:B------:R-:W-:-:S02]  /*11f0*/  @UP0 UIMAD UR9, UR9, UR16, URZ ;  /* 0x00000010090902a4 */ /* 0x000fc4000f8e023f */
[----:B------:R-:W-:Y:S02]  /*1200*/  @UP1 UIADD3 UR11, UR11, UR15, URZ ;  /* 0x0000000f0b0b1290 */ /* 0x000fe4000fffe03f */
[----:B------:R-:W-:Y:S02]  /*1210*/  @UP1 UIMAD UR14, UR20, UR18, URZ ;  /* 0x00000012140e12a4 */ /* 0x000fe4000f8e023f */
        /* <DEDUP_REMOVED lines=9> */
[----:B------:R-:W-:Y:S01]  /*12b0*/  IMAD.U32 R2, RZ, RZ, UR4 ;  /* 0x00000004ff027e24 */ /* 0x000fe2000f8e00ff */
[----:B------:R-:W-:-:S02]  /*12c0*/  @UP1 ULEA.HI.X UR7, UR10, UR7, UR9, 0x2, UP3 ;  /* 0x000000070a071291 */ /* 0x000fc400098f1409 */
[----:B------:R-:W-:Y:S01]  /*12d0*/  IMAD.U32 R4, RZ, RZ, UR6 ;  /* 0x00000006ff047e24 */ /* 0x000fe2000f8e00ff */
[----:B------:R-:W-:Y:S01]  /*12e0*/  ULOP3.LUT UR8, UR8, 0x1ffffff, URZ, 0x3c, !UPT ;  /* 0x01ffffff08087892 */ /* 0x000fe2000f8e3c3f */
[----:B------:R-:W-:Y:S01]  /*12f0*/  IMAD.U32 R3, RZ, RZ, UR5 ;  /* 0x00000005ff037e24 */ /* 0x000fe2000f8e00ff */
[----:B------:R-:W-:Y:S01]  /*1300*/  ULDC UR4, c[0x0][0xc3c] ;  /* 0x00030f0000047ab9 */ /* 0x000fe20000000800 */
[----:B------:R-:W-:Y:S01]  /*1310*/  IMAD.U32 R5, RZ, RZ, UR7 ;  /* 0x00000007ff057e24 */ /* 0x000fe2000f8e00ff */
[----:B------:R-:W-:Y:S02]  /*1320*/  ULDC UR5, c[0x0][0x988] ;  /* 0x0002620000057ab9 */ /* 0x000fe40000000800 */
[----:B------:R-:W4:Y:S01]  /*1330*/  @P0 LDG.E R7, desc[UR50][R2.64] ;  /* 0x0000003202070981 */ /* 0x000f22000c1e1900 */
[----:B------:R-:W-:Y:S01]  /*1340*/  UIADD3 UR4, UR8, UR4, URZ ;  /* 0x0000000408047290 */ /* 0x000fe2000fffe03f */
[----:B------:R-:W-:Y:S02]  /*1350*/  ULDC.64 UR6, c[0x0][0x418] ;  /* 0x0001060000067ab9 */ /* 0x000fe40000000a00 */
[----:B------:R2:W4:Y:S01]  /*1360*/  @P1 LDG.E R0, desc[UR50][R4.64] ;  /* 0x0000003204001981 */ /* 0x000522000c1e1900 */
[----:B0-----:R-:W-:Y:S01]  /*1370*/  ISETP.NE.AND P1, PT, R6, 0x1, PT ;  /* 0x000000010600780c */ /* 0x001fe20003f25270 */
[----:B------:R-:W-:Y:S01]  /*1380*/  USHF.L.U32 UR36, UR4, 0x7, URZ ;  /* 0x0000000704247899 */ /* 0x000fe2000800063f */
[----:B------:R-:W0:Y:S01]  /*1390*/  LDC R6, c[0x0][0x424] ;  /* 0x00010900ff067b82 */ /* 0x000e220000000800 */
[----:B------:R-:W-:-:S02]  /*13a0*/  ISETP.NE.U32.AND P0, PT, RZ, UR6, PT ;  /* 0x00000006ff007c0c */ /* 0x000fc4000bf05070 */
[----:B------:R-:W-:Y:S01]  /*13b0*/  UIADD3 UR4, UR36, 0x7f, URZ ;  /* 0x0000007f24047890 */ /* 0x000fe2000fffe03f */
[----:B-1----:R-:W-:Y:S02]  /*13c0*/  ISETP.GE.AND P2, PT, R13, 0x1, PT ;  /* 0x000000010d00780c */ /* 0x002fe40003f46270 */
[----:B------:R-:W-:Y:S02]  /*13d0*/  ISETP.NE.AND.EX P0, PT, RZ, UR7, PT, P0 ;  /* 0x00000007ff007c0c */ /* 0x000fe4000bf05300 */
[----:B--2---:R-:W-:Y:S01]  /*13e0*/  IADD3 R5, -R104, 0x1, RZ ;  /* 0x0000000168057810 */ /* 0x004fe20007ffe1ff */
[----:B------:R-:W-:Y:S02]  /*13f0*/  IMAD.U32 R2, RZ, RZ, UR4 ;  /* 0x00000004ff027e24 */ /* 0x000fe4000f8e00ff */
[----:B------:R-:W1:Y:S08]  /*1400*/  @P1 LDC R8, c[0x0][0x44c] ;  /* 0x00011300ff081b82 */ /* 0x000e700000000800 */
[----:B------:R-:W2:Y:S01]  /*1410*/  @P1 LDC R10, c[0x0][0x450] ;  /* 0x00011400ff0a1b82 */ /* 0x000ea20000000800 */
[----:B-1----:R-:W-:-:S05]  /*1420*/  @P1 IMAD.HI.U32 R3, R8, UR4, RZ ;  /* 0x0000000408031c27 */ /* 0x002fca000f8e00ff */
[----:B--2---:R-:W-:Y:S01]  /*1430*/  @P1 SHF.R.U32.HI R2, RZ, R10, R3 ;  /* 0x0000000aff021219 */ /* 0x004fe20000011603 */
[----:B----4-:R-:W-:-:S04]  /*1440*/  FMUL.FTZ R0, R7, R0 ;  /* 0x0000000007007220 */ /* 0x010fc80000410000 */
[----:B------:R-:W-:Y:S01]  /*1450*/  FMUL.FTZ R4, R0, UR5 ;  /* 0x0000000500047c20 */ /* 0x000fe20008410000 */
[----:B0-----:R-:W-:-:S04]  /*1460*/  SEL R0, R6, 0x1, P0 ;  /* 0x0000000106007807 */ /* 0x001fc80000000000 */
[----:B------:R-:W-:Y:S01]  /*1470*/  R2UR UR37, R4 ;  /* 0x00000000042572ca */ /* 0x000fe200000e0000 */
[CC--:B---3--:R-:W-:Y:S02]  /*1480*/  IMAD R5, R0.reuse, R9.reuse, R5 ;  /* 0x0000000900057224 */ /* 0x0c8fe400078e0205 */
[----:B------:R-:W-:Y:S02]  /*1490*/  IMAD R16, R0, R9, RZ ;  /* 0x0000000900107224 */ /* 0x000fe400078e02ff */
[----:B------:R-:W-:-:S04]  /*14a0*/  IMAD.IADD R7, R5, 0x1, R2 ;  /* 0x0000000105077824 */ /* 0x000fc800078e0202 */
[----:B------:R-:W-:Y:S01]  /*14b0*/  IMAD.IADD R2, R7, 0x1, R12 ;  /* 0x0000000107027824 */ /* 0x000fe200078e020c */
[----:B------:R-:W-:Y:S06]  /*14c0*/  @!P2 BRA `(.L_x_946) ;  /* 0x000000000040a947 */ /* 0x000fec0003800000 */
[C---:B------:R-:W-:Y:S01]  /*14d0*/  ISETP.GT.AND P0, PT, R7.reuse, RZ, PT ;  /* 0x000000ff0700720c */ /* 0x040fe20003f04270 */
[----:B------:R-:W-:-:S12]  /*14e0*/  VIADD R3, R7, 0xffffffff ;  /* 0xffffffff07037836 */ /* 0x000fd80000000000 */
[----:B------:R-:W-:Y:S05]  /*14f0*/  @P0 BRA `(.L_x_947) ;  /* 0x00000000001c0947 */ /* 0x000fea0003800000 */
[----:B------:R-:W-:Y:S01]  /*1500*/  ISETP.NE.AND P0, PT, R13, 0x1, PT ;  /* 0x000000010d00780c */ /* 0x000fe20003f05270 */
[----:B------:R-:W-:-:S12]  /*1510*/  IMAD.MOV R3, RZ, RZ, -R7 ;  /* 0x000000ffff037224 */ /* 0x000fd800078e0a07 */
[----:B------:R-:W0:Y:S02]  /*1520*/  @P0 LDC.64 R4, c[0x0][0x9e8] ;  /* 0x00027a00ff040b82 */ /* 0x000e240000000a00 */
[----:B0-----:R-:W-:-:S05]  /*1530*/  @P0 IMAD.HI.U32 R4, R3, R4, RZ ;  /* 0x0000000403040227 */ /* 0x001fca00078e00ff */
[----:B------:R-:W-:-:S04]  /*1540*/  @P0 SHF.R.U32.HI R3, RZ, R5, R4 ;  /* 0x00000005ff030219 */ /* 0x000fc80000011604 */
[----:B------:R-:W-:Y:S01]  /*1550*/  LOP3.LUT R3, RZ, R3, RZ, 0x33, !PT ;  /* 0x00000003ff037212 */ /* 0x000fe200078e33ff */
[----:B------:R-:W-:Y:S06]  /*1560*/  BRA `(.L_x_948) ;  /* 0x0000000000107947 */ /* 0x000fec0003800000 */
.L_x_947:
[----:B------:R-:W-:-:S13]  /*1570*/  ISETP.NE.AND P0, PT, R13, 0x1, PT ;  /* 0x000000010d00780c */ /* 0x000fda0003f05270 */
[----:B------:R-:W0:Y:S02]  /*1580*/  @P0 LDC.64 R4, c[0x0][0x9e8] ;  /* 0x00027a00ff040b82 */ /* 0x000e240000000a00 */
[----:B0-----:R-:W-:-:S05]  /*1590*/  @P0 IMAD.HI.U32 R4, R3, R4, RZ ;  /* 0x0000000403040227 */ /* 0x001fca00078e00ff */
[----:B------:R-:W-:-:S07]  /*15a0*/  @P0 SHF.R.U32.HI R3, RZ, R5, R4 ;  /* 0x00000005ff030219 */ /* 0x000fce0000011604 */
.L_x_948:
[----:B------:R-:W-:-:S05]  /*15b0*/  IMAD R3, R3, R13, R13 ;  /* 0x0000000d03037224 */ /* 0x000fca00078e020d */
[----:B------:R-:W-:-:S07]  /*15c0*/  VIMNMX R2, R2, R3, PT ;  /* 0x0000000302027248 */ /* 0x000fce0003fe0100 */
.L_x_946:
[----:B------:R-:W0:Y:S01]  /*15d0*/  @P1 LDC R4, c[0x0][0x44c] ;  /* 0x00011300ff041b82 */ /* 0x000e220000000800 */
[----:B------:R-:W-:Y:S01]  /*15e0*/  IMAD.U32 R3, RZ, RZ, UR36 ;  /* 0x00000024ff037e24 */ /* 0x000fe2000f8e00ff */
[----:B------:R-:W-:Y:S01]  /*15f0*/  ULDC UR4, c[0x0][0x9dc] ;  /* 0x0002770000047ab9 */ /* 0x000fe20000000800 */
[-C--:B------:R-:W-:Y:S02]  /*1600*/  IMAD R104, R0, R9.reuse, -R104 ;  /* 0x0000000900687224 */ /* 0x080fe400078e0a68 */
[----:B------:R-:W-:Y:S02]  /*1610*/  VIADD R2, R2, 0x9f ;  /* 0x0000009f02027836 */ /* 0x000fe40000000000 */
[----:B------:R-:W-:Y:S01]  /*1620*/  IMAD R0, R0, R9, 0x9f ;  /* 0x0000009f00007424 */ /* 0x000fe200078e0209 */
[----:B------:R-:W1:Y:S01]  /*1630*/  @P1 LDC R5, c[0x0][0x450] ;  /* 0x00011400ff051b82 */ /* 0x000e620000000800 */
[----:B------:R-:W-:-:S04]  /*1640*/  IMAD.HI R2, R2, 0x66666667, RZ ;  /* 0x6666666702027827 */ /* 0x000fc800078e02ff */
[----:B------:R-:W-:-:S04]  /*1650*/  IMAD.HI R0, R0, 0x66666667, RZ ;  /* 0x6666666700007827 */ /* 0x000fc800078e02ff */
[----:B0-----:R-:W-:-:S05]  /*1660*/  @P1 IMAD.HI.U32 R4, R4, UR36, RZ ;  /* 0x0000002404041c27 */ /* 0x001fca000f8e00ff */
[----:B-1----:R-:W-:Y:S02]  /*1670*/  @P1 SHF.R.U32.HI R3, RZ, R5, R4 ;  /* 0x00000005ff031219 */ /* 0x002fe40000011604 */
[----:B------:R-:W-:-:S03]  /*1680*/  SHF.R.U32.HI R5, RZ, 0x1f, R2 ;  /* 0x0000001fff057819 */ /* 0x000fc60000011602 */
[----:B------:R-:W-:Y:S01]  /*1690*/  IMAD.IADD R4, R104, 0x1, R3 ;  /* 0x0000000168047824 */ /* 0x000fe200078e0203 */
[----:B------:R-:W-:Y:S02]  /*16a0*/  SHF.R.U32.HI R3, RZ, 0x1f, R0 ;  /* 0x0000001fff037819 */ /* 0x000fe40000011600 */
[----:B------:R-:W-:Y:S01]  /*16b0*/  LEA.HI.SX32 R2, R2, R5, 0x1a ;  /* 0x0000000502027211 */ /* 0x000fe200078fd2ff */
[----:B------:R-:W-:Y:S01]  /*16c0*/  VIADD R6, R4, -UR4 ;  /* 0x8000000404067c36 */ /* 0x000fe20008000000 */
[----:B------:R-:W-:-:S04]  /*16d0*/  LEA.HI.SX32 R3, R0, R3, 0x1a ;  /* 0x0000000300037211 */ /* 0x000fc800078fd2ff */
[----:B------:R-:W-:Y:S02]  /*16e0*/  R2UR UR4, R6 ;  /* 0x00000000060472ca */ /* 0x000fe400000e0000 */
[----:B------:R-:W-:Y:S01]  /*16f0*/  VIMNMX R105, R3, R2, PT ;  /* 0x0000000203697248 */ /* 0x000fe20003fe0100 */
[----:B------:R-:W-:-:S12]  /*1700*/  @!P2 BRA `(.L_x_949) ;  /* 0x000000000044a947 */ /* 0x000fd80003800000 */
[----:B------:R-:W-:-:S13]  /*1710*/  ISETP.GT.AND P0, PT, R4, -0x1, PT ;  /* 0xffffffff0400780c */ /* 0x000fda0003f04270 */
[----:B------:R-:W-:Y:S05]  /*1720*/  @P0 BRA `(.L_x_950) ;  /* 0x00000000001c0947 */ /* 0x000fea0003800000 */
[----:B------:R-:W-:Y:S02]  /*1730*/  ISETP.NE.AND P0, PT, R13, 0x1, PT ;  /* 0x000000010d00780c */ /* 0x000fe40003f05270 */
[----:B------:R-:W-:-:S11]  /*1740*/  LOP3.LUT R3, RZ, R4, RZ, 0x33, !PT ;  /* 0x00000004ff037212 */ /* 0x000fd600078e33ff */
[----:B------:R-:W0:Y:S02]  /*1750*/  @P0 LDC.64 R6, c[0x0][0x9e8] ;  /* 0x00027a00ff060b82 */ /* 0x000e240000000a00 */
[----:B0-----:R-:W-:-:S05]  /*1760*/  @P0 IMAD.HI.U32 R0, R3, R6, RZ ;  /* 0x0000000603000227 */ /* 0x001fca00078e00ff */
[----:B------:R-:W-:-:S04]  /*1770*/  @P0 SHF.R.U32.HI R3, RZ, R7, R0 ;  /* 0x00000007ff030219 */ /* 0x000fc80000011600 */
[----:B------:R-:W-:Y:S01]  /*1780*/  LOP3.LUT R4, RZ, R3, RZ, 0x33, !PT ;  /* 0x00000003ff047212 */ /* 0x000fe200078e33ff */
[----:B------:R-:W-:Y:S06]  /*1790*/  BRA `(.L_x_951) ;  /* 0x0000000000107947 */ /* 0x000fec0003800000 */
.L_x_950:
[----:B------:R-:W-:-:S13]  /*17a0*/  ISETP.NE.AND P0, PT, R13, 0x1, PT ;  /* 0x000000010d00780c */ /* 0x000fda0003f05270 */
[----:B------:R-:W0:Y:S02]  /*17b0*/  @P0 LDC.64 R2, c[0x0][0x9e8] ;  /* 0x00027a00ff020b82 */ /* 0x000e240000000a00 */
[----:B0-----:R-:W-:-:S05]  /*17c0*/  @P0 IMAD.HI.U32 R0, R4, R2, RZ ;  /* 0x0000000204000227 */ /* 0x001fca00078e00ff */
[----:B------:R-:W-:-:S07]  /*17d0*/  @P0 SHF.R.U32.HI R4, RZ, R3, R0 ;  /* 0x00000003ff040219 */ /* 0x000fce0000011600 */
.L_x_951:
[----:B------:R-:W-:-:S05]  /*17e0*/  IMAD R4, R4, R13, RZ ;  /* 0x0000000d04047224 */ /* 0x000fca00078e02ff */
[----:B------:R-:W-:-:S13]  /*17f0*/  R2UR UR5, R4 ;  /* 0x00000000040572ca */ /* 0x000fda00000e0000 */
[----:B------:R-:W-:-:S04]  /*1800*/  UISETP.LT.AND UP0, UPT, UR4, UR5, UPT ;  /* 0x000000050400728c */ /* 0x000fc8000bf01270 */
[----:B------:R-:W-:-:S12]  /*1810*/  USEL UR4, UR4, UR5, !UP0 ;  /* 0x0000000504047287 */ /* 0x000fd8000c000000 */
.L_x_949:
[----:B------:R-:W-:Y:S01]  /*1820*/  UIMAD.WIDE UR4, UR4, 0x66666667, URZ ;  /* 0x66666667040478a5 */ /* 0x000fe2000f8e023f */
[----:B------:R-:W-:Y:S01]  /*1830*/  PLOP3.LUT P0, PT, PT, PT, PT, 0x80, 0x0 ;  /* 0x000000000000781c */ /* 0x000fe20003f0f070 */
[----:B------:R-:W-:Y:S01]  /*1840*/  IMAD.MOV.U32 R3, RZ, RZ, RZ ;  /* 0x000000ffff037224 */ /* 0x000fe200078e00ff */
[----:B------:R-:W-:Y:S01]  /*1850*/  CS2R R4, SRZ ;  /* 0x0000000000047805 */ /* 0x000fe2000001ff00 */
[----:B------:R-:W-:Y:S01]  /*1860*/  USHF.R.U32.HI UR4, URZ, 0x1f, UR5 ;  /* 0x0000001f3f047899 */ /* 0x000fe20008011605 */
[----:B------:R-:W-:Y:S02]  /*1870*/  CS2R R86, SRZ ;  /* 0x0000000000567805 */ /* 0x000fe4000001ff00 */
[----:B------:R-:W-:Y:S02]  /*1880*/  CS2R R8, SRZ ;  /* 0x0000000000087805 */ /* 0x000fe4000001ff00 */
[----:B------:R-:W-:Y:S01]  /*1890*/  CS2R R84, SRZ ;  /* 0x0000000000547805 */ /* 0x000fe2000001ff00 */
[----:B------:R-:W-:Y:S01]  /*18a0*/  ULEA.HI.SX32 UR4, UR5, UR4, 0x1a ;  /* 0x0000000405047291 */ /* 0x000fe2000f8fd23f */
[----:B------:R-:W-:-:S02]  /*18b0*/  CS2R R10, SRZ ;  /* 0x00000000000a7805 */ /* 0x000fc4000001ff00 */
[----:B------:R-:W-:Y:S02]  /*18c0*/  CS2R R78, SRZ ;  /* 0x00000000004e7805 */ /* 0x000fe4000001ff00 */
[----:B------:R-:W-:Y:S01]  /*18d0*/  CS2R R12, SRZ ;  /* 0x00000000000c7805 */ /* 0x000fe2000001ff00 */
[----:B------:R-:W-:Y:S01]  /*18e0*/  UISETP.LT.AND UP0, UPT, URZ, UR4, UPT ;  /* 0x000000043f00728c */ /* 0x000fe2000bf01270 */
[----:B------:R-:W-:Y:S02]  /*18f0*/  CS2R R76, SRZ ;  /* 0x00000000004c7805 */ /* 0x000fe4000001ff00 */
[----:B------:R-:W-:Y:S02]  /*1900*/  CS2R R14, SRZ ;  /* 0x00000000000e7805 */ /* 0x000fe4000001ff00 */
[----:B------:R-:W-:Y:S01]  /*1910*/  CS2R R70, SRZ ;  /* 0x0000000000467805 */ /* 0x000fe2000001ff00 */
[----:B------:R-:W-:Y:S01]  /*1920*/  USEL UR39, URZ, UR4, !UP0 ;  /* 0x000000043f277287 */ /* 0x000fe2000c000000 */
[----:B------:R-:W-:-:S02]  /*1930*/  CS2R R20, SRZ ;  /* 0x0000000000147805 */ /* 0x000fc4000001ff00 */
[----:B------:R-:W-:Y:S02]  /*1940*/  CS2R R68, SRZ ;  /* 0x0000000000447805 */ /* 0x000fe4000001ff00 */
[----:B------:R-:W-:Y:S02]  /*1950*/  CS2R R24, SRZ ;  /* 0x0000000000187805 */ /* 0x000fe4000001ff00 */
[----:B------:R-:W-:Y:S02]  /*1960*/  CS2R R62, SRZ ;  /* 0x00000000003e7805 */ /* 0x000fe4000001ff00 */
[----:B------:R-:W-:Y:S02]  /*1970*/  CS2R R26, SRZ ;  /* 0x00000000001a7805 */ /* 0x000fe4000001ff00 */
[----:B------:R-:W-:Y:S02]  /*1980*/  ISETP.GT.AND P1, PT, R105, UR39, PT ;  /* 0x0000002769007c0c */ /* 0x000fe4000bf24270 */
[----:B------:R-:W-:-:S02]  /*1990*/  CS2R R60, SRZ ;  /* 0x00000000003c7805 */ /* 0x000fc4000001ff00 */
[----:B------:R-:W-:Y:S02]  /*19a0*/  CS2R R28, SRZ ;  /* 0x00000000001c7805 */ /* 0x000fe4000001ff00 */
[----:B------:R-:W-:Y:S02]  /*19b0*/  CS2R R54, SRZ ;  /* 0x0000000000367805 */ /* 0x000fe4000001ff00 */
[----:B------:R-:W-:Y:S02]  /*19c0*/  CS2R R30, SRZ ;  /* 0x00000000001e7805 */ /* 0x000fe4000001ff00 */
[----:B------:R-:W-:Y:S02]  /*19d0*/  CS2R R52, SRZ ;  /* 0x0000000000347805 */ /* 0x000fe4000001ff00 */
[----:B------:R-:W-:Y:S02]  /*19e0*/  CS2R R32, SRZ ;  /* 0x0000000000207805 */ /* 0x000fe4000001ff00 */
[----:B------:R-:W-:Y:S01]  /*19f0*/  CS2R R46, SRZ ;  /* 0x00000000002e7805 */ /* 0x000fe2000001ff00 */
[----:B------:R-:W-:Y:S01]  /*1a00*/  IMAD.MOV.U32 R34, RZ, RZ, RZ ;  /* 0x000000ffff227224 */ /* 0x000fe200078e00ff */
        /* <DEDUP_REMOVED lines=9> */
[----:B------:R-:W-:Y:S01]  /*1aa0*/  CS2R R94, SRZ ;  /* 0x00000000005e7805 */ /* 0x000fe2000001ff00 */
[----:B------:R-:W-:Y:S06]  /*1ab0*/  @!P1 BRA `(.L_x_952) ;  /* 0x0000010c00e89947 */ /* 0x000fec0003800000 */
        /* <DEDUP_REMOVED lines=31> */
.L_x_953:
[----:B------:R-:W-:Y:S01]  /*1cb0*/  ULEA.HI UR4, UR46, UR46, URZ, 0x1 ;  /* 0x0000002e2e047291 */ /* 0x000fe2000f8f083f */
[----:B------:R-:W-:-:S03]  /*1cc0*/  IMAD.U32 R2, RZ, RZ, UR47 ;  /* 0x0000002fff027e24 */ /* 0x000fc6000f8e00ff */
[----:B------:R-:W-:Y:S02]  /*1cd0*/  ULOP3.LUT UR4, UR4, 0xfffffffe, URZ, 0xc0, !UPT ;  /* 0xfffffffe04047892 */ /* 0x000fe4000f8ec03f */
[----:B------:R-:W-:Y:S02]  /*1ce0*/  ISETP.NE.AND P0, PT, R2, 0x3, PT ;  /* 0x000000030200780c */ /* 0x000fe40003f05270 */
[----:B------:R-:W-:-:S06]  /*1cf0*/  UIADD3 UR4, UR46, -UR4, URZ ;  /* 0x800000042e047290 */ /* 0x000fcc000fffe03f */
[----:B------:R-:W-:-:S05]  /*1d00*/  IMAD.U32 R0, RZ, RZ, UR4 ;  /* 0x00000004ff007e24 */ /* 0x000fca000f8e00ff */
[----:B------:R-:W-:-:S04]  /*1d10*/  SHF.L.U32 R0, R0, 0x1f, RZ ;  /* 0x0000001f00007819 */ /* 0x000fc800000006ff */
[----:B------:R-:W0:Y:S02]  /*1d20*/  SYNCS.PHASECHK.TRANS64.TRYWAIT P1, [UR41+0x29800], R0 ;  /* 0x02980000ff0075a7 */ /* 0x000e240008020169 */
[----:B0-----:R-:W-:Y:S05]  /*1d30*/  @!P1 BRA `(.L_x_954) ;  /* 0x0000017000f09947 */ /* 0x001fea0003800000 */
.L_x_1131:
[----:B------:R-:W-:Y:S05]  /*1d40*/  @!P0 BRA `(.L_x_955) ;  /* 0x0000000000048947 */ /* 0x000fea0003800000 */
[----:B------:R-:W-:Y:S01]  /*1d50*/  BPT.TRAP 0x1 ;  /* 0x000000040000795c */ /* 0x000fe20000300000 */
.L_x_955:
[----:B0-----:R-:W-:Y:S02]  /*1d60*/  IMAD.U32 R3, RZ, RZ, UR49 ;  /* 0x00000031ff037e24 */ /* 0x001fe4000f8e00ff */
[----:B------:R-:W-:-:S03]  /*1d70*/  IMAD.U32 R0, RZ, RZ, UR45 ;  /* 0x0000002dff007e24 */ /* 0x000fc6000f8e00ff */
[----:B------:R-:W-:Y:S02]  /*1d80*/  LEA R3, R3, UR41, 0x3 ;  /* 0x0000002903037c11 */ /* 0x000fe4000f8e18ff */
[----:B------:R-:W-:-:S04]  /*1d90*/  SHF.L.U32 R0, R0, 0x1f, RZ ;  /* 0x0000001f00007819 */ /* 0x000fc800000006ff */
[----:B------:R0:W1:Y:S01]  /*1da0*/  SYNCS.PHASECHK.TRANS64.TRYWAIT P1, [R3+URZ+0x29830], R0 ;  /* 0x02983000030075a7 */ /* 0x000062000802017f */
[----:B------:R-:W-:Y:S05]  /*1db0*/  @!P0 BRA `(.L_x_956) ;  /* 0x0000000000048947 */ /* 0x000fea0003800000 */
[----:B------:R-:W-:Y:S01]  /*1dc0*/  BPT.TRAP 0x1 ;  /* 0x000000040000795c */ /* 0x000fe20000300000 */
.L_x_956:
[----:B------:R-:W2:Y:S02]  /*1dd0*/  S2R R2, SR_TID.X ;  /* 0x0000000000027919 */ /* 0x000ea40000002100 */
[----:B--2---:R-:W-:Y:S01]  /*1de0*/  LOP3.LUT P2, RZ, R2, 0x7f, RZ, 0xc0, !PT ;  /* 0x0000007f02ff7812 */ /* 0x004fe2000784c0ff */
[----:B-1----:R-:W-:-:S12]  /*1df0*/  @P1 BRA `(.L_x_957) ;  /* 0x0000000000081947 */ /* 0x002fd80003800000 */
[----:B------:R-:W1:Y:S02]  /*1e00*/  SYNCS.PHASECHK.TRANS64.TRYWAIT P1, [R3+URZ+0x29830], R0 ;  /* 0x02983000030075a7 */ /* 0x000e64000802017f */
[----:B-1----:R-:W-:Y:S05]  /*1e10*/  @!P1 BRA `(.L_x_958) ;  /* 0x0000017000d09947 */ /* 0x002fea0003800000 */
.L_x_957:
[----:B------:R-:W-:Y:S05]  /*1e20*/  WARPSYNC.ALL ;  /* 0x0000000000007948 */ /* 0x000fea0003800000 */
[----:B------:R-:W-:Y:S01]  /*1e30*/  UIADD3 UR4, UR41, 0x1a400, URZ ;  /* 0x0001a40029047890 */ /* 0x000fe2000fffe03f */
[----:B------:R-:W-:Y:S01]  /*1e40*/  WARPGROUP.ARRIVE ;  /* 0x00000000000079c5 */ /* 0x000fe20000000000 */
[----:B------:R-:W-:-:S05]  /*1e50*/  ULOP3.LUT UR20, UR52, 0x10000, URZ, 0xfc, !UPT ;  /* 0x0001000034147892 */ /* 0x000fca000f8efc3f */
[----:B------:R-:W2:Y:S01]  /*1e60*/  S2R R5, SR_TID.X ;  /* 0x0000000000057919 */ /* 0x000ea20000002100 */
[----:B------:R-:W-:Y:S01]  /*1e70*/  USHF.R.U32.HI UR4, URZ, 0x4, UR4 ;  /* 0x000000043f047899 */ /* 0x000fe20008011604 */
[----:B01----:R-:W-:Y:S01]  /*1e80*/  VIADD R0, R18, UR36 ;  /* 0x0000002412007c36 */ /* 0x003fe20008000000 */
[----:B------:R-:W-:Y:S01]  /*1e90*/  UMOV UR25, 0x80000020 ;  /* 0x8000002000197882 */ /* 0x000fe20000000000 */
[----:B------:R-:W-:Y:S01]  /*1ea0*/  UMOV UR27, 0x80000020 ;  /* 0x80000020001b7882 */ /* 0x000fe20000000000 */
[----:B------:R-:W-:Y:S01]  /*1eb0*/  ULOP3.LUT UR4, UR4, 0x3fff, URZ, 0xc0, !UPT ;  /* 0x00003fff04047892 */ /* 0x000fe2000f8ec03f */
[----:B------:R-:W0:Y:S01]  /*1ec0*/  LDC R6, c[0x0][0x288] ;  /* 0x0000a200ff067b82 */ /* 0x000e220000000800 */
[----:B------:R-:W-:Y:S01]  /*1ed0*/  UMOV UR24, UR20 ;  /* 0x0000001400187c82 */ /* 0x000fe20008000000 */
[----:B------:R-:W-:Y:S01]  /*1ee0*/  UMOV UR7, 0x80000020 ;  /* 0x8000002000077882 */ /* 0x000fe20000000000 */
[----:B------:R-:W-:Y:S01]  /*1ef0*/  ULOP3.LUT UR48, UR4, 0x10000, URZ, 0xfc, !UPT ;  /* 0x0001000004307892 */ /* 0x000fe2000f8efc3f */
[----:B------:R-:W-:Y:S01]  /*1f00*/  IMAD.MOV.U32 R2, RZ, RZ, R0 ;  /* 0x000000ffff027224 */ /* 0x000fe200078e0000 */
[----:B------:R-:W-:Y:S01]  /*1f10*/  UMOV UR11, 0x80000020 ;  /* 0x80000020000b7882 */ /* 0x000fe20000000000 */
[----:B------:R-:W-:-:S02]  /*1f20*/  UIADD3 UR12, UR20, 0x202, URZ ;  /* 0x00000202140c7890 */ /* 0x000fc4000fffe03f */
[----:B------:R-:W-:Y:S01]  /*1f30*/  UIMAD UR28, UR49, 0x780, UR48 ;  /* 0x00000780311c78a4 */ /* 0x000fe2000f8e0230 */
[----:B------:R-:W-:Y:S01]  /*1f40*/  UMOV UR13, 0x80000020 ;  /* 0x80000020000d7882 */ /* 0x000fe20000000000 */
[----:B------:R-:W-:Y:S02]  /*1f50*/  UMOV UR15, 0x80000020 ;  /* 0x80000020000f7882 */ /* 0x000fe40000000000 */
[----:B------:R-:W-:Y:S02]  /*1f60*/  UIADD3 UR4, UR28, 0x80, URZ ;  /* 0x000000801c047890 */ /* 0x000fe4000fffe03f */
[----:B------:R-:W-:Y:S02]  /*1f70*/  UIADD3 UR5, UR28, 0x100, URZ ;  /* 0x000001001c057890 */ /* 0x000fe4000fffe03f */
[----:B------:R-:W-:Y:S01]  /*1f80*/  UMOV UR26, UR28 ;  /* 0x0000001c001a7c82 */ /* 0x000fe20008000000 */
[----:B------:R-:W-:Y:S01]  /*1f90*/  UIADD3 UR6, UR28, 0x2, URZ ;  /* 0x000000021c067890 */ /* 0x000fe2000fffe03f */
[----:B------:R-:W-:Y:S01]  /*1fa0*/  QGMMA.64x32x32.F32.E4M3.E4M3 R88, gdesc[UR24], RZ, !UPT, gsb0 ;  /* 0x00600000185879f3 */ /* 0x000fe2000c0008ff */
[----:B------:R-:W-:Y:S01]  /*1fb0*/  UMOV UR26, UR4 ;  /* 0x00000004001a7c82 */ /* 0x000fe20008000000 */
[----:B------:R-:W-:Y:S01]  /*1fc0*/  UMOV UR27, 0x80000020 ;  /* 0x80000020001b7882 */ /* 0x000fe20000000000 */
[----:B------:R-:W-:-:S02]  /*1fd0*/  UIADD3 UR4, UR28, 0x180, URZ ;  /* 0x000001801c047890 */ /* 0x000fc4000fffe03f */
[----:B------:R-:W-:Y:S02]  /*1fe0*/  UIADD3 UR8, UR28, 0x82, URZ ;  /* 0x000000821c087890 */ /* 0x000fe4000fffe03f */
[----:B------:R-:W-:Y:S01]  /*1ff0*/  UIADD3 UR9, UR28, 0x102, URZ ;  /* 0x000001021c097890 */ /* 0x000fe2000fffe03f */
[----:B--2---:R-:W-:Y:S01]  /*2000*/  LOP3.LUT P3, RZ, R5, 0x7f, RZ, 0xc0, !PT ;  /* 0x0000007f05ff7812 */ /* 0x004fe2000786c0ff */
[----:B------:R-:W-:Y:S02]  /*2010*/  UIADD3 UR10, UR28, 0x280, URZ ;  /* 0x000002801c0a7890 */ /* 0x000fe4000fffe03f */
[----:B------:R-:W-:Y:S02]  /*2020*/  UIADD3 UR14, UR28, 0x282, URZ ;  /* 0x000002821c0e7890 */ /* 0x000fe4000fffe03f */
[----:B------:R-:W-:Y:S02]  /*2030*/  UIADD3 UR16, UR20, 0x400, URZ ;  /* 0x0000040014107890 */ /* 0x000fe4000fffe03f */
[----:B------:R-:W-:Y:S01]  /*2040*/  UIADD3 UR18, UR28, 0x500, URZ ;  /* 0x000005001c127890 */ /* 0x000fe2000fffe03f */
[----:B------:R-:W-:Y:S01]  /*2050*/  UMOV UR17, 0x80000020 ;  /* 0x8000002000117882 */ /* 0x000fe20000000000 */
[----:B------:R-:W-:Y:S01]  /*2060*/  UMOV UR19, 0x80000020 ;  /* 0x8000002000137882 */ /* 0x000fe20000000000 */
[----:B------:R-:W-:Y:S01]  /*2070*/  UIADD3 UR22, UR28, 0x502, URZ ;  /* 0x000005021c167890 */ /* 0x000fe2000fffe03f */
[----:B------:R-:W-:Y:S01]  /*2080*/  UMOV UR21, 0x80000020 ;  /* 0x8000002000157882 */ /* 0x000fe20000000000 */
[----:B------:R-:W-:Y:S01]  /*2090*/  UMOV UR23, 0x80000020 ;  /* 0x8000002000177882 */ /* 0x000fe20000000000 */
[----:B------:R-:W-:Y:S01]  /*20a0*/  ULDC UR53, c[0x0][0x9dc] ;  /* 0x0002770000357ab9 */ /* 0x000fe20000000800 */
[----:B------:R-:W-:-:S02]  /*20b0*/  WARPGROUP.DEPBAR.LE gsb0, 0x0 ;  /* 0x00008000000079c5 */ /* 0x000fc40000010000 */
[----:B------:R-:W-:-:S06]  /*20c0*/  WARPGROUP.ARRIVE ;  /* 0x00000000000079c5 */ /* 0x000fcc0000000000 */
[----:B------:R-:W-:Y:S01]  /*20d0*/  QGMMA.64x32x32.F32.E4M3.E4M3 R72, gdesc[UR24], RZ, !UPT, gsb0 ;  /* 0x00600000184879f3 */ /* 0x000fe2000c0008ff */
[----:B------:R-:W-:Y:S01]  /*20e0*/  UMOV UR26, UR5 ;  /* 0x00000005001a7c82 */ /* 0x000fe20008000000 */
[----:B------:R-:W-:Y:S01]  /*20f0*/  UMOV UR27, 0x80000020 ;  /* 0x80000020001b7882 */ /* 0x000fe20000000000 */
[----:B------:R-:W-:Y:S01]  /*2100*/  UIADD3 UR5, UR28, 0x200, URZ ;  /* 0x000002001c057890 */ /* 0x000fe2000fffe03f */
        /* <DEDUP_REMOVED lines=11> */
[----:B------:R-:W-:Y:S01]  /*21c0*/  UMOV UR5, 0x80000020 ;  /* 0x8000002000057882 */ /* 0x000fe20000000000 */
        /* <DEDUP_REMOVED lines=20> */
[----:B------:R-:W-:Y:S02]  /*2310*/  UIADD3 UR8, UR20, 0x200, URZ ;  /* 0x0000020014087890 */ /* 0x000fe4000fffe03f */
[----:B------:R-:W-:Y:S01]  /*2320*/  UIADD3 UR20, UR20, 0x402, URZ ;  /* 0x0000040214147890 */ /* 0x000fe2000fffe03f */
[----:B------:R-:W-:Y:S02]  /*2330*/  WARPGROUP.DEPBAR.LE gsb0, 0x0 ;  /* 0x00008000000079c5 */ /* 0x000fe40000010000 */
[----:B------:R-:W-:-:S06]  /*2340*/  WARPGROUP.ARRIVE ;  /* 0x00000000000079c5 */ /* 0x000fcc0000000000 */
[----:B------:R-:W-:Y:S01]  /*2350*/  QGMMA.64x32x32.F32.E4M3.E4M3 R40, gdesc[UR4], R40, gsb0 ;  /* 0x00600000042879f3 */ /* 0x000fe20008000828 */
[----:B------:R-:W-:Y:S01]  /*2360*/  UMOV UR6, UR9 ;  /* 0x0000000900067c82 */ /* 0x000fe20008000000 */
[----:B------:R-:W-:Y:S01]  /*2370*/  UMOV UR7, 0x80000020 ;  /* 0x8000002000077882 */ /* 0x000fe20000000000 */
[----:B------:R-:W-:Y:S01]  /*2380*/  UMOV UR9, 0x80000020 ;  /* 0x8000002000097882 */ /* 0x000fe20000000000 */
        /* <DEDUP_REMOVED lines=32> */
[----:B------:R-:W-:Y:S02]  /*2590*/  ULDC UR10, c[0x0][0x448] ;  /* 0x00011200000a7ab9 */ /* 0x000fe40000000800 */
[----:B------:R-:W-:Y:S02]  /*25a0*/  UISETP.NE.AND UP0, UPT, UR10, 0x1, UPT ;  /* 0x000000010a00788c */ /* 0x000fe4000bf05270 */
[----:B------:R-:W-:-:S04]  /*25b0*/  ULOP3.LUT UR10, URZ, UR53, URZ, 0x33, !UPT ;  /* 0x000000353f0a7292 */ /* 0x000fc8000f8e333f */
[----:B------:R-:W-:Y:S02]  /*25c0*/  PLOP3.LUT P1, PT, PT, PT, UP0, 0x80, 0x0 ;  /* 0x000000000000781c */ /* 0x000fe40003f2f008 */
[----:B------:R-:W-:Y:S01]  /*25d0*/  PLOP3.LUT P2, PT, PT, PT, UP0, 0x80, 0x0 ;  /* 0x000000000000781c */ /* 0x000fe20003f4f008 */
        /* <DEDUP_REMOVED lines=71> */
[----:B------:R-:W-:Y:S02]  /*2a50*/  @UP0 ULDC UR6, c[0x0][0x44c] ;  /* 0x0001130000060ab9 */ /* 0x000fe40000000800 */
[----:B------:R-:W-:Y:S01]  /*2a60*/  @P1 IMAD.HI.U32 R4, R0, UR6, RZ ;  /* 0x0000000600041c27 */ /* 0x000fe2000f8e00ff */
[----:B------:R-:W-:-:S03]  /*2a70*/  @UP0 ULDC UR6, c[0x0][0x450] ;  /* 0x0001140000060ab9 */ /* 0x000fc60000000800 */
[----:B------:R-:W-:Y:S01]  /*2a80*/  @!P3 VIADD R0, R3, 0x29840 ;  /* 0x000298400300b836 */ /* 0x000fe20000000000 */
[----:B------:R-:W-:Y:S01]  /*2a90*/  @P2 SHF.R.U32.HI R2, RZ, UR6, R4 ;  /* 0x00000006ff022c19 */ /* 0x000fe20008011604 */
[----:B------:R-:W-:Y:S01]  /*2aa0*/  IMAD.MOV.U32 R4, RZ, RZ, -0xa0 ;  /* 0xffffff60ff047424 */ /* 0x000fe200078e00ff */
[----:B------:R-:W-:Y:S02]  /*2ab0*/  ULDC.64 UR6, c[0x0][0x9e0] ;  /* 0x0002780000067ab9 */ /* 0x000fe40000000a00 */
[----:B------:R-:W-:Y:S01]  /*2ac0*/  UISETP.GE.AND UP1, UPT, UR7, 0x1, UPT ;  /* 0x000000010700788c */ /* 0x000fe2000bf26270 */
[----:B------:R-:W1:Y:S01]  /*2ad0*/  SHFL.IDX PT, R13, R2, RZ, 0x1c1f ;  /* 0x001c1fff020d7589 */ /* 0x000e6200000e0000 */
[----:B------:R-:W-:Y:S01]  /*2ae0*/  IMAD R4, R105, R4, 0xa1 ;  /* 0x000000a169047424 */ /* 0x000fe200078e0204 */
[----:B------:R-:W-:-:S03]  /*2af0*/  @!P3 PRMT R0, RZ, 0x654, R0 ;  /* 0x00000654ff00b816 */ /* 0x000fc60000000000 */
[----:B------:R-:W-:Y:S01]  /*2b00*/  IMAD R3, R17, -0x2, R4 ;  /* 0xfffffffe11037824 */ /* 0x000fe200078e0204 */
[----:B------:R-:W-:Y:S01]  /*2b10*/  PLOP3.LUT P1, PT, PT, PT, UP1, 0x40, 0x0 ;  /* 0x000000000000781c */ /* 0x000fe20003f2e818 */
[----:B------:R-:W-:Y:S02]  /*2b20*/  VIADD R9, R4, 0xffffffff ;  /* 0xffffffff04097836 */ /* 0x000fe40000000000 */
[C---:B------:R-:W-:Y:S01]  /*2b30*/  VIADD R11, R3.reuse, 0xffffffff ;  /* 0xffffffff030b7836 */ /* 0x040fe20000000000 */
[----:B0-----:R-:W-:-:S05]  /*2b40*/  IADD3 R5, R3, -R6, R16 ;  /* 0x8000000603057210 */ /* 0x001fca0007ffe010 */
[C---:B------:R-:W-:Y:S02]  /*2b50*/  VIADD R8, R5.reuse, UR6 ;  /* 0x0000000605087c36 */ /* 0x040fe40008000000 */
[----:B------:R-:W-:-:S04]  /*2b60*/  VIADD R5, R5, UR10 ;  /* 0x0000000a05057c36 */ /* 0x000fc80008000000 */
[----:B-1----:R-:W-:Y:S01]  /*2b70*/  IMAD.IADD R3, R5, 0x1, R13 ;  /* 0x0000000105037824 */ /* 0x002fe200078e020d */
        /* <DEDUP_REMOVED lines=9> */
[----:B------:R0:W-:Y:S02]  /*2c10*/  @!P3 SYNCS.ARRIVE.TRANS64.RED.A1T0 RZ, [R0+URZ], RZ ;  /* 0x000000ff00ffb9a7 */ /* 0x0001e4000810043f */
[----:B0-----:R-:W-:-:S04]  /*2c20*/  IMAD R0, R105, -0xa0, R16 ;  /* 0xffffff6069007824 */ /* 0x001fc800078e0210 */
[----:B------:R-:W-:-:S04]  /*2c30*/  VIADD R0, R0, 0xa0 ;  /* 0x000000a000007836 */ /* 0x000fc80000000000 */
[----:B------:R-:W-:-:S05]  /*2c40*/  IMAD R7, R17, -0x2, R0 ;  /* 0xfffffffe11077824 */ /* 0x000fca00078e0200 */
[----:B------:R-:W-:Y:S01]  /*2c50*/  VIADDMNMX R0, R13, R8, R7, PT ;  /* 0x000000080d007246 */ /* 0x000fe20003800107 */
[----:B------:R-:W-:Y:S06]  /*2c60*/  @P1 BRA `(.L_x_959) ;  /* 0x0000000000541947 */ /* 0x000fec0003800000 */
[----:B------:R-:W-:Y:S01]  /*2c70*/  IADD3 R4, R16, -R6, R13 ;  /* 0x8000000610047210 */ /* 0x000fe20007ffe00d */
[----:B------:R-:W-:Y:S03]  /*2c80*/  BSSY B0, `(.L_x_960) ;  /* 0x0000010000007945 */ /* 0x000fe60003800000 */
[----:B------:R-:W-:-:S13]  /*2c90*/  ISETP.GT.AND P1, PT, R4, -0x1, PT ;  /* 0xffffffff0400780c */ /* 0x000fda0003f24270 */
[----:B------:R-:W-:Y:S05]  /*2ca0*/  @P1 BRA `(.L_x_961) ;  /* 0x0000000000201947 */ /* 0x000fea0003800000 */
[----:B------:R-:W-:Y:S01]  /*2cb0*/  UISETP.NE.AND UP2, UPT, UR7, 0x1, UPT ;  /* 0x000000010700788c */ /* 0x000fe2000bf45270 */
[----:B------:R-:W-:-:S05]  /*2cc0*/  LOP3.LUT R4, RZ, R4, RZ, 0x33, !PT ;  /* 0x00000004ff047212 */ /* 0x000fca00078e33ff */
[----:B------:R-:W-:-:S05]  /*2cd0*/  PLOP3.LUT P1, PT, PT, PT, UP2, 0x80, 0x0 ;  /* 0x000000000000781c */ /* 0x000fca0003f2f028 */
[----:B------:R-:W-:-:S08]  /*2ce0*/  @UP2 ULDC.64 UR10, c[0x0][0x9e8] ;  /* 0x00027a00000a2ab9 */ /* 0x000fd00000000a00 */
[----:B------:R-:W-:-:S05]  /*2cf0*/  @P1 IMAD.HI.U32 R10, R4, UR10, RZ ;  /* 0x0000000a040a1c27 */ /* 0x000fca000f8e00ff */
[----:B------:R-:W-:-:S04]  /*2d00*/  @P1 SHF.R.U32.HI R4, RZ, UR11, R10 ;  /* 0x0000000bff041c19 */ /* 0x000fc8000801160a */
[----:B------:R-:W-:Y:S01]  /*2d10*/  LOP3.LUT R4, RZ, R4, RZ, 0x33, !PT ;  /* 0x00000004ff047212 */ /* 0x000fe200078e33ff */
[----:B------:R-:W-:Y:S06]  /*2d20*/  BRA `(.L_x_962) ;  /* 0x0000000000147947 */ /* 0x000fec0003800000 */
.L_x_961:
[----:B------:R-:W-:-:S06]  /*2d30*/  UISETP.NE.AND UP2, UPT, UR7, 0x1, UPT ;  /* 0x000000010700788c */ /* 0x000fcc000bf45270 */
[----:B------:R-:W-:-:S05]  /*2d40*/  PLOP3.LUT P1, PT, PT, PT, UP2, 0x80, 0x0 ;  /* 0x000000000000781c */ /* 0x000fca0003f2f028 */
[----:B------:R-:W-:-:S08]  /*2d50*/  @UP2 ULDC.64 UR10, c[0x0][0x9e8] ;  /* 0x00027a00000a2ab9 */ /* 0x000fd00000000a00 */
[----:B------:R-:W-:-:S05]  /*2d60*/  @P1 IMAD.HI.U32 R10, R4, UR10, RZ ;  /* 0x0000000a040a1c27 */ /* 0x000fca000f8e00ff */
[----:B------:R-:W-:-:S07]  /*2d70*/  @P1 SHF.R.U32.HI R4, RZ, UR11, R10 ;  /* 0x0000000bff041c19 */ /* 0x000fce000801160a */
.L_x_962:
[----:B------:R-:W-:Y:S05]  /*2d80*/  BSYNC B0 ;  /* 0x0000000000007941 */ /* 0x000fea0003800000 */
.L_x_960:
[----:B------:R-:W-:-:S05]  /*2d90*/  IMAD R4, R4, UR7, R11 ;  /* 0x0000000704047c24 */ /* 0x000fca000f8e020b */
[----:B------:R-:W-:Y:S02]  /*2da0*/  VIMNMX R3, R3, R4, !PT ;  /* 0x0000000403037248 */ /* 0x000fe40007fe0100 */
[----:B------:R-:W-:-:S07]  /*2db0*/  VIADDMNMX R0, R4, UR7, R0, PT ;  /* 0x0000000704007c46 */ /* 0x000fce000b800100 */
.L_x_959:
[C---:B------:R-:W-:Y:S02]  /*2dc0*/  ISETP.GE.AND P1, PT, R9.reuse, 0x2, PT ;  /* 0x000000020900780c */ /* 0x040fe40003f26270 */
[----:B------:R-:W-:Y:S02]  /*2dd0*/  ISETP.GE.AND P3, PT, R9, 0xa, PT ;  /* 0x0000000a0900780c */ /* 0x000fe40003f66270 */
[----:B------:R-:W-:Y:S02]  /*2de0*/  P2R R10, PR, RZ, 0x2 ;  /* 0x00000002ff0a7803 */ /* 0x000fe40000000000 */
[----:B------:R-:W-:Y:S02]  /*2df0*/  ISETP.GT.AND P1, PT, R3, 0x1, !P1 ;  /* 0x000000010300780c */ /* 0x000fe40004f24270 */
[----:B------:R-:W-:Y:S02]  /*2e00*/  ISETP.GE.AND P2, PT, R9, 0x9, PT ;  /* 0x000000090900780c */ /* 0x000fe40003f46270 */
[----:B------:R-:W-:-:S02]  /*2e10*/  ISETP.LT.OR P1, PT, R0, 0x2, P1 ;  /* 0x000000020000780c */ /* 0x000fc40000f21670 */
[----:B------:R-:W-:Y:S02]  /*2e20*/  P2R R12, PR, RZ, 0x4 ;  /* 0x00000004ff0c7803 */ /* 0x000fe40000000000 */
[----:B------:R-:W-:Y:S02]  /*2e30*/  FSEL R89, R89, -INF , !P1 ;  /* 0xff80000059597808 */ /* 0x000fe40004800000 */
[C---:B------:R-:W-:Y:S02]  /*2e40*/  ISETP.GT.AND P1, PT, R3.reuse, 0x9, !P3 ;  /* 0x000000090300780c */ /* 0x040fe40005f24270 */
[----:B------:R-:W-:Y:S02]  /*2e50*/  P2R R14, PR, RZ, 0x8 ;  /* 0x00000008ff0e7803 */ /* 0x000fe40000000000 */
[----:B------:R-:W-:Y:S02]  /*2e60*/  ISETP.LT.OR P1, PT, R0, 0xa, P1 ;  /* 0x0000000a0000780c */ /* 0x000fe40000f21670 */
[----:B------:R-:W-:-:S02]  /*2e70*/  ISETP.GT.AND P2, PT, R3, 0x8, !P2 ;  /* 0x000000080300780c */ /* 0x000fc40005744270 */
[----:B------:R-:W-:Y:S02]  /*2e80*/  ISETP.GE.AND P3, PT, R9, 0x11, PT ;  /* 0x000000110900780c */ /* 0x000fe40003f66270 */
[----:B------:R-:W-:Y:S02]  /*2e90*/  FSEL R93, R93, -INF , !P1 ;  /* 0xff8000005d5d7808 */ /* 0x000fe40004800000 */
[----:B------:R-:W-:Y:S02]  /*2ea0*/  ISETP.LT.OR P2, PT, R0, 0x9, P2 ;  /* 0x000000090000780c */ /* 0x000fe40001741670 */
[----:B------:R-:W-:Y:S02]  /*2eb0*/  ISETP.GT.AND P1, PT, R3, 0x10, !P3 ;  /* 0x000000100300780c */ /* 0x000fe40005f24270 */
[----:B------:R-:W-:Y:S02]  /*2ec0*/  FSEL R92, R92, -INF , !P2 ;  /* 0xff8000005c5c7808 */ /* 0x000fe40005000000 */
[----:B------:R-:W-:-:S02]  /*2ed0*/  ISETP.LT.OR P1, PT, R0, 0x11, P1 ;  /* 0x000000110000780c */ /* 0x000fc40000f21670 */
[----:B------:R-:W-:Y:S02]  /*2ee0*/  ISETP.GE.AND P2, PT, R9, 0x12, PT ;  /* 0x000000120900780c */ /* 0x000fe40003f46270 */
[----:B------:R-:W-:Y:S02]  /*2ef0*/  FSEL R96, R96, -INF , !P1 ;  /* 0xff80000060607808 */ /* 0x000fe40004800000 */
[----:B------:R-:W-:Y:S02]  /*2f00*/  ISETP.GT.AND P1, PT, R3, 0x11, !P2 ;  /* 0x000000110300780c */ /* 0x000fe40005724270 */
[----:B------:R-:W-:Y:S02]  /*2f10*/  P2R R20, PR, RZ, 0x4 ;  /* 0x00000004ff147803 */ /* 0x000fe40000000000 */
[----:B------:R-:W-:Y:S02]  /*2f20*/  ISETP.LT.OR P1, PT, R0, 0x12, P1 ;  /* 0x000000120000780c */ /* 0x000fe40000f21670 */
[----:B------:R-:W-:-:S02]  /*2f30*/  ISETP.GE.AND P2, PT, R9, 0x19, PT ;  /* 0x000000190900780c */ /* 0x000fc40003f46270 */
[----:B------:R-:W-:Y:S02]  /*2f40*/  FSEL R97, R97, -INF , !P1 ;  /* 0xff80000061617808 */ /* 0x000fe40004800000 */
[----:B------:R-:W-:Y:S02]  /*2f50*/  ISETP.GT.AND P1, PT, R3, 0x18, !P2 ;  /* 0x000000180300780c */ /* 0x000fe40005724270 */
[----:B------:R-:W-:Y:S02]  /*2f60*/  P2R R21, PR, RZ, 0x4 ;  /* 0x00000004ff157803 */ /* 0x000fe40000000000 */
[----:B------:R-:W-:Y:S02]  /*2f70*/  ISETP.LT.OR P1, PT, R0, 0x19, P1 ;  /* 0x000000190000780c */ /* 0x000fe40000f21670 */
[----:B------:R-:W-:Y:S02]  /*2f80*/  ISETP.GE.AND P2, PT, R9, 0x1a, PT ;  /* 0x0000001a0900780c */ /* 0x000fe40003f46270 */
[----:B------:R-:W-:-:S02]  /*2f90*/  FSEL R100, R100, -INF , !P1 ;  /* 0xff80000064647808 */ /* 0x000fc40004800000 */
[----:B------:R-:W-:Y:S02]  /*2fa0*/  ISETP.GT.AND P1, PT, R3, 0x19, !P2 ;  /* 0x000000190300780c */ /* 0x000fe40005724270 */
[----:B------:R-:W-:Y:S02]  /*2fb0*/  P2R R106, PR, RZ, 0x4 ;  /* 0x00000004ff6a7803 */ /* 0x000fe40000000000 */
[----:B------:R-:W-:Y:S02]  /*2fc0*/  ISETP.LT.OR P1, PT, R0, 0x1a, P1 ;  /* 0x0000001a0000780c */ /* 0x000fe40000f21670 */
[----:B------:R-:W-:Y:S02]  /*2fd0*/  P2R R15, PR, RZ, 0x8 ;  /* 0x00000008ff0f7803 */ /* 0x000fe40000000000 */
[----:B------:R-:W-:Y:S02]  /*2fe0*/  FSEL R101, R101, -INF , !P1 ;  /* 0xff80000065657808 */ /* 0x000fe40004800000 */
[----:B------:R-:W-:-:S02]  /*2ff0*/  ISETP.GE.AND P1, PT, R9, 0x21, PT ;  /* 0x000000210900780c */ /* 0x000fc40003f26270 */
[----:B------:R-:W-:Y:S02]  /*3000*/  ISETP.GE.AND P3, PT, R9, 0x22, PT ;  /* 0x000000220900780c */ /* 0x000fe40003f66270 */
[----:B------:R-:W-:Y:S02]  /*3010*/  ISETP.GT.AND P2, PT, R3, 0x20, !P1 ;  /* 0x000000200300780c */ /* 0x000fe40004f44270 */
[----:B------:R-:W-:Y:S02]  /*3020*/  P2R R107, PR, RZ, 0x8 ;  /* 0x00000008ff6b7803 */ /* 0x000fe40000000000 */
[----:B------:R-:W-:Y:S02]  /*3030*/  ISETP.LT.OR P2, PT, R0, 0x21, P2 ;  /* 0x000000210000780c */ /* 0x000fe40001741670 */
[----:B------:R-:W-:Y:S02]  /*3040*/  ISETP.GE.AND P4, PT, R9, 0x31, PT ;  /* 0x000000310900780c */ /* 0x000fe40003f86270 */
[----:B------:R-:W-:-:S02]  /*3050*/  FSEL R72, R72, -INF , !P2 ;  /* 0xff80000048487808 */ /* 0x000fc40005000000 */
[----:B------:R-:W-:Y:S02]  /*3060*/  ISETP.GT.AND P2, PT, R3, 0x21, !P3 ;  /* 0x000000210300780c */ /* 0x000fe40005f44270 */
[----:B------:R-:W-:Y:S02]  /*3070*/  ISETP.GE.AND P3, PT, R9, 0x29, PT ;  /* 0x000000290900780c */ /* 0x000fe40003f66270 */
[----:B------:R-:W-:Y:S02]  /*3080*/  ISETP.LT.OR P2, PT, R0, 0x22, P2 ;  /* 0x000000220000780c */ /* 0x000fe40001741670 */
[----:B------:R-:W-:Y:S02]  /*3090*/  P2R R108, PR, RZ, 0x8 ;  /* 0x00000008ff6c7803 */ /* 0x000fe40000000000 */
[----:B------:R-:W-:Y:S02]  /*30a0*/  FSEL R73, R73, -INF , !P2 ;  /* 0xff80000049497808 */ /* 0x000fe40005000000 */
[----:B------:R-:W-:-:S02]  /*30b0*/  ISETP.GT.AND P2, PT, R3, 0x28, !P3 ;  /* 0x000000280300780c */ /* 0x000fc40005f44270 */
[----:B------:R-:W-:Y:S02]  /*30c0*/  P2R R109, PR, RZ, 0x10 ;  /* 0x00000010ff6d7803 */ /* 0x000fe40000000000 */
[----:B------:R-:W-:-:S04]  /*30d0*/  ISETP.LT.OR P2, PT, R0, 0x29, P2 ;  /* 0x000000290000780c */ /* 0x000fc80001741670 */
[----:B------:R-:W-:Y:S02]  /*30e0*/  FSEL R76, R76, -INF , !P2 ;  /* 0xff8000004c4c7808 */ /* 0x000fe40005000000 */
[----:B------:R-:W-:-:S04]  /*30f0*/  ISETP.GE.AND P2, PT, R9, 0x2a, PT ;  /* 0x0000002a0900780c */ /* 0x000fc80003f46270 */
[----:B------:R-:W-:-:S04]  /*3100*/  ISETP.GT.AND P3, PT, R3, 0x29, !P2 ;  /* 0x000000290300780c */ /* 0x000fc80005764270 */
[----:B------:R-:W-:-:S04]  /*3110*/  ISETP.LT.OR P3, PT, R0, 0x2a, P3 ;  /* 0x0000002a0000780c */ /* 0x000fc80001f61670 */
[----:B------:R-:W-:Y:S02]  /*3120*/  FSEL R77, R77, -INF , !P3 ;  /* 0xff8000004d4d7808 */ /* 0x000fe40005800000 */
[----:B------:R-:W-:Y:S02]  /*3130*/  ISETP.GT.AND P3, PT, R3, 0x30, !P4 ;  /* 0x000000300300780c */ /* 0x000fe40006764270 */
[----:B------:R-:W-:Y:S02]  /*3140*/  ISETP.GE.AND P4, PT, R9, 0x32, PT ;  /* 0x000000320900780c */ /* 0x000fe40003f86270 */
[----:B------:R-:W-:Y:S02]  /*3150*/  ISETP.LT.OR P3, PT, R0, 0x31, P3 ;  /* 0x000000310000780c */ /* 0x000fe40001f61670 */
[----:B------:R-:W-:Y:S02]  /*3160*/  P2R R110, PR, RZ, 0x10 ;  /* 0x00000010ff6e7803 */ /* 0x000fe40000000000 */
[----:B------:R-:W-:-:S02]  /*3170*/  FSEL R80, R80, -INF , !P3 ;  /* 0xff80000050507808 */ /* 0x000fc40005800000 */
[----:B------:R-:W-:Y:S02]  /*3180*/  ISETP.GT.AND P3, PT, R3, 0x31, !P4 ;  /* 0x000000310300780c */ /* 0x000fe40006764270 */
[----:B------:R-:W-:Y:S02]  /*3190*/  ISETP.GE.AND P4, PT, R9, 0x39, PT ;  /* 0x000000390900780c */ /* 0x000fe40003f86270 */
[----:B------:R-:W-:Y:S02]  /*31a0*/  ISETP.LT.OR P3, PT, R0, 0x32, P3 ;  /* 0x000000320000780c */ /* 0x000fe40001f61670 */
[----:B------:R-:W-:Y:S02]  /*31b0*/  P2R R111, PR, RZ, 0x10 ;  /* 0x00000010ff6f7803 */ /* 0x000fe40000000000 */
[----:B------:R-:W-:Y:S02]  /*31c0*/  FSEL R81, R81, -INF , !P3 ;  /* 0xff80000051517808 */ /* 0x000fe40005800000 */
[----:B------:R-:W-:-:S02]  /*31d0*/  ISETP.GT.AND P3, PT, R3, 0x38, !P4 ;  /* 0x000000380300780c */ /* 0x000fc40006764270 */
[----:B------:R-:W-:Y:S02]  /*31e0*/  ISETP.GE.AND P4, PT, R9, 0x3a, PT ;  /* 0x0000003a0900780c */ /* 0x000fe40003f86270 */
[----:B------:R-:W-:Y:S02]  /*31f0*/  ISETP.LT.OR P3, PT, R0, 0x39, P3 ;  /* 0x000000390000780c */ /* 0x000fe40001f61670 */
[----:B------:R-:W-:Y:S02]  /*3200*/  P2R R112, PR, RZ, 0x10 ;  /* 0x00000010ff707803 */ /* 0x000fe40000000000 */
[----:B------:R-:W-:Y:S02]  /*3210*/  FSEL R84, R84, -INF , !P3 ;  /* 0xff80000054547808 */ /* 0x000fe40005800000 */
[----:B------:R-:W-:Y:S02]  /*3220*/  ISETP.GT.AND P3, PT, R3, 0x39, !P4 ;  /* 0x000000390300780c */ /* 0x000fe40006764270 */
[----:B------:R-:W-:-:S02]  /*3230*/  ISETP.GE.AND P4, PT, R9, 0x41, PT ;  /* 0x000000410900780c */ /* 0x000fc40003f86270 */
[C---:B------:R-:W-:Y:S02]  /*3240*/  ISETP.LT.OR P3, PT, R0.reuse, 0x3a, P3 ;  /* 0x0000003a0000780c */ /* 0x040fe40001f61670 */
[----:B------:R-:W-:Y:S02]  /*3250*/  P2R R113, PR, RZ, 0x10 ;  /* 0x00000010ff717803 */ /* 0x000fe40000000000 */
[----:B------:R-:W-:Y:S02]  /*3260*/  FSEL R85, R85, -INF , !P3 ;  /* 0xff80000055557808 */ /* 0x000fe40005800000 */
[----:B------:R-:W-:Y:S02]  /*3270*/  ISETP.GT.AND P3, PT, R3, 0x40, !P4 ;  /* 0x000000400300780c */ /* 0x000fe40006764270 */
[----:B------:R-:W-:Y:S02]  /*3280*/  ISETP.GE.AND P4, PT, R9, 0x42, PT ;  /* 0x000000420900780c */ /* 0x000fe40003f86270 */
[----:B------:R-:W-:-:S02]  /*3290*/  ISETP.LT.OR P3, PT, R0, 0x41, P3 ;  /* 0x000000410000780c */ /* 0x000fc40001f61670 */
[----:B------:R-:W-:Y:S02]  /*32a0*/  P2R R114, PR, RZ, 0x10 ;  /* 0x00000010ff727803 */ /* 0x000fe40000000000 */
[----:B------:R-:W-:Y:S02]  /*32b0*/  FSEL R56, R56, -INF , !P3 ;  /* 0xff80000038387808 */ /* 0x000fe40005800000 */
[----:B------:R-:W-:Y:S02]  /*32c0*/  ISETP.GT.AND P3, PT, R3, 0x41, !P4 ;  /* 0x000000410300780c */ /* 0x000fe40006764270 */
[----:B------:R-:W-:Y:S02]  /*32d0*/  ISETP.GE.AND P4, PT, R9, 0x49, PT ;  /* 0x000000490900780c */ /* 0x000fe40003f86270 */
[----:B------:R-:W-:Y:S02]  /*32e0*/  ISETP.LT.OR P3, PT, R0, 0x42, P3 ;  /* 0x000000420000780c */ /* 0x000fe40001f61670 */
[----:B------:R-:W-:-:S02]  /*32f0*/  P2R R115, PR, RZ, 0x10 ;  /* 0x00000010ff737803 */ /* 0x000fc40000000000 */
        /* <DEDUP_REMOVED lines=86> */
[----:B------:R-:W-:-:S04]  /*3860*/  ISETP.GT.AND P3, PT, R3, 0x89, !P4 ;  /* 0x000000890300780c */ /* 0x000fc80006764270 */
[----:B------:R-:W-:-:S04]  /*3870*/  ISETP.LT.OR P3, PT, R0, 0x8a, P3 ;  /* 0x0000008a0000780c */ /* 0x000fc80001f61670 */
[----:B------:R-:W-:Y:S02]  /*3880*/  FSEL R29, R29, -INF , !P3 ;  /* 0xff8000001d1d7808 */ /* 0x000fe40005800000 */
[----:B------:R-:W-:-:S04]  /*3890*/  ISETP.GE.AND P3, PT, R9, 0x91, PT ;  /* 0x000000910900780c */ /* 0x000fc80003f66270 */
        /* <DEDUP_REMOVED lines=12> */
[----:B------:R-:W-:Y:S02]  /*3960*/  P2R R4, PR, RZ, 0x40 ;  /* 0x00000040ff047803 */ /* 0x000fe40000000000 */
[----:B------:R-:W-:-:S04]  /*3970*/  ISETP.GT.AND P6, PT, R3, RZ, !P6 ;  /* 0x000000ff0300720c */ /* 0x000fc800077c4270 */
[----:B------:R-:W-:-:S04]  /*3980*/  ISETP.LT.OR P6, PT, R0, 0x1, P6 ;  /* 0x000000010000780c */ /* 0x000fc800037c1670 */
[----:B------:R-:W-:Y:S02]  /*3990*/  FSEL R13, R88, -INF , !P6 ;  /* 0xff800000580d7808 */ /* 0x000fe40007000000 */
[----:B------:R-:W-:Y:S02]  /*39a0*/  ISETP.GE.AND P6, PT, R9, 0x9a, PT ;  /* 0x0000009a0900780c */ /* 0x000fe40003fc6270 */
[----:B------:R-:W0:Y:S02]  /*39b0*/  SHFL.IDX PT, R9, R2, 0x1, 0x1c1f ;  /* 0x003c1f0002097f89 */ /* 0x000e2400000e0000 */
[----:B------:R-:W-:Y:S02]  /*39c0*/  P2R R133, PR, RZ, 0x40 ;  /* 0x00000040ff857803 */ /* 0x000fe40000000000 */
[----:B------:R-:W-:-:S04]  /*39d0*/  ISETP.GT.AND P6, PT, R3, 0x99, !P6 ;  /* 0x000000990300780c */ /* 0x000fc800077c4270 */
[----:B------:R-:W-:-:S04]  /*39e0*/  ISETP.LT.OR P6, PT, R0, 0x9a, P6 ;  /* 0x0000009a0000780c */ /* 0x000fc800037c1670 */
[----:B------:R-:W-:Y:S02]  /*39f0*/  FSEL R37, R37, -INF , !P6 ;  /* 0xff80000025257808 */ /* 0x000fe40007000000 */
[----:B------:R-:W-:Y:S02]  /*3a00*/  PLOP3.LUT P6, PT, PT, PT, UP1, 0x40, 0x0 ;  /* 0x000000000000781c */ /* 0x000fe40003fce818 */
[----:B0-----:R-:W-:Y:S01]  /*3a10*/  VIADDMNMX R0, R9, R8, R7, PT ;  /* 0x0000000809007246 */ /* 0x001fe20003800107 */
[----:B------:R-:W-:-:S10]  /*3a20*/  IMAD.IADD R3, R5, 0x1, R9 ;  /* 0x0000000105037824 */ /* 0x000fd400078e0209 */
[----:B------:R-:W-:Y:S05]  /*3a30*/  @P6 BRA `(.L_x_963) ;  /* 0x00000000005c6947 */ /* 0x000fea0003800000 */
        /* <DEDUP_REMOVED lines=8> */
[----:B------:R-:W-:Y:S01]  /*3ac0*/  @P6 IMAD.HI.U32 R5, R2, UR10, RZ ;  /* 0x0000000a02056c27 */ /* 0x000fe2000f8e00ff */
[----:B------:R-:W-:-:S13]  /*3ad0*/  PLOP3.LUT P6, PT, PT, PT, UP2, 0x80, 0x0 ;  /* 0x000000000000781c */ /* 0x000fda0003fcf028 */
[----:B------:R-:W-:-:S04]  /*3ae0*/  @P6 SHF.R.U32.HI R2, RZ, UR11, R5 ;  /* 0x0000000bff026c19 */ /* 0x000fc80008011605 */
[----:B------:R-:W-:Y:S01]  /*3af0*/  LOP3.LUT R2, RZ, R2, RZ, 0x33, !PT ;  /* 0x00000002ff027212 */ /* 0x000fe200078e33ff */
[----:B------:R-:W-:Y:S06]  /*3b00*/  BRA `(.L_x_966) ;  /* 0x0000000000187947 */ /* 0x000fec0003800000 */
.L_x_965:
[----:B------:R-:W-:-:S06]  /*3b10*/  UISETP.NE.AND UP2, UPT, UR7, 0x1, UPT ;  /* 0x000000010700788c */ /* 0x000fcc000bf45270 */
[----:B------:R-:W-:-:S05]  /*3b20*/  PLOP3.LUT P6, PT, PT, PT, UP2, 0x80, 0x0 ;  /* 0x000000000000781c */ /* 0x000fca0003fcf028 */
[----:B------:R-:W-:-:S08]  /*3b30*/  @UP2 ULDC.64 UR10, c[0x0][0x9e8] ;  /* 0x00027a00000a2ab9 */ /* 0x000fd00000000a00 */
[----:B------:R-:W-:Y:S01]  /*3b40*/  @P6 IMAD.HI.U32 R5, R2, UR10, RZ ;  /* 0x0000000a02056c27 */ /* 0x000fe2000f8e00ff */
[----:B------:R-:W-:-:S13]  /*3b50*/  PLOP3.LUT P6, PT, PT, PT, UP2, 0x80, 0x0 ;  /* 0x000000000000781c */ /* 0x000fda0003fcf028 */
[----:B------:R-:W-:-:S07]  /*3b60*/  @P6 SHF.R.U32.HI R2, RZ, UR11, R5 ;  /* 0x0000000bff026c19 */ /* 0x000fce0008011605 */
.L_x_966:
[----:B------:R-:W-:Y:S05]  /*3b70*/  BSYNC B0 ;  /* 0x0000000000007941 */ /* 0x000fea0003800000 */
.L_x_964:
[----:B------:R-:W-:-:S05]  /*3b80*/  IMAD R2, R2, UR7, R11 ;  /* 0x0000000702027c24 */ /* 0x000fca000f8e020b */
[----:B------:R-:W-:Y:S02]  /*3b90*/  VIMNMX R3, R3, R2, !PT ;  /* 0x0000000203037248 */ /* 0x000fe40007fe0100 */
[----:B------:R-:W-:-:S07]  /*3ba0*/  VIADDMNMX R0, R2, UR7, R0, PT ;  /* 0x0000000702007c46 */ /* 0x000fce000b800100 */
.L_x_963:
[C---:B------:R-:W-:Y:S01]  /*3bb0*/  ISETP.GT.AND P1, PT, R3.reuse, 0x20, !P1 ;  /* 0x000000200300780c */ /* 0x040fe20004f24270 */
[----:B------:R-:W-:Y:S01]  /*3bc0*/  IMAD.U32 R7, RZ, RZ, UR37 ;  /* 0x00000025ff077e24 */ /* 0x000fe2000f8e00ff */
[----:B------:R-:W-:Y:S01]  /*3bd0*/  ISETP.GT.AND P2, PT, R3, 0x29, !P2 ;  /* 0x000000290300780c */ /* 0x000fe20005744270 */
[----:B------:R-:W-:Y:S01]  /*3be0*/  @UP0 ULDC UR10, c[0x0][0x44c] ;  /* 0x00011300000a0ab9 */ /* 0x000fe20000000800 */
[C---:B------:R-:W-:Y:S01]  /*3bf0*/  ISETP.LT.OR P1, PT, R0.reuse, 0x21, P1 ;  /* 0x000000210000780c */ /* 0x040fe20000f21670 */
[----:B------:R-:W-:Y:S01]  /*3c00*/  UIMAD.WIDE.U32 UR10, UR36, UR10, URZ ;  /* 0x0000000a240a72a5 */ /* 0x000fe2000f8e003f */
[----:B------:R-:W-:Y:S01]  /*3c10*/  ISETP.LT.OR P2, PT, R0, 0x2a, P2 ;  /* 0x0000002a0000780c */ /* 0x000fe20001741670 */
[----:B------:R-:W-:Y:S01]  /*3c20*/  @UP0 ULDC UR18, c[0x0][0x450] ;  /* 0x0001140000120ab9 */ /* 0x000fe20000000800 */
[----:B------:R-:W-:Y:S01]  /*3c30*/  FSEL R74, R74, -INF , !P1 ;  /* 0xff8000004a4a7808 */ /* 0x000fe20004800000 */
[----:B------:R-:W-:Y:S01]  /*3c40*/  UMOV UR14, UR36 ;  /* 0x00000024000e7c82 */ /* 0x000fe20008000000 */
[----:B------:R-:W-:Y:S01]  /*3c50*/  ISETP.NE.AND P1, PT, R107, RZ, PT ;  /* 0x000000ff6b00720c */ /* 0x000fe20003f25270 */
[----:B------:R-:W-:Y:S01]  /*3c60*/  @UP0 USHF.R.U32.HI UR14, URZ, UR18, UR11 ;  /* 0x000000123f0e0299 */ /* 0x000fe2000801160b */
[----:B------:R-:W-:-:S02]  /*3c70*/  FSEL R79, R79, -INF , !P2 ;  /* 0xff8000004f4f7808 */ /* 0x000fc40005000000 */
[----:B------:R-:W-:Y:S02]  /*3c80*/  ISETP.GT.AND P1, PT, R3, 0x21, !P1 ;  /* 0x000000210300780c */ /* 0x000fe40004f24270 */
[----:B------:R-:W-:Y:S02]  /*3c90*/  ISETP.NE.AND P2, PT, R115, RZ, PT ;  /* 0x000000ff7300720c */ /* 0x000fe40003f45270 */
[----:B------:R-:W-:Y:S02]  /*3ca0*/  ISETP.LT.OR P1, PT, R0, 0x22, P1 ;  /* 0x000000220000780c */ /* 0x000fe40000f21670 */
[----:B------:R-:W-:Y:S02]  /*3cb0*/  ISETP.NE.AND P6, PT, R116, RZ, PT ;  /* 0x000000ff7400720c */ /* 0x000fe40003fc5270 */
[----:B------:R-:W-:Y:S02]  /*3cc0*/  FSEL R75, R75, -INF , !P1 ;  /* 0xff8000004b4b7808 */ /* 0x000fe40004800000 */
[----:B------:R-:W-:-:S02]  /*3cd0*/  ISETP.NE.AND P1, PT, R108, RZ, PT ;  /* 0x000000ff6c00720c */ /* 0x000fc40003f25270 */
[----:B------:R-:W-:Y:S02]  /*3ce0*/  FMNMX.FTZ R5, R13, R89, !PT ;  /* 0x000000590d057209 */ /* 0x000fe40007810000 */
[----:B------:R-:W-:Y:S02]  /*3cf0*/  ISETP.GT.AND P1, PT, R3, 0x28, !P1 ;  /* 0x000000280300780c */ /* 0x000fe40004f24270 */
[----:B------:R-:W-:Y:S02]  /*3d00*/  FMNMX.FTZ R2, R92, R5, !PT ;  /* 0x000000055c027209 */ /* 0x000fe40007810000 */
[----:B------:R-:W-:Y:S02]  /*3d10*/  ISETP.LT.OR P1, PT, R0, 0x29, P1 ;  /* 0x000000290000780c */ /* 0x000fe40000f21670 */
[----:B------:R-:W-:Y:S02]  /*3d20*/  FMNMX.FTZ R5, R93, R2, !PT ;  /* 0x000000025d057209 */ /* 0x000fe40007810000 */
[----:B------:R-:W-:-:S02]  /*3d30*/  FSEL R78, R78, -INF , !P1 ;  /* 0xff8000004e4e7808 */ /* 0x000fc40004800000 */
[----:B------:R-:W-:Y:S02]  /*3d40*/  ISETP.NE.AND P1, PT, R109, RZ, PT ;  /* 0x000000ff6d00720c */ /* 0x000fe40003f25270 */
[----:B------:R-:W-:Y:S02]  /*3d50*/  FMNMX.FTZ R2, R96, R5, !PT ;  /* 0x0000000560027209 */ /* 0x000fe40007810000 */
[----:B------:R-:W-:Y:S02]  /*3d60*/  ISETP.GT.AND P1, PT, R3, 0x30, !P1 ;  /* 0x000000300300780c */ /* 0x000fe40004f24270 */
[----:B------:R-:W-:Y:S02]  /*3d70*/  FMNMX.FTZ R5, R97, R2, !PT ;  /* 0x0000000261057209 */ /* 0x000fe40007810000 */
[----:B------:R-:W-:Y:S02]  /*3d80*/  ISETP.LT.OR P1, PT, R0, 0x31, P1 ;  /* 0x000000310000780c */ /* 0x000fe40000f21670 */
[----:B------:R-:W-:-:S02]  /*3d90*/  FMNMX.FTZ R2, R100, R5, !PT ;  /* 0x0000000564027209 */ /* 0x000fc40007810000 */
[----:B------:R-:W-:Y:S02]  /*3da0*/  FSEL R82, R82, -INF , !P1 ;  /* 0xff80000052527808 */ /* 0x000fe40004800000 */
[----:B------:R-:W-:Y:S02]  /*3db0*/  ISETP.NE.AND P1, PT, R110, RZ, PT ;  /* 0x000000ff6e00720c */ /* 0x000fe40003f25270 */
[----:B------:R-:W-:Y:S02]  /*3dc0*/  FMNMX.FTZ R5, R101, R2, !PT ;  /* 0x0000000265057209 */ /* 0x000fe40007810000 */
[----:B------:R-:W-:Y:S02]  /*3dd0*/  ISETP.GT.AND P1, PT, R3, 0x31, !P1 ;  /* 0x000000310300780c */ /* 0x000fe40004f24270 */
[----:B------:R-:W-:Y:S02]  /*3de0*/  FMNMX.FTZ R2, R72, R5, !PT ;  /* 0x0000000548027209 */ /* 0x000fe40007810000 */
[----:B------:R-:W-:-:S02]  /*3df0*/  ISETP.LT.OR P1, PT, R0, 0x32, P1 ;  /* 0x000000320000780c */ /* 0x000fc40000f21670 */
[----:B------:R-:W-:Y:S02]  /*3e00*/  FMNMX.FTZ R5, R73, R2, !PT ;  /* 0x0000000249057209 */ /* 0x000fe40007810000 */
[----:B------:R-:W-:Y:S02]  /*3e10*/  FSEL R83, R83, -INF , !P1 ;  /* 0xff80000053537808 */ /* 0x000fe40004800000 */
[----:B------:R-:W-:Y:S02]  /*3e20*/  ISETP.NE.AND P1, PT, R111, RZ, PT ;  /* 0x000000ff6f00720c */ /* 0x000fe40003f25270 */
[----:B------:R-:W-:Y:S02]  /*3e30*/  FMNMX.FTZ R2, R76, R5, !PT ;  /* 0x000000054c027209 */ /* 0x000fe40007810000 */
[----:B------:R-:W-:Y:S02]  /*3e40*/  ISETP.GT.AND P1, PT, R3, 0x38, !P1 ;  /* 0x000000380300780c */ /* 0x000fe40004f24270 */
[----:B------:R-:W-:-:S02]  /*3e50*/  FMNMX.FTZ R5, R77, R2, !PT ;  /* 0x000000024d057209 */ /* 0x000fc40007810000 */
[----:B------:R-:W-:Y:S02]  /*3e60*/  ISETP.LT.OR P1, PT, R0, 0x39, P1 ;  /* 0x000000390000780c */ /* 0x000fe40000f21670 */
[----:B------:R-:W-:Y:S02]  /*3e70*/  FMNMX.FTZ R2, R80, R5, !PT ;  /* 0x0000000550027209 */ /* 0x000fe40007810000 */
[----:B------:R-:W-:Y:S02]  /*3e80*/  FSEL R86, R86, -INF , !P1 ;  /* 0xff80000056567808 */ /* 0x000fe40004800000 */
[----:B------:R-:W-:Y:S02]  /*3e90*/  ISETP.NE.AND P1, PT, R112, RZ, PT ;  /* 0x000000ff7000720c */ /* 0x000fe40003f25270 */
[----:B------:R-:W-:Y:S02]  /*3ea0*/  FMNMX.FTZ R5, R81, R2, !PT ;  /* 0x0000000251057209 */ /* 0x000fe40007810000 */
[----:B------:R-:W-:-:S02]  /*3eb0*/  ISETP.GT.AND P1, PT, R3, 0x39, !P1 ;  /* 0x000000390300780c */ /* 0x000fc40004f24270 */
[----:B------:R-:W-:Y:S02]  /*3ec0*/  FMNMX.FTZ R2, R84, R5, !PT ;  /* 0x0000000554027209 */ /* 0x000fe40007810000 */
[----:B------:R-:W-:Y:S02]  /*3ed0*/  ISETP.LT.OR P1, PT, R0, 0x3a, P1 ;  /* 0x0000003a0000780c */ /* 0x000fe40000f21670 */
[----:B------:R-:W-:Y:S02]  /*3ee0*/  FMNMX.FTZ R5, R85, R2, !PT ;  /* 0x0000000255057209 */ /* 0x000fe40007810000 */
[----:B------:R-:W-:Y:S02]  /*3ef0*/  FSEL R87, R87, -INF , !P1 ;  /* 0xff80000057577808 */ /* 0x000fe40004800000 */
[----:B------:R-:W-:Y:S02]  /*3f00*/  ISETP.NE.AND P1, PT, R113, RZ, PT ;  /* 0x000000ff7100720c */ /* 0x000fe40003f25270 */
[----:B------:R-:W-:-:S02]  /*3f10*/  FMNMX.FTZ R2, R56, R5, !PT ;  /* 0x0000000538027209 */ /* 0x000fc40007810000 */
[----:B------:R-:W-:Y:S02]  /*3f20*/  ISETP.GT.AND P1, PT, R3, 0x40, !P1 ;  /* 0x000000400300780c */ /* 0x000fe40004f24270 */
[----:B------:R-:W-:Y:S02]  /*3f30*/  FMNMX.FTZ R5, R57, R2, !PT ;  /* 0x0000000239057209 */ /* 0x000fe40007810000 */
[----:B------:R-:W-:Y:S02]  /*3f40*/  ISETP.LT.OR P1, PT, R0, 0x41, P1 ;  /* 0x000000410000780c */ /* 0x000fe40000f21670 */
[----:B------:R-:W-:Y:S02]  /*3f50*/  FMNMX.FTZ R2, R60, R5, !PT ;  /* 0x000000053c027209 */ /* 0x000fe40007810000 */
        /* <DEDUP_REMOVED lines=8> */
[C---:B------:R-:W-:Y:S02]  /*3fe0*/  ISETP.GT.AND P1, PT, R3.reuse, 0x48, !P2 ;  /* 0x000000480300780c */ /* 0x040fe40005724270 */
[----:B------:R-:W-:Y:S02]  /*3ff0*/  ISETP.NE.AND P2, PT, R126, RZ, PT ;  /* 0x000000ff7e00720c */ /* 0x000fe40003f45270 */
[----:B------:R-:W-:Y:S02]  /*4000*/  ISETP.LT.OR P1, PT, R0, 0x49, P1 ;  /* 0x000000490000780c */ /* 0x000fe40000f21670 */
[----:B------:R-:W-:Y:S02]  /*4010*/  FMNMX.FTZ R2, R68, R5, !PT ;  /* 0x0000000544027209 */ /* 0x000fe40007810000 */
[----:B------:R-:W-:Y:S02]  /*4020*/  FSEL R62, R62, -INF , !P1 ;  /* 0xff8000003e3e7808 */ /* 0x000fe40004800000 */
[----:B------:R-:W-:-:S02]  /*4030*/  ISETP.GT.AND P1, PT, R3, 0x49, !P6 ;  /* 0x000000490300780c */ /* 0x000fc40007724270 */
[----:B------:R-:W-:Y:S02]  /*4040*/  ISETP.NE.AND P6, PT, R127, RZ, PT ;  /* 0x000000ff7f00720c */ /* 0x000fe40003fc5270 */
        /* <DEDUP_REMOVED lines=39> */
[C---:B------:R-:W-:Y:S02]  /*42c0*/  ISETP.GT.AND P3, PT, R3.reuse, 0x90, !P3 ;  /* 0x000000900300780c */ /* 0x040fe40005f64270 */
[----:B------:R-:W-:-:S02]  /*42d0*/  ISETP.GT.AND P1, PT, R3, 0x61, !P1 ;  /* 0x000000610300780c */ /* 0x000fc40004f24270 */
[C---:B------:R-:W-:Y:S02]  /*42e0*/  ISETP.GT.AND P4, PT, R3.reuse, 0x91, !P4 ;  /* 0x000000910300780c */ /* 0x040fe40006784270 */
[C---:B------:R-:W-:Y:S02]  /*42f0*/  ISETP.LT.OR P1, PT, R0.reuse, 0x62, P1 ;  /* 0x000000620000780c */ /* 0x040fe40000f21670 */
[----:B------:R-:W-:Y:S02]  /*4300*/  ISETP.GT.AND P5, PT, R3, 0x98, !P5 ;  /* 0x000000980300780c */ /* 0x000fe40006fa4270 */
[----:B------:R-:W-:Y:S02]  /*4310*/  FSEL R43, R43, -INF , !P1 ;  /* 0xff8000002b2b7808 */ /* 0x000fe40004800000 */
[----:B------:R-:W-:Y:S02]  /*4320*/  ISETP.NE.AND P1, PT, R123, RZ, PT ;  /* 0x000000ff7b00720c */ /* 0x000fe40003f25270 */
[----:B------:R-:W-:-:S02]  /*4330*/  ISETP.LT.OR P3, PT, R0, 0x91, P3 ;  /* 0x000000910000780c */ /* 0x000fc40001f61670 */
[----:B------:R-:W-:Y:S02]  /*4340*/  ISETP.GT.AND P1, PT, R3, 0x68, !P1 ;  /* 0x000000680300780c */ /* 0x000fe40004f24270 */
[C---:B------:R-:W-:Y:S02]  /*4350*/  ISETP.LT.OR P4, PT, R0.reuse, 0x92, P4 ;  /* 0x000000920000780c */ /* 0x040fe40002781670 */
[----:B------:R-:W-:Y:S02]  /*4360*/  ISETP.LT.OR P1, PT, R0, 0x69, P1 ;  /* 0x000000690000780c */ /* 0x000fe40000f21670 */
[----:B------:R-:W-:Y:S02]  /*4370*/  FSEL R34, R34, -INF , !P3 ;  /* 0xff80000022227808 */ /* 0x000fe40005800000 */
[----:B------:R-:W-:Y:S02]  /*4380*/  FSEL R46, R46, -INF , !P1 ;  /* 0xff8000002e2e7808 */ /* 0x000fe40004800000 */
[----:B------:R-:W-:-:S02]  /*4390*/  ISETP.NE.AND P1, PT, R124, RZ, PT ;  /* 0x000000ff7c00720c */ /* 0x000fc40003f25270 */
[C---:B------:R-:W-:Y:S02]  /*43a0*/  ISETP.LT.OR P5, PT, R0.reuse, 0x99, P5 ;  /* 0x000000990000780c */ /* 0x040fe40002fa1670 */
[----:B------:R-:W-:Y:S02]  /*43b0*/  ISETP.GT.AND P1, PT, R3, 0x69, !P1 ;  /* 0x000000690300780c */ /* 0x000fe40004f24270 */
[----:B------:R-:W-:Y:S02]  /*43c0*/  FSEL R35, R35, -INF , !P4 ;  /* 0xff80000023237808 */ /* 0x000fe40006000000 */
[----:B------:R-:W-:Y:S02]  /*43d0*/  ISETP.LT.OR P1, PT, R0, 0x6a, P1 ;  /* 0x0000006a0000780c */ /* 0x000fe40000f21670 */
[----:B------:R-:W-:Y:S02]  /*43e0*/  R2UR UR15, R104 ;  /* 0x00000000680f72ca */ /* 0x000fe400000e0000 */
[----:B------:R-:W-:-:S02]  /*43f0*/  FSEL R47, R47, -INF , !P1 ;  /* 0xff8000002f2f7808 */ /* 0x000fc40004800000 */
[----:B------:R-:W-:-:S04]  /*4400*/  ISETP.NE.AND P1, PT, R125, RZ, PT ;  /* 0x000000ff7d00720c */ /* 0x000fc80003f25270 */
[----:B------:R-:W-:-:S04]  /*4410*/  ISETP.GT.AND P1, PT, R3, 0x70, !P1 ;  /* 0x000000700300780c */ /* 0x000fc80004f24270 */
[----:B------:R-:W-:Y:S01]  /*4420*/  ISETP.LT.OR P1, PT, R0, 0x71, P1 ;  /* 0x000000710000780c */ /* 0x000fe20000f21670 */
[----:B------:R-:W-:-:S03]  /*4430*/  UIADD3 UR10, UR15, UR14, URZ ;  /* 0x0000000e0f0a7290 */ /* 0x000fc6000fffe03f */
[----:B------:R-:W-:Y:S01]  /*4440*/  FSEL R50, R50, -INF , !P1 ;  /* 0xff80000032327808 */ /* 0x000fe20004800000 */
[----:B------:R-:W-:Y:S01]  /*4450*/  UIADD3 UR6, UR10, UR6, URZ ;  /* 0x000000060a067290 */ /* 0x000fe2000fffe03f */
[----:B------:R-:W-:Y:S02]  /*4460*/  ISETP.GT.AND P1, PT, R3, 0x71, !P2 ;  /* 0x000000710300780c */ /* 0x000fe40005724270 */
[----:B------:R-:W-:Y:S02]  /*4470*/  ISETP.NE.AND P2, PT, R129, RZ, PT ;  /* 0x000000ff8100720c */ /* 0x000fe40003f45270 */
[----:B------:R-:W-:-:S04]  /*4480*/  ISETP.LT.OR P1, PT, R0, 0x72, P1 ;  /* 0x000000720000780c */ /* 0x000fc80000f21670 */
[----:B------:R-:W-:Y:S02]  /*4490*/  FSEL R51, R51, -INF , !P1 ;  /* 0xff80000033337808 */ /* 0x000fe40004800000 */
[----:B------:R-:W-:Y:S02]  /*44a0*/  ISETP.GT.AND P1, PT, R3, 0x78, !P6 ;  /* 0x000000780300780c */ /* 0x000fe40007724270 */
[----:B------:R-:W-:Y:S02]  /*44b0*/  ISETP.NE.AND P6, PT, R130, RZ, PT ;  /* 0x000000ff8200720c */ /* 0x000fe40003fc5270 */
[----:B------:R-:W-:-:S04]  /*44c0*/  ISETP.LT.OR P1, PT, R0, 0x79, P1 ;  /* 0x000000790000780c */ /* 0x000fc80000f21670 */
[----:B------:R-:W-:Y:S02]  /*44d0*/  FSEL R54, R54, -INF , !P1 ;  /* 0xff80000036367808 */ /* 0x000fe40004800000 */
[----:B------:R-:W-:-:S04]  /*44e0*/  ISETP.NE.AND P1, PT, R128, RZ, PT ;  /* 0x000000ff8000720c */ /* 0x000fc80003f25270 */
[----:B------:R-:W-:-:S04]  /*44f0*/  ISETP.GT.AND P1, PT, R3, 0x79, !P1 ;  /* 0x000000790300780c */ /* 0x000fc80004f24270 */
        /* <DEDUP_REMOVED lines=30> */
[----:B------:R-:W-:Y:S02]  /*46e0*/  ISETP.NE.AND P1, PT, R4, RZ, PT ;  /* 0x000000ff0400720c */ /* 0x000fe40003f25270 */
[----:B------:R-:W-:Y:S02]  /*46f0*/  FMNMX.FTZ R4, R37, R2, !PT ;  /* 0x0000000225047209 */ /* 0x000fe40007810000 */
[----:B------:R-:W-:-:S03]  /*4700*/  ISETP.GT.AND P1, PT, R3, RZ, !P1 ;  /* 0x000000ff0300720c */ /* 0x000fc60004f24270 */
[----:B------:R-:W0:Y:S01]  /*4710*/  SHFL.BFLY PT, R5, R4, 0x2, 0x1f ;  /* 0x0c401f0004057f89 */ /* 0x000e2200000e0000 */
[----:B------:R-:W-:-:S04]  /*4720*/  ISETP.LT.OR P1, PT, R0, 0x1, P1 ;  /* 0x000000010000780c */ /* 0x000fc80000f21670 */
[----:B------:R-:W-:Y:S02]  /*4730*/  FSEL R90, R90, -INF , !P1 ;  /* 0xff8000005a5a7808 */ /* 0x000fe40004800000 */
[----:B------:R-:W-:Y:S02]  /*4740*/  ISETP.GT.AND P1, PT, R3, 0x80, !P2 ;  /* 0x000000800300780c */ /* 0x000fe40005724270 */
[----:B------:R-:W-:Y:S02]  /*4750*/  ISETP.NE.AND P2, PT, R132, RZ, PT ;  /* 0x000000ff8400720c */ /* 0x000fe40003f45270 */
[----:B------:R-:W-:-:S04]  /*4760*/  ISETP.LT.OR P1, PT, R0, 0x81, P1 ;  /* 0x000000810000780c */ /* 0x000fc80000f21670 */
[----:B------:R-:W-:Y:S02]  /*4770*/  FSEL R26, R26, -INF , !P1 ;  /* 0xff8000001a1a7808 */ /* 0x000fe40004800000 */
[----:B------:R-:W-:Y:S02]  /*4780*/  ISETP.GT.AND P1, PT, R3, 0x81, !P6 ;  /* 0x000000810300780c */ /* 0x000fe40007724270 */
[----:B------:R-:W-:Y:S02]  /*4790*/  ISETP.NE.AND P6, PT, R131, RZ, PT ;  /* 0x000000ff8300720c */ /* 0x000fe40003fc5270 */
[----:B------:R-:W-:Y:S02]  /*47a0*/  ISETP.LT.OR P1, PT, R0, 0x82, P1 ;  /* 0x000000820000780c */ /* 0x000fe40000f21670 */
[----:B0-----:R-:W-:Y:S02]  /*47b0*/  FMNMX.FTZ R5, R4, R5, !PT ;  /* 0x0000000504057209 */ /* 0x001fe40007810000 */
[----:B------:R-:W-:-:S03]  /*47c0*/  FSEL R27, R27, -INF , !P1 ;  /* 0xff8000001b1b7808 */ /* 0x000fc60004800000 */
[----:B------:R-:W0:Y:S02]  /*47d0*/  SHFL.BFLY PT, R2, R5, 0x1, 0x1f ;  /* 0x0c201f0005027f89 */ /* 0x000e2400000e0000 */
[----:B0-----:R-:W-:-:S04]  /*47e0*/  FMNMX.FTZ R2, R5, R2, !PT ;  /* 0x0000000205027209 */ /* 0x001fc80007810000 */
[C---:B------:R-:W-:Y:S01]  /*47f0*/  FSETP.NEU.FTZ.AND P1, PT, R2.reuse, -INF , PT ;  /* 0xff8000000200780b */ /* 0x040fe20003f3d000 */
[----:B------:R-:W-:-:S05]  /*4800*/  FFMA.FTZ R7, R2, R7, -8 ;  /* 0xc100000002077423 */ /* 0x000fca0000010007 */
[----:B------:R-:W-:Y:S02]  /*4810*/  FSEL R88, R7, RZ, P1 ;  /* 0x000000ff07587208 */ /* 0x000fe40000800000 */
[----:B------:R-:W-:Y:S02]  /*4820*/  ISETP.GT.AND P1, PT, R3, 0x88, !P6 ;  /* 0x000000880300780c */ /* 0x000fe40007724270 */
[----:B------:R-:W-:Y:S01]  /*4830*/  ISETP.NE.AND P6, PT, R133, RZ, PT ;  /* 0x000000ff8500720c */ /* 0x000fe20003fc5270 */
[----:B------:R-:W-:-:S01]  /*4840*/  FFMA.FTZ R4, R13, UR37, -R88 ;  /* 0x000000250d047c23 */ /* 0x000fc20008010858 */
[----:B------:R-:W-:Y:S01]  /*4850*/  FMNMX.FTZ R13, R90, R91, !PT ;  /* 0x0000005b5a0d7209 */ /* 0x000fe20007810000 */
[----:B------:R-:W-:-:S01]  /*4860*/  FFMA.FTZ R72, R72, UR37, -R88 ;  /* 0x0000002548487c23 */ /* 0x000fc20008010858 */
[--C-:B------:R-:W-:Y:S01]  /*4870*/  FFMA.FTZ R76, R76, UR37, -R88.reuse ;  /* 0x000000254c4c7c23 */ /* 0x100fe20008010858 */
[----:B------:R-:W-:-:S01]  /*4880*/  FFMA.FTZ R80, R80, UR37, -R88 ;  /* 0x0000002550507c23 */ /* 0x000fc20008010858 */
[----:B------:R-:W-:Y:S01]  /*4890*/  FMNMX.FTZ R14, R94, R13, !PT ;  /* 0x0000000d5e0e7209 */ /* 0x000fe20007810000 */
[----:B------:R-:W-:-:S01]  /*48a0*/  FFMA.FTZ R84, R84, UR37, -R88 ;  /* 0x0000002554547c23 */ /* 0x000fc20008010858 */
[----:B------:R0:W-:Y:S01]  /*48b0*/  MUFU.EX2 R13, R72 ;  /* 0x00000048000d7308 */ /* 0x0001e20000000800 */
[----:B------:R-:W-:Y:S01]  /*48c0*/  ISETP.LT.OR P1, PT, R0, 0x89, P1 ;  /* 0x000000890000780c */ /* 0x000fe20000f21670 */
[--C-:B------:R-:W-:Y:S01]  /*48d0*/  FFMA.FTZ R5, R89, UR37, -R88.reuse ;  /* 0x0000002559057c23 */ /* 0x100fe20008010858 */
[----:B------:R-:W-:Y:S01]  /*48e0*/  FMNMX.FTZ R15, R95, R14, !PT ;  /* 0x0000000e5f0f7209 */ /* 0x000fe20007810000 */
[--C-:B------:R-:W-:Y:S01]  /*48f0*/  FFMA.FTZ R14, R73, UR37, -R88.reuse ;  /* 0x00000025490e7c23 */ /* 0x100fe20008010858 */
[----:B------:R-:W-:Y:S01]  /*4900*/  FSEL R30, R30, -INF , !P1 ;  /* 0xff8000001e1e7808 */ /* 0x000fe20004800000 */
[--C-:B------:R-:W-:Y:S01]  /*4910*/  FFMA.FTZ R7, R92, UR37, -R88.reuse ;  /* 0x000000255c077c23 */ /* 0x100fe20008010858 */
[----:B------:R-:W-:Y:S01]  /*4920*/  FMNMX.FTZ R20, R98, R15, !PT ;  /* 0x0000000f62147209 */ /* 0x000fe20007810000 */
[----:B------:R-:W-:Y:S01]  /*4930*/  MUFU.EX2 R4, R4 ;  /* 0x0000000400047308 */ /* 0x000fe20000000800 */
[----:B------:R-:W-:Y:S01]  /*4940*/  ISETP.GT.AND P1, PT, R3, 0x89, !P2 ;  /* 0x000000890300780c */ /* 0x000fe20005724270 */
[--C-:B------:R-:W-:Y:S01]  /*4950*/  FFMA.FTZ R8, R93, UR37, -R88.reuse ;  /* 0x000000255d087c23 */ /* 0x100fe20008010858 */
[----:B------:R-:W-:Y:S01]  /*4960*/  FMNMX.FTZ R15, R99, R20, !PT ;  /* 0x00000014630f7209 */ /* 0x000fe20007810000 */
[--C-:B------:R-:W-:Y:S01]  /*4970*/  FFMA.FTZ R9, R96, UR37, -R88.reuse ;  /* 0x0000002560097c23 */ /* 0x100fe20008010858 */
[----:B------:R-:W-:Y:S01]  /*4980*/  ISETP.GT.AND P2, PT, R3, 0x99, !P6 ;  /* 0x000000990300780c */ /* 0x000fe20007744270 */
[--C-:B------:R-:W-:Y:S01]  /*4990*/  FFMA.FTZ R10, R97, UR37, -R88.reuse ;  /* 0x00000025610a7c23 */ /* 0x100fe20008010858 */
[----:B------:R-:W-:Y:S01]  /*49a0*/  FMNMX.FTZ R20, R102, R15, !PT ;  /* 0x0000000f66147209 */ /* 0x000fe20007810000 */
[----:B------:R-:W1:Y:S01]  /*49b0*/  MUFU.EX2 R5, R5 ;  /* 0x0000000500057308 */ /* 0x000e620000000800 */
[----:B------:R-:W-:Y:S01]  /*49c0*/  ISETP.LT.OR P1, PT, R0, 0x8a, P1 ;  /* 0x0000008a0000780c */ /* 0x000fe20000f21670 */
[--C-:B------:R-:W-:Y:S01]  /*49d0*/  FFMA.FTZ R11, R100, UR37, -R88.reuse ;  /* 0x00000025640b7c23 */ /* 0x100fe20008010858 */
[----:B------:R-:W-:Y:S01]  /*49e0*/  FMNMX.FTZ R21, R103, R20, !PT ;  /* 0x0000001467157209 */ /* 0x000fe20007810000 */
[--C-:B------:R-:W-:Y:S01]  /*49f0*/  FFMA.FTZ R20, R77, UR37, -R88.reuse ;  /* 0x000000254d147c23 */ /* 0x100fe20008010858 */
[----:B------:R-:W-:Y:S01]  /*4a00*/  FSEL R31, R31, -INF , !P1 ;  /* 0xff8000001f1f7808 */ /* 0x000fe20004800000 */
[--C-:B------:R-:W-:Y:S01]  /*4a10*/  FFMA.FTZ R12, R101, UR37, -R88.reuse ;  /* 0x00000025650c7c23 */ /* 0x100fe20008010858 */
[----:B0-----:R-:W-:Y:S01]  /*4a20*/  FMNMX.FTZ R72, R74, R21, !PT ;  /* 0x000000154a487209 */ /* 0x001fe20007810000 */
[----:B------:R0:W-:Y:S01]  /*4a30*/  MUFU.EX2 R15, R76 ;  /* 0x0000004c000f7308 */ /* 0x0001e20000000800 */
[----:B------:R-:W-:Y:S01]  /*4a40*/  ISETP.LT.OR P2, PT, R0, 0x9a, P2 ;  /* 0x0000009a0000780c */ /* 0x000fe20001741670 */
[--C-:B------:R-:W-:Y:S01]  /*4a50*/  FFMA.FTZ R56, R56, UR37, -R88.reuse ;  /* 0x0000002538387c23 */ /* 0x100fe20008010858 */
[----:B------:R-:W-:Y:S01]  /*4a60*/  FMNMX.FTZ R21, R75, R72, !PT ;  /* 0x000000484b157209 */ /* 0x000fe20007810000 */
[--C-:B------:R-:W-:Y:S01]  /*4a70*/  FFMA.FTZ R57, R57, UR37, -R88.reuse ;  /* 0x0000002539397c23 */ /* 0x100fe20008010858 */
[----:B------:R-:W-:-:S01]  /*4a80*/  FFMA.FTZ R60, R60, UR37, -R88 ;  /* 0x000000253c3c7c23 */ /* 0x000fc20008010858 */
[--C-:B------:R-:W-:Y:S01]  /*4a90*/  FFMA.FTZ R64, R64, UR37, -R88.reuse ;  /* 0x0000002540407c23 */ /* 0x100fe20008010858 */
[----:B------:R-:W-:Y:S01]  /*4aa0*/  FMNMX.FTZ R72, R78, R21, !PT ;  /* 0x000000154e487209 */ /* 0x000fe20007810000 */
[----:B------:R-:W2:Y:S01]  /*4ab0*/  MUFU.EX2 R7, R7 ;  /* 0x0000000700077308 */ /* 0x000ea20000000800 */
[----:B------:R-:W-:-:S01]  /*4ac0*/  FFMA.FTZ R65, R65, UR37, -R88 ;  /* 0x0000002541417c23 */ /* 0x000fc20008010858 */
[--C-:B------:R-:W-:Y:S01]  /*4ad0*/  FFMA.FTZ R24, R24, UR37, -R88.reuse ;  /* 0x0000002518187c23 */ /* 0x100fe20008010858 */
[----:B------:R-:W-:Y:S01]  /*4ae0*/  FMNMX.FTZ R73, R79, R72, !PT ;  /* 0x000000484f497209 */ /* 0x000fe20007810000 */
[--C-:B------:R-:W-:Y:S01]  /*4af0*/  FFMA.FTZ R72, R81, UR37, -R88.reuse ;  /* 0x0000002551487c23 */ /* 0x100fe20008010858 */
[----:B------:R-:W-:-:S01]  /*4b00*/  FFMA.FTZ R81, R61, UR37, -R88 ;  /* 0x000000253d517c23 */ /* 0x000fc20008010858 */
[--C-:B------:R-:W-:Y:S01]  /*4b10*/  FFMA.FTZ R25, R25, UR37, -R88.reuse ;  /* 0x0000002519197c23 */ /* 0x100fe20008010858 */
[----:B0-----:R-:W-:Y:S01]  /*4b20*/  FMNMX.FTZ R76, R82, R73, !PT ;  /* 0x00000049524c7209 */ /* 0x001fe20007810000 */
        /* <DEDUP_REMOVED lines=9> */
[----:B------:R-:W-:-:S02]  /*4bc0*/  FFMA.FTZ R37, R37, UR37, -R88 ;  /* 0x0000002525257c23 */ /* 0x000fc40008010858 */
[----:B------:R-:W-:Y:S01]  /*4bd0*/  FMNMX.FTZ R77, R87, R76, !PT ;  /* 0x0000004c574d7209 */ /* 0x000fe20007810000 */
[----:B------:R-:W-:-:S03]  /*4be0*/  FFMA.FTZ R76, R85, UR37, -R88 ;  /* 0x00000025554c7c23 */ /* 0x000fc60008010858 */
[----:B0-----:R-:W-:Y:S01]  /*4bf0*/  FMNMX.FTZ R80, R58, R77, !PT ;  /* 0x0000004d3a507209 */ /* 0x001fe20007810000 */
[----:B------:R0:W-:Y:S03]  /*4c00*/  MUFU.EX2 R73, R84 ;  /* 0x0000005400497308 */ /* 0x0001e60000000800 */
[----:B------:R-:W-:-:S04]  /*4c10*/  FMNMX.FTZ R77, R59, R80, !PT ;  /* 0x000000503b4d7209 */ /* 0x000fc80007810000 */
[----:B------:R-:W-:Y:S01]  /*4c20*/  FMNMX.FTZ R80, R62, R77, !PT ;  /* 0x0000004d3e507209 */ /* 0x000fe20007810000 */
[----:B------:R-:W4:Y:S01]  /*4c30*/  MUFU.EX2 R9, R9 ;  /* 0x0000000900097308 */ /* 0x000f220000000800 */
[----:B0-----:R-:W-:-:S02]  /*4c40*/  FFMA.FTZ R84, R68, UR37, -R88 ;  /* 0x0000002544547c23 */ /* 0x001fc40008010858 */
[----:B------:R-:W-:-:S04]  /*4c50*/  FMNMX.FTZ R77, R63, R80, !PT ;  /* 0x000000503f4d7209 */ /* 0x000fc80007810000 */
[----:B------:R-:W-:Y:S01]  /*4c60*/  FMNMX.FTZ R80, R66, R77, !PT ;  /* 0x0000004d42507209 */ /* 0x000fe20007810000 */
[----:B------:R-:W0:Y:S03]  /*4c70*/  MUFU.EX2 R10, R10 ;  /* 0x0000000a000a7308 */ /* 0x000e260000000800 */
[----:B------:R-:W-:-:S04]  /*4c80*/  FMNMX.FTZ R77, R67, R80, !PT ;  /* 0x00000050434d7209 */ /* 0x000fc80007810000 */
[----:B------:R-:W-:Y:S01]  /*4c90*/  FMNMX.FTZ R80, R70, R77, !PT ;  /* 0x0000004d46507209 */ /* 0x000fe20007810000 */
[----:B------:R-:W5:Y:S03]  /*4ca0*/  MUFU.EX2 R11, R11 ;  /* 0x0000000b000b7308 */ /* 0x000f660000000800 */
[----:B------:R-:W-:-:S04]  /*4cb0*/  FMNMX.FTZ R77, R71, R80, !PT ;  /* 0x00000050474d7209 */ /* 0x000fc80007810000 */
[----:B------:R-:W-:Y:S01]  /*4cc0*/  FMNMX.FTZ R80, R42, R77, !PT ;  /* 0x0000004d2a507209 */ /* 0x000fe20007810000 */
[----:B------:R-:W5:Y:S03]  /*4cd0*/  MUFU.EX2 R12, R12 ;  /* 0x0000000c000c7308 */ /* 0x000f660000000800 */
[----:B------:R-:W-:-:S04]  /*4ce0*/  FMNMX.FTZ R61, R43, R80, !PT ;  /* 0x000000502b3d7209 */ /* 0x000fc80007810000 */
[----:B------:R-:W-:Y:S01]  /*4cf0*/  FMNMX.FTZ R80, R46, R61, !PT ;  /* 0x0000003d2e507209 */ /* 0x000fe20007810000 */
[----:B------:R1:W-:Y:S03]  /*4d00*/  MUFU.EX2 R77, R81 ;  /* 0x00000051004d7308 */ /* 0x0003e60000000800 */
[----:B------:R-:W-:-:S04]  /*4d10*/  FMNMX.FTZ R61, R47, R80, !PT ;  /* 0x000000502f3d7209 */ /* 0x000fc80007810000 */
[----:B------:R-:W-:Y:S01]  /*4d20*/  FMNMX.FTZ R80, R50, R61, !PT ;  /* 0x0000003d32507209 */ /* 0x000fe20007810000 */
[----:B------:R-:W-:Y:S03]  /*4d30*/  MUFU.EX2 R14, R14 ;  /* 0x0000000e000e7308 */ /* 0x000fe60000000800 */
[----:B------:R-:W-:-:S04]  /*4d40*/  FMNMX.FTZ R61, R51, R80, !PT ;  /* 0x00000050333d7209 */ /* 0x000fc80007810000 */
[----:B------:R-:W-:Y:S01]  /*4d50*/  FMNMX.FTZ R68, R54, R61, !PT ;  /* 0x0000003d36447209 */ /* 0x000fe20007810000 */
[----:B------:R-:W-:Y:S03]  /*4d60*/  MUFU.EX2 R20, R20 ;  /* 0x0000001400147308 */ /* 0x000fe60000000800 */
[----:B-1----:R-:W-:Y:S01]  /*4d70*/  FMNMX.FTZ R81, R55, R68, !PT ;  /* 0x0000004437517209 */ /* 0x002fe20007810000 */
[----:B------:R-:W-:-:S03]  /*4d80*/  FFMA.FTZ R68, R69, UR37, -R88 ;  /* 0x0000002545447c23 */ /* 0x000fc60008010858 */
[----:B------:R-:W-:Y:S01]  /*4d90*/  FMNMX.FTZ R80, R26, R81, !PT ;  /* 0x000000511a507209 */ /* 0x000fe20007810000 */
[----:B------:R-:W-:-:S01]  /*4da0*/  FFMA.FTZ R81, R40, UR37, -R88 ;  /* 0x0000002528517c23 */ /* 0x000fc20008010858 */
[----:B------:R1:W-:Y:S02]  /*4db0*/  MUFU.EX2 R61, R84 ;  /* 0x00000054003d7308 */ /* 0x0003e40000000800 */
[----:B------:R-:W-:-:S04]  /*4dc0*/  FMNMX.FTZ R3, R27, R80, !PT ;  /* 0x000000501b037209 */ /* 0x000fc80007810000 */
[----:B------:R-:W-:Y:S02]  /*4dd0*/  FMNMX.FTZ R40, R30, R3, !PT ;  /* 0x000000031e287209 */ /* 0x000fe40007810000 */
[----:B------:R2:W-:Y:S01]  /*4de0*/  MUFU.EX2 R3, R81 ;  /* 0x0000005100037308 */ /* 0x0005e20000000800 */
[----:B-1----:R-:W-:-:S01]  /*4df0*/  FFMA.FTZ R84, R41, UR37, -R88 ;  /* 0x0000002529547c23 */ /* 0x002fc20008010858 */
[----:B------:R-:W-:Y:S02]  /*4e00*/  FMNMX.FTZ R69, R31, R40, !PT ;  /* 0x000000281f457209 */ /* 0x000fe40007810000 */
[----:B------:R-:W-:Y:S02]  /*4e10*/  FSEL R40, R38, -INF , !P5 ;  /* 0xff80000026287808 */ /* 0x000fe40006800000 */
[----:B------:R-:W-:Y:S02]  /*4e20*/  FMNMX.FTZ R80, R34, R69, !PT ;  /* 0x0000004522507209 */ /* 0x000fe40007810000 */
[----:B------:R-:W-:Y:S01]  /*4e30*/  FSEL R41, R39, -INF , !P2 ;  /* 0xff80000027297808 */ /* 0x000fe20005000000 */
        /* <DEDUP_REMOVED lines=8> */
[----:B------:R-:W-:Y:S01]  /*4ec0*/  IMAD.U32 R53, RZ, RZ, UR37 ;  /* 0x00000025ff357e24 */ /* 0x000fe2000f8e00ff */
[----:B------:R-:W-:Y:S01]  /*4ed0*/  FMNMX.FTZ R0, R41, R0, !PT ;  /* 0x0000000029007209 */ /* 0x000fe20007810000 */
[----:B------:R1:W-:Y:S04]  /*4ee0*/  MUFU.EX2 R38, R84 ;  /* 0x0000005400267308 */ /* 0x0003e80000000800 */
[----:B------:R-:W3:Y:S04]  /*4ef0*/  SHFL.BFLY PT, R69, R0, 0x2, 0x1f ;  /* 0x0c401f0000457f89 */ /* 0x000ee800000e0000 */
[----:B------:R-:W-:Y:S08]  /*4f00*/  MUFU.EX2 R72, R72 ;  /* 0x0000004800487308 */ /* 0x000ff00000000800 */
[----:B------:R-:W-:Y:S08]  /*4f10*/  MUFU.EX2 R76, R76 ;  /* 0x0000004c004c7308 */ /* 0x000ff00000000800 */
[----:B------:R-:W-:Y:S01]  /*4f20*/  MUFU.EX2 R56, R56 ;  /* 0x0000003800387308 */ /* 0x000fe20000000800 */
[----:B---3--:R-:W-:-:S07]  /*4f30*/  FMNMX.FTZ R69, R0, R69, !PT ;  /* 0x0000004500457209 */ /* 0x008fce0007810000 */
[----:B------:R-:W-:Y:S01]  /*4f40*/  MUFU.EX2 R57, R57 ;  /* 0x0000003900397308 */ /* 0x000fe20000000800 */
[----:B------:R-:W3:Y:S07]  /*4f50*/  SHFL.BFLY PT, R0, R69, 0x1, 0x1f ;  /* 0x0c201f0045007f89 */ /* 0x000eee00000e0000 */
[----:B------:R-:W-:Y:S08]  /*4f60*/  MUFU.EX2 R60, R60 ;  /* 0x0000003c003c7308 */ /* 0x000ff00000000800 */
[----:B------:R-:W-:Y:S08]  /*4f70*/  MUFU.EX2 R64, R64 ;  /* 0x0000004000407308 */ /* 0x000ff00000000800 */
[----:B------:R-:W-:Y:S01]  /*4f80*/  MUFU.EX2 R65, R65 ;  /* 0x0000004100417308 */ /* 0x000fe20000000800 */
[----:B---3--:R-:W-:-:S04]  /*4f90*/  FMNMX.FTZ R0, R69, R0, !PT ;  /* 0x0000000045007209 */ /* 0x008fc80007810000 */
[C---:B------:R-:W-:Y:S01]  /*4fa0*/  FSETP.NEU.FTZ.AND P1, PT, R0.reuse, -INF , PT ;  /* 0xff8000000000780b */ /* 0x040fe20003f3d000 */
[----:B------:R-:W-:-:S02]  /*4fb0*/  FFMA.FTZ R53, R0, R53, -8 ;  /* 0xc100000000357423 */ /* 0x000fc40000010035 */
[----:B------:R-:W-:Y:S03]  /*4fc0*/  MUFU.EX2 R68, R68 ;  /* 0x0000004400447308 */ /* 0x000fe60000000800 */
[----:B--2---:R-:W-:Y:S02]  /*4fd0*/  FSEL R81, R53, RZ, P1 ;  /* 0x000000ff35517208 */ /* 0x004fe40000800000 */
[----:B------:R-:W-:-:S03]  /*4fe0*/  PLOP3.LUT P1, PT, PT, PT, UP1, 0x40, 0x0 ;  /* 0x000000000000781c */ /* 0x000fc60003f2e818 */
[--C-:B------:R-:W-:Y:S01]  /*4ff0*/  FFMA.FTZ R53, R90, UR37, -R81.reuse ;  /* 0x000000255a357c23 */ /* 0x100fe20008010851 */
[----:B------:R-:W-:-:S01]  /*5000*/  FFMA.FTZ R80, R91, UR37, -R81 ;  /* 0x000000255b507c23 */ /* 0x000fc20008010851 */
[--C-:B------:R-:W-:Y:S01]  /*5010*/  FFMA.FTZ R85, R78, UR37, -R81.reuse ;  /* 0x000000254e557c23 */ /* 0x100fe20008010851 */
[----:B------:R-:W-:-:S01]  /*5020*/  FFMA.FTZ R78, R82, UR37, -R81 ;  /* 0x00000025524e7c23 */ /* 0x000fc20008010851 */
[----:B------:R-:W-:Y:S01]  /*5030*/  FADD.FTZ R82, R4, R5 ;  /* 0x0000000504527221 */ /* 0x000fe20000010000 */
[----:B------:R-:W-:-:S01]  /*5040*/  FFMA.FTZ R94, R94, UR37, -R81 ;  /* 0x000000255e5e7c23 */ /* 0x000fc20008010851 */
[--C-:B------:R-:W-:Y:S01]  /*5050*/  FFMA.FTZ R88, R79, UR37, -R81.reuse ;  /* 0x000000254f587c23 */ /* 0x100fe20008010851 */
[----:B------:R-:W-:-:S01]  /*5060*/  FFMA.FTZ R79, R83, UR37, -R81 ;  /* 0x00000025534f7c23 */ /* 0x000fc20008010851 */
[----:B------:R-:W-:Y:S01]  /*5070*/  MUFU.EX2 R53, R53 ;  /* 0x0000003500357308 */ /* 0x000fe20000000800 */
[----:B------:R-:W-:-:S01]  /*5080*/  FADD.FTZ R83, R7, R82 ;  /* 0x0000005207537221 */ /* 0x000fc20000010000 */
[--C-:B------:R-:W-:Y:S01]  /*5090*/  FFMA.FTZ R95, R95, UR37, -R81.reuse ;  /* 0x000000255f5f7c23 */ /* 0x100fe20008010851 */
[----:B------:R-:W-:-:S01]  /*50a0*/  FFMA.FTZ R69, R98, UR37, -R81 ;  /* 0x0000002562457c23 */ /* 0x000fc20008010851 */
[----:B-1----:R-:W-:Y:S01]  /*50b0*/  FFMA.FTZ R84, R99, UR37, -R81 ;  /* 0x0000002563547c23 */ /* 0x002fe20008010851 */
[----:B------:R-:W-:-:S01]  /*50c0*/  FADD.FTZ R82, R8, R83 ;  /* 0x0000005308527221 */ /* 0x000fc20000010000 */
[--C-:B------:R-:W-:Y:S01]  /*50d0*/  FFMA.FTZ R102, R102, UR37, -R81.reuse ;  /* 0x0000002566667c23 */ /* 0x100fe20008010851 */
[----:B------:R-:W-:-:S01]  /*50e0*/  FFMA.FTZ R103, R103, UR37, -R81 ;  /* 0x0000002567677c23 */ /* 0x000fc20008010851 */
[----:B------:R-:W1:Y:S01]  /*50f0*/  MUFU.EX2 R80, R80 ;  /* 0x0000005000507308 */ /* 0x000e620000000800 */
[----:B----4-:R-:W-:-:S01]  /*5100*/  FADD.FTZ R83, R9, R82 ;  /* 0x0000005209537221 */ /* 0x010fc20000010000 */
[--C-:B------:R-:W-:Y:S01]  /*5110*/  FFMA.FTZ R74, R74, UR37, -R81.reuse ;  /* 0x000000254a4a7c23 */ /* 0x100fe20008010851 */
[----:B------:R-:W-:-:S01]  /*5120*/  FFMA.FTZ R75, R75, UR37, -R81 ;  /* 0x000000254b4b7c23 */ /* 0x000fc20008010851 */
[----:B------:R-:W-:Y:S01]  /*5130*/  FFMA.FTZ R86, R86, UR37, -R81 ;  /* 0x0000002556567c23 */ /* 0x000fe20008010851 */
[----:B0-----:R-:W-:-:S01]  /*5140*/  FADD.FTZ R82, R10, R83 ;  /* 0x000000530a527221 */ /* 0x001fc20000010000 */
[--C-:B------:R-:W-:Y:S01]  /*5150*/  FFMA.FTZ R87, R87, UR37, -R81.reuse ;  /* 0x0000002557577c23 */ /* 0x100fe20008010851 */
[----:B------:R-:W-:-:S01]  /*5160*/  FFMA.FTZ R58, R58, UR37, -R81 ;  /* 0x000000253a3a7c23 */ /* 0x000fc20008010851 */
[----:B------:R-:W0:Y:S01]  /*5170*/  MUFU.EX2 R94, R94 ;  /* 0x0000005e005e7308 */ /* 0x000e220000000800 */
[----:B-----5:R-:W-:-:S01]  /*5180*/  FADD.FTZ R89, R11, R82 ;  /* 0x000000520b597221 */ /* 0x020fc20000010000 */
[----:B------:R-:W-:Y:S01]  /*5190*/  F2FP.SATFINITE.E4M3.F32.PACK_AB_MERGE_C R11, R12, R11, RZ ;  /* 0x0000000b0c0b723e */ /* 0x000fe200048070ff */
[----:B------:R-:W-:-:S01]  /*51a0*/  FFMA.FTZ R59, R59, UR37, -R81 ;  /* 0x000000253b3b7c23 */ /* 0x000fc20008010851 */
[----:B------:R-:W-:Y:S01]  /*51b0*/  FFMA.FTZ R62, R62, UR37, -R81 ;  /* 0x000000253e3e7c23 */ /* 0x000fe20008010851 */
[----:B------:R-:W-:-:S01]  /*51c0*/  FADD.FTZ R90, R12, R89 ;  /* 0x000000590c5a7221 */ /* 0x000fc20000010000 */
[----:B------:R-:W-:Y:S01]  /*51d0*/  F2FP.SATFINITE.E4M3.F32.PACK_AB_MERGE_C R89, R8, R7, RZ ;  /* 0x000000070859723e */ /* 0x000fe200048070ff */
[----:B------:R-:W-:-:S01]  /*51e0*/  FFMA.FTZ R63, R63, UR37, -R81 ;  /* 0x000000253f3f7c23 */ /* 0x000fc20008010851 */
[----:B------:R-:W2:Y:S01]  /*51f0*/  MUFU.EX2 R95, R95 ;  /* 0x0000005f005f7308 */ /* 0x000ea20000000800 */
[----:B-1----:R-:W-:-:S01]  /*5200*/  FADD.FTZ R83, R53, R80 ;  /* 0x0000005035537221 */ /* 0x002fc20000010000 */
[----:B------:R-:W-:Y:S01]  /*5210*/  F2FP.SATFINITE.E4M3.F32.PACK_AB_MERGE_C R184, R5, R4, R89 ;  /* 0x0000000405b8723e */ /* 0x000fe20004807059 */
[----:B------:R-:W-:-:S01]  /*5220*/  FFMA.FTZ R66, R66, UR37, -R81 ;  /* 0x0000002542427c23 */ /* 0x000fc20008010851 */
[--C-:B------:R-:W-:Y:S01]  /*5230*/  FFMA.FTZ R67, R67, UR37, -R81.reuse ;  /* 0x0000002543437c23 */ /* 0x100fe20008010851 */
[----:B------:R-:W-:-:S01]  /*5240*/  FFMA.FTZ R70, R70, UR37, -R81 ;  /* 0x0000002546467c23 */ /* 0x000fc20008010851 */
[--C-:B------:R-:W-:Y:S01]  /*5250*/  FFMA.FTZ R71, R71, UR37, -R81.reuse ;  /* 0x0000002547477c23 */ /* 0x100fe20008010851 */
[----:B------:R-:W-:-:S01]  /*5260*/  FFMA.FTZ R42, R42, UR37, -R81 ;  /* 0x000000252a2a7c23 */ /* 0x000fc20008010851 */
[----:B------:R-:W1:Y:S01]  /*5270*/  MUFU.EX2 R69, R69 ;  /* 0x0000004500457308 */ /* 0x000e620000000800 */
[----:B0-----:R-:W-:-:S01]  /*5280*/  FADD.FTZ R82, R94, R83 ;  /* 0x000000535e527221 */ /* 0x001fc20000010000 */
[----:B------:R-:W-:Y:S01]  /*5290*/  FADD.FTZ R83, R13, R90 ;  /* 0x0000005a0d537221 */ /* 0x000fe20000010000 */
[----:B------:R-:W-:-:S01]  /*52a0*/  FFMA.FTZ R43, R43, UR37, -R81 ;  /* 0x000000252b2b7c23 */ /* 0x000fc20008010851 */
[--C-:B------:R-:W-:Y:S01]  /*52b0*/  FFMA.FTZ R46, R46, UR37, -R81.reuse ;  /* 0x000000252e2e7c23 */ /* 0x100fe20008010851 */
[----:B------:R-:W-:-:S01]  /*52c0*/  FFMA.FTZ R47, R47, UR37, -R81 ;  /* 0x000000252f2f7c23 */ /* 0x000fc20008010851 */
[----:B------:R-:W-:Y:S01]  /*52d0*/  FADD.FTZ R90, R14, R83 ;  /* 0x000000530e5a7221 */ /* 0x000fe20000010000 */
[----:B------:R-:W-:-:S01]  /*52e0*/  FFMA.FTZ R50, R50, UR37, -R81 ;  /* 0x0000002532327c23 */ /* 0x000fc20008010851 */
[----:B------:R-:W0:Y:S01]  /*52f0*/  MUFU.EX2 R84, R84 ;  /* 0x0000005400547308 */ /* 0x000e220000000800 */
[----:B--2---:R-:W-:-:S01]  /*5300*/  FADD.FTZ R82, R95, R82 ;  /* 0x000000525f527221 */ /* 0x004fc20000010000 */
[----:B------:R-:W-:Y:S01]  /*5310*/  FADD.FTZ R83, R15, R90 ;  /* 0x0000005a0f537221 */ /* 0x000fe20000010000 */
[----:B------:R-:W-:-:S01]  /*5320*/  FFMA.FTZ R51, R51, UR37, -R81 ;  /* 0x0000002533337c23 */ /* 0x000fc20008010851 */
[--C-:B------:R-:W-:Y:S01]  /*5330*/  FFMA.FTZ R54, R54, UR37, -R81.reuse ;  /* 0x0000002536367c23 */ /* 0x100fe20008010851 */
[----:B------:R-:W-:-:S01]  /*5340*/  FFMA.FTZ R55, R55, UR37, -R81 ;  /* 0x0000002537377c23 */ /* 0x000fc20008010851 */
[----:B------:R-:W-:Y:S01]  /*5350*/  FADD.FTZ R12, R20, R83 ;  /* 0x00000053140c7221 */ /* 0x000fe20000010000 */
[----:B------:R-:W-:-:S01]  /*5360*/  FFMA.FTZ R26, R26, UR37, -R81 ;  /* 0x000000251a1a7c23 */ /* 0x000fc20008010851 */
[----:B------:R-:W2:Y:S01]  /*5370*/  MUFU.EX2 R102, R102 ;  /* 0x0000006600667308 */ /* 0x000ea20000000800 */
[----:B-1----:R-:W-:-:S01]  /*5380*/  FADD.FTZ R7, R69, R82 ;  /* 0x0000005245077221 */ /* 0x002fc20000010000 */
[--C-:B------:R-:W-:Y:S01]  /*5390*/  FFMA.FTZ R27, R27, UR37, -R81.reuse ;  /* 0x000000251b1b7c23 */ /* 0x100fe20008010851 */
[----:B------:R-:W-:-:S01]  /*53a0*/  FFMA.FTZ R30, R30, UR37, -R81 ;  /* 0x000000251e1e7c23 */ /* 0x000fc20008010851 */
[--C-:B------:R-:W-:Y:S01]  /*53b0*/  FFMA.FTZ R31, R31, UR37, -R81.reuse ;  /* 0x000000251f1f7c23 */ /* 0x100fe20008010851 */
[----:B------:R-:W-:-:S01]  /*53c0*/  FFMA.FTZ R34, R34, UR37, -R81 ;  /* 0x0000002522227c23 */ /* 0x000fc20008010851 */
[--C-:B------:R-:W-:Y:S01]  /*53d0*/  FFMA.FTZ R35, R35, UR37, -R81.reuse ;  /* 0x0000002523237c23 */ /* 0x100fe20008010851 */
[----:B------:R-:W-:-:S01]  /*53e0*/  FFMA.FTZ R40, R40, UR37, -R81 ;  /* 0x0000002528287c23 */ /* 0x000fc20008010851 */
[----:B------:R-:W1:Y:S01]  /*53f0*/  MUFU.EX2 R103, R103 ;  /* 0x0000006700677308 */ /* 0x000e620000000800 */
[----:B0-----:R-:W-:-:S01]  /*5400*/  FADD.FTZ R7, R84, R7 ;  /* 0x0000000754077221 */ /* 0x001fc20000010000 */
[----:B------:R-:W-:Y:S01]  /*5410*/  FFMA.FTZ R41, R41, UR37, -R81 ;  /* 0x0000002529297c23 */ /* 0x000fe20008010851 */
[----:B------:R-:W-:-:S02]  /*5420*/  F2FP.SATFINITE.E4M3.F32.PACK_AB_MERGE_C R15, R20, R15, RZ ;  /* 0x0000000f140f723e */ /* 0x000fc400048070ff */
[----:B------:R-:W-:Y:S02]  /*5430*/  F2FP.SATFINITE.E4M3.F32.PACK_AB_MERGE_C R94, R95, R94, RZ ;  /* 0x0000005e5f5e723e */ /* 0x000fe400048070ff */
[----:B------:R-:W-:Y:S01]  /*5440*/  F2FP.SATFINITE.E4M3.F32.PACK_AB_MERGE_C R186, R10, R9, R11 ;  /* 0x000000090aba723e */ /* 0x000fe2000480700b */
[----:B------:R-:W0:Y:S01]  /*5450*/  MUFU.EX2 R74, R74 ;  /* 0x0000004a004a7308 */ /* 0x000e220000000800 */
[----:B--2---:R-:W-:-:S01]  /*5460*/  FADD.FTZ R8, R102, R7 ;  /* 0x0000000766087221 */ /* 0x004fc20000010000 */
[----:B------:R-:W-:Y:S01]  /*5470*/  FADD.FTZ R7, R21, R12 ;  /* 0x0000000c15077221 */ /* 0x000fe20000010000 */
[----:B------:R-:W-:Y:S02]  /*5480*/  F2FP.SATFINITE.E4M3.F32.PACK_AB_MERGE_C R180, R14, R13, R15 ;  /* 0x0000000d0eb4723e */ /* 0x000fe4000480700f */
[----:B------:R-:W-:-:S03]  /*5490*/  F2FP.SATFINITE.E4M3.F32.PACK_AB_MERGE_C R185, R80, R53, R94 ;  /* 0x0000003550b9723e */ /* 0x000fc6000480705e */
[----:B------:R-:W2:Y:S01]  /*54a0*/  MUFU.EX2 R75, R75 ;  /* 0x0000004b004b7308 */ /* 0x000ea20000000800 */
[----:B-1----:R-:W-:-:S01]  /*54b0*/  FADD.FTZ R5, R103, R8 ;  /* 0x0000000867057221 */ /* 0x002fc20000010000 */
[----:B------:R-:W-:Y:S01]  /*54c0*/  FADD.FTZ R8, R72, R7 ;  /* 0x0000000748087221 */ /* 0x000fe20000010000 */
[----:B------:R-:W-:-:S04]  /*54d0*/  F2FP.SATFINITE.E4M3.F32.PACK_AB_MERGE_C R102, R103, R102, RZ ;  /* 0x000000666766723e */ /* 0x000fc800048070ff */
[----:B------:R-:W-:Y:S01]  /*54e0*/  F2FP.SATFINITE.E4M3.F32.PACK_AB_MERGE_C R187, R84, R69, R102 ;  /* 0x0000004554bb723e */ /* 0x000fe20004807066 */
[----:B------:R-:W1:Y:S01]  /*54f0*/  MUFU.EX2 R85, R85 ;  /* 0x0000005500557308 */ /* 0x000e620000000800 */
[----:B0-----:R-:W-:-:S01]  /*5500*/  FADD.FTZ R4, R74, R5 ;  /* 0x000000054a047221 */ /* 0x001fc20000010000 */
[----:B------:R-:W-:Y:S01]  /*5510*/  FADD.FTZ R5, R73, R8 ;  /* 0x0000000849057221 */ /* 0x000fe20000010000 */
[----:B------:R-:W-:Y:S02]  /*5520*/  F2FP.SATFINITE.E4M3.F32.PACK_AB_MERGE_C R8, R77, R60, RZ ;  /* 0x0000003c4d08723e */ /* 0x000fe400048070ff */
[C---:B------:R-:W-:Y:S01]  /*5530*/  F2FP.SATFINITE.E4M3.F32.PACK_AB_MERGE_C R73, R76.reuse, R73, RZ ;  /* 0x000000494c49723e */ /* 0x040fe200048070ff */
[----:B------:R-:W-:-:S01]  /*5540*/  FADD.FTZ R7, R76, R5 ;  /* 0x000000054c077221 */ /* 0x000fc20000010000 */
[----:B------:R-:W-:Y:S01]  /*5550*/  F2FP.SATFINITE.E4M3.F32.PACK_AB_MERGE_C R176, R57, R56, R8 ;  /* 0x0000003839b0723e */ /* 0x000fe20004807008 */
[----:B------:R-:W0:Y:S01]  /*5560*/  MUFU.EX2 R88, R88 ;  /* 0x0000005800587308 */ /* 0x000e220000000800 */
[----:B--2---:R-:W-:-:S01]  /*5570*/  FADD.FTZ R4, R75, R4 ;  /* 0x000000044b047221 */ /* 0x004fc20000010000 */
[----:B------:R-:W-:-:S06]  /*5580*/  F2FP.SATFINITE.E4M3.F32.PACK_AB_MERGE_C R182, R72, R21, R73 ;  /* 0x0000001548b6723e */ /* 0x000fcc0004807049 */
[----:B------:R-:W2:Y:S01]  /*5590*/  MUFU.EX2 R78, R78 ;  /* 0x0000004e004e7308 */ /* 0x000ea20000000800 */
[----:B-1----:R-:W-:-:S01]  /*55a0*/  FADD.FTZ R5, R85, R4 ;  /* 0x0000000455057221 */ /* 0x002fc20000010000 */
[----:B------:R-:W-:-:S04]  /*55b0*/  FADD.FTZ R4, R56, R7 ;  /* 0x0000000738047221 */ /* 0x000fc80000010000 */
[----:B------:R-:W-:Y:S02]  /*55c0*/  FADD.FTZ R7, R57, R4 ;  /* 0x0000000439077221 */ /* 0x000fe40000010000 */
[----:B------:R-:W1:Y:S01]  /*55d0*/  MUFU.EX2 R79, R79 ;  /* 0x0000004f004f7308 */ /* 0x000e620000000800 */
[----:B0-----:R-:W-:-:S01]  /*55e0*/  FADD.FTZ R5, R88, R5 ;  /* 0x0000000558057221 */ /* 0x001fc20000010000 */
[----:B------:R-:W-:Y:S01]  /*55f0*/  FADD.FTZ R60, R60, R7 ;  /* 0x000000073c3c7221 */ /* 0x000fe20000010000 */
[----:B------:R-:W-:Y:S02]  /*5600*/  F2FP.SATFINITE.E4M3.F32.PACK_AB_MERGE_C R7, R68, R61, RZ ;  /* 0x0000003d4407723e */ /* 0x000fe400048070ff */
[----:B------:R-:W-:Y:S01]  /*5610*/  F2FP.SATFINITE.E4M3.F32.PACK_AB_MERGE_C R85, R88, R85, RZ ;  /* 0x000000555855723e */ /* 0x000fe200048070ff */
[----:B------:R-:W-:-:S01]  /*5620*/  FADD.FTZ R77, R77, R60 ;  /* 0x0000003c4d4d7221 */ /* 0x000fc20000010000 */
[----:B------:R-:W-:Y:S01]  /*5630*/  F2FP.SATFINITE.E4M3.F32.PACK_AB_MERGE_C R178, R65, R64, R7 ;  /* 0x0000004041b2723e */ /* 0x000fe20004807007 */
[----:B------:R-:W0:Y:S01]  /*5640*/  MUFU.EX2 R86, R86 ;  /* 0x0000005600567308 */ /* 0x000e220000000800 */
[----:B--2---:R-:W-:-:S01]  /*5650*/  FADD.FTZ R4, R78, R5 ;  /* 0x000000054e047221 */ /* 0x004fc20000010000 */
[----:B------:R-:W-:Y:S01]  /*5660*/  FADD.FTZ R8, R64, R77 ;  /* 0x0000004d40087221 */ /* 0x000fe20000010000 */
[----:B------:R-:W-:-:S03]  /*5670*/  F2FP.SATFINITE.E4M3.F32.PACK_AB_MERGE_C R181, R75, R74, R85 ;  /* 0x0000004a4bb5723e */ /* 0x000fc60004807055 */
[----:B------:R-:W-:Y:S02]  /*5680*/  FADD.FTZ R8, R65, R8 ;  /* 0x0000000841087221 */ /* 0x000fe40000010000 */
[----:B------:R-:W2:Y:S01]  /*5690*/  MUFU.EX2 R87, R87 ;  /* 0x0000005700577308 */ /* 0x000ea20000000800 */
[----:B-1----:R-:W-:-:S01]  /*56a0*/  FADD.FTZ R5, R79, R4 ;  /* 0x000000044f057221 */ /* 0x002fc20000010000 */
[----:B------:R-:W-:-:S04]  /*56b0*/  FADD.FTZ R61, R61, R8 ;  /* 0x000000083d3d7221 */ /* 0x000fc80000010000 */
[----:B------:R-:W-:Y:S02]  /*56c0*/  FADD.FTZ R68, R68, R61 ;  /* 0x0000003d44447221 */ /* 0x000fe40000010000 */
[----:B------:R-:W1:Y:S01]  /*56d0*/  MUFU.EX2 R58, R58 ;  /* 0x0000003a003a7308 */ /* 0x000e620000000800 */
[----:B0-----:R-:W-:-:S07]  /*56e0*/  FADD.FTZ R4, R86, R5 ;  /* 0x0000000556047221 */ /* 0x001fce0000010000 */
[----:B------:R-:W0:Y:S01]  /*56f0*/  MUFU.EX2 R59, R59 ;  /* 0x0000003b003b7308 */ /* 0x000e220000000800 */
[----:B--2---:R-:W-:-:S01]  /*5700*/  FADD.FTZ R5, R87, R4 ;  /* 0x0000000457057221 */ /* 0x004fc20000010000 */
[----:B------:R-:W-:-:S04]  /*5710*/  F2FP.SATFINITE.E4M3.F32.PACK_AB_MERGE_C R86, R87, R86, RZ ;  /* 0x000000565756723e */ /* 0x000fc800048070ff */
[----:B------:R-:W-:Y:S02]  /*5720*/  F2FP.SATFINITE.E4M3.F32.PACK_AB_MERGE_C R183, R79, R78, R86 ;  /* 0x0000004e4fb7723e */ /* 0x000fe40004807056 */
[----:B------:R-:W2:Y:S01]  /*5730*/  MUFU.EX2 R62, R62 ;  /* 0x0000003e003e7308 */ /* 0x000ea20000000800 */
[----:B-1----:R-:W-:-:S07]  /*5740*/  FADD.FTZ R4, R58, R5 ;  /* 0x000000053a047221 */ /* 0x002fce0000010000 */
[----:B------:R-:W1:Y:S01]  /*5750*/  MUFU.EX2 R63, R63 ;  /* 0x0000003f003f7308 */ /* 0x000e620000000800 */
[----:B0-----:R-:W-:-:S07]  /*5760*/  FADD.FTZ R5, R59, R4 ;  /* 0x000000043b057221 */ /* 0x001fce0000010000 */
[----:B------:R-:W0:Y:S01]  /*5770*/  MUFU.EX2 R66, R66 ;  /* 0x0000004200427308 */ /* 0x000e220000000800 */
[----:B--2---:R-:W-:-:S07]  /*5780*/  FADD.FTZ R4, R62, R5 ;  /* 0x000000053e047221 */ /* 0x004fce0000010000 */
[----:B------:R-:W-:Y:S01]  /*5790*/  MUFU.EX2 R39, R39 ;  /* 0x0000002700277308 */ /* 0x000fe20000000800 */
[----:B-1----:R-:W-:-:S01]  /*57a0*/  FADD.FTZ R5, R63, R4 ;  /* 0x000000043f057221 */ /* 0x002fc20000010000 */
[----:B------:R-:W-:-:S04]  /*57b0*/  F2FP.SATFINITE.E4M3.F32.PACK_AB_MERGE_C R62, R63, R62, RZ ;  /* 0x0000003e3f3e723e */ /* 0x000fc800048070ff */
[----:B------:R-:W-:Y:S02]  /*57c0*/  F2FP.SATFINITE.E4M3.F32.PACK_AB_MERGE_C R177, R59, R58, R62 ;  /* 0x0000003a3bb1723e */ /* 0x000fe4000480703e */
[----:B------:R-:W1:Y:S01]  /*57d0*/  MUFU.EX2 R44, R44 ;  /* 0x0000002c002c7308 */ /* 0x000e620000000800 */
[----:B0-----:R-:W-:-:S07]  /*57e0*/  FADD.FTZ R4, R66, R5 ;  /* 0x0000000542047221 */ /* 0x001fce0000010000 */
[----:B------:R-:W0:Y:S08]  /*57f0*/  MUFU.EX2 R67, R67 ;  /* 0x0000004300437308 */ /* 0x000e300000000800 */
[----:B------:R-:W2:Y:S01]  /*5800*/  MUFU.EX2 R70, R70 ;  /* 0x0000004600467308 */ /* 0x000ea20000000800 */
[----:B-1----:R-:W-:-:S04]  /*5810*/  F2FP.SATFINITE.E4M3.F32.PACK_AB_MERGE_C R7, R44, R39, RZ ;  /* 0x000000272c07723e */ /* 0x002fc800048070ff */
[----:B------:R-:W-:Y:S01]  /*5820*/  F2FP.SATFINITE.E4M3.F32.PACK_AB_MERGE_C R172, R38, R3, R7 ;  /* 0x0000000326ac723e */ /* 0x000fe20004807007 */
[----:B------:R-:W-:-:S02]  /*5830*/  FADD.FTZ R3, R3, R68 ;  /* 0x0000004403037221 */ /* 0x000fc40000010000 */
[----:B------:R-:W1:Y:S01]  /*5840*/  MUFU.EX2 R71, R71 ;  /* 0x0000004700477308 */ /* 0x000e620000000800 */
[----:B0-----:R-:W-:-:S01]  /*5850*/  FADD.FTZ R5, R67, R4 ;  /* 0x0000000443057221 */ /* 0x001fc20000010000 */
[----:B------:R-:W-:-:S04]  /*5860*/  FADD.FTZ R38, R38, R3 ;  /* 0x0000000326267221 */ /* 0x000fc80000010000 */
[----:B------:R-:W-:Y:S02]  /*5870*/  FADD.FTZ R39, R39, R38 ;  /* 0x0000002627277221 */ /* 0x000fe40000010000 */
[----:B------:R-:W0:Y:S01]  /*5880*/  MUFU.EX2 R42, R42 ;  /* 0x0000002a002a7308 */ /* 0x000e220000000800 */
[----:B--2---:R-:W-:-:S01]  /*5890*/  FADD.FTZ R4, R70, R5 ;  /* 0x0000000546047221 */ /* 0x004fc20000010000 */
[----:B------:R-:W-:-:S06]  /*58a0*/  FADD.FTZ R44, R44, R39 ;  /* 0x000000272c2c7221 */ /* 0x000fcc0000010000 */
[----:B------:R-:W2:Y:S01]  /*58b0*/  MUFU.EX2 R43, R43 ;  /* 0x0000002b002b7308 */ /* 0x000ea20000000800 */
[----:B-1----:R-:W-:-:S01]  /*58c0*/  FADD.FTZ R3, R71, R4 ;  /* 0x0000000447037221 */ /* 0x002fc20000010000 */
[----:B------:R-:W-:-:S04]  /*58d0*/  F2FP.SATFINITE.E4M3.F32.PACK_AB_MERGE_C R70, R71, R70, RZ ;  /* 0x000000464746723e */ /* 0x000fc800048070ff */
[----:B------:R-:W-:Y:S02]  /*58e0*/  F2FP.SATFINITE.E4M3.F32.PACK_AB_MERGE_C R179, R67, R66, R70 ;  /* 0x0000004243b3723e */ /* 0x000fe40004807046 */
[----:B------:R-:W1:Y:S01]  /*58f0*/  MUFU.EX2 R46, R46 ;  /* 0x0000002e002e7308 */ /* 0x000e620000000800 */
[----:B0-----:R-:W-:-:S07]  /*5900*/  FADD.FTZ R4, R42, R3 ;  /* 0x000000032a047221 */ /* 0x001fce0000010000 */
[----:B------:R-:W-:Y:S01]  /*5910*/  MUFU.EX2 R49, R49 ;  /* 0x0000003100317308 */ /* 0x000fe20000000800 */
[----:B--2---:R-:W-:-:S07]  /*5920*/  FADD.FTZ R3, R43, R4 ;  /* 0x000000042b037221 */ /* 0x004fce0000010000 */
[----:B------:R-:W0:Y:S01]  /*5930*/  MUFU.EX2 R52, R52 ;  /* 0x0000003400347308 */ /* 0x000e220000000800 */
[----:B-1----:R-:W-:-:S07]  /*5940*/  FADD.FTZ R4, R46, R3 ;  /* 0x000000032e047221 */ /* 0x002fce0000010000 */
[----:B------:R-:W1:Y:S08]  /*5950*/  MUFU.EX2 R47, R47 ;  /* 0x0000002f002f7308 */ /* 0x000e700000000800 */
[----:B------:R-:W-:Y:S01]  /*5960*/  MUFU.EX2 R45, R45 ;  /* 0x0000002d002d7308 */ /* 0x000fe20000000800 */
[----:B0-----:R-:W-:-:S07]  /*5970*/  F2FP.SATFINITE.E4M3.F32.PACK_AB_MERGE_C R5, R52, R49, RZ ;  /* 0x000000313405723e */ /* 0x001fce00048070ff */
[----:B------:R-:W0:Y:S01]  /*5980*/  MUFU.EX2 R48, R48 ;  /* 0x0000003000307308 */ /* 0x000e220000000800 */
[C---:B-1----:R-:W-:Y:S01]  /*5990*/  F2FP.SATFINITE.E4M3.F32.PACK_AB_MERGE_C R46, R47.reuse, R46, RZ ;  /* 0x0000002e2f2e723e */ /* 0x042fe200048070ff */
[----:B------:R-:W-:-:S03]  /*59a0*/  FADD.FTZ R47, R47, R4 ;  /* 0x000000042f2f7221 */ /* 0x000fc60000010000 */
[----:B------:R-:W-:-:S03]  /*59b0*/  F2FP.SATFINITE.E4M3.F32.PACK_AB_MERGE_C R173, R43, R42, R46 ;  /* 0x0000002a2bad723e */ /* 0x000fc6000480702e */
[----:B------:R-:W-:Y:S08]  /*59c0*/  MUFU.EX2 R28, R28 ;  /* 0x0000001c001c7308 */ /* 0x000ff00000000800 */
[----:B------:R-:W1:Y:S01]  /*59d0*/  MUFU.EX2 R29, R29 ;  /* 0x0000001d001d7308 */ /* 0x000e620000000800 */
[----:B0-----:R-:W-:Y:S01]  /*59e0*/  F2FP.SATFINITE.E4M3.F32.PACK_AB_MERGE_C R174, R48, R45, R5 ;  /* 0x0000002d30ae723e */ /* 0x001fe20004807005 */
[----:B------:R-:W-:-:S04]  /*59f0*/  FADD.FTZ R45, R45, R44 ;  /* 0x0000002c2d2d7221 */ /* 0x000fc80000010000 */
[----:B------:R-:W-:Y:S02]  /*5a00*/  FADD.FTZ R48, R48, R45 ;  /* 0x0000002d30307221 */ /* 0x000fe40000010000 */
[----:B------:R-:W0:Y:S02]  /*5a10*/  MUFU.EX2 R50, R50 ;  /* 0x0000003200327308 */ /* 0x000e240000000800 */
[----:B------:R-:W-:-:S04]  /*5a20*/  FADD.FTZ R49, R49, R48 ;  /* 0x0000003031317221 */ /* 0x000fc80000010000 */
[----:B------:R-:W-:Y:S02]  /*5a30*/  FADD.FTZ R49, R52, R49 ;  /* 0x0000003134317221 */ /* 0x000fe40000010000 */
[----:B------:R-:W-:Y:S01]  /*5a40*/  MUFU.EX2 R24, R24 ;  /* 0x0000001800187308 */ /* 0x000fe20000000800 */
[----:B-1----:R-:W-:-:S07]  /*5a50*/  F2FP.SATFINITE.E4M3.F32.PACK_AB_MERGE_C R3, R29, R28, RZ ;  /* 0x0000001c1d03723e */ /* 0x002fce00048070ff */
[----:B------:R-:W1:Y:S01]  /*5a60*/  MUFU.EX2 R25, R25 ;  /* 0x0000001900197308 */ /* 0x000e620000000800 */
[----:B0-----:R-:W-:-:S07]  /*5a70*/  FADD.FTZ R4, R50, R47 ;  /* 0x0000002f32047221 */ /* 0x001fce0000010000 */
[----:B------:R-:W0:Y:S08]  /*5a80*/  MUFU.EX2 R51, R51 ;  /* 0x0000003300337308 */ /* 0x000e300000000800 */
[----:B------:R-:W2:Y:S01]  /*5a90*/  MUFU.EX2 R54, R54 ;  /* 0x0000003600367308 */ /* 0x000ea20000000800 */
[----:B-1----:R-:W-:Y:S01]  /*5aa0*/  F2FP.SATFINITE.E4M3.F32.PACK_AB_MERGE_C R168, R25, R24, R3 ;  /* 0x0000001819a8723e */ /* 0x002fe20004807003 */
[----:B------:R-:W-:-:S04]  /*5ab0*/  FADD.FTZ R24, R24, R49 ;  /* 0x0000003118187221 */ /* 0x000fc80000010000 */
[----:B------:R-:W-:Y:S02]  /*5ac0*/  FADD.FTZ R25, R25, R24 ;  /* 0x0000001819197221 */ /* 0x000fe40000010000 */
[----:B------:R-:W1:Y:S01]  /*5ad0*/  MUFU.EX2 R55, R55 ;  /* 0x0000003700377308 */ /* 0x000e620000000800 */
[----:B0-----:R-:W-:-:S01]  /*5ae0*/  FADD.FTZ R3, R51, R4 ;  /* 0x0000000433037221 */ /* 0x001fc20000010000 */
[----:B------:R-:W-:-:S04]  /*5af0*/  FADD.FTZ R28, R28, R25 ;  /* 0x000000191c1c7221 */ /* 0x000fc80000010000 */
[----:B------:R-:W-:Y:S02]  /*5b00*/  FADD.FTZ R29, R29, R28 ;  /* 0x0000001c1d1d7221 */ /* 0x000fe40000010000 */
[----:B------:R-:W0:Y:S01]  /*5b10*/  MUFU.EX2 R26, R26 ;  /* 0x0000001a001a7308 */ /* 0x000e220000000800 */
[----:B--2---:R-:W-:-:S07]  /*5b20*/  FADD.FTZ R4, R54, R3 ;  /* 0x0000000336047221 */ /* 0x004fce0000010000 */
[----:B------:R-:W2:Y:S01]  /*5b30*/  MUFU.EX2 R27, R27 ;  /* 0x0000001b001b7308 */ /* 0x000ea20000000800 */
[C---:B-1----:R-:W-:Y:S01]  /*5b40*/  F2FP.SATFINITE.E4M3.F32.PACK_AB_MERGE_C R54, R55.reuse, R54, RZ ;  /* 0x000000363736723e */ /* 0x042fe200048070ff */
[----:B------:R-:W-:-:S03]  /*5b50*/  FADD.FTZ R55, R55, R4 ;  /* 0x0000000437377221 */ /* 0x000fc60000010000 */
[----:B------:R-:W-:-:S03]  /*5b60*/  F2FP.SATFINITE.E4M3.F32.PACK_AB_MERGE_C R175, R51, R50, R54 ;  /* 0x0000003233af723e */ /* 0x000fc60004807036 */
        /* <DEDUP_REMOVED lines=13> */
[----:B------:R-:W1:Y:S08]  /*5c40*/  MUFU.EX2 R34, R34 ;  /* 0x0000002200227308 */ /* 0x000e700000000800 */
[----:B------:R-:W2:Y:S01]  /*5c50*/  MUFU.EX2 R35, R35 ;  /* 0x0000002300237308 */ /* 0x000ea20000000800 */
[----:B0-----:R-:W-:Y:S01]  /*5c60*/  F2FP.SATFINITE.E4M3.F32.PACK_AB_MERGE_C R170, R33, R32, R5 ;  /* 0x0000002021aa723e */ /* 0x001fe20004807005 */
[----:B------:R-:W-:-:S04]  /*5c70*/  FADD.FTZ R32, R32, R29 ;  /* 0x0000001d20207221 */ /* 0x000fc80000010000 */
[----:B------:R-:W-:Y:S02]  /*5c80*/  FADD.FTZ R33, R33, R32 ;  /* 0x0000002021217221 */ /* 0x000fe40000010000 */
[----:B------:R-:W0:Y:S01]  /*5c90*/  MUFU.EX2 R40, R40 ;  /* 0x0000002800287308 */ /* 0x000e220000000800 */
[----:B-1----:R-:W-:-:S01]  /*5ca0*/  FADD.FTZ R4, R34, R31 ;  /* 0x0000001f22047221 */ /* 0x002fc20000010000 */
[----:B------:R-:W-:-:S06]  /*5cb0*/  FADD.FTZ R36, R36, R33 ;  /* 0x0000002124247221 */ /* 0x000fcc0000010000 */
[----:B------:R-:W1:Y:S01]  /*5cc0*/  MUFU.EX2 R41, R41 ;  /* 0x0000002900297308 */ /* 0x000e620000000800 */
[----:B--2---:R-:W-:-:S04]  /*5cd0*/  FADD.FTZ R3, R35, R4 ;  /* 0x0000000423037221 */ /* 0x004fc80000010000 */
[----:B0-----:R-:W-:Y:S01]  /*5ce0*/  FADD.FTZ R4, R40, R3 ;  /* 0x0000000328047221 */ /* 0x001fe20000010000 */
[----:B------:R-:W-:Y:S01]  /*5cf0*/  VIADD R3, R105, 0xfffffffe ;  /* 0xfffffffe69037836 */ /* 0x000fe20000000000 */
[C---:B-1----:R-:W-:Y:S02]  /*5d00*/  F2FP.SATFINITE.E4M3.F32.PACK_AB_MERGE_C R5, R41.reuse, R40, RZ ;  /* 0x000000282905723e */ /* 0x042fe400048070ff */
[----:B------:R-:W-:-:S02]  /*5d10*/  FADD.FTZ R4, R41, R4 ;  /* 0x0000000429047221 */ /* 0x000fc40000010000 */
[----:B------:R-:W-:Y:S01]  /*5d20*/  F2FP.SATFINITE.E4M3.F32.PACK_AB_MERGE_C R171, R35, R34, R5 ;  /* 0x0000002223ab723e */ /* 0x000fe20004807005 */
[----:B------:R-:W-:-:S01]  /*5d30*/  FADD.FTZ R5, R37, R36 ;  /* 0x0000002425057221 */ /* 0x000fc20000010000 */
[----:B------:R-:W-:Y:S06]  /*5d40*/  @P1 BRA `(.L_x_967) ;  /* 0x0000000000441947 */ /* 0x000fec0003800000 */
[----:B------:R-:W-:Y:S01]  /*5d50*/  ISETP.LT.AND P1, PT, RZ, UR10, PT ;  /* 0x0000000aff007c0c */ /* 0x000fe2000bf21270 */
[----:B------:R-:W-:-:S12]  /*5d60*/  UIADD3 UR14, UR10, -0x1, URZ ;  /* 0xffffffff0a0e7890 */ /* 0x000fd8000fffe03f */
[----:B------:R-:W-:Y:S05]  /*5d70*/  @P1 BRA `(.L_x_968) ;  /* 0x00000000001c1947 */ /* 0x000fea0003800000 */
[----:B------:R-:W-:Y:S02]  /*5d80*/  UISETP.NE.AND UP2, UPT, UR7, 0x1, UPT ;  /* 0x000000010700788c */ /* 0x000fe4000bf45270 */
[----:B------:R-:W-:-:S09]  /*5d90*/  UIADD3 UR14, -UR10, URZ, URZ ;  /* 0x0000003f0a0e7290 */ /* 0x000fd2000fffe13f */
[----:B------:R-:W-:Y:S02]  /*5da0*/  @UP2 ULDC.64 UR18, c[0x0][0x9e8] ;  /* 0x00027a0000122ab9 */ /* 0x000fe40000000a00 */
[----:B------:R-:W-:-:S04]  /*5db0*/  UIMAD.WIDE.U32 UR10, UR14, UR18, URZ ;  /* 0x000000120e0a72a5 */ /* 0x000fc8000f8e003f */
[----:B------:R-:W-:-:S04]  /*5dc0*/  @UP2 USHF.R.U32.HI UR14, URZ, UR19, UR11 ;  /* 0x000000133f0e2299 */ /* 0x000fc8000801160b */
[----:B------:R-:W-:Y:S01]  /*5dd0*/  ULOP3.LUT UR14, URZ, UR14, URZ, 0x33, !UPT ;  /* 0x0000000e3f0e7292 */ /* 0x000fe2000f8e333f */
[----:B------:R-:W-:Y:S11]  /*5de0*/  BRA `(.L_x_969) ;  /* 0x0000000000107947 */ /* 0x000ff60003800000 */
.L_x_968:
[----:B------:R-:W-:-:S11]  /*5df0*/  UISETP.NE.AND UP2, UPT, UR7, 0x1, UPT ;  /* 0x000000010700788c */ /* 0x000fd6000bf45270 */
[----:B------:R-:W-:Y:S02]  /*5e00*/  @UP2 ULDC.64 UR18, c[0x0][0x9e8] ;  /* 0x00027a0000122ab9 */ /* 0x000fe40000000a00 */
[----:B------:R-:W-:-:S04]  /*5e10*/  UIMAD.WIDE.U32 UR10, UR14, UR18, URZ ;  /* 0x000000120e0a72a5 */ /* 0x000fc8000f8e003f */
[----:B------:R-:W-:-:S12]  /*5e20*/  @UP2 USHF.R.U32.HI UR14, URZ, UR19, UR11 ;  /* 0x000000133f0e2299 */ /* 0x000fd8000801160b */
.L_x_969:
[----:B------:R-:W-:-:S04]  /*5e30*/  UIMAD UR7, UR14, UR7, UR7 ;  /* 0x000000070e0772a4 */ /* 0x000fc8000f8e0207 */
[----:B------:R-:W-:-:S04]  /*5e40*/  UISETP.LT.AND UP2, UPT, UR6, UR7, UPT ;  /* 0x000000070600728c */ /* 0x000fc8000bf41270 */
[----:B------:R-:W-:-:S12]  /*5e50*/  USEL UR6, UR6, UR7, UP2 ;  /* 0x0000000706067287 */ /* 0x000fd80009000000 */
.L_x_967:
[----:B------:R-:W-:Y:S01]  /*5e60*/  UIMAD.WIDE UR6, UR6, 0x66666667, URZ ;  /* 0x66666667060678a5 */ /* 0x000fe2000f8e023f */
[----:B------:R-:W-:Y:S02]  /*5e70*/  CS2R R86, SRZ ;  /* 0x0000000000567805 */ /* 0x000fe4000001ff00 */
[----:B------:R-:W-:Y:S02]  /*5e80*/  CS2R R84, SRZ ;  /* 0x0000000000547805 */ /* 0x000fe4000001ff00 */
        /* <DEDUP_REMOVED lines=9> */
[----:B------:R-:W-:Y:S01]  /*5f20*/  UISETP.LT.AND UP2, UPT, UR39, UR6, UPT ;  /* 0x000000062700728c */ /* 0x000fe2000bf41270 */
[----:B------:R-:W-:Y:S02]  /*5f30*/  CS2R R68, SRZ ;  /* 0x0000000000447805 */ /* 0x000fe4000001ff00 */
[----:B------:R-:W-:Y:S02]  /*5f40*/  CS2R R66, SRZ ;  /* 0x0000000000427805 */ /* 0x000fe4000001ff00 */
[----:B------:R-:W-:Y:S01]  /*5f50*/  CS2R R64, SRZ ;  /* 0x0000000000407805 */ /* 0x000fe2000001ff00 */
[----:B------:R-:W-:Y:S01]  /*5f60*/  USEL UR57, UR39, UR6, !UP2 ;  /* 0x0000000627397287 */ /* 0x000fe2000d000000 */
[----:B------:R-:W-:-:S02]  /*5f70*/  CS2R R62, SRZ ;  /* 0x00000000003e7805 */ /* 0x000fc4000001ff00 */
[----:B------:R-:W-:Y:S02]  /*5f80*/  CS2R R60, SRZ ;  /* 0x00000000003c7805 */ /* 0x000fe4000001ff00 */
[----:B------:R-:W-:Y:S02]  /*5f90*/  CS2R R58, SRZ ;  /* 0x00000000003a7805 */ /* 0x000fe4000001ff00 */
[----:B------:R-:W-:Y:S02]  /*5fa0*/  CS2R R56, SRZ ;  /* 0x0000000000387805 */ /* 0x000fe4000001ff00 */
[----:B------:R-:W-:Y:S02]  /*5fb0*/  CS2R R54, SRZ ;  /* 0x0000000000367805 */ /* 0x000fe4000001ff00 */
[----:B------:R-:W-:Y:S02]  /*5fc0*/  ISETP.GE.AND P1, PT, R3, UR57, PT ;  /* 0x0000003903007c0c */ /* 0x000fe4000bf26270 */
        /* <DEDUP_REMOVED lines=15> */
[----:B------:R-:W-:Y:S06]  /*60c0*/  @!P1 BRA `(.L_x_970) ;  /* 0x0000004400d89947 */ /* 0x000fec0003800000 */
[----:B------:R-:W-:Y:S01]  /*60d0*/  IMAD.MOV.U32 R87, RZ, RZ, RZ ;  /* 0x000000ffff577224 */ /* 0x000fe200078e00ff */
[----:B------:R-:W-:Y:S01]  /*60e0*/  ULDC UR52, c[0x0][0x9e4] ;  /* 0x0002790000347ab9 */ /* 0x000fe20000000800 */
[----:B------:R-:W-:Y:S01]  /*60f0*/  ULDC UR53, c[0x0][0x9dc] ;  /* 0x0002770000357ab9 */ /* 0x000fe20000000800 */
[----:B------:R-:W-:-:S05]  /*6100*/  ULDC UR54, c[0x0][0x9e0] ;  /* 0x0002780000367ab9 */ /* 0x000fca0000000800 */
.L_x_988:
[----:B------:R-:W-:Y:S01]  /*6110*/  UIADD3 UR56, UR49, 0x1, URZ ;  /* 0x0000000131387890 */ /* 0x000fe2000fffe03f */
[----:B------:R-:W-:-:S03]  /*6120*/  ISETP.NE.AND P2, PT, RZ, UR43, PT ;  /* 0x0000002bff007c0c */ /* 0x000fc6000bf45270 */
[----:B------:R-:W-:-:S04]  /*6130*/  UISETP.NE.AND UP2, UPT, UR56, 0x2, UPT ;  /* 0x000000023800788c */ /* 0x000fc8000bf45270 */
[----:B------:R-:W-:Y:S02]  /*6140*/  USEL UR55, URZ, 0x1, UP2 ;  /* 0x000000013f377887 */ /* 0x000fe40009000000 */
[----:B------:R-:W-:Y:S02]  /*6150*/  USEL UR56, UR56, URZ, UP2 ;  /* 0x0000003f38387287 */ /* 0x000fe40009000000 */
[----:B------:R-:W-:Y:S02]  /*6160*/  ULOP3.LUT UR55, UR45, UR55, URZ, 0x3c, !UPT ;  /* 0x000000372d377292 */ /* 0x000fe4000f8e3c3f */
[----:B------:R-:W-:Y:S10]  /*6170*/  @P2 BRA `(.L_x_971) ;  /* 0x00000000002c2947 */ /* 0x000ff40003800000 */
[----:B------:R-:W-:Y:S05]  /*6180*/  @!P0 BRA `(.L_x_972) ;  /* 0x0000000000048947 */ /* 0x000fea0003800000 */
[----:B------:R-:W-:Y:S01]  /*6190*/  BPT.TRAP 0x1 ;  /* 0x000000040000795c */ /* 0x000fe20000300000 */
.L_x_972:
[----:B------:R-:W-:Y:S01]  /*61a0*/  ULEA UR6, UR56, UR41, 0x3 ;  /* 0x0000002938067291 */ /* 0x000fe2000f8e183f */
[----:B------:R-:W-:-:S05]  /*61b0*/  IMAD.U32 R6, RZ, RZ, UR55 ;  /* 0x00000037ff067e24 */ /* 0x000fca000f8e00ff */
[----:B------:R-:W-:-:S04]  /*61c0*/  SHF.L.U32 R6, R6, 0x1f, RZ ;  /* 0x0000001f06067819 */ /* 0x000fc800000006ff */
[----:B------:R0:W1:Y:S01]  /*61d0*/  SYNCS.PHASECHK.TRANS64.TRYWAIT P1, [UR6+0x29830], R6 ;  /* 0x02983006ff0075a7 */ /* 0x0000620008020146 */
[----:B------:R-:W-:Y:S05]  /*61e0*/  @!P0 BRA `(.L_x_973) ;  /* 0x0000000000048947 */ /* 0x000fea0003800000 */
[----:B------:R-:W-:Y:S01]  /*61f0*/  BPT.TRAP 0x1 ;  /* 0x000000040000795c */ /* 0x000fe20000300000 */
.L_x_973:
[----:B-1----:R-:W-:Y:S05]  /*6200*/  @P1 BRA `(.L_x_971) ;  /* 0x0000000000081947 */ /* 0x002fea0003800000 */
[----:B------:R-:W1:Y:S02]  /*6210*/  SYNCS.PHASECHK.TRANS64.TRYWAIT P1, [UR6+0x29830], R6 ;  /* 0x02983006ff0075a7 */ /* 0x000e640008020146 */
[----:B-1----:R-:W-:Y:S05]  /*6220*/  @!P1 BRA `(.L_x_974) ;  /* 0x0000012c00e09947 */ /* 0x002fea0003800000 */
.L_x_971:
[----:B-1----:R-:W1:Y:S01]  /*6230*/  S2R R7, SR_TID.X ;  /* 0x0000000000077919 */ /* 0x002e620000002100 */
[----:B------:R-:W-:Y:S01]  /*6240*/  UIMAD UR58, UR56, 0x780, UR48 ;  /* 0x00000780383a78a4 */ /* 0x000fe2000f8e0230 */
[----:B------:R-:W-:Y:S01]  /*6250*/  UMOV UR27, 0x80000020 ;  /* 0x80000020001b7882 */ /* 0x000fe20000000000 */
[----:B------:R-:W-:Y:S02]  /*6260*/  UMOV UR28, UR24 ;  /* 0x00000018001c7c82 */ /* 0x000fe40008000000 */
[----:B------:R-:W-:Y:S01]  /*6270*/  UIADD3 UR30, UR58, 0x80, URZ ;  /* 0x000000803a1e7890 */ /* 0x000fe2000fffe03f */
[----:B------:R-:W-:Y:S02]  /*6280*/  UMOV UR29, UR25 ;  /* 0x00000019001d7c82 */ /* 0x000fe40008000000 */
[----:B------:R-:W-:Y:S01]  /*6290*/  UMOV UR26, UR58 ;  /* 0x0000003a001a7c82 */ /* 0x000fe20008000000 */
[----:B------:R-:W-:Y:S01]  /*62a0*/  UMOV UR31, 0x80000020 ;  /* 0x80000020001f7882 */ /* 0x000fe20000000000 */
[----:B------:R-:W-:Y:S01]  /*62b0*/  UIADD3 UR34, UR58, 0x100, URZ ;  /* 0x000001003a227890 */ /* 0x000fe2000fffe03f */
[----:B------:R-:W-:Y:S01]  /*62c0*/  UMOV UR32, UR24 ;  /* 0x0000001800207c82 */ /* 0x000fe20008000000 */
[----:B------:R-:W-:Y:S01]  /*62d0*/  UMOV UR33, UR25 ;  /* 0x0000001900217c82 */ /* 0x000fe20008000000 */
[----:B------:R-:W-:Y:S01]  /*62e0*/  UMOV UR35, 0x80000020 ;  /* 0x8000002000237882 */ /* 0x000fe20000000000 */
[----:B------:R-:W-:Y:S01]  /*62f0*/  UIADD3 UR6, UR58, 0x200, URZ ;  /* 0x000002003a067890 */ /* 0x000fe2000fffe03f */
        /* <DEDUP_REMOVED lines=9> */
[----:B-1----:R-:W-:-:S05]  /*6390*/  SHF.R.U32.HI R7, RZ, 0x7, R7 ;  /* 0x00000007ff077819 */ /* 0x002fca0000011607 */
        /* <DEDUP_REMOVED lines=165> */
.L_x_976:
[----:B------:R-:W-:Y:S01]  /*6df0*/  ULEA UR6, UR49, UR41, 0x3 ;  /* 0x0000002931067291 */ /* 0x000fe2000f8e183f */
[----:B------:R-:W-:-:S05]  /*6e00*/  IMAD.U32 R6, RZ, RZ, UR45 ;  /* 0x0000002dff067e24 */ /* 0x000fca000f8e00ff */
[----:B------:R-:W-:-:S04]  /*6e10*/  SHF.L.U32 R6, R6, 0x1f, RZ ;  /* 0x0000001f06067819 */ /* 0x000fc800000006ff */
[----:B------:R0:W1:Y:S01]  /*6e20*/  SYNCS.PHASECHK.TRANS64.TRYWAIT P1, [UR6+0x29850], R6 ;  /* 0x02985006ff0075a7 */ /* 0x0000620008020146 */
[----:B------:R-:W-:Y:S05]  /*6e30*/  @!P0 BRA `(.L_x_977) ;  /* 0x0000000000048947 */ /* 0x000fea0003800000 */
[----:B------:R-:W-:Y:S01]  /*6e40*/  BPT.TRAP 0x1 ;  /* 0x000000040000795c */ /* 0x000fe20000300000 */
.L_x_977:
[----:B-1----:R-:W-:Y:S05]  /*6e50*/  @P1 BRA `(.L_x_975) ;  /* 0x0000000000081947 */ /* 0x002fea0003800000 */
[----:B------:R-:W1:Y:S02]  /*6e60*/  SYNCS.PHASECHK.TRANS64.TRYWAIT P1, [UR6+0x29850], R6 ;  /* 0x02985006ff0075a7 */ /* 0x000e640008020146 */
[----:B-1----:R-:W-:Y:S05]  /*6e70*/  @!P1 BRA `(.L_x_978) ;  /* 0x0000012000e49947 */ /* 0x002fea0003800000 */
.L_x_975:
[----:B------:R-:W-:Y:S01]  /*6e80*/  UIADD3 UR6, UR41, 0x400, URZ ;  /* 0x0000040029067890 */ /* 0x000fe2000fffe03f */
[----:B------:R-:W-:Y:S01]  /*6e90*/  WARPGROUP.ARRIVE ;  /* 0x00000000000079c5 */ /* 0x000fe20000000000 */
[----:B------:R-:W-:-:S05]  /*6ea0*/  UMOV UR7, 0xc0000010 ;  /* 0xc000001000077882 */ /* 0x000fca0000000000 */
[----:B------:R-:W2:Y:S01]  /*6eb0*/  S2R R10, SR_TID.X ;  /* 0x00000000000a7919 */ /* 0x000ea20000002100 */
[----:B------:R-:W-:Y:S01]  /*6ec0*/  USHF.R.U32.HI UR6, URZ, 0x4, UR6 ;  /* 0x000000043f067899 */ /* 0x000fe20008011606 */
[----:B------:R-:W-:Y:S01]  /*6ed0*/  PLOP3.LUT P1, PT, PT, PT, UP0, 0x80, 0x0 ;  /* 0x000000000000781c */ /* 0x000fe20003f2f008 */
[----:B------:R-:W-:Y:S01]  /*6ee0*/  VIADD R9, R18, UR36 ;  /* 0x0000002412097c36 */ /* 0x000fe20008000000 */
[----:B------:R-:W-:Y:S01]  /*6ef0*/  PLOP3.LUT P2, PT, PT, PT, UP0, 0x80, 0x0 ;  /* 0x000000000000781c */ /* 0x000fe20003f4f008 */
[----:B------:R-:W-:Y:S01]  /*6f00*/  ULOP3.LUT UR6, UR6, 0x3fff, URZ, 0xc0, !UPT ;  /* 0x00003fff06067892 */ /* 0x000fe2000f8ec03f */
[----:B-1----:R-:W-:Y:S01]  /*6f10*/  IMAD.U32 R7, RZ, RZ, UR56 ;  /* 0x00000038ff077e24 */ /* 0x002fe2000f8e00ff */
[----:B0-----:R-:W0:Y:S01]  /*6f20*/  LDC R6, c[0x0][0x288] ;  /* 0x0000a200ff067b82 */ /* 0x001e220000000800 */
[----:B------:R-:W-:Y:S01]  /*6f30*/  IMAD R197, R3, -0xa0, RZ ;  /* 0xffffff6003c57824 */ /* 0x000fe200078e02ff */
[----:B------:R-:W-:-:S04]  /*6f40*/  ULOP3.LUT UR6, UR6, 0x10000, URZ, 0xfc, !UPT ;  /* 0x0001000006067892 */ /* 0x000fc8000f8efc3f */
[----:B------:R-:W-:-:S07]  /*6f50*/  UIMAD UR10, UR49, 0x500, UR6 ;  /* 0x00000500310a78a4 */ /* 0x000fce000f8e0206 */
[----:B------:R-:W-:Y:S02]  /*6f60*/  UMOV UR6, UR10 ;  /* 0x0000000a00067c82 */ /* 0x000fe40008000000 */
[----:B------:R-:W-:Y:S01]  /*6f70*/  QGMMA.64x128x32.F32.E4M3.E4M3 R24, R184, gdesc[UR4], R24, gsb0 ;  /* 0x01e00004b8187df3 */ /* 0x000fe20008000818 */
[----:B------:R-:W-:Y:S01]  /*6f80*/  UIADD3 UR6, UR10, 0x100, URZ ;  /* 0x000001000a067890 */ /* 0x000fe2000fffe03f */
[----:B------:R-:W-:Y:S01]  /*6f90*/  UMOV UR7, 0xc0000010 ;  /* 0xc000001000077882 */ /* 0x000fe20000000000 */
[----:B--2---:R-:W-:Y:S02]  /*6fa0*/  LOP3.LUT P3, RZ, R10, 0x7f, RZ, 0xc0, !PT ;  /* 0x0000007f0aff7812 */ /* 0x004fe4000786c0ff */
[----:B------:R-:W-:-:S04]  /*6fb0*/  SHF.R.U32.HI R10, RZ, 0x7, R10 ;  /* 0x00000007ff0a7819 */ /* 0x000fc8000001160a */
[----:B------:R-:W-:-:S07]  /*6fc0*/  IADD3 R11, -R10, 0xb, RZ ;  /* 0x0000000b0a0b7810 */ /* 0x000fce0007ffe1ff */
[----:B------:R-:W-:-:S05]  /*6fd0*/  @!P3 LEA R7, R7, UR41, 0x3 ;  /* 0x000000290707bc11 */ /* 0x000fca000f8e18ff */
[----:B------:R-:W-:-:S05]  /*6fe0*/  @!P3 VIADD R7, R7, 0x29840 ;  /* 0x000298400707b836 */ /* 0x000fca0000000000 */
[----:B------:R-:W-:Y:S01]  /*6ff0*/  @!P3 PRMT R7, RZ, 0x654, R7 ;  /* 0x00000654ff07b816 */ /* 0x000fe20000000007 */
        /* <DEDUP_REMOVED lines=18> */
[----:B------:R-:W-:Y:S01]  /*7120*/  @UP0 ULDC UR6, c[0x0][0x44c] ;  /* 0x0001130000060ab9 */ /* 0x000fe20000000800 */
[----:B------:R-:W-:Y:S01]  /*7130*/  @UP0 ULDC UR7, c[0x0][0x450] ;  /* 0x0001140000070ab9 */ /* 0x000fe20000000800 */
[----:B------:R-:W-:Y:S01]  /*7140*/  @P1 IMAD.HI.U32 R8, R9, UR6, RZ ;  /* 0x0000000609081c27 */ /* 0x000fe2000f8e00ff */
[----:B------:R-:W-:Y:S01]  /*7150*/  PLOP3.LUT P1, PT, PT, PT, UP1, 0x40, 0x0 ;  /* 0x000000000000781c */ /* 0x000fe20003f2e818 */
[----:B------:R-:W-:-:S03]  /*7160*/  ULOP3.LUT UR6, URZ, UR53, URZ, 0x33, !UPT ;  /* 0x000000353f067292 */ /* 0x000fc6000f8e333f */
[----:B------:R-:W-:Y:S01]  /*7170*/  @P2 SHF.R.U32.HI R9, RZ, UR7, R8 ;  /* 0x00000007ff092c19 */ /* 0x000fe20008011608 */
[----:B------:R-:W-:-:S04]  /*7180*/  VIADD R8, R197, 0x1 ;  /* 0x00000001c5087836 */ /* 0x000fc80000000000 */
[----:B------:R-:W1:Y:S01]  /*7190*/  SHFL.IDX PT, R13, R9, RZ, 0x1c1f ;  /* 0x001c1fff090d7589 */ /* 0x000e6200000e0000 */
[----:B------:R-:W-:Y:S02]  /*71a0*/  WARPGROUP.DEPBAR.LE gsb0, 0x0 ;  /* 0x00008000000079c5 */ /* 0x000fe40000010000 */
[----:B------:R2:W-:Y:S06]  /*71b0*/  BAR.ARV R11, 0x100 ;  /* 0x0004000b0000751d */ /* 0x0005ec0000002000 */
[----:B------:R3:W-:Y:S02]  /*71c0*/  @!P3 SYNCS.ARRIVE.TRANS64.RED.A1T0 RZ, [R7+URZ], RZ ;  /* 0x000000ff07ffb9a7 */ /* 0x0007e4000810043f */
[----:B---3--:R-:W-:-:S05]  /*71d0*/  IMAD R7, R17, -0x2, R8 ;  /* 0xfffffffe11077824 */ /* 0x008fca00078e0208 */
[C---:B0-----:R-:W-:Y:S01]  /*71e0*/  IADD3 R8, R7.reuse, -R6, R16 ;  /* 0x8000000607087210 */ /* 0x041fe20007ffe010 */
[----:B------:R-:W-:-:S04]  /*71f0*/  VIADD R7, R7, 0xffffffff ;  /* 0xffffffff07077836 */ /* 0x000fc80000000000 */
[C---:B------:R-:W-:Y:S02]  /*7200*/  VIADD R10, R8.reuse, UR54 ;  /* 0x00000036080a7c36 */ /* 0x040fe40008000000 */
[----:B------:R-:W-:Y:S02]  /*7210*/  VIADD R8, R8, UR6 ;  /* 0x0000000608087c36 */ /* 0x000fe40008000000 */
[--C-:B-1----:R-:W-:Y:S02]  /*7220*/  IMAD.IADD R12, R10, 0x1, R13.reuse ;  /* 0x000000010a0c7824 */ /* 0x102fe400078e020d */
[----:B--2---:R-:W-:Y:S01]  /*7230*/  IMAD.IADD R11, R8, 0x1, R13 ;  /* 0x00000001080b7824 */ /* 0x004fe200078e020d */
[----:B------:R-:W-:Y:S06]  /*7240*/  @P1 BRA `(.L_x_979) ;  /* 0x0000000000541947 */ /* 0x000fec0003800000 */
[----:B------:R-:W-:Y:S01]  /*7250*/  IADD3 R13, R16, -R6, R13 ;  /* 0x80000006100d7210 */ /* 0x000fe20007ffe00d */
[----:B------:R-:W-:Y:S03]  /*7260*/  BSSY B0, `(.L_x_980) ;  /* 0x0000010000007945 */ /* 0x000fe60003800000 */
[----:B------:R-:W-:-:S13]  /*7270*/  ISETP.GT.AND P1, PT, R13, -0x1, PT ;  /* 0xffffffff0d00780c */ /* 0x000fda0003f24270 */
[----:B------:R-:W-:Y:S05]  /*7280*/  @P1 BRA `(.L_x_981) ;  /* 0x0000000000201947 */ /* 0x000fea0003800000 */
[----:B------:R-:W-:Y:S01]  /*7290*/  IMAD.U32 R20, RZ, RZ, UR52 ;  /* 0x00000034ff147e24 */ /* 0x000fe2000f8e00ff */
[----:B------:R-:W-:-:S04]  /*72a0*/  LOP3.LUT R13, RZ, R13, RZ, 0x33, !PT ;  /* 0x0000000dff0d7212 */ /* 0x000fc800078e33ff */
[----:B------:R-:W-:-:S13]  /*72b0*/  ISETP.NE.AND P1, PT, R20, 0x1, PT ;  /* 0x000000011400780c */ /* 0x000fda0003f25270 */
[----:B------:R-:W0:Y:S02]  /*72c0*/  @P1 LDC.64 R14, c[0x0][0x9e8] ;  /* 0x00027a00ff0e1b82 */ /* 0x000e240000000a00 */
[----:B0-----:R-:W-:-:S05]  /*72d0*/  @P1 IMAD.HI.U32 R14, R13, R14, RZ ;  /* 0x0000000e0d0e1227 */ /* 0x001fca00078e00ff */
[----:B------:R-:W-:-:S04]  /*72e0*/  @P1 SHF.R.U32.HI R13, RZ, R15, R14 ;  /* 0x0000000fff0d1219 */ /* 0x000fc8000001160e */
[----:B------:R-:W-:Y:S01]  /*72f0*/  LOP3.LUT R13, RZ, R13, RZ, 0x33, !PT ;  /* 0x0000000dff0d7212 */ /* 0x000fe200078e33ff */
[----:B------:R-:W-:Y:S06]  /*7300*/  BRA `(.L_x_982) ;  /* 0x0000000000147947 */ /* 0x000fec0003800000 */
.L_x_981:
[----:B------:R-:W-:-:S05]  /*7310*/  IMAD.U32 R20, RZ, RZ, UR52 ;  /* 0x00000034ff147e24 */ /* 0x000fca000f8e00ff */
[----:B------:R-:W-:-:S13]  /*7320*/  ISETP.NE.AND P1, PT, R20, 0x1, PT ;  /* 0x000000011400780c */ /* 0x000fda0003f25270 */
[----:B------:R-:W0:Y:S02]  /*7330*/  @P1 LDC.64 R14, c[0x0][0x9e8] ;  /* 0x00027a00ff0e1b82 */ /* 0x000e240000000a00 */
[----:B0-----:R-:W-:-:S05]  /*7340*/  @P1 IMAD.HI.U32 R14, R13, R14, RZ ;  /* 0x0000000e0d0e1227 */ /* 0x001fca00078e00ff */
[----:B------:R-:W-:-:S07]  /*7350*/  @P1 SHF.R.U32.HI R13, RZ, R15, R14 ;  /* 0x0000000fff0d1219 */ /* 0x000fce000001160e */
.L_x_982:
[----:B------:R-:W-:Y:S05]  /*7360*/  BSYNC B0 ;  /* 0x0000000000007941 */ /* 0x000fea0003800000 */
.L_x_980:
[----:B------:R-:W-:-:S05]  /*7370*/  IMAD R13, R13, R20, R7 ;  /* 0x000000140d0d7224 */ /* 0x000fca00078e0207 */
[----:B------:R-:W-:Y:S02]  /*7380*/  VIADDMNMX R12, R13, R20, R12, PT ;  /* 0x000000140d0c7246 */ /* 0x000fe4000380010c */
[----:B------:R-:W-:-:S07]  /*7390*/  VIMNMX R11, R11, R13, !PT ;  /* 0x0000000d0b0b7248 */ /* 0x000fce0007fe0100 */
.L_x_979:
[C---:B------:R-:W-:Y:S01]  /*73a0*/  ISETP.GE.AND P1, PT, R197.reuse, 0x2, PT ;  /* 0x00000002c500780c */ /* 0x040fe20003f26270 */
[----:B------:R-:W0:Y:S01]  /*73b0*/  SHFL.IDX PT, R9, R9, 0x1, 0x1c1f ;  /* 0x003c1f0009097f89 */ /* 0x000e2200000e0000 */
        /* <DEDUP_REMOVED lines=11> */
[----:B------:R-:W-:Y:S01]  /*7470*/  ISETP.GE.AND P3, PT, R197, 0x11, PT ;  /* 0x00000011c500780c */ /* 0x000fe20003f66270 */
[----:B0-----:R-:W-:Y:S01]  /*7480*/  IMAD.IADD R10, R10, 0x1, R9 ;  /* 0x000000010a0a7824 */ /* 0x001fe200078e0209 */
        /* <DEDUP_REMOVED lines=45> */
[----:B------:R-:W-:Y:S02]  /*7760*/  ISETP.LT.OR P2, PT, R12, 0x31, P2 ;  /* 0x000000310c00780c */ /* 0x000fe40001741670 */
        /* <DEDUP_REMOVED lines=131> */
[----:B------:R-:W-:-:S04]  /*7fa0*/  ISETP.GE.AND P6, PT, R197, 0x9a, PT ;  /* 0x0000009ac500780c */ /* 0x000fc80003fc6270 */
[----:B------:R-:W-:Y:S02]  /*7fb0*/  P2R R152, PR, RZ, 0x40 ;  /* 0x00000040ff987803 */ /* 0x000fe40000000000 */
[----:B------:R-:W-:Y:S01]  /*7fc0*/  ISETP.GT.AND P6, PT, R11, 0x99, !P6 ;  /* 0x000000990b00780c */ /* 0x000fe200077c4270 */
[----:B------:R-:W-:-:S03]  /*7fd0*/  IMAD.IADD R11, R8, 0x1, R9 ;  /* 0x00000001080b7824 */ /* 0x000fc600078e0209 */
[----:B------:R-:W-:-:S04]  /*7fe0*/  ISETP.LT.OR P6, PT, R12, 0x9a, P6 ;  /* 0x0000009a0c00780c */ /* 0x000fc800037c1670 */
[----:B------:R-:W-:Y:S02]  /*7ff0*/  FSEL R101, R101, -INF , !P6 ;  /* 0xff80000065657808 */ /* 0x000fe40007000000 */
[----:B------:R-:W-:-:S13]  /*8000*/  PLOP3.LUT P6, PT, PT, PT, UP1, 0x40, 0x0 ;  /* 0x000000000000781c */ /* 0x000fda0003fce818 */
[----:B------:R-:W-:Y:S05]  /*8010*/  @P6 BRA `(.L_x_983) ;  /* 0x0000000000546947 */ /* 0x000fea0003800000 */
        /* <DEDUP_REMOVED lines=12> */
.L_x_985:
[----:B------:R-:W-:-:S05]  /*80e0*/  IMAD.U32 R207, RZ, RZ, UR52 ;  /* 0x00000034ffcf7e24 */ /* 0x000fca000f8e00ff */
[----:B------:R-:W-:-:S13]  /*80f0*/  ISETP.NE.AND P6, PT, R207, 0x1, PT ;  /* 0x00000001cf00780c */ /* 0x000fda0003fc5270 */
[----:B------:R-:W0:Y:S02]  /*8100*/  @P6 LDC.64 R8, c[0x0][0x9e8] ;  /* 0x00027a00ff086b82 */ /* 0x000e240000000a00 */
[----:B0-----:R-:W-:-:S05]  /*8110*/  @P6 IMAD.HI.U32 R8, R12, R8, RZ ;  /* 0x000000080c086227 */ /* 0x001fca00078e00ff */
[----:B------:R-:W-:-:S07]  /*8120*/  @P6 SHF.R.U32.HI R12, RZ, R9, R8 ;  /* 0x00000009ff0c6219 */ /* 0x000fce0000011608 */
.L_x_986:
[----:B------:R-:W-:Y:S05]  /*8130*/  BSYNC B0 ;  /* 0x0000000000007941 */ /* 0x000fea0003800000 */
.L_x_984:
[----:B------:R-:W-:-:S05]  /*8140*/  IMAD R7, R12, R207, R7 ;  /* 0x000000cf0c077224 */ /* 0x000fca00078e0207 */
[----:B------:R-:W-:Y:S02]  /*8150*/  VIADDMNMX R10, R7, R207, R10, PT ;  /* 0x000000cf070a7246 */ /* 0x000fe4000380010a */
[----:B------:R-:W-:-:S07]  /*8160*/  VIMNMX R11, R11, R7, !PT ;  /* 0x000000070b0b7248 */ /* 0x000fce0007fe0100 */
.L_x_983:
[----:B------:R-:W-:Y:S02]  /*8170*/  ISETP.GT.AND P1, PT, R11, 0x20, !P1 ;  /* 0x000000200b00780c */ /* 0x000fe40004f24270 */
[----:B------:R-:W-:Y:S02]  /*8180*/  ISETP.NE.AND P6, PT, R205, RZ, PT ;  /* 0x000000ffcd00720c */ /* 0x000fe40003fc5270 */
        /* <DEDUP_REMOVED lines=73> */
[----:B------:R-:W-:Y:S02]  /*8620*/  ISETP.GT.AND P1, PT, R11, 0x49, !P6 ;  /* 0x000000490b00780c */ /* 0x000fe40007724270 */
[----:B------:R-:W-:Y:S02]  /*8630*/  ISETP.NE.AND P6, PT, R206, RZ, PT ;  /* 0x000000ffce00720c */ /* 0x000fe40003fc5270 */
        /* <DEDUP_REMOVED lines=22> */
[----:B------:R-:W-:Y:S01]  /*87a0*/  ISETP.GT.AND P2, PT, R11, 0x89, !P2 ;  /* 0x000000890b00780c */ /* 0x000fe20005744270 */
[----:B------:R-:W0:Y:S01]  /*87b0*/  SHFL.BFLY PT, R7, R8, 0x2, 0x1f ;  /* 0x0c401f0008077f89 */ /* 0x000e2200000e0000 */
[----:B------:R-:W-:Y:S02]  /*87c0*/  FSEL R134, R134, -INF , !P1 ;  /* 0xff80000086867808 */ /* 0x000fe40004800000 */
[----:B------:R-:W-:-:S02]  /*87d0*/  ISETP.NE.AND P1, PT, R175, RZ, PT ;  /* 0x000000ffaf00720c */ /* 0x000fc40003f25270 */
[C---:B------:R-:W-:Y:S02]  /*87e0*/  ISETP.LT.OR P2, PT, R10.reuse, 0x8a, P2 ;  /* 0x0000008a0a00780c */ /* 0x040fe40001741670 */
[C---:B------:R-:W-:Y:S02]  /*87f0*/  ISETP.GT.AND P1, PT, R11.reuse, 0x59, !P1 ;  /* 0x000000590b00780c */ /* 0x040fe40004f24270 */
[----:B------:R-:W-:Y:S02]  /*8800*/  ISETP.GT.AND P3, PT, R11, 0x90, !P3 ;  /* 0x000000900b00780c */ /* 0x000fe40005f64270 */
[----:B------:R-:W-:Y:S02]  /*8810*/  ISETP.LT.OR P1, PT, R10, 0x5a, P1 ;  /* 0x0000005a0a00780c */ /* 0x000fe40000f21670 */
[----:B------:R-:W-:Y:S02]  /*8820*/  FSEL R95, R95, -INF , !P2 ;  /* 0xff8000005f5f7808 */ /* 0x000fe40005000000 */
[----:B------:R-:W-:-:S02]  /*8830*/  FSEL R135, R135, -INF , !P1 ;  /* 0xff80000087877808 */ /* 0x000fc40004800000 */
[----:B------:R-:W-:Y:S02]  /*8840*/  ISETP.NE.AND P1, PT, R174, RZ, PT ;  /* 0x000000ffae00720c */ /* 0x000fe40003f25270 */
[C---:B------:R-:W-:Y:S02]  /*8850*/  ISETP.GT.AND P4, PT, R11.reuse, 0x91, !P4 ;  /* 0x000000910b00780c */ /* 0x040fe40006784270 */
[----:B------:R-:W-:Y:S02]  /*8860*/  ISETP.GT.AND P1, PT, R11, 0x60, !P1 ;  /* 0x000000600b00780c */ /* 0x000fe40004f24270 */
[C---:B------:R-:W-:Y:S02]  /*8870*/  ISETP.LT.OR P3, PT, R10.reuse, 0x91, P3 ;  /* 0x000000910a00780c */ /* 0x040fe40001f61670 */
[----:B------:R-:W-:Y:S02]  /*8880*/  ISETP.LT.OR P1, PT, R10, 0x61, P1 ;  /* 0x000000610a00780c */ /* 0x000fe40000f21670 */
[----:B0-----:R-:W-:-:S02]  /*8890*/  FMNMX.FTZ R9, R8, R7, !PT ;  /* 0x0000000708097209 */ /* 0x001fc40007810000 */
[----:B------:R-:W-:Y:S02]  /*88a0*/  FSEL R106, R106, -INF , !P1 ;  /* 0xff8000006a6a7808 */ /* 0x000fe40004800000 */
[----:B------:R-:W-:Y:S01]  /*88b0*/  ISETP.NE.AND P1, PT, R173, RZ, PT ;  /* 0x000000ffad00720c */ /* 0x000fe20003f25270 */
[----:B------:R-:W0:Y:S01]  /*88c0*/  SHFL.BFLY PT, R12, R9, 0x1, 0x1f ;  /* 0x0c201f00090c7f89 */ /* 0x000e2200000e0000 */
[C---:B------:R-:W-:Y:S02]  /*88d0*/  ISETP.GT.AND P5, PT, R11.reuse, 0x98, !P5 ;  /* 0x000000980b00780c */ /* 0x040fe40006fa4270 */
[----:B------:R-:W-:Y:S02]  /*88e0*/  ISETP.GT.AND P1, PT, R11, 0x61, !P1 ;  /* 0x000000610b00780c */ /* 0x000fe40004f24270 */
[C---:B------:R-:W-:Y:S02]  /*88f0*/  ISETP.LT.OR P4, PT, R10.reuse, 0x92, P4 ;  /* 0x000000920a00780c */ /* 0x040fe40002781670 */
[----:B------:R-:W-:-:S02]  /*8900*/  ISETP.LT.OR P1, PT, R10, 0x62, P1 ;  /* 0x000000620a00780c */ /* 0x000fc40000f21670 */
[----:B------:R-:W-:Y:S02]  /*8910*/  FSEL R98, R98, -INF , !P3 ;  /* 0xff80000062627808 */ /* 0x000fe40005800000 */
[----:B------:R-:W-:Y:S02]  /*8920*/  FSEL R107, R107, -INF , !P1 ;  /* 0xff8000006b6b7808 */ /* 0x000fe40004800000 */
[----:B------:R-:W-:Y:S02]  /*8930*/  ISETP.NE.AND P1, PT, R172, RZ, PT ;  /* 0x000000ffac00720c */ /* 0x000fe40003f25270 */
[----:B------:R-:W-:Y:S02]  /*8940*/  ISETP.LT.OR P5, PT, R10, 0x99, P5 ;  /* 0x000000990a00780c */ /* 0x000fe40002fa1670 */
[----:B------:R-:W-:Y:S02]  /*8950*/  ISETP.GT.AND P1, PT, R11, 0x68, !P1 ;  /* 0x000000680b00780c */ /* 0x000fe40004f24270 */
[----:B------:R-:W-:-:S02]  /*8960*/  FSEL R99, R99, -INF , !P4 ;  /* 0xff80000063637808 */ /* 0x000fc40006000000 */
[----:B------:R-:W-:Y:S02]  /*8970*/  ISETP.LT.OR P1, PT, R10, 0x69, P1 ;  /* 0x000000690a00780c */ /* 0x000fe40000f21670 */
[----:B------:R-:W-:Y:S02]  /*8980*/  FSEL R102, R102, -INF , !P5 ;  /* 0xff80000066667808 */ /* 0x000fe40006800000 */
[----:B------:R-:W-:Y:S02]  /*8990*/  FSEL R110, R110, -INF , !P1 ;  /* 0xff8000006e6e7808 */ /* 0x000fe40004800000 */
[----:B------:R-:W-:Y:S02]  /*89a0*/  ISETP.NE.AND P1, PT, R171, RZ, PT ;  /* 0x000000ffab00720c */ /* 0x000fe40003f25270 */
[----:B0-----:R-:W-:Y:S02]  /*89b0*/  FMNMX.FTZ R7, R9, R12, !PT ;  /* 0x0000000c09077209 */ /* 0x001fe40007810000 */
        /* <DEDUP_REMOVED lines=59> */
[C---:B------:R-:W-:Y:S02]  /*8d70*/  ISETP.GT.AND P1, PT, R11.reuse, RZ, !P6 ;  /* 0x000000ff0b00720c */ /* 0x040fe40007724270 */
[----:B------:R-:W-:Y:S01]  /*8d80*/  ISETP.NE.AND P6, PT, R152, RZ, PT ;  /* 0x000000ff9800720c */ /* 0x000fe20003fc5270 */
[----:B------:R-:W-:Y:S01]  /*8d90*/  IMAD.U32 R152, RZ, RZ, UR37 ;  /* 0x00000025ff987e24 */ /* 0x000fe2000f8e00ff */
[----:B------:R-:W-:Y:S02]  /*8da0*/  ISETP.LT.OR P1, PT, R10, 0x1, P1 ;  /* 0x000000010a00780c */ /* 0x000fe40000f21670 */
[----:B------:R-:W-:Y:S01]  /*8db0*/  ISETP.GT.AND P2, PT, R11, 0x99, !P6 ;  /* 0x000000990b00780c */ /* 0x000fe20007744270 */
[----:B------:R-:W-:-:S01]  /*8dc0*/  FFMA.FTZ R152, R7, R152, -8 ;  /* 0xc100000007987423 */ /* 0x000fc20000010098 */
[----:B------:R-:W-:-:S02]  /*8dd0*/  FSEL R169, R154, -INF , !P1 ;  /* 0xff8000009aa97808 */ /* 0x000fc40004800000 */
[----:B------:R-:W-:Y:S02]  /*8de0*/  FSETP.NEU.FTZ.AND P1, PT, R7, -INF , PT ;  /* 0xff8000000700780b */ /* 0x000fe40003f3d000 */
[----:B------:R-:W-:Y:S02]  /*8df0*/  FMNMX.FTZ R154, R169, R0, !PT ;  /* 0x00000000a99a7209 */ /* 0x000fe40007810000 */
[----:B------:R-:W-:Y:S02]  /*8e00*/  FSEL R152, R152, RZ, P1 ;  /* 0x000000ff98987208 */ /* 0x000fe40000800000 */
[----:B------:R-:W-:-:S03]  /*8e10*/  ISETP.LT.OR P2, PT, R10, 0x9a, P2 ;  /* 0x0000009a0a00780c */ /* 0x000fc60001741670 */
[--C-:B------:R-:W-:Y:S01]  /*8e20*/  FFMA.FTZ R9, R153, UR37, -R152.reuse ;  /* 0x0000002599097c23 */ /* 0x100fe20008010898 */
[----:B------:R-:W-:Y:S01]  /*8e30*/  FMNMX.FTZ R153, R155, R154, !PT ;  /* 0x0000009a9b997209 */ /* 0x000fe20007810000 */
[--C-:B------:R-:W-:Y:S01]  /*8e40*/  FFMA.FTZ R12, R156, UR37, -R152.reuse ;  /* 0x000000259c0c7c23 */ /* 0x100fe20008010898 */
[----:B------:R-:W-:-:S01]  /*8e50*/  FFMA.FTZ R156, R105, UR37, -R152 ;  /* 0x00000025699c7c23 */ /* 0x000fc20008010898 */
[--C-:B------:R-:W-:Y:S01]  /*8e60*/  FFMA.FTZ R10, R109, UR37, -R152.reuse ;  /* 0x000000256d0a7c23 */ /* 0x100fe20008010898 */
[----:B------:R-:W-:Y:S01]  /*8e70*/  FMNMX.FTZ R154, R158, R153, !PT ;  /* 0x000000999e9a7209 */ /* 0x000fe20007810000 */
[--C-:B------:R-:W-:Y:S01]  /*8e80*/  FFMA.FTZ R8, R13, UR37, -R152.reuse ;  /* 0x000000250d087c23 */ /* 0x100fe20008010898 */
[----:B------:R-:W-:Y:S01]  /*8e90*/  FSEL R103, R103, -INF , !P2 ;  /* 0xff80000067677808 */ /* 0x000fe20005000000 */
[----:B------:R0:W-:Y:S01]  /*8ea0*/  MUFU.EX2 R11, R156 ;  /* 0x0000009c000b7308 */ /* 0x0001e20000000800 */
        /* <DEDUP_REMOVED lines=9> */
[--C-:B0-----:R-:W-:Y:S01]  /*8f40*/  FFMA.FTZ R156, R112, UR37, -R152.reuse ;  /* 0x00000025709c7c23 */ /* 0x101fe20008010898 */
        /* <DEDUP_REMOVED lines=31> */
[----:B------:R-:W-:Y:S01]  /*9140*/  FFMA.FTZ R100, R100, UR37, -R152 ;  /* 0x0000002564647c23 */ /* 0x000fe20008010898 */
        /* <DEDUP_REMOVED lines=31> */
[----:B------:R-:W-:Y:S01]  /*9340*/  FMNMX.FTZ R154, R94, R105, !PT ;  /* 0x000000695e9a7209 */ /* 0x000fe20007810000 */
[----:B------:R-:W-:-:S03]  /*9350*/  FFMA.FTZ R105, R108, UR37, -R152 ;  /* 0x000000256c697c23 */ /* 0x000fc60008010898 */
[----:B------:R-:W-:Y:S02]  /*9360*/  FMNMX.FTZ R153, R95, R154, !PT ;  /* 0x0000009a5f997209 */ /* 0x000fe40007810000 */
[----:B------:R-:W-:Y:S02]  /*9370*/  MUFU.EX2 R141, R141 ;  /* 0x0000008d008d7308 */ /* 0x000fe40000000800 */
[----:B------:R-:W-:-:S04]  /*9380*/  FMNMX.FTZ R108, R98, R153, !PT ;  /* 0x00000099626c7209 */ /* 0x000fc80007810000 */
[----:B------:R-:W-:Y:S02]  /*9390*/  FMNMX.FTZ R109, R99, R108, !PT ;  /* 0x0000006c636d7209 */ /* 0x000fe40007810000 */
[----:B------:R-:W-:Y:S02]  /*93a0*/  MUFU.EX2 R144, R144 ;  /* 0x0000009000907308 */ /* 0x000fe40000000800 */
[----:B------:R-:W-:Y:S01]  /*93b0*/  FMNMX.FTZ R108, R102, R109, !PT ;  /* 0x0000006d666c7209 */ /* 0x000fe20007810000 */
[--C-:B------:R-:W-:Y:S01]  /*93c0*/  FFMA.FTZ R109, R113, UR37, -R152.reuse ;  /* 0x00000025716d7c23 */ /* 0x100fe20008010898 */
[----:B------:R-:W-:-:S02]  /*93d0*/  FFMA.FTZ R113, R117, UR37, -R152 ;  /* 0x0000002575717c23 */ /* 0x000fc40008010898 */
[----:B------:R-:W-:Y:S02]  /*93e0*/  FMNMX.FTZ R153, R103, R108, !PT ;  /* 0x0000006c67997209 */ /* 0x000fe40007810000 */
[----:B------:R0:W-:Y:S03]  /*93f0*/  MUFU.EX2 R108, R156 ;  /* 0x0000009c006c7308 */ /* 0x0001e60000000800 */
[----:B------:R-:W1:Y:S05]  /*9400*/  SHFL.BFLY PT, R154, R153, 0x2, 0x1f ;  /* 0x0c401f00999a7f89 */ /* 0x000e6a00000e0000 */
[----:B------:R-:W-:Y:S01]  /*9410*/  MUFU.EX2 R145, R145 ;  /* 0x0000009100917308 */ /* 0x000fe20000000800 */
[----:B0-----:R-:W-:-:S01]  /*9420*/  FFMA.FTZ R156, R101, UR37, -R152 ;  /* 0x00000025659c7c23 */ /* 0x001fc20008010898 */
[----:B------:R-:W-:-:S05]  /*9430*/  FSEL R101, R7, RZ, P1 ;  /* 0x000000ff07657208 */ /* 0x000fca0000800000 */
[----:B------:R-:W-:Y:S01]  /*9440*/  FADD.FTZ R2, -R101, R2 ;  /* 0x0000000265027221 */ /* 0x000fe20000010100 */
[----:B------:R-:W-:Y:S08]  /*9450*/  MUFU.EX2 R148, R148 ;  /* 0x0000009400947308 */ /* 0x000ff00000000800 */
[----:B------:R0:W-:Y:S01]  /*9460*/  MUFU.EX2 R101, R156 ;  /* 0x0000009c00657308 */ /* 0x0001e20000000800 */
[----:B-1----:R-:W-:-:S05]  /*9470*/  FMNMX.FTZ R154, R153, R154, !PT ;  /* 0x0000009a999a7209 */ /* 0x002fca0007810000 */
[----:B------:R-:W1:Y:S02]  /*9480*/  SHFL.BFLY PT, R117, R154, 0x1, 0x1f ;  /* 0x0c201f009a757f89 */ /* 0x000e6400000e0000 */
[----:B------:R-:W-:Y:S08]  /*9490*/  MUFU.EX2 R149, R149 ;  /* 0x0000009500957308 */ /* 0x000ff00000000800 */
[----:B------:R-:W-:Y:S08]  /*94a0*/  MUFU.EX2 R120, R120 ;  /* 0x0000007800787308 */ /* 0x000ff00000000800 */
[----:B------:R-:W-:Y:S01]  /*94b0*/  MUFU.EX2 R121, R121 ;  /* 0x0000007900797308 */ /* 0x000fe20000000800 */
[----:B-1----:R-:W-:Y:S01]  /*94c0*/  FMNMX.FTZ R88, R154, R117, !PT ;  /* 0x000000759a587209 */ /* 0x002fe20007810000 */
[----:B------:R-:W-:-:S06]  /*94d0*/  IMAD.U32 R117, RZ, RZ, UR37 ;  /* 0x00000025ff757e24 */ /* 0x000fcc000f8e00ff */
[----:B------:R-:W-:Y:S01]  /*94e0*/  MUFU.EX2 R124, R124 ;  /* 0x0000007c007c7308 */ /* 0x000fe20000000800 */
[C---:B------:R-:W-:Y:S01]  /*94f0*/  FSETP.NEU.FTZ.AND P1, PT, R88.reuse, -INF , PT ;  /* 0xff8000005800780b */ /* 0x040fe20003f3d000 */
[----:B------:R-:W-:Y:S01]  /*9500*/  FFMA.FTZ R152, R88, R117, -8 ;  /* 0xc100000058987423 */ /* 0x000fe20000010075 */
[----:B------:R-:W-:Y:S02]  /*9510*/  FMUL.FTZ R117, R2, UR37 ;  /* 0x0000002502757c20 */ /* 0x000fe40008410000 */
[----:B------:R-:W-:Y:S02]  /*9520*/  FSEL R161, R88, RZ, P1 ;  /* 0x000000ff58a17208 */ /* 0x000fe40000800000 */
[----:B------:R-:W-:Y:S01]  /*9530*/  FSEL R2, R152, RZ, P1 ;  /* 0x000000ff98027208 */ /* 0x000fe20000800000 */
[----:B------:R-:W-:Y:S02]  /*9540*/  MUFU.EX2 R125, R125 ;  /* 0x0000007d007d7308 */ /* 0x000fe40000000800 */
[----:B------:R-:W-:-:S02]  /*9550*/  FADD.FTZ R161, -R161, R0 ;  /* 0x00000000a1a17221 */ /* 0x000fc40000010100 */
[--C-:B------:R-:W-:Y:S01]  /*9560*/  FFMA.FTZ R160, R126, UR37, -R2.reuse ;  /* 0x000000257ea07c23 */ /* 0x100fe20008010802 */
[----:B------:R-:W-:-:S01]  /*9570*/  FFMA.FTZ R153, R169, UR37, -R2 ;  /* 0x00000025a9997c23 */ /* 0x000fc20008010802 */
[----:B------:R-:W-:Y:S01]  /*9580*/  FMUL.FTZ R126, R161, UR37 ;  /* 0x00000025a17e7c20 */ /* 0x000fe20008410000 */
[----:B------:R-:W-:-:S01]  /*9590*/  FFMA.FTZ R152, R155, UR37, -R2 ;  /* 0x000000259b987c23 */ /* 0x000fc20008010802 */
[----:B------:R-:W1:Y:S01]  /*95a0*/  MUFU.EX2 R117, R117 ;  /* 0x0000007500757308 */ /* 0x000e620000000800 */
[----:B------:R-:W-:-:S01]  /*95b0*/  FFMA.FTZ R154, R158, UR37, -R2 ;  /* 0x000000259e9a7c23 */ /* 0x000fc20008010802 */
[--C-:B------:R-:W-:Y:S01]  /*95c0*/  FFMA.FTZ R155, R159, UR37, -R2.reuse ;  /* 0x000000259f9b7c23 */ /* 0x100fe20008010802 */
[----:B0-----:R-:W-:-:S01]  /*95d0*/  FFMA.FTZ R156, R162, UR37, -R2 ;  /* 0x00000025a29c7c23 */ /* 0x001fc20008010802 */
        /* <DEDUP_REMOVED lines=29> */
[----:B0-----:R-:W-:-:S01]  /*97b0*/  FFMA.FTZ R5, R126, R4, R153 ;  /* 0x000000047e057223 */ /* 0x001fc20000010099 */
[----:B------:R-:W-:Y:S01]  /*97c0*/  FADD.FTZ R4, R12, R161 ;  /* 0x000000a10c047221 */ /* 0x000fe20000010000 */
[----:B------:R-:W-:-:S01]  /*97d0*/  FFMA.FTZ R115, R115, UR37, -R2 ;  /* 0x0000002573737c23 */ /* 0x000fc20008010802 */
[--C-:B------:R-:W-:Y:S01]  /*97e0*/  FFMA.FTZ R118, R118, UR37, -R2.reuse ;  /* 0x0000002576767c23 */ /* 0x100fe20008010802 */
[----:B------:R-:W-:-:S01]  /*97f0*/  FFMA.FTZ R119, R119, UR37, -R2 ;  /* 0x0000002577777c23 */ /* 0x000fc20008010802 */
[--C-:B------:R-:W-:Y:S01]  /*9800*/  FFMA.FTZ R90, R90, UR37, -R2.reuse ;  /* 0x000000255a5a7c23 */ /* 0x100fe20008010802 */
[----:B------:R-:W-:-:S01]  /*9810*/  FFMA.FTZ R94, R94, UR37, -R2 ;  /* 0x000000255e5e7c23 */ /* 0x000fc20008010802 */
[----:B------:R-:W0:Y:S01]  /*9820*/  MUFU.EX2 R155, R155 ;  /* 0x0000009b009b7308 */ /* 0x000e220000000800 */
[----:B-1----:R-:W-:-:S01]  /*9830*/  FADD.FTZ R5, R152, R5 ;  /* 0x0000000598057221 */ /* 0x002fc20000010000 */
[--C-:B------:R-:W-:Y:S01]  /*9840*/  FFMA.FTZ R91, R91, UR37, -R2.reuse ;  /* 0x000000255b5b7c23 */ /* 0x100fe20008010802 */
[----:B------:R-:W-:-:S01]  /*9850*/  FFMA.FTZ R95, R95, UR37, -R2 ;  /* 0x000000255f5f7c23 */ /* 0x000fc20008010802 */
[--C-:B------:R-:W-:Y:S01]  /*9860*/  FFMA.FTZ R98, R98, UR37, -R2.reuse ;  /* 0x0000002562627c23 */ /* 0x100fe20008010802 */
[----:B------:R-:W-:-:S01]  /*9870*/  FFMA.FTZ R99, R99, UR37, -R2 ;  /* 0x0000002563637c23 */ /* 0x000fc20008010802 */
[--C-:B------:R-:W-:Y:S01]  /*9880*/  FFMA.FTZ R102, R102, UR37, -R2.reuse ;  /* 0x0000002566667c23 */ /* 0x100fe20008010802 */
[----:B------:R-:W-:-:S01]  /*9890*/  FFMA.FTZ R2, R103, UR37, -R2 ;  /* 0x0000002567027c23 */ /* 0x000fc20008010802 */
[----:B------:R-:W1:Y:S08]  /*98a0*/  MUFU.EX2 R156, R156 ;  /* 0x0000009c009c7308 */ /* 0x000e700000000800 */
[----:B------:R-:W3:Y:S08]  /*98b0*/  MUFU.EX2 R157, R157 ;  /* 0x0000009d009d7308 */ /* 0x000ef00000000800 */
[----:B------:R-:W4:Y:S08]  /*98c0*/  MUFU.EX2 R158, R158 ;  /* 0x0000009e009e7308 */ /* 0x000f300000000800 */
[----:B------:R2:W-:Y:S08]  /*98d0*/  MUFU.EX2 R0, R160 ;  /* 0x000000a000007308 */ /* 0x0005f00000000800 */
[----:B------:R-:W5:Y:S01]  /*98e0*/  MUFU.EX2 R159, R159 ;  /* 0x0000009f009f7308 */ /* 0x000f620000000800 */
[----:B--2---:R-:W-:-:S01]  /*98f0*/  FADD.FTZ R160, R154, R5 ;  /* 0x000000059aa07221 */ /* 0x004fc20000010000 */
[----:B------:R-:W-:-:S03]  /*9900*/  FADD.FTZ R5, R13, R4 ;  /* 0x000000040d057221 */ /* 0x000fc60000010000 */
[----:B0-----:R-:W-:Y:S01]  /*9910*/  FADD.FTZ R161, R155, R160 ;  /* 0x000000a09ba17221 */ /* 0x001fe20000010000 */
[----:B------:R-:W-:-:S02]  /*9920*/  FADD.FTZ R4, R14, R5 ;  /* 0x000000050e047221 */ /* 0x000fc40000010000 */
[----:B------:R-:W0:Y:S01]  /*9930*/  MUFU.EX2 R138, R138 ;  /* 0x0000008a008a7308 */ /* 0x000e220000000800 */
[----:B-1----:R-:W-:-:S01]  /*9940*/  FADD.FTZ R160, R156, R161 ;  /* 0x000000a19ca07221 */ /* 0x002fc20000010000 */
[----:B------:R-:W-:-:S03]  /*9950*/  FADD.FTZ R5, R15, R4 ;  /* 0x000000040f057221 */ /* 0x000fc60000010000 */
[----:B---3--:R-:W-:Y:S01]  /*9960*/  FADD.FTZ R161, R157, R160 ;  /* 0x000000a09da17221 */ /* 0x008fe20000010000 */
[----:B------:R-:W-:-:S02]  /*9970*/  FADD.FTZ R4, R20, R5 ;  /* 0x0000000514047221 */ /* 0x000fc40000010000 */
[----:B------:R-:W1:Y:S01]  /*9980*/  MUFU.EX2 R139, R139 ;  /* 0x0000008b008b7308 */ /* 0x000e620000000800 */
[----:B----4-:R-:W-:-:S01]  /*9990*/  FADD.FTZ R160, R158, R161 ;  /* 0x000000a19ea07221 */ /* 0x010fc20000010000 */
[----:B------:R-:W-:-:S03]  /*99a0*/  FADD.FTZ R5, R21, R4 ;  /* 0x0000000415057221 */ /* 0x000fc60000010000 */
[----:B-----5:R-:W-:Y:S01]  /*99b0*/  FADD.FTZ R161, R159, R160 ;  /* 0x000000a09fa17221 */ /* 0x020fe20000010000 */
[----:B------:R-:W-:-:S02]  /*99c0*/  FADD.FTZ R4, R136, R5 ;  /* 0x0000000588047221 */ /* 0x000fc40000010000 */
[----:B------:R-:W2:Y:S01]  /*99d0*/  MUFU.EX2 R142, R142 ;  /* 0x0000008e008e7308 */ /* 0x000ea20000000800 */
[----:B0-----:R-:W-:-:S01]  /*99e0*/  FADD.FTZ R160, R138, R161 ;  /* 0x000000a18aa07221 */ /* 0x001fc20000010000 */
[----:B------:R-:W-:-:S04]  /*99f0*/  FADD.FTZ R5, R137, R4 ;  /* 0x0000000489057221 */ /* 0x000fc80000010000 */
[----:B------:R-:W-:Y:S02]  /*9a00*/  FADD.FTZ R4, R140, R5 ;  /* 0x000000058c047221 */ /* 0x000fe40000010000 */
[----:B------:R-:W0:Y:S01]  /*9a10*/  MUFU.EX2 R143, R143 ;  /* 0x0000008f008f7308 */ /* 0x000e220000000800 */
[----:B-1----:R-:W-:-:S01]  /*9a20*/  FADD.FTZ R161, R139, R160 ;  /* 0x000000a08ba17221 */ /* 0x002fc20000010000 */
[----:B------:R-:W-:-:S04]  /*9a30*/  FADD.FTZ R5, R141, R4 ;  /* 0x000000048d057221 */ /* 0x000fc80000010000 */
[----:B------:R-:W-:Y:S02]  /*9a40*/  FADD.FTZ R4, R144, R5 ;  /* 0x0000000590047221 */ /* 0x000fe40000010000 */
[----:B------:R-:W1:Y:S01]  /*9a50*/  MUFU.EX2 R146, R146 ;  /* 0x0000009200927308 */ /* 0x000e620000000800 */
[----:B--2---:R-:W-:-:S01]  /*9a60*/  FADD.FTZ R160, R142, R161 ;  /* 0x000000a18ea07221 */ /* 0x004fc20000010000 */
[----:B------:R-:W-:-:S04]  /*9a70*/  FADD.FTZ R5, R145, R4 ;  /* 0x0000000491057221 */ /* 0x000fc80000010000 */
[----:B------:R-:W-:Y:S02]  /*9a80*/  FADD.FTZ R4, R148, R5 ;  /* 0x0000000594047221 */ /* 0x000fe40000010000 */
        /* <DEDUP_REMOVED lines=18> */
[----:B0-----:R-:W-:-:S04]  /*9bb0*/  FADD.FTZ R161, R123, R160 ;  /* 0x000000a07ba17221 */ /* 0x001fc80000010000 */
[----:B------:R-:W-:-:S03]  /*9bc0*/  FADD.FTZ R160, R0, R161 ;  /* 0x000000a100a07221 */ /* 0x000fc60000010000 */
        /* <DEDUP_REMOVED lines=33> */
[----:B------:R-:W-:-:S06]  /*9de0*/  FADD.FTZ R4, R108, R161 ;  /* 0x000000a16c047221 */ /* 0x000fcc0000010000 */
[----:B------:R-:W1:Y:S08]  /*9df0*/  MUFU.EX2 R115, R115 ;  /* 0x0000007300737308 */ /* 0x000e700000000800 */
[----:B------:R-:W3:Y:S08]  /*9e00*/  MUFU.EX2 R112, R112 ;  /* 0x0000007000707308 */ /* 0x000ef00000000800 */
[----:B------:R-:W4:Y:S08]  /*9e10*/  MUFU.EX2 R118, R118 ;  /* 0x0000007600767308 */ /* 0x000f300000000800 */
[----:B------:R-:W5:Y:S08]  /*9e20*/  MUFU.EX2 R113, R113 ;  /* 0x0000007100717308 */ /* 0x000f700000000800 */
[----:B------:R-:W-:Y:S08]  /*9e30*/  MUFU.EX2 R119, R119 ;  /* 0x0000007700777308 */ /* 0x000ff00000000800 */
[----:B------:R-:W5:Y:S08]  /*9e40*/  MUFU.EX2 R116, R116 ;  /* 0x0000007400747308 */ /* 0x000f700000000800 */
[----:B------:R-:W-:Y:S08]  /*9e50*/  MUFU.EX2 R90, R90 ;  /* 0x0000005a005a7308 */ /* 0x000ff00000000800 */
[----:B------:R2:W-:Y:S08]  /*9e60*/  MUFU.EX2 R163, R94 ;  /* 0x0000005e00a37308 */ /* 0x0005f00000000800 */
[----:B------:R-:W5:Y:S01]  /*9e70*/  MUFU.EX2 R89, R89 ;  /* 0x0000005900597308 */ /* 0x000f620000000800 */
[----:B--2---:R-:W-:-:S01]  /*9e80*/  FADD.FTZ R94, R114, R5 ;  /* 0x00000005725e7221 */ /* 0x004fc20000010000 */
[----:B0-----:R-:W-:-:S03]  /*9e90*/  FADD.FTZ R5, R109, R4 ;  /* 0x000000046d057221 */ /* 0x001fc60000010000 */
[----:B-1----:R-:W-:Y:S01]  /*9ea0*/  FADD.FTZ R161, R115, R94 ;  /* 0x0000005e73a17221 */ /* 0x002fe20000010000 */
[----:B---3--:R-:W-:-:S02]  /*9eb0*/  FADD.FTZ R4, R112, R5 ;  /* 0x0000000570047221 */ /* 0x008fc40000010000 */
[----:B------:R-:W-:Y:S01]  /*9ec0*/  MUFU.EX2 R91, R91 ;  /* 0x0000005b005b7308 */ /* 0x000fe20000000800 */
[----:B----4-:R-:W-:-:S01]  /*9ed0*/  FADD.FTZ R94, R118, R161 ;  /* 0x000000a1765e7221 */ /* 0x010fc20000010000 */
[----:B-----5:R-:W-:-:S04]  /*9ee0*/  FADD.FTZ R5, R113, R4 ;  /* 0x0000000471057221 */ /* 0x020fc80000010000 */
[----:B------:R-:W-:Y:S02]  /*9ef0*/  FADD.FTZ R4, R116, R5 ;  /* 0x0000000574047221 */ /* 0x000fe40000010000 */
[----:B------:R-:W0:Y:S02]  /*9f00*/  MUFU.EX2 R92, R92 ;  /* 0x0000005c005c7308 */ /* 0x000e240000000800 */
[----:B------:R-:W-:-:S06]  /*9f10*/  FADD.FTZ R5, R89, R4 ;  /* 0x0000000459057221 */ /* 0x000fcc0000010000 */
[----:B------:R-:W1:Y:S08]  /*9f20*/  MUFU.EX2 R93, R93 ;  /* 0x0000005d005d7308 */ /* 0x000e700000000800 */
[----:B------:R2:W3:Y:S01]  /*9f30*/  MUFU.EX2 R160, R95 ;  /* 0x0000005f00a07308 */ /* 0x0004e20000000800 */
[----:B0-----:R-:W-:-:S07]  /*9f40*/  FADD.FTZ R4, R92, R5 ;  /* 0x000000055c047221 */ /* 0x001fce0000010000 */
[----:B------:R-:W0:Y:S01]  /*9f50*/  MUFU.EX2 R96, R96 ;  /* 0x0000006000607308 */ /* 0x000e220000000800 */
[----:B--2---:R-:W-:-:S01]  /*9f60*/  FADD.FTZ R95, R119, R94 ;  /* 0x0000005e775f7221 */ /* 0x004fc20000010000 */
[----:B-1----:R-:W-:-:S03]  /*9f70*/  FADD.FTZ R5, R93, R4 ;  /* 0x000000045d057221 */ /* 0x002fc60000010000 */
[----:B------:R-:W-:-:S03]  /*9f80*/  FADD.FTZ R94, R90, R95 ;  /* 0x0000005f5a5e7221 */ /* 0x000fc60000010000 */
[----:B------:R-:W1:Y:S01]  /*9f90*/  MUFU.EX2 R98, R98 ;  /* 0x0000006200627308 */ /* 0x000e620000000800 */
[----:B------:R-:W-:-:S04]  /*9fa0*/  FADD.FTZ R94, R91, R94 ;  /* 0x0000005e5b5e7221 */ /* 0x000fc80000010000 */
[----:B------:R-:W-:-:S03]  /*9fb0*/  FADD.FTZ R94, R163, R94 ;  /* 0x0000005ea35e7221 */ /* 0x000fc60000010000 */
[----:B------:R-:W2:Y:S01]  /*9fc0*/  MUFU.EX2 R97, R97 ;  /* 0x0000006100617308 */ /* 0x000ea20000000800 */
[----:B---3--:R-:W-:-:S01]  /*9fd0*/  FADD.FTZ R94, R160, R94 ;  /* 0x0000005ea05e7221 */ /* 0x008fc20000010000 */
[----:B0-----:R-:W-:-:S06]  /*9fe0*/  FADD.FTZ R4, R96, R5 ;  /* 0x0000000560047221 */ /* 0x001fcc0000010000 */
        /* <DEDUP_REMOVED lines=8> */
[----:B------:R-:W-:Y:S01]  /*a070*/  FADD.FTZ R5, R101, R4 ;  /* 0x0000000465057221 */ /* 0x000fe20000010000 */
[----:B--2---:R-:W-:-:S04]  /*a080*/  FADD.FTZ R94, R95, R94 ;  /* 0x0000005e5f5e7221 */ /* 0x004fc80000010000 */
[----:B0-----:R-:W-:Y:S01]  /*a090*/  FADD.FTZ R4, R103, R94 ;  /* 0x0000005e67047221 */ /* 0x001fe20000010000 */
[----:B------:R-:W-:Y:S06]  /*a0a0*/  @!P0 BRA `(.L_x_987) ;  /* 0x0000000000048947 */ /* 0x000fec0003800000 */
[----:B------:R-:W-:Y:S01]  /*a0b0*/  BPT.TRAP 0x1 ;  /* 0x000000040000795c */ /* 0x000fe20000300000 */
.L_x_987:
[----:B------:R-:W-:Y:S01]  /*a0c0*/  ULEA UR6, UR49, UR41, 0x3 ;  /* 0x0000002931067291 */ /* 0x000fe2000f8e183f */
[----:B------:R-:W-:Y:S01]  /*a0d0*/  ISETP.GT.AND P1, PT, R3, UR57, PT ;  /* 0x0000003903007c0c */ /* 0x000fe2000bf24270 */
[----:B------:R-:W-:Y:S01]  /*a0e0*/  UMOV UR45, UR55 ;  /* 0x00000037002d7c82 */ /* 0x000fe20008000000 */
[----:B------:R-:W-:Y:S01]  /*a0f0*/  F2FP.SATFINITE.E4M3.F32.PACK_AB_MERGE_C R12, R13, R12, RZ ;  /* 0x0000000c0d0c723e */ /* 0x000fe200048070ff */
[----:B------:R-:W-:Y:S01]  /*a100*/  UIADD3 UR6, UR6, 0x29860, URZ ;  /* 0x0002986006067890 */ /* 0x000fe2000fffe03f */
[----:B------:R-:W-:Y:S01]  /*a110*/  F2FP.SATFINITE.E4M3.F32.PACK_AB_MERGE_C R0, R127, R0, RZ ;  /* 0x000000007f00723e */ /* 0x000fe200048070ff */
[----:B------:R-:W-:Y:S01]  /*a120*/  UMOV UR49, UR56 ;  /* 0x0000003800317c82 */ /* 0x000fe20008000000 */
[----:B------:R-:W-:Y:S01]  /*a130*/  F2FP.SATFINITE.E4M3.F32.PACK_AB_MERGE_C R2, R160, R163, RZ ;  /* 0x000000a3a002723e */ /* 0x000fe200048070ff */
[----:B------:R-:W-:Y:S01]  /*a140*/  UPRMT UR6, UR40, 0x654, UR6 ;  /* 0x0000065428067896 */ /* 0x000fe20008000006 */
        /* <DEDUP_REMOVED lines=34> */
[----:B------:R-:W-:Y:S01]  /*a370*/  F2FP.SATFINITE.E4M3.F32.PACK_AB_MERGE_C R177, R123, R122, R0 ;  /* 0x0000007a7bb1723e */ /* 0x000fe20004807000 */
[-C--:B------:R-:W-:Y:S01]  /*a380*/  FMUL.FTZ R56, R56, R117.reuse ;  /* 0x0000007538387220 */ /* 0x080fe20000410000 */
[----:B------:R-:W-:Y:S01]  /*a390*/  F2FP.SATFINITE.E4M3.F32.PACK_AB_MERGE_C R169, R91, R90, R2 ;  /* 0x0000005a5ba9723e */ /* 0x000fe20004807002 */
[-C--:B------:R-:W-:Y:S01]  /*a3a0*/  FMUL.FTZ R57, R57, R117.reuse ;  /* 0x0000007539397220 */ /* 0x080fe20000410000 */
[----:B------:R-:W-:Y:S01]  /*a3b0*/  F2FP.SATFINITE.E4M3.F32.PACK_AB_MERGE_C R184, R9, R8, R12 ;  /* 0x0000000809b8723e */ /* 0x000fe2000480700c */
[----:B------:R-:W-:Y:S01]  /*a3c0*/  FMUL.FTZ R60, R60, R117 ;  /* 0x000000753c3c7220 */ /* 0x000fe20000410000 */
[----:B------:R-:W-:Y:S01]  /*a3d0*/  F2FP.SATFINITE.E4M3.F32.PACK_AB_MERGE_C R185, R152, R153, R154 ;  /* 0x0000009998b9723e */ /* 0x000fe2000480709a */
[-C--:B------:R-:W-:Y:S01]  /*a3e0*/  FMUL.FTZ R61, R61, R117.reuse ;  /* 0x000000753d3d7220 */ /* 0x080fe20000410000 */
        /* <DEDUP_REMOVED lines=25> */
[----:B------:R-:W-:Y:S01]  /*a580*/  VIADD R3, R3, 0xffffffff ;  /* 0xffffffff03037836 */ /* 0x000fe20000000000 */
[----:B------:R-:W-:Y:S01]  /*a590*/  F2FP.SATFINITE.E4M3.F32.PACK_AB_MERGE_C R168, R89, R116, R92 ;  /* 0x0000007459a8723e */ /* 0x000fe2000480705c */
[----:B------:R-:W-:Y:S01]  /*a5a0*/  FMUL.FTZ R26, R26, R126 ;  /* 0x0000007e1a1a7220 */ /* 0x000fe20000410000 */
[----:B------:R-:W-:Y:S01]  /*a5b0*/  F2FP.SATFINITE.E4M3.F32.PACK_AB_MERGE_C R170, R97, R96, R100 ;  /* 0x0000006061aa723e */ /* 0x000fe20004807064 */
[----:B------:R-:W-:Y:S01]  /*a5c0*/  FMUL.FTZ R27, R27, R126 ;  /* 0x0000007e1b1b7220 */ /* 0x000fe20000410000 */
[----:B------:R-:W-:Y:S01]  /*a5d0*/  F2FP.SATFINITE.E4M3.F32.PACK_AB_MERGE_C R171, R99, R98, R13 ;  /* 0x0000006263ab723e */ /* 0x000fe2000480700d */
        /* <DEDUP_REMOVED lines=30> */
[----:B------:R-:W-:-:S02]  /*a7c0*/  IMAD.MOV.U32 R0, RZ, RZ, R88 ;  /* 0x000000ffff007224 */ /* 0x000fc400078e0058 */
[----:B------:R-:W-:Y:S01]  /*a7d0*/  IMAD.MOV.U32 R2, RZ, RZ, R7 ;  /* 0x000000ffff027224 */ /* 0x000fe200078e0007 */
[----:B------:R-:W-:Y:S06]  /*a7e0*/  @P1 BRA `(.L_x_988) ;  /* 0xffffffb800481947 */ /* 0x000fec000383ffff */
[----:B------:R-:W-:Y:S01]  /*a7f0*/  IMAD.MOV.U32 R0, RZ, RZ, R88 ;  /* 0x000000ffff007224 */ /* 0x000fe200078e0058 */
[----:B------:R-:W-:Y:S01]  /*a800*/  UMOV UR49, UR56 ;  /* 0x0000003800317c82 */ /* 0x000fe20008000000 */
[----:B------:R-:W-:Y:S01]  /*a810*/  IMAD.MOV.U32 R2, RZ, RZ, R7 ;  /* 0x000000ffff027224 */ /* 0x000fe200078e0007 */
[----:B------:R-:W-:-:S06]  /*a820*/  UMOV UR45, UR55 ;  /* 0x00000037002d7c82 */ /* 0x000fcc0008000000 */
.L_x_970:
[----:B------:R-:W-:Y:S01]  /*a830*/  ULDC UR6, c[0x0][0x448] ;  /* 0x0001120000067ab9 */ /* 0x000fe20000000800 */
[----:B------:R-:W-:Y:S01]  /*a840*/  IADD3 R6, R16, 0x1, -R6 ;  /* 0x0000000110067810 */ /* 0x000fe20007ffe806 */
[----:B------:R-:W-:Y:S01]  /*a850*/  UISETP.NE.AND UP0, UPT, UR6, 0x1, UPT ;  /* 0x000000010600788c */ /* 0x000fe2000bf05270 */
[----:B------:R-:W-:Y:S02]  /*a860*/  ULDC UR11, c[0x0][0x9e4] ;  /* 0x00027900000b7ab9 */ /* 0x000fe40000000800 */
[----:B------:R-:W-:Y:S01]  /*a870*/  R2UR UR14, R6 ;  /* 0x00000000060e72ca */ /* 0x000fe200000e0000 */
[----:B------:R-:W-:Y:S02]  /*a880*/  UISETP.GE.AND UP1, UPT, UR11, 0x1, UPT ;  /* 0x000000010b00788c */ /* 0x000fe4000bf26270 */
[----:B------:R-:W-:-:S04]  /*a890*/  UIADD3 UR10, UR36, 0x7f, URZ ;  /* 0x0000007f240a7890 */ /* 0x000fc8000fffe03f */
[----:B------:R-:W-:Y:S01]  /*a8a0*/  PLOP3.LUT P1, PT, PT, PT, UP1, 0x40, 0x0 ;  /* 0x000000000000781c */ /* 0x000fe20003f2e818 */
[----:B------:R-:W-:Y:S01]  /*a8b0*/  @UP0 ULDC UR6, c[0x0][0x44c] ;  /* 0x0001130000060ab9 */ /* 0x000fe20000000800 */
[----:B------:R-:W-:Y:S01]  /*a8c0*/  @UP0 ULDC UR15, c[0x0][0x450] ;  /* 0x00011400000f0ab9 */ /* 0x000fe20000000800 */
[----:B------:R-:W-:-:S04]  /*a8d0*/  UIMAD.WIDE.U32 UR6, UR10, UR6, URZ ;  /* 0x000000060a0672a5 */ /* 0x000fc8000f8e003f */
[----:B------:R-:W-:-:S04]  /*a8e0*/  @UP0 USHF.R.U32.HI UR10, URZ, UR15, UR7 ;  /* 0x0000000f3f0a0299 */ /* 0x000fc80008011607 */
[----:B------:R-:W-:-:S04]  /*a8f0*/  UIADD3 UR10, UR14, UR10, URZ ;  /* 0x0000000a0e0a7290 */ /* 0x000fc8000fffe03f */
[----:B------:R-:W-:Y:S01]  /*a900*/  UIADD3 UR53, UR10, -UR53, URZ ;  /* 0x800000350a357290 */ /* 0x000fe2000fffe03f */
[----:B------:R-:W-:Y:S11]  /*a910*/  @P1 BRA `(.L_x_989) ;  /* 0x0000000000441947 */ /* 0x000ff60003800000 */
[----:B------:R-:W-:-:S06]  /*a920*/  UISETP.GT.AND UP2, UPT, UR10, -0x1, UPT ;  /* 0xffffffff0a00788c */ /* 0x000fcc000bf44270 */
[----:B------:R-:W-:-:S13]  /*a930*/  PLOP3.LUT P1, PT, PT, PT, UP2, 0x80, 0x0 ;  /* 0x000000000000781c */ /* 0x000fda0003f2f028 */
[----:B------:R-:W-:Y:S05]  /*a940*/  @P1 BRA `(.L_x_990) ;  /* 0x00000000001c1947 */ /* 0x000fea0003800000 */
[----:B------:R-:W-:Y:S02]  /*a950*/  UISETP.NE.AND UP2, UPT, UR11, 0x1, UPT ;  /* 0x000000010b00788c */ /* 0x000fe4000bf45270 */
[----:B------:R-:W-:-:S09]  /*a960*/  ULOP3.LUT UR10, URZ, UR10, URZ, 0x33, !UPT ;  /* 0x0000000a3f0a7292 */ /* 0x000fd2000f8e333f */
[----:B------:R-:W-:Y:S02]  /*a970*/  @UP2 ULDC.64 UR14, c[0x0][0x9e8] ;  /* 0x00027a00000e2ab9 */ /* 0x000fe40000000a00 */
[----:B------:R-:W-:-:S04]  /*a980*/  UIMAD.WIDE.U32 UR6, UR10, UR14, URZ ;  /* 0x0000000e0a0672a5 */ /* 0x000fc8000f8e003f */
[----:B------:R-:W-:-:S04]  /*a990*/  @UP2 USHF.R.U32.HI UR10, URZ, UR15, UR7 ;  /* 0x0000000f3f0a2299 */ /* 0x000fc80008011607 */
[----:B------:R-:W-:Y:S01]  /*a9a0*/  ULOP3.LUT UR10, URZ, UR10, URZ, 0x33, !UPT ;  /* 0x0000000a3f0a7292 */ /* 0x000fe2000f8e333f */
[----:B------:R-:W-:Y:S11]  /*a9b0*/  BRA `(.L_x_991) ;  /* 0x0000000000107947 */ /* 0x000ff60003800000 */
.L_x_990:
[----:B------:R-:W-:-:S11]  /*a9c0*/  UISETP.NE.AND UP2, UPT, UR11, 0x1, UPT ;  /* 0x000000010b00788c */ /* 0x000fd6000bf45270 */
[----:B------:R-:W-:Y:S02]  /*a9d0*/  @UP2 ULDC.64 UR14, c[0x0][0x9e8] ;  /* 0x00027a00000e2ab9 */ /* 0x000fe40000000a00 */
[----:B------:R-:W-:-:S04]  /*a9e0*/  UIMAD.WIDE.U32 UR6, UR10, UR14, URZ ;  /* 0x0000000e0a0672a5 */ /* 0x000fc8000f8e003f */
[----:B------:R-:W-:-:S12]  /*a9f0*/  @UP2 USHF.R.U32.HI UR10, URZ, UR15, UR7 ;  /* 0x0000000f3f0a2299 */ /* 0x000fd80008011607 */
.L_x_991:
[----:B------:R-:W-:-:S04]  /*aa00*/  UIMAD UR10, UR10, UR11, URZ ;  /* 0x0000000b0a0a72a4 */ /* 0x000fc8000f8e023f */
[----:B------:R-:W-:-:S04]  /*aa10*/  UISETP.LT.AND UP2, UPT, UR53, UR10, UPT ;  /* 0x0000000a3500728c */ /* 0x000fc8000bf41270 */
[----:B------:R-:W-:-:S12]  /*aa20*/  USEL UR53, UR53, UR10, !UP2 ;  /* 0x0000000a35357287 */ /* 0x000fd8000d000000 */
.L_x_989:
[----:B------:R-:W-:-:S04]  /*aa30*/  UIADD3 UR6, UR53, 0x9f, URZ ;  /* 0x0000009f35067890 */ /* 0x000fc8000fffe03f */
[----:B------:R-:W-:-:S04]  /*aa40*/  UIMAD.WIDE UR6, UR6, 0x66666667, URZ ;  /* 0x66666667060678a5 */ /* 0x000fc8000f8e023f */
[----:B------:R-:W-:-:S04]  /*aa50*/  USHF.R.U32.HI UR6, URZ, 0x1f, UR7 ;  /* 0x0000001f3f067899 */ /* 0x000fc80008011607 */
[----:B------:R-:W-:-:S04]  /*aa60*/  ULEA.HI.SX32 UR6, UR7, UR6, 0x1a ;  /* 0x0000000607067291 */ /* 0x000fc8000f8fd23f */
[----:B------:R-:W-:-:S04]  /*aa70*/  UISETP.LT.AND UP2, UPT, UR39, UR6, UPT ;  /* 0x000000062700728c */ /* 0x000fc8000bf41270 */
[----:B------:R-:W-:-:S06]  /*aa80*/  USEL UR52, UR39, UR6, !UP2 ;  /* 0x0000000627347287 */ /* 0x000fcc000d000000 */
[----:B------:R-:W-:-:S13]  /*aa90*/  ISETP.GE.AND P1, PT, R3, UR52, PT ;  /* 0x0000003403007c0c */ /* 0x000fda000bf26270 */
[----:B------:R-:W-:Y:S05]  /*aaa0*/  @!P1 BRA `(.L_x_992) ;  /* 0x0000002c003c9947 */ /* 0x000fea0003800000 */
[----:B------:R-:W-:Y:S01]  /*aab0*/  IMAD.MOV.U32 R9, RZ, RZ, R0 ;  /* 0x000000ffff097224 */ /* 0x000fe200078e0000 */
[----:B------:R-:W-:Y:S01]  /*aac0*/  UMOV UR54, UR45 ;  /* 0x0000002d00367c82 */ /* 0x000fe20008000000 */
[----:B------:R-:W-:Y:S01]  /*aad0*/  IMAD.MOV.U32 R7, RZ, RZ, R2 ;  /* 0x000000ffff077224 */ /* 0x000fe200078e0002 */
[----:B------:R-:W-:-:S06]  /*aae0*/  UMOV UR53, UR49 ;  /* 0x0000003100357c82 */ /* 0x000fcc0008000000 */
.L_x_1002:
[----:B------:R-:W-:Y:S01]  /*aaf0*/  ISETP.NE.AND P2, PT, RZ, UR43, PT ;  /* 0x0000002bff007c0c */ /* 0x000fe2000bf45270 */
[----:B------:R-:W-:-:S04]  /*ab00*/  UISETP.NE.AND UP2, UPT, UR53, 0x1, UPT ;  /* 0x000000013500788c */ /* 0x000fc8000bf45270 */
[----:B------:R-:W-:-:S04]  /*ab10*/  USEL UR45, URZ, 0x1, UP2 ;  /* 0x000000013f2d7887 */ /* 0x000fc80009000000 */
[----:B------:R-:W-:-:S04]  /*ab20*/  ULOP3.LUT UR45, UR54, UR45, URZ, 0x3c, !UPT ;  /* 0x0000002d362d7292 */ /* 0x000fc8000f8e3c3f */
[----:B------:R-:W-:Y:S08]  /*ab30*/  @P2 BRA `(.L_x_993) ;  /* 0x0000000000382947 */ /* 0x000ff00003800000 */
[----:B------:R-:W-:Y:S05]  /*ab40*/  @!P0 BRA `(.L_x_994) ;  /* 0x0000000000048947 */ /* 0x000fea0003800000 */
[----:B------:R-:W-:Y:S01]  /*ab50*/  BPT.TRAP 0x1 ;  /* 0x000000040000795c */ /* 0x000fe20000300000 */
.L_x_994:
        /* <DEDUP_REMOVED lines=9> */
.L_x_995:
[----:B-1----:R-:W-:Y:S05]  /*abf0*/  @P1 BRA `(.L_x_993) ;  /* 0x0000000000081947 */ /* 0x002fea0003800000 */
[----:B------:R-:W1:Y:S02]  /*ac00*/  SYNCS.PHASECHK.TRANS64.TRYWAIT P1, [UR6+0x29830], R0 ;  /* 0x02983000ff0075a7 */ /* 0x000e640008020146 */
[----:B-1----:R-:W-:Y:S05]  /*ac10*/  @!P1 BRA `(.L_x_996) ;  /* 0x000000e400949947 */ /* 0x002fea0003800000 */
.L_x_993:
[----:B------:R-:W2:Y:S01]  /*ac20*/  S2R R2, SR_TID.X ;  /* 0x0000000000027919 */ /* 0x000ea20000002100 */
        /* <DEDUP_REMOVED lines=21> */
[----:B--2---:R-:W-:Y:S01]  /*ad80*/  SHF.R.U32.HI R2, RZ, 0x7, R2 ;  /* 0x00000007ff027819 */ /* 0x004fe20000011602 */
[----:B------:R-:W-:Y:S01]  /*ad90*/  UMOV UR19, 0x80000020 ;  /* 0x8000002000137882 */ /* 0x000fe20000000000 */
[----:B------:R-:W-:Y:S01]  /*ada0*/  UIADD3 UR22, UR55, 0x502, URZ ;  /* 0x0000050237167890 */ /* 0x000fe2000fffe03f */
[----:B------:R-:W-:-:S02]  /*adb0*/  UMOV UR23, 0x80000020 ;  /* 0x8000002000177882 */ /* 0x000fc40000000000 */
[----:B01----:R-:W-:-:S05]  /*adc0*/  VIADD R0, R2, 0x8 ;  /* 0x0000000802007836 */ /* 0x003fca0000000000 */
        /* <DEDUP_REMOVED lines=164> */
.L_x_998:
[----:B------:R-:W-:Y:S01]  /*b810*/  ULEA UR6, UR53, UR41, 0x3 ;  /* 0x0000002935067291 */ /* 0x000fe2000f8e183f */
[----:B------:R-:W-:-:S05]  /*b820*/  IMAD.U32 R0, RZ, RZ, UR54 ;  /* 0x00000036ff007e24 */ /* 0x000fca000f8e00ff */
[----:B------:R-:W-:-:S04]  /*b830*/  SHF.L.U32 R0, R0, 0x1f, RZ ;  /* 0x0000001f00007819 */ /* 0x000fc800000006ff */
[----:B------:R0:W1:Y:S01]  /*b840*/  SYNCS.PHASECHK.TRANS64.TRYWAIT P1, [UR6+0x29850], R0 ;  /* 0x02985000ff0075a7 */ /* 0x0000620008020146 */
[----:B------:R-:W-:Y:S05]  /*b850*/  @!P0 BRA `(.L_x_999) ;  /* 0x0000000000048947 */ /* 0x000fea0003800000 */
[----:B------:R-:W-:Y:S01]  /*b860*/  BPT.TRAP 0x1 ;  /* 0x000000040000795c */ /* 0x000fe20000300000 */
.L_x_999:
[----:B-1----:R-:W-:Y:S05]  /*b870*/  @P1 BRA `(.L_x_997) ;  /* 0x0000000000081947 */ /* 0x002fea0003800000 */
[----:B------:R-:W1:Y:S02]  /*b880*/  SYNCS.PHASECHK.TRANS64.TRYWAIT P1, [UR6+0x29850], R0 ;  /* 0x02985000ff0075a7 */ /* 0x000e640008020146 */
[----:B-1----:R-:W-:Y:S05]  /*b890*/  @!P1 BRA `(.L_x_1000) ;  /* 0x000000d8008c9947 */ /* 0x002fea0003800000 */
.L_x_997:
[----:B------:R-:W-:Y:S01]  /*b8a0*/  UIADD3 UR6, UR41, 0x400, URZ ;  /* 0x0000040029067890 */ /* 0x000fe2000fffe03f */
[----:B------:R-:W-:Y:S01]  /*b8b0*/  WARPGROUP.ARRIVE ;  /* 0x00000000000079c5 */ /* 0x000fe20000000000 */
[----:B------:R-:W-:Y:S01]  /*b8c0*/  UMOV UR7, 0xc0000010 ;  /* 0xc000001000077882 */ /* 0x000fe20000000000 */
[----:B01----:R-:W-:Y:S01]  /*b8d0*/  FMNMX.FTZ R0, R152, R7, !PT ;  /* 0x0000000798007209 */ /* 0x003fe20007810000 */
[----:B------:R-:W-:-:S03]  /*b8e0*/  USHF.R.U32.HI UR6, URZ, 0x4, UR6 ;  /* 0x000000043f067899 */ /* 0x000fc60008011606 */
[----:B------:R-:W0:Y:S01]  /*b8f0*/  S2R R197, SR_TID.X ;  /* 0x0000000000c57919 */ /* 0x000e220000002100 */
[----:B------:R-:W-:Y:S01]  /*b900*/  FMNMX.FTZ R11, R153, R0, !PT ;  /* 0x00000000990b7209 */ /* 0x000fe20007810000 */
[----:B------:R-:W-:Y:S01]  /*b910*/  ULOP3.LUT UR6, UR6, 0x3fff, URZ, 0xc0, !UPT ;  /* 0x00003fff06067892 */ /* 0x000fe2000f8ec03f */
[----:B------:R-:W-:Y:S02]  /*b920*/  FMNMX.FTZ R0, R154, R9, !PT ;  /* 0x000000099a007209 */ /* 0x000fe40007810000 */
[----:B------:R-:W-:Y:S01]  /*b930*/  FMNMX.FTZ R2, R156, R11, !PT ;  /* 0x0000000b9c027209 */ /* 0x000fe20007810000 */
[----:B------:R-:W-:Y:S01]  /*b940*/  ULOP3.LUT UR6, UR6, 0x10000, URZ, 0xfc, !UPT ;  /* 0x0001000006067892 */ /* 0x000fe2000f8efc3f */
[----:B------:R-:W-:Y:S02]  /*b950*/  FMNMX.FTZ R11, R155, R0, !PT ;  /* 0x000000009b0b7209 */ /* 0x000fe40007810000 */
[----:B------:R-:W-:Y:S01]  /*b960*/  FMNMX.FTZ R13, R157, R2, !PT ;  /* 0x000000029d0d7209 */ /* 0x000fe20007810000 */
[----:B------:R-:W-:Y:S01]  /*b970*/  UIMAD UR10, UR53, 0x500, UR6 ;  /* 0x00000500350a78a4 */ /* 0x000fe2000f8e0206 */
[----:B------:R-:W-:-:S02]  /*b980*/  FMNMX.FTZ R0, R158, R11, !PT ;  /* 0x0000000b9e007209 */ /* 0x000fc40007810000 */
[----:B------:R-:W-:Y:S02]  /*b990*/  FMNMX.FTZ R2, R160, R13, !PT ;  /* 0x0000000da0027209 */ /* 0x000fe40007810000 */
[----:B------:R-:W-:Y:S02]  /*b9a0*/  FMNMX.FTZ R11, R159, R0, !PT ;  /* 0x000000009f0b7209 */ /* 0x000fe40007810000 */
[----:B------:R-:W-:Y:S01]  /*b9b0*/  UMOV UR6, UR10 ;  /* 0x0000000a00067c82 */ /* 0x000fe20008000000 */
[----:B------:R-:W-:Y:S01]  /*b9c0*/  FMNMX.FTZ R13, R161, R2, !PT ;  /* 0x00000002a10d7209 */ /* 0x000fe20007810000 */
[----:B------:R-:W-:Y:S01]  /*b9d0*/  QGMMA.64x128x32.F32.E4M3.E4M3 R24, R184, gdesc[UR4], R24, gsb0 ;  /* 0x01e00004b8187df3 */ /* 0x000fe20008000818 */
[----:B------:R-:W-:Y:S01]  /*b9e0*/  UIADD3 UR6, UR10, 0x100, URZ ;  /* 0x000001000a067890 */ /* 0x000fe2000fffe03f */
[----:B------:R-:W-:Y:S01]  /*b9f0*/  FMNMX.FTZ R0, R162, R11, !PT ;  /* 0x0000000ba2007209 */ /* 0x000fe20007810000 */
[----:B------:R-:W-:Y:S01]  /*ba00*/  UMOV UR7, 0xc0000010 ;  /* 0xc000001000077882 */ /* 0x000fe20000000000 */
        /* <DEDUP_REMOVED lines=68> */
[----:B0-----:R-:W-:Y:S01]  /*be50*/  SHF.R.U32.HI R197, RZ, 0x7, R197 ;  /* 0x00000007ffc57819 */ /* 0x001fe200000116c5 */
[----:B------:R-:W0:Y:S01]  /*be60*/  SHFL.BFLY PT, R11, R6, 0x2, 0x1f ;  /* 0x0c401f00060b7f89 */ /* 0x000e2200000e0000 */
[----:B------:R-:W-:Y:S02]  /*be70*/  WARPGROUP.DEPBAR.LE gsb0, 0x0 ;  /* 0x00008000000079c5 */ /* 0x000fe40000010000 */
        /* <DEDUP_REMOVED lines=11> */
[----:B------:R-:W-:-:S04]  /*bf30*/  FADD.FTZ R7, -R2, R7 ;  /* 0x0000000702077221 */ /* 0x000fc80000010100 */
[----:B------:R-:W-:Y:S01]  /*bf40*/  FMUL.FTZ R6, R7, UR37 ;  /* 0x0000002507067c20 */ /* 0x000fe20008410000 */
[----:B-1----:R-:W-:-:S05]  /*bf50*/  FMNMX.FTZ R0, R13, R0, !PT ;  /* 0x000000000d007209 */ /* 0x002fca0007810000 */
[----:B------:R-:W-:Y:S01]  /*bf60*/  MUFU.EX2 R6, R6 ;  /* 0x0000000600067308 */ /* 0x000fe20000000800 */
[----:B------:R-:W-:-:S01]  /*bf70*/  FADD.FTZ R7, -R0, R9 ;  /* 0x0000000900077221 */ /* 0x000fc20000010100 */
[----:B------:R-:W-:-:S03]  /*bf80*/  IMAD.U32 R9, RZ, RZ, UR37 ;  /* 0x00000025ff097e24 */ /* 0x000fc6000f8e00ff */
[----:B------:R-:W-:Y:S01]  /*bf90*/  FMUL.FTZ R7, R7, UR37 ;  /* 0x0000002507077c20 */ /* 0x000fe20008410000 */
[----:B------:R-:W-:-:S04]  /*bfa0*/  FFMA.FTZ R196, R2, R9, -8 ;  /* 0xc100000002c47423 */ /* 0x000fc80000010009 */
[--C-:B------:R-:W-:Y:S01]  /*bfb0*/  FFMA.FTZ R8, R153, UR37, -R196.reuse ;  /* 0x0000002599087c23 */ /* 0x100fe200080108c4 */
[----:B------:R-:W-:-:S01]  /*bfc0*/  FFMA.FTZ R21, R137, UR37, -R196 ;  /* 0x0000002589157c23 */ /* 0x000fc200080108c4 */
[--C-:B------:R-:W-:Y:S01]  /*bfd0*/  FFMA.FTZ R137, R141, UR37, -R196.reuse ;  /* 0x000000258d897c23 */ /* 0x100fe200080108c4 */
[----:B------:R-:W-:Y:S02]  /*bfe0*/  IMAD.U32 R153, RZ, RZ, UR37 ;  /* 0x00000025ff997e24 */ /* 0x000fe4000f8e00ff */
[--C-:B------:R-:W-:Y:S01]  /*bff0*/  FFMA.FTZ R141, R145, UR37, -R196.reuse ;  /* 0x00000025918d7c23 */ /* 0x100fe200080108c4 */
[----:B------:R-:W-:-:S01]  /*c000*/  FFMA.FTZ R145, R149, UR37, -R196 ;  /* 0x0000002595917c23 */ /* 0x000fc200080108c4 */
[--C-:B------:R-:W-:Y:S01]  /*c010*/  FFMA.FTZ R149, R101, UR37, -R196.reuse ;  /* 0x0000002565957c23 */ /* 0x100fe200080108c4 */
[----:B------:R-:W-:-:S01]  /*c020*/  FFMA.FTZ R20, R136, UR37, -R196 ;  /* 0x0000002588147c23 */ /* 0x000fc200080108c4 */
[----:B------:R-:W-:Y:S01]  /*c030*/  FFMA.FTZ R101, R0, R153, -8 ;  /* 0xc100000000657423 */ /* 0x000fe20000010099 */
[----:B------:R-:W-:-:S01]  /*c040*/  FFMA.FTZ R136, R140, UR37, -R196 ;  /* 0x000000258c887c23 */ /* 0x000fc200080108c4 */
[--C-:B------:R-:W-:Y:S01]  /*c050*/  FFMA.FTZ R140, R144, UR37, -R196.reuse ;  /* 0x00000025908c7c23 */ /* 0x100fe200080108c4 */
[----:B------:R-:W-:-:S01]  /*c060*/  FFMA.FTZ R9, R152, UR37, -R196 ;  /* 0x0000002598097c23 */ /* 0x000fc200080108c4 */
[----:B------:R-:W-:Y:S01]  /*c070*/  FFMA.FTZ R144, R148, UR37, -R196 ;  /* 0x0000002594907c23 */ /* 0x000fe200080108c4 */
[----:B------:R-:W-:-:S01]  /*c080*/  FFMA.FTZ R148, R154, UR37, -R101 ;  /* 0x000000259a947c23 */ /* 0x000fc20008010865 */
[----:B------:R-:W-:Y:S01]  /*c090*/  FFMA.FTZ R153, R155, UR37, -R101 ;  /* 0x000000259b997c23 */ /* 0x000fe20008010865 */
        /* <DEDUP_REMOVED lines=9> */
[----:B------:R-:W-:-:S01]  /*c130*/  FFMA.FTZ R157, R163, UR37, -R101 ;  /* 0x00000025a39d7c23 */ /* 0x000fc20008010865 */
[----:B------:R-:W-:Y:S01]  /*c140*/  FFMA.FTZ R14, R164, UR37, -R196 ;  /* 0x00000025a40e7c23 */ /* 0x000fe200080108c4 */
[----:B------:R-:W-:-:S01]  /*c150*/  FFMA.FTZ R156, R166, UR37, -R101 ;  /* 0x00000025a69c7c23 */ /* 0x000fc20008010865 */
[----:B------:R-:W-:Y:S01]  /*c160*/  FFMA.FTZ R15, R165, UR37, -R196 ;  /* 0x00000025a50f7c23 */ /* 0x000fe200080108c4 */
        /* <DEDUP_REMOVED lines=40> */
[----:B------:R-:W-:Y:S01]  /*c3f0*/  IADD3 R164, -R197, 0xb, RZ ;  /* 0x0000000bc5a47810 */ /* 0x000fe20007ffe1ff */
[----:B------:R-:W-:Y:S01]  /*c400*/  FFMA.FTZ R109, R109, UR37, -R196 ;  /* 0x000000256d6d7c23 */ /* 0x000fe200080108c4 */
[----:B------:R-:W0:Y:S01]  /*c410*/  S2R R197, SR_TID.X ;  /* 0x0000000000c57919 */ /* 0x000e220000002100 */
[----:B------:R-:W3:Y:S01]  /*c420*/  MUFU.EX2 R11, R11 ;  /* 0x0000000b000b7308 */ /* 0x000ee20000000800 */
[----:B-1----:R-:W-:-:S01]  /*c430*/  FADD.FTZ R4, R10, R5 ;  /* 0x000000050a047221 */ /* 0x002fc20000010000 */
[----:B------:R-:W-:-:S02]  /*c440*/  WARPGROUP.DEPBAR.LE gsb0, 0x0 ;  /* 0x00008000000079c5 */ /* 0x000fc40000010000 */
[----:B------:R-:W-:Y:S01]  /*c450*/  WARPGROUP.ARRIVE ;  /* 0x00000000000079c5 */ /* 0x000fe20000000000 */
[----:B------:R-:W-:Y:S01]  /*c460*/  FFMA.FTZ R111, R111, UR37, -R101 ;  /* 0x000000256f6f7c23 */ /* 0x000fe20008010865 */
[----:B------:R-:W-:-:S01]  /*c470*/  FFMA.FTZ R112, R112, UR37, -R196 ;  /* 0x0000002570707c23 */ /* 0x000fc200080108c4 */
[----:B------:R-:W-:Y:S01]  /*c480*/  FFMA.FTZ R114, R114, UR37, -R101 ;  /* 0x0000002572727c23 */ /* 0x000fe20008010865 */
[----:B------:R-:W1:Y:S01]  /*c490*/  MUFU.EX2 R155, R155 ;  /* 0x0000009b009b7308 */ /* 0x000e620000000800 */
[----:B--2---:R-:W-:-:S01]  /*c4a0*/  FADD.FTZ R158, R152, R161 ;  /* 0x000000a1989e7221 */ /* 0x004fc20000010000 */
[----:B------:R-:W-:Y:S01]  /*c4b0*/  QGMMA.64x128x32.F32.E4M3.E4M3 R24, R176, gdesc[UR4], R24, gsb0 ;  /* 0x01e00004b0187df3 */ /* 0x000fe20008000818 */
[----:B------:R-:W-:Y:S01]  /*c4c0*/  UIADD3 UR6, UR10, 0x300, URZ ;  /* 0x000003000a067890 */ /* 0x000fe2000fffe03f */
[--C-:B------:R-:W-:Y:S01]  /*c4d0*/  FFMA.FTZ R113, R113, UR37, -R196.reuse ;  /* 0x0000002571717c23 */ /* 0x100fe200080108c4 */
[----:B------:R-:W-:Y:S01]  /*c4e0*/  UMOV UR7, 0xc0000010 ;  /* 0xc000001000077882 */ /* 0x000fe20000000000 */
[----:B------:R-:W-:Y:S01]  /*c4f0*/  FFMA.FTZ R115, R115, UR37, -R101 ;  /* 0x0000002573737c23 */ /* 0x000fe20008010865 */
[----:B------:R-:W-:-:S01]  /*c500*/  FFMA.FTZ R116, R116, UR37, -R196 ;  /* 0x0000002574747c23 */ /* 0x000fc200080108c4 */
[----:B------:R-:W2:Y:S01]  /*c510*/  MUFU.EX2 R12, R12 ;  /* 0x0000000c000c7308 */ /* 0x000ea20000000800 */
[----:B---3--:R-:W-:-:S01]  /*c520*/  FADD.FTZ R5, R11, R4 ;  /* 0x000000040b057221 */ /* 0x008fc20000010000 */
[----:B------:R-:W-:Y:S01]  /*c530*/  FFMA.FTZ R118, R118, UR37, -R101 ;  /* 0x0000002576767c23 */ /* 0x000fe20008010865 */
[----:B------:R-:W-:-:S01]  /*c540*/  FFMA.FTZ R117, R117, UR37, -R196 ;  /* 0x0000002575757c23 */ /* 0x000fc200080108c4 */
[----:B------:R-:W-:Y:S01]  /*c550*/  FFMA.FTZ R119, R119, UR37, -R101 ;  /* 0x0000002577777c23 */ /* 0x000fe20008010865 */
[----:B------:R-:W-:-:S01]  /*c560*/  FFMA.FTZ R88, R88, UR37, -R196 ;  /* 0x0000002558587c23 */ /* 0x000fc200080108c4 */
[----:B------:R-:W-:Y:S01]  /*c570*/  FFMA.FTZ R90, R90, UR37, -R101 ;  /* 0x000000255a5a7c23 */ /* 0x000fe20008010865 */
[----:B------:R-:W-:-:S01]  /*c580*/  FFMA.FTZ R89, R89, UR37, -R196 ;  /* 0x0000002559597c23 */ /* 0x000fc200080108c4 */
[----:B------:R-:W3:Y:S01]  /*c590*/  MUFU.EX2 R154, R154 ;  /* 0x0000009a009a7308 */ /* 0x000ee20000000800 */
[----:B-1----:R-:W-:-:S01]  /*c5a0*/  FADD.FTZ R161, R155, R158 ;  /* 0x0000009e9ba17221 */ /* 0x002fc20000010000 */
[----:B------:R-:W-:Y:S01]  /*c5b0*/  FFMA.FTZ R91, R91, UR37, -R101 ;  /* 0x000000255b5b7c23 */ /* 0x000fe20008010865 */
[----:B------:R-:W-:-:S01]  /*c5c0*/  FFMA.FTZ R92, R92, UR37, -R196 ;  /* 0x000000255c5c7c23 */ /* 0x000fc200080108c4 */
[----:B------:R-:W-:Y:S01]  /*c5d0*/  FFMA.FTZ R94, R94, UR37, -R101 ;  /* 0x000000255e5e7c23 */ /* 0x000fe20008010865 */
[----:B------:R-:W-:-:S01]  /*c5e0*/  FFMA.FTZ R93, R93, UR37, -R196 ;  /* 0x000000255d5d7c23 */ /* 0x000fc200080108c4 */
[----:B------:R-:W-:Y:S01]  /*c5f0*/  FFMA.FTZ R95, R95, UR37, -R101 ;  /* 0x000000255f5f7c23 */ /* 0x000fe20008010865 */
[----:B0-----:R-:W-:Y:S01]  /*c600*/  LOP3.LUT P1, RZ, R197, 0x7f, RZ, 0xc0, !PT ;  /* 0x0000007fc5ff7812 */ /* 0x001fe2000782c0ff */
[----:B------:R-:W0:Y:S01]  /*c610*/  MUFU.EX2 R13, R13 ;  /* 0x0000000d000d7308 */ /* 0x000e220000000800 */
[----:B--2---:R-:W-:-:S01]  /*c620*/  FADD.FTZ R4, R12, R5 ;  /* 0x000000050c047221 */ /* 0x004fc20000010000 */
[----:B------:R-:W-:Y:S01]  /*c630*/  FFMA.FTZ R96, R96, UR37, -R196 ;  /* 0x0000002560607c23 */ /* 0x000fe200080108c4 */
[----:B------:R-:W-:-:S01]  /*c640*/  FFMA.FTZ R98, R98, UR37, -R101 ;  /* 0x0000002562627c23 */ /* 0x000fc20008010865 */
[----:B------:R-:W-:Y:S01]  /*c650*/  FFMA.FTZ R97, R97, UR37, -R196 ;  /* 0x0000002561617c23 */ /* 0x000fe200080108c4 */
[----:B------:R-:W-:-:S01]  /*c660*/  FFMA.FTZ R99, R99, UR37, -R101 ;  /* 0x0000002563637c23 */ /* 0x000fc20008010865 */
[----:B------:R-:W-:Y:S01]  /*c670*/  FFMA.FTZ R100, R100, UR37, -R196 ;  /* 0x0000002564647c23 */ /* 0x000fe200080108c4 */
[----:B------:R-:W-:-:S01]  /*c680*/  FFMA.FTZ R102, R102, UR37, -R101 ;  /* 0x0000002566667c23 */ /* 0x000fc20008010865 */
[----:B------:R-:W1:Y:S01]  /*c690*/  MUFU.EX2 R157, R157 ;  /* 0x0000009d009d7308 */ /* 0x000e620000000800 */
[----:B---3--:R-:W-:-:S01]  /*c6a0*/  FADD.FTZ R158, R154, R161 ;  /* 0x000000a19a9e7221 */ /* 0x008fc20000010000 */
        /* <DEDUP_REMOVED lines=33> */
[----:B--2---:R-:W-:-:S04]  /*c8c0*/  FADD.FTZ R4, R140, R5 ;  /* 0x000000058c047221 */ /* 0x004fc80000010000 */
[----:B------:R-:W1:Y:S01]  /*c8d0*/  MUFU.EX2 R141, R141 ;  /* 0x0000008d008d7308 */ /* 0x000e620000000800 */
[----:B------:R-:W-:-:S07]  /*c8e0*/  UMOV UR7, 0xc0000010 ;  /* 0xc000001000077882 */ /* 0x000fce0000000000 */
        /* <DEDUP_REMOVED lines=77> */
[----:B0-----:R-:W-:-:S01]  /*cdc0*/  FADD.FTZ R158, R118, R161 ;  /* 0x000000a1769e7221 */ /* 0x001fc20000010000 */
[----:B------:R-:W-:-:S06]  /*cdd0*/  IMAD.U32 R161, RZ, RZ, UR49 ;  /* 0x00000031ffa17e24 */ /* 0x000fcc000f8e00ff */
[----:B------:R-:W-:Y:S01]  /*cde0*/  MUFU.EX2 R88, R88 ;  /* 0x0000005800587308 */ /* 0x000fe20000000800 */
[----:B-1----:R-:W-:-:S01]  /*cdf0*/  FADD.FTZ R5, R117, R4 ;  /* 0x0000000475057221 */ /* 0x002fc20000010000 */
[----:B------:R-:W-:-:S05]  /*ce00*/  @!P1 LEA R4, R161, UR41, 0x3 ;  /* 0x00000029a1049c11 */ /* 0x000fca000f8e18ff */
[----:B------:R-:W-:Y:S01]  /*ce10*/  @!P1 VIADD R4, R4, 0x29840 ;  /* 0x0002984004049836 */ /* 0x000fe20000000000 */
[----:B------:R-:W0:Y:S04]  /*ce20*/  MUFU.EX2 R90, R90 ;  /* 0x0000005a005a7308 */ /* 0x000e280000000800 */
[----:B------:R-:W-:Y:S01]  /*ce30*/  @!P1 PRMT R4, RZ, 0x654, R4 ;  /* 0x00000654ff049816 */ /* 0x000fe20000000004 */
[----:B------:R1:W-:Y:S06]  /*ce40*/  BAR.ARV R164, 0x100 ;  /* 0x000400a40000751d */ /* 0x0003ec0000002000 */
[----:B------:R-:W-:Y:S01]  /*ce50*/  MUFU.EX2 R89, R89 ;  /* 0x0000005900597308 */ /* 0x000fe20000000800 */
[----:B------:R3:W-:Y:S07]  /*ce60*/  @!P1 SYNCS.ARRIVE.TRANS64.RED.A1T0 RZ, [R4+URZ], RZ ;  /* 0x000000ff04ff99a7 */ /* 0x0007ee000810043f */
[----:B------:R-:W4:Y:S08]  /*ce70*/  MUFU.EX2 R91, R91 ;  /* 0x0000005b005b7308 */ /* 0x000f300000000800 */
[----:B------:R-:W-:Y:S08]  /*ce80*/  MUFU.EX2 R92, R92 ;  /* 0x0000005c005c7308 */ /* 0x000ff00000000800 */
[----:B------:R-:W5:Y:S08]  /*ce90*/  MUFU.EX2 R163, R94 ;  /* 0x0000005e00a37308 */ /* 0x000f700000000800 */
[----:B------:R-:W-:Y:S08]  /*cea0*/  MUFU.EX2 R93, R93 ;  /* 0x0000005d005d7308 */ /* 0x000ff00000000800 */
[----:B------:R2:W1:Y:S08]  /*ceb0*/  MUFU.EX2 R160, R95 ;  /* 0x0000005f00a07308 */ /* 0x0004700000000800 */
[----:B------:R-:W-:Y:S01]  /*cec0*/  MUFU.EX2 R96, R96 ;  /* 0x0000006000607308 */ /* 0x000fe20000000800 */
[----:B--2---:R-:W-:-:S04]  /*ced0*/  FADD.FTZ R95, R119, R158 ;  /* 0x0000009e775f7221 */ /* 0x004fc80000010000 */
[----:B0-----:R-:W-:-:S03]  /*cee0*/  FADD.FTZ R158, R90, R95 ;  /* 0x0000005f5a9e7221 */ /* 0x001fc60000010000 */
[----:B------:R0:W2:Y:S01]  /*cef0*/  MUFU.EX2 R94, R98 ;  /* 0x00000062005e7308 */ /* 0x0000a20000000800 */
[----:B----4-:R-:W-:-:S04]  /*cf00*/  FADD.FTZ R158, R91, R158 ;  /* 0x0000009e5b9e7221 */ /* 0x010fc80000010000 */
[----:B-----5:R-:W-:-:S03]  /*cf10*/  FADD.FTZ R158, R163, R158 ;  /* 0x0000009ea39e7221 */ /* 0x020fc60000010000 */
[----:B------:R-:W4:Y:S01]  /*cf20*/  MUFU.EX2 R97, R97 ;  /* 0x0000006100617308 */ /* 0x000f220000000800 */
[----:B0-----:R-:W-:-:S01]  /*cf30*/  FADD.FTZ R98, R88, R5 ;  /* 0x0000000558627221 */ /* 0x001fc20000010000 */
[----:B-1----:R-:W-:-:S03]  /*cf40*/  FADD.FTZ R95, R160, R158 ;  /* 0x0000009ea05f7221 */ /* 0x002fc60000010000 */
[----:B------:R-:W-:-:S03]  /*cf50*/  FADD.FTZ R5, R89, R98 ;  /* 0x0000006259057221 */ /* 0x000fc60000010000 */
[----:B------:R-:W0:Y:S01]  /*cf60*/  MUFU.EX2 R162, R99 ;  /* 0x0000006300a27308 */ /* 0x000e220000000800 */
[----:B------:R-:W-:-:S01]  /*cf70*/  FADD.FTZ R98, R92, R5 ;  /* 0x000000055c627221 */ /* 0x000fc20000010000 */
[----:B--2---:R-:W-:-:S03]  /*cf80*/  FADD.FTZ R95, R94, R95 ;  /* 0x0000005f5e5f7221 */ /* 0x004fc60000010000 */
[----:B------:R-:W-:-:S03]  /*cf90*/  FADD.FTZ R5, R93, R98 ;  /* 0x000000625d057221 */ /* 0x000fc60000010000 */
[----:B------:R-:W1:Y:S01]  /*cfa0*/  MUFU.EX2 R100, R100 ;  /* 0x0000006400647308 */ /* 0x000e620000000800 */
[----:B---3--:R-:W-:-:S04]  /*cfb0*/  FADD.FTZ R4, R96, R5 ;  /* 0x0000000560047221 */ /* 0x008fc80000010000 */
[----:B----4-:R-:W-:-:S03]  /*cfc0*/  FADD.FTZ R5, R97, R4 ;  /* 0x0000000461057221 */ /* 0x010fc60000010000 */
[----:B------:R-:W2:Y:S01]  /*cfd0*/  MUFU.EX2 R102, R102 ;  /* 0x0000006600667308 */ /* 0x000ea20000000800 */
[----:B0-----:R-:W-:-:S07]  /*cfe0*/  FADD.FTZ R95, R162, R95 ;  /* 0x0000005fa25f7221 */ /* 0x001fce0000010000 */
[----:B------:R-:W0:Y:S01]  /*cff0*/  MUFU.EX2 R149, R149 ;  /* 0x0000009500957308 */ /* 0x000e220000000800 */
[----:B-1----:R-:W-:-:S07]  /*d000*/  FADD.FTZ R4, R100, R5 ;  /* 0x0000000564047221 */ /* 0x002fce0000010000 */
[----:B------:R-:W1:Y:S01]  /*d010*/  MUFU.EX2 R101, R101 ;  /* 0x0000006500657308 */ /* 0x000e620000000800 */
[----:B--2---:R-:W-:-:S01]  /*d020*/  FADD.FTZ R95, R102, R95 ;  /* 0x0000005f665f7221 */ /* 0x004fc20000010000 */
[----:B0-----:R-:W-:-:S03]  /*d030*/  FADD.FTZ R5, R149, R4 ;  /* 0x0000000495057221 */ /* 0x001fc60000010000 */
[----:B-1----:R-:W-:Y:S01]  /*d040*/  FADD.FTZ R4, R101, R95 ;  /* 0x0000005f65047221 */ /* 0x002fe20000010000 */
[----:B------:R-:W-:Y:S06]  /*d050*/  @!P0 BRA `(.L_x_1001) ;  /* 0x0000000000048947 */ /* 0x000fec0003800000 */
[----:B------:R-:W-:Y:S01]  /*d060*/  BPT.TRAP 0x1 ;  /* 0x000000040000795c */ /* 0x000fe20000300000 */
.L_x_1001:
        /* <DEDUP_REMOVED lines=111> */
[----:B------:R-:W-:-:S02]  /*d760*/  VIADD R3, R3, 0xffffffff ;  /* 0xffffffff03037836 */ /* 0x000fc40000000000 */
[----:B------:R-:W-:Y:S02]  /*d770*/  IMAD.MOV.U32 R9, RZ, RZ, R0 ;  /* 0x000000ffff097224 */ /* 0x000fe400078e0000 */
[----:B------:R-:W-:Y:S01]  /*d780*/  IMAD.MOV.U32 R7, RZ, RZ, R2 ;  /* 0x000000ffff077224 */ /* 0x000fe200078e0002 */
[----:B------:R-:W-:Y:S06]  /*d790*/  @P1 BRA `(.L_x_1002) ;  /* 0xffffffd000d41947 */ /* 0x000fec000383ffff */
.L_x_992:
[----:B------:R-:W-:-:S13]  /*d7a0*/  ISETP.GE.AND P1, PT, R3, UR39, PT ;  /* 0x0000002703007c0c */ /* 0x000fda000bf26270 */
[----:B------:R-:W-:Y:S05]  /*d7b0*/  @!P1 BRA `(.L_x_1003) ;  /* 0x0000004400e89947 */ /* 0x000fea0003800000 */
[----:B------:R-:W-:Y:S01]  /*d7c0*/  IMAD.MOV.U32 R7, RZ, RZ, R0 ;  /* 0x000000ffff077224 */ /* 0x000fe200078e0000 */
[----:B------:R-:W-:Y:S01]  /*d7d0*/  UMOV UR56, UR49 ;  /* 0x0000003100387c82 */ /* 0x000fe20008000000 */
[----:B------:R-:W-:Y:S01]  /*d7e0*/  IMAD.MOV.U32 R6, RZ, RZ, R2 ;  /* 0x000000ffff067224 */ /* 0x000fe200078e0002 */
[----:B------:R-:W-:Y:S01]  /*d7f0*/  UMOV UR57, UR45 ;  /* 0x0000002d00397c82 */ /* 0x000fe20008000000 */
[----:B------:R-:W-:Y:S01]  /*d800*/  ULDC UR49, c[0x0][0x9e4] ;  /* 0x0002790000317ab9 */ /* 0x000fe20000000800 */
[----:B------:R-:W-:Y:S01]  /*d810*/  ULDC UR53, c[0x0][0x288] ;  /* 0x0000a20000357ab9 */ /* 0x000fe20000000800 */
[----:B------:R-:W-:Y:S01]  /*d820*/  ULDC UR54, c[0x0][0x9dc] ;  /* 0x0002770000367ab9 */ /* 0x000fe20000000800 */
[----:B------:R-:W-:-:S05]  /*d830*/  ULDC UR52, c[0x0][0x9e0] ;  /* 0x0002780000347ab9 */ /* 0x000fca0000000800 */
.L_x_1021:
[----:B------:R-:W-:Y:S01]  /*d840*/  ISETP.NE.AND P2, PT, RZ, UR43, PT ;  /* 0x0000002bff007c0c */ /* 0x000fe2000bf45270 */
[----:B------:R-:W-:-:S04]  /*d850*/  UISETP.NE.AND UP2, UPT, UR56, 0x1, UPT ;  /* 0x000000013800788c */ /* 0x000fc8000bf45270 */
[----:B------:R-:W-:-:S04]  /*d860*/  USEL UR45, URZ, 0x1, UP2 ;  /* 0x000000013f2d7887 */ /* 0x000fc80009000000 */
[----:B------:R-:W-:-:S04]  /*d870*/  ULOP3.LUT UR45, UR57, UR45, URZ, 0x3c, !UPT ;  /* 0x0000002d392d7292 */ /* 0x000fc8000f8e3c3f */
[----:B------:R-:W-:Y:S08]  /*d880*/  @P2 BRA `(.L_x_1004) ;  /* 0x0000000000382947 */ /* 0x000ff00003800000 */
[----:B------:R-:W-:Y:S05]  /*d890*/  @!P0 BRA `(.L_x_1005) ;  /* 0x0000000000048947 */ /* 0x000fea0003800000 */
[----:B------:R-:W-:Y:S01]  /*d8a0*/  BPT.TRAP 0x1 ;  /* 0x000000040000795c */ /* 0x000fe20000300000 */
.L_x_1005:
        /* <DEDUP_REMOVED lines=9> */
.L_x_1006:
[----:B-1----:R-:W-:Y:S05]  /*d940*/  @P1 BRA `(.L_x_1004) ;  /* 0x0000000000081947 */ /* 0x002fea0003800000 */
[----:B------:R-:W1:Y:S02]  /*d950*/  SYNCS.PHASECHK.TRANS64.TRYWAIT P1, [UR6+0x29830], R0 ;  /* 0x02983000ff0075a7 */ /* 0x000e640008020146 */
[----:B-1----:R-:W-:Y:S05]  /*d960*/  @!P1 BRA `(.L_x_1007) ;  /* 0x000000b800709947 */ /* 0x002fea0003800000 */
.L_x_1004:
        /* <DEDUP_REMOVED lines=191> */
.L_x_1009:
[----:B------:R-:W-:Y:S01]  /*e560*/  ULEA UR6, UR56, UR41, 0x3 ;  /* 0x0000002938067291 */ /* 0x000fe2000f8e183f */
[----:B------:R-:W-:-:S05]  /*e570*/  IMAD.U32 R0, RZ, RZ, UR57 ;  /* 0x00000039ff007e24 */ /* 0x000fca000f8e00ff */
[----:B------:R-:W-:-:S04]  /*e580*/  SHF.L.U32 R0, R0, 0x1f, RZ ;  /* 0x0000001f00007819 */ /* 0x000fc800000006ff */
[----:B------:R0:W1:Y:S01]  /*e590*/  SYNCS.PHASECHK.TRANS64.TRYWAIT P1, [UR6+0x29850], R0 ;  /* 0x02985000ff0075a7 */ /* 0x0000620008020146 */
[----:B------:R-:W-:Y:S05]  /*e5a0*/  @!P0 BRA `(.L_x_1010) ;  /* 0x0000000000048947 */ /* 0x000fea0003800000 */
[----:B------:R-:W-:Y:S01]  /*e5b0*/  BPT.TRAP 0x1 ;  /* 0x000000040000795c */ /* 0x000fe20000300000 */
.L_x_1010:
[----:B-1----:R-:W-:Y:S05]  /*e5c0*/  @P1 BRA `(.L_x_1008) ;  /* 0x0000000000081947 */ /* 0x002fea0003800000 */
[----:B------:R-:W1:Y:S02]  /*e5d0*/  SYNCS.PHASECHK.TRANS64.TRYWAIT P1, [UR6+0x29850], R0 ;  /* 0x02985000ff0075a7 */ /* 0x000e640008020146 */
[----:B-1----:R-:W-:Y:S05]  /*e5e0*/  @!P1 BRA `(.L_x_1011) ;  /* 0x000000ac00689947 */ /* 0x002fea0003800000 */
.L_x_1008:
[----:B------:R-:W-:Y:S01]  /*e5f0*/  UIADD3 UR6, UR41, 0x400, URZ ;  /* 0x0000040029067890 */ /* 0x000fe2000fffe03f */
[----:B------:R-:W-:Y:S01]  /*e600*/  WARPGROUP.ARRIVE ;  /* 0x00000000000079c5 */ /* 0x000fe20000000000 */
[----:B------:R-:W-:-:S05]  /*e610*/  UMOV UR7, 0xc0000010 ;  /* 0xc000001000077882 */ /* 0x000fca0000000000 */
[----:B-1----:R-:W1:Y:S01]  /*e620*/  S2R R9, SR_TID.X ;  /* 0x0000000000097919 */ /* 0x002e620000002100 */
[----:B------:R-:W-:Y:S01]  /*e630*/  USHF.R.U32.HI UR6, URZ, 0x4, UR6 ;  /* 0x000000043f067899 */ /* 0x000fe20008011606 */
[----:B------:R-:W-:Y:S01]  /*e640*/  PLOP3.LUT P1, PT, PT, PT, UP0, 0x80, 0x0 ;  /* 0x000000000000781c */ /* 0x000fe20003f2f008 */
[----:B------:R-:W-:Y:S01]  /*e650*/  VIADD R8, R18, UR36 ;  /* 0x0000002412087c36 */ /* 0x000fe20008000000 */
[----:B------:R-:W-:Y:S01]  /*e660*/  PLOP3.LUT P2, PT, PT, PT, UP0, 0x80, 0x0 ;  /* 0x000000000000781c */ /* 0x000fe20003f4f008 */
[----:B------:R-:W-:Y:S01]  /*e670*/  ULOP3.LUT UR6, UR6, 0x3fff, URZ, 0xc0, !UPT ;  /* 0x00003fff06067892 */ /* 0x000fe2000f8ec03f */
[----:B------:R-:W-:Y:S02]  /*e680*/  IMAD R197, R3, -0xa0, RZ ;  /* 0xffffff6003c57824 */ /* 0x000fe400078e02ff */
[----:B0-----:R-:W-:Y:S01]  /*e690*/  IMAD.U32 R0, RZ, RZ, UR55 ;  /* 0x00000037ff007e24 */ /* 0x001fe2000f8e00ff */
[----:B------:R-:W-:-:S04]  /*e6a0*/  ULOP3.LUT UR6, UR6, 0x10000, URZ, 0xfc, !UPT ;  /* 0x0001000006067892 */ /* 0x000fc8000f8efc3f */
[----:B------:R-:W-:-:S07]  /*e6b0*/  UIMAD UR10, UR56, 0x500, UR6 ;  /* 0x00000500380a78a4 */ /* 0x000fce000f8e0206 */
[----:B------:R-:W-:Y:S02]  /*e6c0*/  UMOV UR6, UR10 ;  /* 0x0000000a00067c82 */ /* 0x000fe40008000000 */
[----:B------:R-:W-:Y:S01]  /*e6d0*/  QGMMA.64x128x32.F32.E4M3.E4M3 R24, R184, gdesc[UR4], R24, gsb0 ;  /* 0x01e00004b8187df3 */ /* 0x000fe20008000818 */
[----:B------:R-:W-:Y:S01]  /*e6e0*/  UIADD3 UR6, UR10, 0x100, URZ ;  /* 0x000001000a067890 */ /* 0x000fe2000fffe03f */
[----:B------:R-:W-:Y:S01]  /*e6f0*/  UMOV UR7, 0xc0000010 ;  /* 0xc000001000077882 */ /* 0x000fe20000000000 */
[----:B-1----:R-:W-:Y:S02]  /*e700*/  LOP3.LUT P3, RZ, R9, 0x7f, RZ, 0xc0, !PT ;  /* 0x0000007f09ff7812 */ /* 0x002fe4000786c0ff */
        /* <DEDUP_REMOVED lines=23> */
[----:B------:R-:W-:Y:S02]  /*e880*/  @UP0 ULDC UR6, c[0x0][0x44c] ;  /* 0x0001130000060ab9 */ /* 0x000fe40000000800 */
[----:B------:R-:W-:Y:S01]  /*e890*/  @P1 IMAD.HI.U32 R2, R8, UR6, RZ ;  /* 0x0000000608021c27 */ /* 0x000fe2000f8e00ff */
[----:B------:R-:W-:Y:S01]  /*e8a0*/  @UP0 ULDC UR6, c[0x0][0x450] ;  /* 0x0001140000060ab9 */ /* 0x000fe20000000800 */
[----:B------:R-:W-:-:S03]  /*e8b0*/  PLOP3.LUT P1, PT, PT, PT, UP1, 0x40, 0x0 ;  /* 0x000000000000781c */ /* 0x000fc60003f2e818 */
[----:B------:R-:W-:Y:S01]  /*e8c0*/  @P2 SHF.R.U32.HI R8, RZ, UR6, R2 ;  /* 0x00000006ff082c19 */ /* 0x000fe20008011602 */
[----:B------:R-:W-:Y:S01]  /*e8d0*/  VIADD R2, R197, 0x1 ;  /* 0x00000001c5027836 */ /* 0x000fe20000000000 */
[----:B------:R-:W-:-:S03]  /*e8e0*/  ULOP3.LUT UR6, URZ, UR54, URZ, 0x33, !UPT ;  /* 0x000000363f067292 */ /* 0x000fc6000f8e333f */
[----:B------:R-:W0:Y:S01]  /*e8f0*/  SHFL.IDX PT, R13, R8, RZ, 0x1c1f ;  /* 0x001c1fff080d7589 */ /* 0x000e2200000e0000 */
[----:B------:R-:W-:-:S05]  /*e900*/  IMAD R11, R17, -0x2, R2 ;  /* 0xfffffffe110b7824 */ /* 0x000fca00078e0202 */
[----:B------:R-:W-:-:S05]  /*e910*/  IADD3 R2, R11, -UR53, R16 ;  /* 0x800000350b027c10 */ /* 0x000fca000fffe010 */
[C---:B------:R-:W-:Y:S02]  /*e920*/  VIADD R9, R2.reuse, UR52 ;  /* 0x0000003402097c36 */ /* 0x040fe40008000000 */
[----:B------:R-:W-:-:S04]  /*e930*/  VIADD R2, R2, UR6 ;  /* 0x0000000602027c36 */ /* 0x000fc80008000000 */
[----:B0-----:R-:W-:Y:S01]  /*e940*/  IMAD.IADD R10, R2, 0x1, R13 ;  /* 0x00000001020a7824 */ /* 0x001fe200078e020d */
[----:B------:R-:W-:Y:S02]  /*e950*/  WARPGROUP.DEPBAR.LE gsb0, 0x0 ;  /* 0x00008000000079c5 */ /* 0x000fe40000010000 */
[----:B------:R0:W-:Y:S06]  /*e960*/  BAR.ARV R12, 0x100 ;  /* 0x0004000c0000751d */ /* 0x0001ec0000002000 */
[----:B------:R1:W-:Y:S02]  /*e970*/  @!P3 SYNCS.ARRIVE.TRANS64.RED.A1T0 RZ, [R0+URZ], RZ ;  /* 0x000000ff00ffb9a7 */ /* 0x0003e4000810043f */
[----:B-1----:R-:W-:-:S02]  /*e980*/  VIADD R0, R11, 0xffffffff ;  /* 0xffffffff0b007836 */ /* 0x002fc40000000000 */
[----:B------:R-:W-:Y:S01]  /*e990*/  IMAD.IADD R11, R9, 0x1, R13 ;  /* 0x00000001090b7824 */ /* 0x000fe200078e020d */
[----:B0-----:R-:W-:Y:S06]  /*e9a0*/  @P1 BRA `(.L_x_1012) ;  /* 0x0000000000541947 */ /* 0x001fec0003800000 */
[----:B------:R-:W-:Y:S01]  /*e9b0*/  IADD3 R13, R16, -UR53, R13 ;  /* 0x80000035100d7c10 */ /* 0x000fe2000fffe00d */
        /* <DEDUP_REMOVED lines=11> */
.L_x_1014:
[----:B------:R-:W-:-:S05]  /*ea70*/  IMAD.U32 R14, RZ, RZ, UR49 ;  /* 0x00000031ff0e7e24 */ /* 0x000fca000f8e00ff */
[----:B------:R-:W-:-:S13]  /*ea80*/  ISETP.NE.AND P1, PT, R14, 0x1, PT ;  /* 0x000000010e00780c */ /* 0x000fda0003f25270 */
[----:B------:R-:W0:Y:S02]  /*ea90*/  @P1 LDC.64 R20, c[0x0][0x9e8] ;  /* 0x00027a00ff141b82 */ /* 0x000e240000000a00 */
[----:B0-----:R-:W-:-:S05]  /*eaa0*/  @P1 IMAD.HI.U32 R12, R13, R20, RZ ;  /* 0x000000140d0c1227 */ /* 0x001fca00078e00ff */
[----:B------:R-:W-:-:S07]  /*eab0*/  @P1 SHF.R.U32.HI R13, RZ, R21, R12 ;  /* 0x00000015ff0d1219 */ /* 0x000fce000001160c */
.L_x_1015:
[----:B------:R-:W-:Y:S05]  /*eac0*/  BSYNC B0 ;  /* 0x0000000000007941 */ /* 0x000fea0003800000 */
.L_x_1013:
[----:B------:R-:W-:-:S05]  /*ead0*/  IMAD R13, R13, R14, R0 ;  /* 0x0000000e0d0d7224 */ /* 0x000fca00078e0200 */
[----:B------:R-:W-:Y:S02]  /*eae0*/  VIADDMNMX R11, R13, R14, R11, PT ;  /* 0x0000000e0d0b7246 */ /* 0x000fe4000380010b */
[----:B------:R-:W-:-:S07]  /*eaf0*/  VIMNMX R10, R10, R13, !PT ;  /* 0x0000000d0a0a7248 */ /* 0x000fce0007fe0100 */
.L_x_1012:
[C---:B------:R-:W-:Y:S02]  /*eb00*/  ISETP.GE.AND P1, PT, R197.reuse, 0x2, PT ;  /* 0x00000002c500780c */ /* 0x040fe40003f26270 */
[C---:B------:R-:W-:Y:S02]  /*eb10*/  ISETP.GE.AND P3, PT, R197.reuse, 0xa, PT ;  /* 0x0000000ac500780c */ /* 0x040fe40003f66270 */
        /* <DEDUP_REMOVED lines=12> */
[C---:B------:R-:W-:Y:S02]  /*ebe0*/  ISETP.LT.OR P2, PT, R11.reuse, 0x9, P2 ;  /* 0x000000090b00780c */ /* 0x040fe40001741670 */
        /* <DEDUP_REMOVED lines=181> */
[----:B------:R-:W-:Y:S01]  /*f740*/  PLOP3.LUT P6, PT, PT, PT, UP1, 0x40, 0x0 ;  /* 0x000000000000781c */ /* 0x000fe20003fce818 */
[--C-:B0-----:R-:W-:Y:S02]  /*f750*/  IMAD.IADD R10, R9, 0x1, R197.reuse ;  /* 0x00000001090a7824 */ /* 0x101fe400078e02c5 */
[----:B------:R-:W-:-:S10]  /*f760*/  IMAD.IADD R11, R2, 0x1, R197 ;  /* 0x00000001020b7824 */ /* 0x000fd400078e02c5 */
[----:B------:R-:W-:Y:S05]  /*f770*/  @P6 BRA `(.L_x_1016) ;  /* 0x0000000000546947 */ /* 0x000fea0003800000 */
        /* <DEDUP_REMOVED lines=12> */
.L_x_1018:
[----:B------:R-:W-:-:S05]  /*f840*/  IMAD.U32 R207, RZ, RZ, UR49 ;  /* 0x00000031ffcf7e24 */ /* 0x000fca000f8e00ff */
[----:B------:R-:W-:-:S13]  /*f850*/  ISETP.NE.AND P6, PT, R207, 0x1, PT ;  /* 0x00000001cf00780c */ /* 0x000fda0003fc5270 */
[----:B------:R-:W0:Y:S02]  /*f860*/  @P6 LDC.64 R8, c[0x0][0x9e8] ;  /* 0x00027a00ff086b82 */ /* 0x000e240000000a00 */
[----:B0-----:R-:W-:-:S05]  /*f870*/  @P6 IMAD.HI.U32 R8, R197, R8, RZ ;  /* 0x00000008c5086227 */ /* 0x001fca00078e00ff */
[----:B------:R-:W-:-:S07]  /*f880*/  @P6 SHF.R.U32.HI R197, RZ, R9, R8 ;  /* 0x00000009ffc56219 */ /* 0x000fce0000011608 */
.L_x_1019:
[----:B------:R-:W-:Y:S05]  /*f890*/  BSYNC B0 ;  /* 0x0000000000007941 */ /* 0x000fea0003800000 */
.L_x_1017:
[----:B------:R-:W-:-:S05]  /*f8a0*/  IMAD R0, R197, R207, R0 ;  /* 0x000000cfc5007224 */ /* 0x000fca00078e0200 */
[----:B------:R-:W-:Y:S02]  /*f8b0*/  VIADDMNMX R10, R0, R207, R10, PT ;  /* 0x000000cf000a7246 */ /* 0x000fe4000380010a */
[----:B------:R-:W-:-:S07]  /*f8c0*/  VIMNMX R11, R11, R0, !PT ;  /* 0x000000000b0b7248 */ /* 0x000fce0007fe0100 */
.L_x_1016:
        /* <DEDUP_REMOVED lines=160> */
[----:B------:R-:W-:Y:S01]  /*102d0*/  ISETP.NE.AND P1, PT, R15, RZ, PT ;  /* 0x000000ff0f00720c */ /* 0x000fe20003f25270 */
[----:B------:R-:W-:-:S03]  /*102e0*/  IMAD.U32 R15, RZ, RZ, UR37 ;  /* 0x00000025ff0f7e24 */ /* 0x000fc6000f8e00ff */
[----:B------:R-:W-:Y:S01]  /*102f0*/  ISETP.GT.AND P1, PT, R11, 0x9, !P1 ;  /* 0x000000090b00780c */ /* 0x000fe20004f24270 */
[----:B------:R-:W-:-:S03]  /*10300*/  FFMA.FTZ R0, R2, R15, -8 ;  /* 0xc100000002007423 */ /* 0x000fc6000001000f */
        /* <DEDUP_REMOVED lines=31> */
[----:B------:R-:W-:Y:S02]  /*10500*/  ISETP.NE.AND P6, PT, R152, RZ, PT ;  /* 0x000000ff9800720c */ /* 0x000fe40003fc5270 */
[----:B------:R-:W-:Y:S02]  /*10510*/  ISETP.LT.OR P1, PT, R10, 0x1, P1 ;  /* 0x000000010a00780c */ /* 0x000fe40000f21670 */
[----:B------:R-:W-:Y:S02]  /*10520*/  ISETP.GT.AND P2, PT, R11, 0x99, !P6 ;  /* 0x000000990b00780c */ /* 0x000fe40007744270 */
        /* <DEDUP_REMOVED lines=96> */
[----:B------:R-:W-:-:S01]  /*10b30*/  FFMA.FTZ R113, R117, UR37, -R0 ;  /* 0x0000002575717c23 */ /* 0x000fc20008010800 */
[----:B------:R-:W-:Y:S01]  /*10b40*/  IMAD.U32 R117, RZ, RZ, UR37 ;  /* 0x00000025ff757e24 */ /* 0x000fe2000f8e00ff */
[----:B------:R-:W-:Y:S02]  /*10b50*/  FMNMX.FTZ R152, R103, R108, !PT ;  /* 0x0000006c67987209 */ /* 0x000fe40007810000 */
[----:B------:R0:W-:Y:S03]  /*10b60*/  MUFU.EX2 R108, R156 ;  /* 0x0000009c006c7308 */ /* 0x0001e60000000800 */
[----:B------:R-:W1:Y:S05]  /*10b70*/  SHFL.BFLY PT, R153, R152, 0x2, 0x1f ;  /* 0x0c401f0098997f89 */ /* 0x000e6a00000e0000 */
[----:B------:R-:W-:Y:S08]  /*10b80*/  MUFU.EX2 R145, R145 ;  /* 0x0000009100917308 */ /* 0x000ff00000000800 */
[----:B------:R-:W-:Y:S08]  /*10b90*/  MUFU.EX2 R148, R148 ;  /* 0x0000009400947308 */ /* 0x000ff00000000800 */
[----:B------:R-:W-:Y:S01]  /*10ba0*/  MUFU.EX2 R149, R149 ;  /* 0x0000009500957308 */ /* 0x000fe20000000800 */
[----:B-1----:R-:W-:Y:S01]  /*10bb0*/  FMNMX.FTZ R153, R152, R153, !PT ;  /* 0x0000009998997209 */ /* 0x002fe20007810000 */
[----:B------:R-:W-:Y:S01]  /*10bc0*/  FFMA.FTZ R152, R101, UR37, -R0 ;  /* 0x0000002565987c23 */ /* 0x000fe20008010800 */
[----:B------:R-:W-:-:S03]  /*10bd0*/  FSEL R101, R2, RZ, P1 ;  /* 0x000000ff02657208 */ /* 0x000fc60000800000 */
[----:B------:R-:W1:Y:S02]  /*10be0*/  SHFL.BFLY PT, R116, R153, 0x1, 0x1f ;  /* 0x0c201f0099747f89 */ /* 0x000e6400000e0000 */
[----:B------:R-:W-:Y:S01]  /*10bf0*/  MUFU.EX2 R120, R120 ;  /* 0x0000007800787308 */ /* 0x000fe20000000800 */
[----:B------:R-:W-:-:S07]  /*10c00*/  FADD.FTZ R6, -R101, R6 ;  /* 0x0000000665067221 */ /* 0x000fce0000010100 */
[----:B------:R-:W-:Y:S08]  /*10c10*/  MUFU.EX2 R101, R152 ;  /* 0x0000009800657308 */ /* 0x000ff00000000800 */
[----:B------:R-:W-:Y:S01]  /*10c20*/  MUFU.EX2 R121, R121 ;  /* 0x0000007900797308 */ /* 0x000fe20000000800 */
[----:B-1----:R-:W-:-:S07]  /*10c30*/  FMNMX.FTZ R0, R153, R116, !PT ;  /* 0x0000007499007209 */ /* 0x002fce0007810000 */
[----:B------:R-:W-:Y:S01]  /*10c40*/  MUFU.EX2 R124, R124 ;  /* 0x0000007c007c7308 */ /* 0x000fe20000000800 */
[C---:B------:R-:W-:Y:S01]  /*10c50*/  FSETP.NEU.FTZ.AND P1, PT, R0.reuse, -INF , PT ;  /* 0xff8000000000780b */ /* 0x040fe20003f3d000 */
[----:B------:R-:W-:Y:S01]  /*10c60*/  FFMA.FTZ R116, R0, R117, -8 ;  /* 0xc100000000747423 */ /* 0x000fe20000010075 */
[----:B------:R-:W-:-:S05]  /*10c70*/  FMUL.FTZ R117, R6, UR37 ;  /* 0x0000002506757c20 */ /* 0x000fca0008410000 */
[----:B------:R-:W-:Y:S01]  /*10c80*/  MUFU.EX2 R125, R125 ;  /* 0x0000007d007d7308 */ /* 0x000fe20000000800 */
[----:B------:R-:W-:-:S05]  /*10c90*/  FSEL R6, R116, RZ, P1 ;  /* 0x000000ff74067208 */ /* 0x000fca0000800000 */
[--C-:B------:R-:W-:Y:S01]  /*10ca0*/  FFMA.FTZ R158, R158, UR37, -R6.reuse ;  /* 0x000000259e9e7c23 */ /* 0x100fe20008010806 */
[----:B------:R-:W-:-:S01]  /*10cb0*/  FFMA.FTZ R160, R126, UR37, -R6 ;  /* 0x000000257ea07c23 */ /* 0x000fc20008010806 */
[--C-:B------:R-:W-:Y:S01]  /*10cc0*/  FFMA.FTZ R153, R154, UR37, -R6.reuse ;  /* 0x000000259a997c23 */ /* 0x100fe20008010806 */
[----:B------:R-:W-:-:S01]  /*10cd0*/  FFMA.FTZ R116, R155, UR37, -R6 ;  /* 0x000000259b747c23 */ /* 0x000fc20008010806 */
[----:B------:R1:W-:Y:S01]  /*10ce0*/  MUFU.EX2 R152, R158 ;  /* 0x0000009e00987308 */ /* 0x0003e20000000800 */
[----:B------:R-:W-:-:S01]  /*10cf0*/  FFMA.FTZ R155, R159, UR37, -R6 ;  /* 0x000000259f9b7c23 */ /* 0x000fc20008010806 */
[--C-:B------:R-:W-:Y:S01]  /*10d00*/  FFMA.FTZ R154, R162, UR37, -R6.reuse ;  /* 0x00000025a29a7c23 */ /* 0x100fe20008010806 */
[----:B------:R-:W-:-:S01]  /*10d10*/  FFMA.FTZ R157, R163, UR37, -R6 ;  /* 0x00000025a39d7c23 */ /* 0x000fc20008010806 */
[--C-:B0-----:R-:W-:Y:S01]  /*10d20*/  FFMA.FTZ R156, R166, UR37, -R6.reuse ;  /* 0x00000025a69c7c23 */ /* 0x101fe20008010806 */
[----:B------:R-:W-:-:S01]  /*10d30*/  FFMA.FTZ R159, R167, UR37, -R6 ;  /* 0x00000025a79f7c23 */ /* 0x000fc20008010806 */
[--C-:B------:R-:W-:Y:S01]  /*10d40*/  FFMA.FTZ R138, R138, UR37, -R6.reuse ;  /* 0x000000258a8a7c23 */ /* 0x100fe20008010806 */
[----:B------:R-:W-:-:S01]  /*10d50*/  FFMA.FTZ R139, R139, UR37, -R6 ;  /* 0x000000258b8b7c23 */ /* 0x000fc20008010806 */
[----:B------:R-:W0:Y:S01]  /*10d60*/  MUFU.EX2 R117, R117 ;  /* 0x0000007500757308 */ /* 0x000e220000000800 */
[----:B-1----:R-:W-:Y:S01]  /*10d70*/  FSEL R158, R0, RZ, P1 ;  /* 0x000000ff009e7208 */ /* 0x002fe20000800000 */
[--C-:B------:R-:W-:Y:S01]  /*10d80*/  FFMA.FTZ R142, R142, UR37, -R6.reuse ;  /* 0x000000258e8e7c23 */ /* 0x100fe20008010806 */
[----:B------:R-:W-:-:S01]  /*10d90*/  FFMA.FTZ R143, R143, UR37, -R6 ;  /* 0x000000258f8f7c23 */ /* 0x000fc20008010806 */
[--C-:B------:R-:W-:Y:S01]  /*10da0*/  FFMA.FTZ R146, R146, UR37, -R6.reuse ;  /* 0x0000002592927c23 */ /* 0x100fe20008010806 */
[----:B------:R-:W-:-:S01]  /*10db0*/  FFMA.FTZ R147, R147, UR37, -R6 ;  /* 0x0000002593937c23 */ /* 0x000fc20008010806 */
[----:B------:R-:W-:Y:S01]  /*10dc0*/  FADD.FTZ R158, -R158, R7 ;  /* 0x000000079e9e7221 */ /* 0x000fe20000010100 */
[----:B------:R-:W-:-:S01]  /*10dd0*/  FFMA.FTZ R150, R150, UR37, -R6 ;  /* 0x0000002596967c23 */ /* 0x000fc20008010806 */
[----:B------:R-:W-:Y:S01]  /*10de0*/  MUFU.EX2 R153, R153 ;  /* 0x0000009900997308 */ /* 0x000fe20000000800 */
[----:B------:R-:W-:-:S01]  /*10df0*/  FFMA.FTZ R151, R151, UR37, -R6 ;  /* 0x0000002597977c23 */ /* 0x000fc20008010806 */
[----:B------:R-:W-:Y:S01]  /*10e00*/  FMUL.FTZ R126, R158, UR37 ;  /* 0x000000259e7e7c20 */ /* 0x000fe20008410000 */
[----:B------:R-:W-:-:S01]  /*10e10*/  FFMA.FTZ R158, R127, UR37, -R6 ;  /* 0x000000257f9e7c23 */ /* 0x000fc20008010806 */
[--C-:B------:R-:W-:Y:S01]  /*10e20*/  FFMA.FTZ R127, R130, UR37, -R6.reuse ;  /* 0x00000025827f7c23 */ /* 0x100fe20008010806 */
[----:B------:R-:W-:-:S01]  /*10e30*/  FFMA.FTZ R130, R131, UR37, -R6 ;  /* 0x0000002583827c23 */ /* 0x000fc20008010806 */
[--C-:B------:R-:W-:Y:S01]  /*10e40*/  FFMA.FTZ R131, R134, UR37, -R6.reuse ;  /* 0x0000002586837c23 */ /* 0x100fe20008010806 */
[----:B------:R-:W-:-:S01]  /*10e50*/  FFMA.FTZ R122, R122, UR37, -R6 ;  /* 0x000000257a7a7c23 */ /* 0x000fc20008010806 */
[----:B------:R-:W1:Y:S01]  /*10e60*/  MUFU.EX2 R126, R126 ;  /* 0x0000007e007e7308 */ /* 0x000e620000000800 */
[----:B0-----:R-:W-:-:S01]  /*10e70*/  FFMA.FTZ R134, R117, R5, R8 ;  /* 0x0000000575867223 */ /* 0x001fc20000010008 */
[--C-:B------:R-:W-:Y:S01]  /*10e80*/  FFMA.FTZ R123, R123, UR37, -R6.reuse ;  /* 0x000000257b7b7c23 */ /* 0x100fe20008010806 */
[----:B------:R-:W-:-:S01]  /*10e90*/  FFMA.FTZ R106, R106, UR37, -R6 ;  /* 0x000000256a6a7c23 */ /* 0x000fc20008010806 */
[----:B------:R-:W-:Y:S01]  /*10ea0*/  FFMA.FTZ R107, R107, UR37, -R6 ;  /* 0x000000256b6b7c23 */ /* 0x000fe20008010806 */
[----:B------:R-:W-:-:S01]  /*10eb0*/  FADD.FTZ R161, R9, R134 ;  /* 0x0000008609a17221 */ /* 0x000fc20000010000 */
        /* <DEDUP_REMOVED lines=11> */
[----:B-1----:R-:W-:-:S01]  /*10f70*/  FFMA.FTZ R5, R126, R4, R153 ;  /* 0x000000047e057223 */ /* 0x002fc20000010099 */
[----:B------:R-:W-:Y:S01]  /*10f80*/  FADD.FTZ R4, R12, R161 ;  /* 0x000000a10c047221 */ /* 0x000fe20000010000 */
[----:B------:R-:W-:-:S01]  /*10f90*/  FFMA.FTZ R91, R91, UR37, -R6 ;  /* 0x000000255b5b7c23 */ /* 0x000fc20008010806 */
[--C-:B------:R-:W-:Y:S01]  /*10fa0*/  FFMA.FTZ R95, R95, UR37, -R6.reuse ;  /* 0x000000255f5f7c23 */ /* 0x100fe20008010806 */
[----:B------:R-:W-:-:S01]  /*10fb0*/  FFMA.FTZ R98, R98, UR37, -R6 ;  /* 0x0000002562627c23 */ /* 0x000fc20008010806 */
[--C-:B------:R-:W-:Y:S01]  /*10fc0*/  FFMA.FTZ R99, R99, UR37, -R6.reuse ;  /* 0x0000002563637c23 */ /* 0x100fe20008010806 */
[----:B------:R-:W-:-:S01]  /*10fd0*/  FFMA.FTZ R102, R102, UR37, -R6 ;  /* 0x0000002566667c23 */ /* 0x000fc20008010806 */
[----:B------:R-:W1:Y:S01]  /*10fe0*/  MUFU.EX2 R154, R154 ;  /* 0x0000009a009a7308 */ /* 0x000e620000000800 */
[----:B0-----:R-:W-:-:S01]  /*10ff0*/  FADD.FTZ R5, R116, R5 ;  /* 0x0000000574057221 */ /* 0x001fc20000010000 */
[----:B------:R-:W-:-:S06]  /*11000*/  FFMA.FTZ R6, R103, UR37, -R6 ;  /* 0x0000002567067c23 */ /* 0x000fcc0008010806 */
[----:B------:R-:W0:Y:S08]  /*11010*/  MUFU.EX2 R157, R157 ;  /* 0x0000009d009d7308 */ /* 0x000e300000000800 */
[----:B------:R-:W3:Y:S08]  /*11020*/  MUFU.EX2 R156, R156 ;  /* 0x0000009c009c7308 */ /* 0x000ef00000000800 */
[----:B------:R4:W-:Y:S08]  /*11030*/  MUFU.EX2 R7, R160 ;  /* 0x000000a000077308 */ /* 0x0009f00000000800 */
[----:B------:R-:W5:Y:S01]  /*11040*/  MUFU.EX2 R159, R159 ;  /* 0x0000009f009f7308 */ /* 0x000f620000000800 */
[----:B----4-:R-:W-:-:S01]  /*11050*/  FADD.FTZ R160, R152, R5 ;  /* 0x0000000598a07221 */ /* 0x010fc20000010000 */
[----:B------:R-:W-:-:S03]  /*11060*/  FADD.FTZ R5, R13, R4 ;  /* 0x000000040d057221 */ /* 0x000fc60000010000 */
[----:B--2---:R-:W-:Y:S01]  /*11070*/  FADD.FTZ R135, R155, R160 ;  /* 0x000000a09b877221 */ /* 0x004fe20000010000 */
[----:B------:R-:W-:-:S02]  /*11080*/  FADD.FTZ R4, R14, R5 ;  /* 0x000000050e047221 */ /* 0x000fc40000010000 */
[----:B------:R-:W2:Y:S01]  /*11090*/  MUFU.EX2 R138, R138 ;  /* 0x0000008a008a7308 */ /* 0x000ea20000000800 */
[----:B-1----:R-:W-:-:S01]  /*110a0*/  FADD.FTZ R160, R154, R135 ;  /* 0x000000879aa07221 */ /* 0x002fc20000010000 */
[----:B------:R-:W-:-:S03]  /*110b0*/  FADD.FTZ R5, R15, R4 ;  /* 0x000000040f057221 */ /* 0x000fc60000010000 */
[----:B0-----:R-:W-:Y:S01]  /*110c0*/  FADD.FTZ R135, R157, R160 ;  /* 0x000000a09d877221 */ /* 0x001fe20000010000 */
[----:B------:R-:W-:-:S02]  /*110d0*/  FADD.FTZ R4, R20, R5 ;  /* 0x0000000514047221 */ /* 0x000fc40000010000 */
[----:B------:R-:W0:Y:S01]  /*110e0*/  MUFU.EX2 R139, R139 ;  /* 0x0000008b008b7308 */ /* 0x000e220000000800 */
[----:B---3--:R-:W-:-:S01]  /*110f0*/  FADD.FTZ R160, R156, R135 ;  /* 0x000000879ca07221 */ /* 0x008fc20000010000 */
[----:B------:R-:W-:-:S03]  /*11100*/  FADD.FTZ R5, R21, R4 ;  /* 0x0000000415057221 */ /* 0x000fc60000010000 */
[----:B-----5:R-:W-:Y:S01]  /*11110*/  FADD.FTZ R135, R159, R160 ;  /* 0x000000a09f877221 */ /* 0x020fe20000010000 */
[----:B------:R-:W-:-:S02]  /*11120*/  FADD.FTZ R4, R136, R5 ;  /* 0x0000000588047221 */ /* 0x000fc40000010000 */
        /* <DEDUP_REMOVED lines=29> */
[----:B------:R-:W1:Y:S01]  /*11300*/  MUFU.EX2 R128, R128 ;  /* 0x0000008000807308 */ /* 0x000e620000000800 */
[----:B--2---:R-:W-:-:S04]  /*11310*/  FADD.FTZ R160, R123, R160 ;  /* 0x000000a07ba07221 */ /* 0x004fc80000010000 */
[----:B------:R-:W-:-:S03]  /*11320*/  FADD.FTZ R5, R7, R160 ;  /* 0x000000a007057221 */ /* 0x000fc60000010000 */
        /* <DEDUP_REMOVED lines=33> */
[----:B------:R-:W-:-:S06]  /*11540*/  FADD.FTZ R4, R108, R135 ;  /* 0x000000876c047221 */ /* 0x000fcc0000010000 */
[----:B------:R-:W0:Y:S08]  /*11550*/  MUFU.EX2 R115, R115 ;  /* 0x0000007300737308 */ /* 0x000e300000000800 */
        /* <DEDUP_REMOVED lines=8> */
[----:B-1----:R-:W-:-:S01]  /*115e0*/  FADD.FTZ R94, R114, R5 ;  /* 0x00000005725e7221 */ /* 0x002fc20000010000 */
[----:B--2---:R-:W-:-:S03]  /*115f0*/  FADD.FTZ R5, R109, R4 ;  /* 0x000000046d057221 */ /* 0x004fc60000010000 */
[----:B0-----:R-:W-:Y:S01]  /*11600*/  FADD.FTZ R135, R115, R94 ;  /* 0x0000005e73877221 */ /* 0x001fe20000010000 */
        /* <DEDUP_REMOVED lines=33> */
.L_x_1020:
        /* <DEDUP_REMOVED lines=115> */
[----:B------:R-:W-:-:S05]  /*11f50*/  UMOV UR49, UR55 ;  /* 0x0000003700317c82 */ /* 0x000fca0008000000 */
.L_x_1003:
[----:B------:R-:W-:Y:S06]  /*11f60*/  BAR.ARV 0x8, 0x180 ;  /* 0x0206000000007b1d */ /* 0x000fec0000002000 */
[----:B------:R-:W-:Y:S05]  /*11f70*/  @!P0 BRA `(.L_x_1022) ;  /* 0x0000000000048947 */ /* 0x000fea0003800000 */
[----:B------:R-:W-:Y:S01]  /*11f80*/  BPT.TRAP 0x1 ;  /* 0x000000040000795c */ /* 0x000fe20000300000 */
.L_x_1022:
[----:B------:R-:W-:Y:S01]  /*11f90*/  ULEA UR9, UR49, UR41, 0x3 ;  /* 0x0000002931097291 */ /* 0x000fe2000f8e183f */
[----:B------:R-:W-:-:S05]  /*11fa0*/  IMAD.U32 R3, RZ, RZ, UR45 ;  /* 0x0000002dff037e24 */ /* 0x000fca000f8e00ff */
[----:B------:R-:W-:-:S04]  /*11fb0*/  SHF.L.U32 R3, R3, 0x1f, RZ ;  /* 0x0000001f03037819 */ /* 0x000fc800000006ff */
[----:B------:R0:W1:Y:S01]  /*11fc0*/  SYNCS.PHASECHK.TRANS64.TRYWAIT P1, [UR9+0x29850], R3 ;  /* 0x02985003ff0075a7 */ /* 0x0000620008020149 */
[----:B------:R-:W-:Y:S05]  /*11fd0*/  @!P0 BRA `(.L_x_1023) ;  /* 0x0000000000048947 */ /* 0x000fea0003800000 */
[----:B------:R-:W-:Y:S01]  /*11fe0*/  BPT.TRAP 0x1 ;  /* 0x000000040000795c */ /* 0x000fe20000300000 */
.L_x_1023:
[----:B-1----:R-:W-:Y:S05]  /*11ff0*/  @P1 BRA `(.L_x_1024) ;  /* 0x0000000000081947 */ /* 0x002fea0003800000 */
[----:B------:R-:W1:Y:S02]  /*12000*/  SYNCS.PHASECHK.TRANS64.TRYWAIT P1, [UR9+0x29850], R3 ;  /* 0x02985003ff0075a7 */ /* 0x000e640008020149 */
[----:B-1----:R-:W-:Y:S05]  /*12010*/  @!P1 BRA `(.L_x_1025) ;  /* 0x0000007000f49947 */ /* 0x002fea0003800000 */
.L_x_1024:
[----:B------:R-:W-:Y:S01]  /*12020*/  UIADD3 UR41, UR41, 0x400, URZ ;  /* 0x0000040029297890 */ /* 0x000fe2000fffe03f */
[----:B------:R-:W-:Y:S01]  /*12030*/  WARPGROUP.ARRIVE ;  /* 0x00000000000079c5 */ /* 0x000fe20000000000 */
[----:B------:R-:W-:Y:S01]  /*12040*/  UMOV UR7, 0xc0000010 ;  /* 0xc000001000077882 */ /* 0x000fe20000000000 */
[----:B------:R-:W-:Y:S01]  /*12050*/  ULDC.64 UR10, c[0x0][0x9a0] ;  /* 0x00026800000a7ab9 */ /* 0x000fe20000000a00 */
[----:B------:R-:W-:Y:S01]  /*12060*/  USHF.R.U32.HI UR41, URZ, 0x4, UR41 ;  /* 0x000000043f297899 */ /* 0x000fe20008011629 */
[----:B------:R-:W-:Y:S01]  /*12070*/  IMAD.MOV.U32 R8, RZ, RZ, 0x3f800000 ;  /* 0x3f800000ff087424 */ /* 0x000fe200078e00ff */
[----:B------:R-:W-:Y:S02]  /*12080*/  UISETP.NE.U32.AND UP0, UPT, UR10, URZ, UPT ;  /* 0x0000003f0a00728c */ /* 0x000fe4000bf05070 */
[----:B------:R-:W-:Y:S02]  /*12090*/  ULOP3.LUT UR41, UR41, 0x3fff, URZ, 0xc0, !UPT ;  /* 0x00003fff29297892 */ /* 0x000fe4000f8ec03f */
[----:B------:R-:W-:-:S02]  /*120a0*/  UISETP.NE.AND.EX UP0, UPT, UR11, URZ, UPT, UP0 ;  /* 0x0000003f0b00728c */ /* 0x000fc4000bf05300 */
[----:B------:R-:W-:-:S04]  /*120b0*/  ULOP3.LUT UR8, UR41, 0x10000, URZ, 0xfc, !UPT ;  /* 0x0001000029087892 */ /* 0x000fc8000f8efc3f */
[----:B------:R-:W-:Y:S01]  /*120c0*/  UIMAD UR8, UR49, 0x500, UR8 ;  /* 0x00000500310878a4 */ /* 0x000fe2000f8e0208 */
[----:B------:R-:W-:-:S03]  /*120d0*/  PLOP3.LUT P1, PT, PT, PT, UP0, 0x80, 0x0 ;  /* 0x000000000000781c */ /* 0x000fc60003f2f008 */
[----:B------:R-:W-:Y:S01]  /*120e0*/  UIADD3 UR4, UR8, 0x100, URZ ;  /* 0x0000010008047890 */ /* 0x000fe2000fffe03f */
[----:B------:R-:W-:Y:S02]  /*120f0*/  @UP0 ULDC.64 UR12, c[0x0][0x9c8] ;  /* 0x00027200000c0ab9 */ /* 0x000fe40000000a00 */
[----:B------:R-:W-:-:S06]  /*12100*/  UMOV UR6, UR8 ;  /* 0x0000000800067c82 */ /* 0x000fcc0008000000 */
[----:B------:R-:W-:Y:S01]  /*12110*/  QGMMA.64x128x32.F32.E4M3.E4M3 R24, R184, gdesc[UR4], R24, gsb0 ;  /* 0x01e00004b8187df3 */ /* 0x000fe20008000818 */
[----:B------:R-:W-:Y:S01]  /*12120*/  UMOV UR7, 0xc0000010 ;  /* 0xc000001000077882 */ /* 0x000fe20000000000 */
[----:B------:R-:W-:Y:S01]  /*12130*/  UMOV UR6, UR4 ;  /* 0x0000000400067c82 */ /* 0x000fe20008000000 */
[----:B------:R-:W-:Y:S01]  /*12140*/  @UP0 UIMAD.WIDE.U32 UR4, UR44, UR12, URZ ;  /* 0x0000000c2c0402a5 */ /* 0x000fe2000f8e003f */
[----:B------:R-:W-:Y:S02]  /*12150*/  WARPGROUP.DEPBAR.LE gsb0, 0x0 ;  /* 0x00008000000079c5 */ /* 0x000fe40000010000 */
[----:B------:R-:W-:-:S06]  /*12160*/  WARPGROUP.ARRIVE ;  /* 0x00000000000079c5 */ /* 0x000fcc0000000000 */
[----:B------:R-:W-:Y:S01]  /*12170*/  QGMMA.64x128x32.F32.E4M3.E4M3 R24, R180, gdesc[UR4], R24, gsb0 ;  /* 0x01e00004b4187df3 */ /* 0x000fe20008000818 */
[----:B------:R-:W-:Y:S02]  /*12180*/  @UP0 USHF.R.S32.HI UR6, URZ, 0x1f, UR44 ;  /* 0x0000001f3f060899 */ /* 0x000fe4000801142c */
[----:B------:R-:W-:Y:S02]  /*12190*/  @UP0 USHF.R.S32.HI UR7, URZ, 0x1f, UR42 ;  /* 0x0000001f3f070899 */ /* 0x000fe4000801142a */
[----:B------:R-:W-:-:S04]  /*121a0*/  @UP0 UIMAD UR6, UR6, UR12, URZ ;  /* 0x0000000c060602a4 */ /* 0x000fc8000f8e023f */
[----:B------:R-:W-:-:S03]  /*121b0*/  @UP0 UIMAD UR6, UR44, UR13, UR6 ;  /* 0x0000000d2c0602a4 */ /* 0x000fc6000f8e0206 */
[----:B------:R-:W-:Y:S01]  /*121c0*/  @UP0 ULDC.64 UR12, c[0x0][0x9d0] ;  /* 0x00027400000c0ab9 */ /* 0x000fe20000000a00 */
[----:B------:R-:W-:Y:S02]  /*121d0*/  @UP0 UIADD3 UR5, UR5, UR6, URZ ;  /* 0x0000000605050290 */ /* 0x000fe4000fffe03f */
[----:B------:R-:W-:Y:S02]  /*121e0*/  @UP0 UIMAD UR6, UR7, UR12, URZ ;  /* 0x0000000c070602a4 */ /* 0x000fe4000f8e023f */
[----:B------:R-:W-:Y:S02]  /*121f0*/  @UP0 UIMAD.WIDE.U32 UR4, UR42, UR12, UR4 ;  /* 0x0000000c2a0402a5 */ /* 0x000fe4000f8e0004 */
[----:B------:R-:W-:-:S04]  /*12200*/  @UP0 UIMAD UR6, UR42, UR13, UR6 ;  /* 0x0000000d2a0602a4 */ /* 0x000fc8000f8e0206 */
[----:B------:R-:W-:Y:S02]  /*12210*/  @UP0 UIADD3 UR5, UR5, UR6, URZ ;  /* 0x0000000605050290 */ /* 0x000fe4000fffe03f */
[----:B------:R-:W-:-:S04]  /*12220*/  @UP0 ULEA UR6, UP1, UR4, UR10, 0x2 ;  /* 0x0000000a04060291 */ /* 0x000fc8000f82103f */
[----:B------:R-:W-:Y:S02]  /*12230*/  @UP0 ULEA.HI.X UR7, UR4, UR11, UR5, 0x2, UP1 ;  /* 0x0000000b04070291 */ /* 0x000fe400088f1405 */
[----:B------:R-:W-:Y:S01]  /*12240*/  UIADD3 UR4, UR8, 0x200, URZ ;  /* 0x0000020008047890 */ /* 0x000fe2000fffe03f */
[----:B-1----:R-:W-:-:S03]  /*12250*/  IMAD.U32 R6, RZ, RZ, UR6 ;  /* 0x00000006ff067e24 */ /* 0x002fc6000f8e00ff */
[----:B------:R-:W-:Y:S01]  /*12260*/  IMAD.U32 R7, RZ, RZ, UR7 ;  /* 0x00000007ff077e24 */ /* 0x000fe2000f8e00ff */
[----:B------:R-:W-:Y:S02]  /*12270*/  UMOV UR7, 0xc0000010 ;  /* 0xc000001000077882 */ /* 0x000fe40000000000 */
[----:B------:R-:W-:Y:S02]  /*12280*/  UMOV UR6, UR4 ;  /* 0x0000000400067c82 */ /* 0x000fe40008000000 */
[----:B------:R1:W2:Y:S01]  /*12290*/  @P1 LDG.E R8, desc[UR50][R6.64] ;  /* 0x0000003206081981 */ /* 0x0002a2000c1e1900 */
[----:B------:R-:W-:Y:S02]  /*122a0*/  WARPGROUP.DEPBAR.LE gsb0, 0x0 ;  /* 0x00008000000079c5 */ /* 0x000fe40000010000 */
[----:B------:R-:W-:-:S06]  /*122b0*/  WARPGROUP.ARRIVE ;  /* 0x00000000000079c5 */ /* 0x000fcc0000000000 */
[----:B------:R-:W-:Y:S01]  /*122c0*/  QGMMA.64x128x32.F32.E4M3.E4M3 R24, R176, gdesc[UR4], R24, gsb0 ;  /* 0x01e00004b0187df3 */ /* 0x000fe20008000818 */
[----:B------:R-:W-:Y:S01]  /*122d0*/  UIADD3 UR4, UR8, 0x300, URZ ;  /* 0x0000030008047890 */ /* 0x000fe2000fffe03f */
[----:B------:R-:W-:-:S06]  /*122e0*/  UMOV UR7, 0xc0000010 ;  /* 0xc000001000077882 */ /* 0x000fcc0000000000 */
[----:B------:R-:W-:Y:S01]  /*122f0*/  UMOV UR6, UR4 ;  /* 0x0000000400067c82 */ /* 0x000fe20008000000 */
[----:B------:R-:W-:Y:S01]  /*12300*/  UIADD3 UR8, UR8, 0x400, URZ ;  /* 0x0000040008087890 */ /* 0x000fe2000fffe03f */
[----:B------:R-:W3:Y:S04]  /*12310*/  SHFL.BFLY PT, R10, R5, 0x2, 0x1f ;  /* 0x0c401f00050a7f89 */ /* 0x000ee800000e0000 */
[----:B------:R-:W4:Y:S01]  /*12320*/  SHFL.BFLY PT, R9, R4, 0x2, 0x1f ;  /* 0x0c401f0004097f89 */ /* 0x000f2200000e0000 */
[----:B------:R-:W-:Y:S02]  /*12330*/  WARPGROUP.DEPBAR.LE gsb0, 0x0 ;  /* 0x00008000000079c5 */ /* 0x000fe40000010000 */
[----:B------:R-:W-:-:S06]  /*12340*/  WARPGROUP.ARRIVE ;  /* 0x00000000000079c5 */ /* 0x000fcc0000000000 */
[----:B------:R-:W-:Y:S01]  /*12350*/  QGMMA.64x128x32.F32.E4M3.E4M3 R24, R172, gdesc[UR4], R24, gsb0 ;  /* 0x01e00004ac187df3 */ /* 0x000fe20008000818 */
[----:B------:R-:W-:Y:S01]  /*12360*/  UMOV UR6, UR8 ;  /* 0x0000000800067c82 */ /* 0x000fe20008000000 */
[----:B------:R-:W-:Y:S01]  /*12370*/  UMOV UR7, 0xc0000010 ;  /* 0xc000001000077882 */ /* 0x000fe20000000000 */
[----:B---3--:R-:W-:-:S01]  /*12380*/  FADD.FTZ R10, R10, R5 ;  /* 0x000000050a0a7221 */ /* 0x008fc20000010000 */
[----:B----4-:R-:W-:-:S04]  /*12390*/  FADD.FTZ R9, R9, R4 ;  /* 0x0000000409097221 */ /* 0x010fc80000010000 */
[----:B0-----:R-:W0:Y:S04]  /*123a0*/  SHFL.BFLY PT, R3, R10, 0x1, 0x1f ;  /* 0x0c201f000a037f89 */ /* 0x001e2800000e0000 */
[----:B-1----:R-:W1:Y:S01]  /*123b0*/  SHFL.BFLY PT, R6, R9, 0x1, 0x1f ;  /* 0x0c201f0009067f89 */ /* 0x002e6200000e0000 */
[----:B------:R-:W-:Y:S02]  /*123c0*/  IMAD.MOV.U32 R5, RZ, RZ, RZ ;  /* 0x000000ffff057224 */ /* 0x000fe400078e00ff */
[----:B0-----:R-:W-:Y:S01]  /*123d0*/  FADD.FTZ R7, R10, R3 ;  /* 0x000000030a077221 */ /* 0x001fe20000010000 */
[----:B-1----:R-:W-:-:S04]  /*123e0*/  FADD.FTZ R12, R9, R6 ;  /* 0x00000006090c7221 */ /* 0x002fc80000010000 */
        /* <DEDUP_REMOVED lines=12> */
[----:B------:R1:W3:Y:S01]  /*124b0*/  @P2 MUFU.LG2 R6, R11 ;  /* 0x0000000b00062308 */ /* 0x0002e20000000c00 */
        /* <DEDUP_REMOVED lines=16> */
.L_x_1026:
[----:B------:R-:W-:Y:S01]  /*125c0*/  UIADD3 UR4, UR9, 0x29860, URZ ;  /* 0x0002986009047890 */ /* 0x000fe2000fffe03f */
[-C--:B------:R-:W-:Y:S01]  /*125d0*/  FMUL.FTZ R94, R28, R5.reuse ;  /* 0x000000051c5e7220 */ /* 0x080fe20000410000 */
[----:B------:R-:W-:Y:S01]  /*125e0*/  UIADD3 UR49, UR49, 0x1, URZ ;  /* 0x0000000131317890 */ /* 0x000fe2000fffe03f */
[-C--:B------:R-:W-:Y:S01]  /*125f0*/  FMUL.FTZ R92, R29, R5.reuse ;  /* 0x000000051d5c7220 */ /* 0x080fe20000410000 */
[----:B------:R-:W-:Y:S01]  /*12600*/  UPRMT UR4, UR40, 0x654, UR4 ;  /* 0x0000065428047896 */ /* 0x000fe20008000004 */
[-C--:B------:R-:W-:Y:S01]  /*12610*/  FMUL.FTZ R91, R32, R5.reuse ;  /* 0x00000005205b7220 */ /* 0x080fe20000410000 */
[----:B------:R-:W-:Y:S01]  /*12620*/  UISETP.NE.AND UP0, UPT, UR49, 0x2, UPT ;  /* 0x000000023100788c */ /* 0x000fe2000bf05270 */
        /* <DEDUP_REMOVED lines=9> */
[----:B------:R-:W-:Y:S01]  /*126c0*/  SYNCS.ARRIVE.TRANS64.RED.A1T0 RZ, [UR4], RZ ;  /* 0x000000ffffff79a7 */ /* 0x000fe20008100404 */
        /* <DEDUP_REMOVED lines=25> */
[----:B------:R-:W-:Y:S01]  /*12860*/  USEL UR4, URZ, 0x1, UP0 ;  /* 0x000000013f047887 */ /* 0x000fe20008000000 */
        /* <DEDUP_REMOVED lines=30> */
[----:B------:R-:W-:-:S12]  /*12a50*/  ULOP3.LUT UR45, UR45, UR4, URZ, 0x3c, !UPT ;  /* 0x000000042d2d7292 */ /* 0x000fd8000f8e3c3f */
.L_x_952:
[----:B------:R-:W0:Y:S01]  /*12a60*/  S2R R7, SR_CgaCtaId ;  /* 0x0000000000077919 */ /* 0x000e220000008800 */
[----:B------:R-:W-:Y:S01]  /*12a70*/  MOV R0, 0x400 ;  /* 0x0000040000007802 */ /* 0x000fe20000000f00 */
[----:B------:R-:W-:Y:S01]  /*12a80*/  BSSY B0, `(.L_x_1027) ;  /* 0x0000230000007945 */ /* 0x000fe20003800000 */
[----:B------:R-:W-:Y:S02]  /*12a90*/  BAR.SYNC.DEFER_BLOCKING 0x5, 0x180 ;  /* 0x0146000000007b1d */ /* 0x000fe40000010000 */
[----:B0-----:R-:W-:-:S05]  /*12aa0*/  LEA R0, R7, R0, 0x18 ;  /* 0x0000000007007211 */ /* 0x001fca00078ec0ff */
[----:B------:R-:W0:Y:S02]  /*12ab0*/  LDS R2, [R0+0x298d0] ;  /* 0x0298d00000027984 */ /* 0x000e240000000800 */
[----:B0-----:R-:W-:Y:S01]  /*12ac0*/  R2UR UR4, R2 ;  /* 0x00000000020472ca */ /* 0x001fe200000e0000 */
[----:B------:R-:W-:Y:S06]  /*12ad0*/  BAR.ARV 0x4, 0x180 ;  /* 0x0106000000007b1d */ /* 0x000fec0000002000 */
[----:B------:R-:W-:Y:S08]  /*12ae0*/  @P0 BRA `(.L_x_1028) ;  /* 0x0000001800500947 */ /* 0x000ff00003800000 */
[----:B------:R-:W0:Y:S01]  /*12af0*/  S2R R16, SR_TID.X ;  /* 0x0000000000107919 */ /* 0x000e220000002100 */
[----:B------:R-:W-:Y:S01]  /*12b00*/  ULDC.64 UR6, c[0x4][0x40] ;  /* 0x0100100000067ab9 */ /* 0x000fe20000000a00 */
[----:B------:R-:W1:Y:S01]  /*12b10*/  S2R R35, SR_SWINHI ;  /* 0x0000000000237919 */ /* 0x000e620000002f00 */
        /* <DEDUP_REMOVED lines=13> */
[----:B------:R-:W-:Y:S01]  /*12bf0*/  F2FP.BF16.F32.PACK_AB R94, R94, R95 ;  /* 0x0000005f5e5e723e */ /* 0x000fe200000010ff */
[----:B0-----:R-:W-:Y:S01]  /*12c00*/  IMAD.SHL.U32 R2, R16, 0x4, RZ ;  /* 0x0000000410027824 */ /* 0x001fe200078e00ff */
        /* <DEDUP_REMOVED lines=14> */
[----:B------:R-:W-:Y:S01]  /*12cf0*/  F2FP.BF16.F32.PACK_AB R49, R48, R49 ;  /* 0x000000313031723e */ /* 0x000fe200000010ff */
[----:B------:R-:W-:Y:S01]  /*12d00*/  USHF.R.S32.HI UR12, URZ, 0x1f, UR42 ;  /* 0x0000001f3f0c7899 */ /* 0x000fe2000801142a */
[----:B------:R-:W-:Y:S01]  /*12d10*/  LOP3.LUT R2, R2, 0xc, RZ, 0xc0, !PT ;  /* 0x0000000c02027812 */ /* 0x000fe200078ec0ff */
[----:B------:R-:W-:Y:S01]  /*12d20*/  ULDC.64 UR8, c[0x0][0xb90] ;  /* 0x0002e40000087ab9 */ /* 0x000fe20000000a00 */
[----:B------:R-:W-:-:S02]  /*12d30*/  F2FP.BF16.F32.PACK_AB R93, R92, R93 ;  /* 0x0000005d5c5d723e */ /* 0x000fc400000010ff */
[----:B------:R-:W-:Y:S01]  /*12d40*/  F2FP.BF16.F32.PACK_AB R89, R88, R89 ;  /* 0x000000595859723e */ /* 0x000fe200000010ff */
[----:B------:R-:W-:Y:S01]  /*12d50*/  USHF.R.S32.HI UR13, URZ, 0x1f, UR44 ;  /* 0x0000001f3f0d7899 */ /* 0x000fe2000801142c */
[----:B------:R-:W-:Y:S01]  /*12d60*/  BAR.SYNC.DEFER_BLOCKING 0x1, 0x100 ;  /* 0x0044000000007b1d */ /* 0x000fe20000010000 */
[----:B------:R-:W-:-:S05]  /*12d70*/  IADD3 R6, P0, R2, UR6, RZ ;  /* 0x0000000602067c10 */ /* 0x000fca000ff1e0ff */
[----:B------:R-:W-:Y:S01]  /*12d80*/  IMAD.X R7, RZ, RZ, UR7, P0 ;  /* 0x00000007ff077e24 */ /* 0x000fe200080e06ff */
[----:B------:R-:W-:-:S04]  /*12d90*/  ULDC.64 UR10, c[0x0][0xb98] ;  /* 0x0002e600000a7ab9 */ /* 0x000fc80000000a00 */
[----:B------:R0:W2:Y:S01]  /*12da0*/  LDG.E.CONSTANT R2, desc[UR50][R6.64] ;  /* 0x0000003206027981 */ /* 0x0000a2000c1e9900 */
[----:B------:R-:W-:Y:S02]  /*12db0*/  UIMAD UR5, UR12, UR8, URZ ;  /* 0x000000080c0572a4 */ /* 0x000fe4000f8e023f */
[----:B------:R-:W-:Y:S02]  /*12dc0*/  UIMAD.WIDE.U32 UR6, UR42, UR8, URZ ;  /* 0x000000082a0672a5 */ /* 0x000fe4000f8e003f */
[----:B------:R-:W-:Y:S02]  /*12dd0*/  UIMAD UR5, UR42, UR9, UR5 ;  /* 0x000000092a0572a4 */ /* 0x000fe4000f8e0205 */
[----:B------:R-:W-:Y:S02]  /*12de0*/  UIMAD UR8, UR13, UR10, URZ ;  /* 0x0000000a0d0872a4 */ /* 0x000fe4000f8e023f */
[----:B------:R-:W-:Y:S01]  /*12df0*/  UIADD3 UR7, UR7, UR5, URZ ;  /* 0x0000000507077290 */ /* 0x000fe2000fffe03f */
[----:B0-----:R-:W-:Y:S01]  /*12e00*/  LOP3.LUT P0, R6, R16, 0x3, RZ, 0xc0, !PT ;  /* 0x0000000310067812 */ /* 0x001fe2000780c0ff */
[----:B------:R-:W-:Y:S01]  /*12e10*/  UIMAD UR8, UR44, UR11, UR8 ;  /* 0x0000000b2c0872a4 */ /* 0x000fe2000f8e0208 */
[----:B------:R-:W-:Y:S01]  /*12e20*/  F2FP.BF16.F32.PACK_AB R16, R87, R8 ;  /* 0x000000085710723e */ /* 0x000fe200000010ff */
[----:B------:R-:W-:Y:S01]  /*12e30*/  UIMAD.WIDE.U32 UR6, UR44, UR10, UR6 ;  /* 0x0000000a2c0672a5 */ /* 0x000fe2000f8e0006 */
[----:B------:R-:W-:Y:S01]  /*12e40*/  ISETP.EQ.OR P0, PT, R6, 0x3, !P0 ;  /* 0x000000030600780c */ /* 0x000fe20004702670 */
[----:B------:R-:W-:Y:S01]  /*12e50*/  ULDC UR5, c[0x0][0xa88] ;  /* 0x0002a20000057ab9 */ /* 0x000fe20000000800 */
[----:B------:R-:W-:-:S02]  /*12e60*/  MOV R6, R0 ;  /* 0x0000000000067202 */ /* 0x000fc40000000f00 */
[----:B-1----:R-:W-:Y:S01]  /*12e70*/  MOV R7, R35 ;  /* 0x0000002300077202 */ /* 0x002fe20000000f00 */
[----:B------:R-:W-:Y:S01]  /*12e80*/  IMAD.U32 R66, RZ, RZ, UR8 ;  /* 0x00000008ff427e24 */ /* 0x000fe2000f8e00ff */
[----:B------:R-:W-:Y:S01]  /*12e90*/  SEL R71, R9, R10, P0 ;  /* 0x0000000a09477207 */ /* 0x000fe20000000000 */
[----:B------:R-:W-:Y:S01]  /*12ea0*/  ULDC.64 UR8, c[0x0][0xae8] ;  /* 0x0002ba0000087ab9 */ /* 0x000fe20000000a00 */
[----:B------:R-:W-:Y:S01]  /*12eb0*/  SEL R73, R10, R9, P0 ;  /* 0x000000090a497207 */ /* 0x000fe20000000000 */
[----:B------:R-:W-:Y:S01]  /*12ec0*/  IMAD.WIDE R8, R192, 0x2, R6 ;  /* 0x00000002c0087825 */ /* 0x000fe200078e0206 */
[----:B------:R-:W-:Y:S01]  /*12ed0*/  SEL R81, R31, R34, P0 ;  /* 0x000000221f517207 */ /* 0x000fe20000000000 */
[----:B------:R-:W-:Y:S01]  /*12ee0*/  ULDC.64 UR10, c[0x0][0xaf0] ;  /* 0x0002bc00000a7ab9 */ /* 0x000fe20000000a00 */
[----:B------:R-:W-:Y:S02]  /*12ef0*/  SEL R83, R34, R31, P0 ;  /* 0x0000001f22537207 */ /* 0x000fe40000000000 */
[----:B------:R-:W-:-:S02]  /*12f00*/  IADD3 R31, P6, R8, 0x4060, RZ ;  /* 0x00004060081f7810 */ /* 0x000fc40007fde0ff */
[----:B------:R-:W-:Y:S02]  /*12f10*/  SEL R85, R27, R30, P0 ;  /* 0x0000001e1b557207 */ /* 0x000fe40000000000 */
[----:B------:R-:W-:Y:S01]  /*12f20*/  SEL R87, R30, R27, P0 ;  /* 0x0000001b1e577207 */ /* 0x000fe20000000000 */
[----:B------:R-:W-:Y:S01]  /*12f30*/  IMAD R27, R188, 0x40, R19 ;  /* 0x00000040bc1b7824 */ /* 0x000fe200078e0213 */
[----:B------:R-:W-:Y:S02]  /*12f40*/  LOP3.LUT R30, R31, 0x380, RZ, 0xc0, !PT ;  /* 0x000003801f1e7812 */ /* 0x000fe400078ec0ff */
[----:B------:R-:W-:Y:S02]  /*12f50*/  LOP3.LUT R43, R8, 0x380, RZ, 0xc0, !PT ;  /* 0x00000380082b7812 */ /* 0x000fe400078ec0ff */
[----:B------:R-:W-:Y:S02]  /*12f60*/  SHF.R.U64 R30, R30, 0x3, RZ ;  /* 0x000000031e1e7819 */ /* 0x000fe400000012ff */
[----:B------:R-:W-:-:S02]  /*12f70*/  SEL R101, R11, R12, P0 ;  /* 0x0000000c0b657207 */ /* 0x000fc40000000000 */
[----:B------:R-:W-:Y:S02]  /*12f80*/  SEL R103, R12, R11, P0 ;  /* 0x0000000b0c677207 */ /* 0x000fe40000000000 */
[----:B------:R-:W-:Y:S02]  /*12f90*/  SHF.R.U64 R43, R43, 0x3, RZ ;  /* 0x000000032b2b7819 */ /* 0x000fe400000012ff */
[----:B------:R-:W-:Y:S02]  /*12fa0*/  IADD3 R11, P3, R8, 0x4000, RZ ;  /* 0x00004000080b7810 */ /* 0x000fe40007f7e0ff */
[----:B------:R-:W-:Y:S02]  /*12fb0*/  SEL R91, R25, R26, P0 ;  /* 0x0000001a195b7207 */ /* 0x000fe40000000000 */
[----:B------:R-:W-:Y:S01]  /*12fc0*/  SEL R95, R26, R25, P0 ;  /* 0x000000191a5f7207 */ /* 0x000fe20000000000 */
[----:B------:R-:W-:Y:S01]  /*12fd0*/  IMAD.WIDE R26, R27, 0x2, R6 ;  /* 0x000000021b1a7825 */ /* 0x000fe200078e0206 */
[----:B------:R-:W-:-:S02]  /*12fe0*/  LOP3.LUT R30, R30, R31, RZ, 0x3c, !PT ;  /* 0x0000001f1e1e7212 */ /* 0x000fc400078e3cff */
[----:B------:R-:W-:Y:S01]  /*12ff0*/  SEL R67, R13, R14, P0 ;  /* 0x0000000e0d437207 */ /* 0x000fe20000000000 */
[--C-:B------:R-:W-:Y:S01]  /*13000*/  IMAD.X R31, RZ, RZ, R9.reuse, P6 ;  /* 0x000000ffff1f7224 */ /* 0x100fe200030e0609 */
[----:B------:R-:W-:Y:S02]  /*13010*/  SEL R69, R14, R13, P0 ;  /* 0x0000000d0e457207 */ /* 0x000fe40000000000 */
[C---:B------:R-:W-:Y:S02]  /*13020*/  IADD3 R14, P5, R8.reuse, 0x4040, RZ ;  /* 0x00004040080e7810 */ /* 0x040fe40007fbe0ff */
[C---:B------:R-:W-:Y:S02]  /*13030*/  IADD3 R12, P4, R8.reuse, 0x4020, RZ ;  /* 0x00004020080c7810 */ /* 0x040fe40007f9e0ff */
[C---:B------:R-:W-:Y:S02]  /*13040*/  IADD3 R6, P2, R8.reuse, 0x20, RZ ;  /* 0x0000002008067810 */ /* 0x040fe40007f5e0ff */
[C---:B------:R-:W-:Y:S01]  /*13050*/  IADD3 R10, P1, R8.reuse, 0x60, RZ ;  /* 0x00000060080a7810 */ /* 0x040fe20007f3e0ff */
[--C-:B------:R-:W-:Y:S01]  /*13060*/  IMAD.X R35, RZ, RZ, R9.reuse, P4 ;  /* 0x000000ffff237224 */ /* 0x100fe200020e0609 */
[----:B------:R-:W-:Y:S01]  /*13070*/  IADD3 R7, P6, R8, 0x40, RZ ;  /* 0x0000004008077810 */ /* 0x000fe20007fde0ff */
[--C-:B------:R-:W-:Y:S01]  /*13080*/  IMAD.X R41, RZ, RZ, R9.reuse, P2 ;  /* 0x000000ffff297224 */ /* 0x100fe200010e0609 */
[----:B------:R-:W-:Y:S01]  /*13090*/  LOP3.LUT R42, R43, R8, RZ, 0x3c, !PT ;  /* 0x000000082b2a7212 */ /* 0x000fe200078e3cff */
[----:B------:R-:W-:Y:S01]  /*130a0*/  IMAD.MOV.U32 R43, RZ, RZ, R9 ;  /* 0x000000ffff2b7224 */ /* 0x000fe200078e0009 */
[----:B------:R-:W-:-:S02]  /*130b0*/  LOP3.LUT R8, R11, 0x380, RZ, 0xc0, !PT ;  /* 0x000003800b087812 */ /* 0x000fc400078ec0ff */
[----:B------:R-:W-:Y:S02]  /*130c0*/  SEL R105, R5, R16, P0 ;  /* 0x0000001005697207 */ /* 0x000fe40000000000 */
[----:B------:R-:W-:Y:S02]  /*130d0*/  SEL R107, R16, R5, P0 ;  /* 0x00000005106b7207 */ /* 0x000fe40000000000 */
[----:B------:R-:W-:Y:S02]  /*130e0*/  LOP3.LUT R5, R6, 0x380, RZ, 0xc0, !PT ;  /* 0x0000038006057812 */ /* 0x000fe400078ec0ff */
[----:B------:R-:W-:Y:S02]  /*130f0*/  SHF.R.U64 R8, R8, 0x3, RZ ;  /* 0x0000000308087819 */ /* 0x000fe400000012ff */
[----:B------:R-:W-:Y:S02]  /*13100*/  SEL R51, R37, R36, P0 ;  /* 0x0000002425337207 */ /* 0x000fe40000000000 */
[----:B------:R-:W-:Y:S01]  /*13110*/  SEL R53, R36, R37, P0 ;  /* 0x0000002524357207 */ /* 0x000fe20000000000 */
[----:B------:R-:W-:Y:S01]  /*13120*/  IMAD.X R37, RZ, RZ, R9, P3 ;  /* 0x000000ffff257224 */ /* 0x000fe200018e0609 */
[----:B------:R-:W-:-:S02]  /*13130*/  SHF.R.U64 R5, R5, 0x3, RZ ;  /* 0x0000000305057819 */ /* 0x000fc400000012ff */
[----:B------:R-:W-:Y:S02]  /*13140*/  LOP3.LUT R36, R8, R11, RZ, 0x3c, !PT ;  /* 0x0000000b08247212 */ /* 0x000fe400078e3cff */
[----:B------:R-:W-:Y:S02]  /*13150*/  LOP3.LUT R8, R10, 0x380, RZ, 0xc0, !PT ;  /* 0x000003800a087812 */ /* 0x000fe400078ec0ff */
[----:B------:R-:W-:Y:S02]  /*13160*/  LOP3.LUT R40, R5, R6, RZ, 0x3c, !PT ;  /* 0x0000000605287212 */ /* 0x000fe400078e3cff */
[----:B------:R-:W-:Y:S02]  /*13170*/  SHF.R.U64 R5, R8, 0x3, RZ ;  /* 0x0000000308057819 */ /* 0x000fe400000012ff */
[----:B------:R-:W-:Y:S02]  /*13180*/  SEL R77, R38, R39, P0 ;  /* 0x00000027264d7207 */ /* 0x000fe40000000000 */
[----:B------:R-:W-:Y:S01]  /*13190*/  SEL R79, R39, R38, P0 ;  /* 0x00000026274f7207 */ /* 0x000fe20000000000 */
[----:B------:R-:W-:Y:S01]  /*131a0*/  IMAD.X R39, RZ, RZ, R9, P1 ;  /* 0x000000ffff277224 */ /* 0x000fe200008e0609 */
[----:B------:R-:W-:-:S02]  /*131b0*/  LOP3.LUT R38, R5, R10, RZ, 0x3c, !PT ;  /* 0x0000000a05267212 */ /* 0x000fc400078e3cff */
[----:B------:R-:W0:Y:S01]  /*131c0*/  LDC R5, c[0x0][0xbe8] ;  /* 0x0002fa00ff057b82 */ /* 0x000e220000000800 */
[----:B------:R-:W-:Y:S02]  /*131d0*/  SEL R63, R21, R24, P0 ;  /* 0x00000018153f7207 */ /* 0x000fe40000000000 */
[----:B------:R-:W-:Y:S02]  /*131e0*/  SEL R65, R24, R21, P0 ;  /* 0x0000001518417207 */ /* 0x000fe40000000000 */
[----:B------:R-:W-:Y:S02]  /*131f0*/  IADD3 R21, P2, R26, 0x2000, RZ ;  /* 0x000020001a157810 */ /* 0x000fe40007f5e0ff */
[----:B------:R-:W-:Y:S02]  /*13200*/  SEL R97, R15, R20, P0 ;  /* 0x000000140f617207 */ /* 0x000fe40000000000 */
[----:B------:R-:W-:Y:S02]  /*13210*/  SEL R99, R20, R15, P0 ;  /* 0x0000000f14637207 */ /* 0x000fe40000000000 */
[----:B------:R-:W-:-:S02]  /*13220*/  LOP3.LUT R20, R21, 0x380, RZ, 0xc0, !PT ;  /* 0x0000038015147812 */ /* 0x000fc400078ec0ff */
[----:B------:R-:W-:Y:S02]  /*13230*/  LOP3.LUT R6, R7, 0x380, RZ, 0xc0, !PT ;  /* 0x0000038007067812 */ /* 0x000fe400078ec0ff */
[----:B------:R-:W-:Y:S02]  /*13240*/  SHF.R.U64 R20, R20, 0x3, RZ ;  /* 0x0000000314147819 */ /* 0x000fe400000012ff */
[----:B------:R-:W-:Y:S02]  /*13250*/  MOV R76, R30 ;  /* 0x0000001e004c7202 */ /* 0x000fe40000000f00 */
[----:B------:R-:W-:Y:S01]  /*13260*/  LOP3.LUT R20, R20, R21, RZ, 0x3c, !PT ;  /* 0x0000001514147212 */ /* 0x000fe200078e3cff */
[----:B------:R-:W-:Y:S01]  /*13270*/  IMAD.X R21, RZ, RZ, R27, P2 ;  /* 0x000000ffff157224 */ /* 0x000fe200010e061b */
[----:B------:R-:W-:Y:S02]  /*13280*/  SHF.R.U64 R6, R6, 0x3, RZ ;  /* 0x0000000306067819 */ /* 0x000fe400000012ff */
[----:B------:R-:W-:-:S02]  /*13290*/  SEL R59, R29, R28, P0 ;  /* 0x0000001c1d3b7207 */ /* 0x000fc40000000000 */
[----:B0-----:R-:W-:Y:S02]  /*132a0*/  ISETP.NE.AND P2, PT, R5, 0x1, PT ;  /* 0x000000010500780c */ /* 0x001fe40003f45270 */
[----:B------:R-:W-:Y:S01]  /*132b0*/  SEL R61, R28, R29, P0 ;  /* 0x0000001d1c3d7207 */ /* 0x000fe20000000000 */
[--C-:B------:R-:W-:Y:S01]  /*132c0*/  IMAD.X R29, RZ, RZ, R9.reuse, P6 ;  /* 0x000000ffff1d7224 */ /* 0x100fe200030e0609 */
[----:B------:R-:W-:Y:S02]  /*132d0*/  LOP3.LUT R28, R6, R7, RZ, 0x3c, !PT ;  /* 0x00000007061c7212 */ /* 0x000fe400078e3cff */
[----:B------:R-:W-:Y:S01]  /*132e0*/  MOV R82, R36 ;  /* 0x0000002400527202 */ /* 0x000fe20000000f00 */
[----:B------:R-:W-:Y:S01]  /*132f0*/  VIADD R37, R18, UR36 ;  /* 0x0000002412257c36 */ /* 0x000fe20008000000 */
[----:B------:R-:W-:Y:S02]  /*13300*/  SEL R55, R33, R32, P0 ;  /* 0x0000002021377207 */ /* 0x000fe40000000000 */
[----:B------:R-:W-:Y:S01]  /*13310*/  SEL R57, R32, R33, P0 ;  /* 0x0000002120397207 */ /* 0x000fe20000000000 */
[----:B------:R-:W-:Y:S01]  /*13320*/  IMAD.X R33, RZ, RZ, R9, P5 ;  /* 0x000000ffff217224 */ /* 0x000fe200028e0609 */
[----:B------:R-:W-:Y:S01]  /*13330*/  MOV R62, R28 ;  /* 0x0000001c003e7202 */ /* 0x000fe20000000f00 */
[----:B------:R-:W0:Y:S01]  /*13340*/  @P2 LDC R16, c[0x0][0xbec] ;  /* 0x0002fb00ff102b82 */ /* 0x000e220000000800 */
[----:B------:R-:W-:Y:S01]  /*13350*/  SEL R75, R56, R49, P0 ;  /* 0x00000031384b7207 */ /* 0x000fe20000000000 */
[----:B------:R-:W-:Y:S01]  /*13360*/  IMAD.MOV.U32 R28, RZ, RZ, R37 ;  /* 0x000000ffff1c7224 */ /* 0x000fe200078e0025 */
[----:B------:R-:W-:-:S02]  /*13370*/  LOP3.LUT R9, R12, 0x380, RZ, 0xc0, !PT ;  /* 0x000003800c097812 */ /* 0x000fc400078ec0ff */
[----:B------:R-:W-:Y:S02]  /*13380*/  SEL R49, R49, R56, P0 ;  /* 0x0000003831317207 */ /* 0x000fe40000000000 */
[----:B------:R-:W-:Y:S01]  /*13390*/  SHF.R.U64 R9, R9, 0x3, RZ ;  /* 0x0000000309097819 */ /* 0x000fe200000012ff */
[----:B------:R-:W1:Y:S01]  /*133a0*/  @P2 LDC R30, c[0x0][0xbf0] ;  /* 0x0002fc00ff1e2b82 */ /* 0x000e620000000800 */
[----:B------:R-:W-:Y:S02]  /*133b0*/  LOP3.LUT R13, R14, 0x380, RZ, 0xc0, !PT ;  /* 0x000003800e0d7812 */ /* 0x000fe400078ec0ff */
[----:B------:R-:W-:Y:S02]  /*133c0*/  SEL R45, R94, R93, P0 ;  /* 0x0000005d5e2d7207 */ /* 0x000fe40000000000 */
[----:B------:R-:W-:Y:S02]  /*133d0*/  SEL R93, R93, R94, P0 ;  /* 0x0000005e5d5d7207 */ /* 0x000fe40000000000 */
[----:B------:R-:W-:-:S02]  /*133e0*/  SEL R47, R90, R89, P0 ;  /* 0x000000595a2f7207 */ /* 0x000fc40000000000 */
[----:B------:R-:W-:Y:S02]  /*133f0*/  LOP3.LUT R34, R9, R12, RZ, 0x3c, !PT ;  /* 0x0000000c09227212 */ /* 0x000fe400078e3cff */
[----:B------:R-:W-:Y:S02]  /*13400*/  SEL R89, R89, R90, P0 ;  /* 0x0000005a59597207 */ /* 0x000fe40000000000 */
[----:B------:R-:W-:Y:S02]  /*13410*/  SHF.R.U64 R13, R13, 0x3, RZ ;  /* 0x000000030d0d7819 */ /* 0x000fe400000012ff */
[----:B------:R-:W-:Y:S01]  /*13420*/  IADD3 R15, P1, R26, 0x3000, RZ ;  /* 0x000030001a0f7810 */ /* 0x000fe20007f3e0ff */
[----:B0-----:R-:W-:Y:S01]  /*13430*/  @P2 IMAD.HI.U32 R29, R37, R16, RZ ;  /* 0x00000010251d2227 */ /* 0x001fe200078e00ff */
[----:B------:R-:W-:Y:S02]  /*13440*/  MOV R80, R34 ;  /* 0x0000002200507202 */ /* 0x000fe40000000f00 */
[----:B------:R-:W-:-:S02]  /*13450*/  LOP3.LUT R32, R13, R14, RZ, 0x3c, !PT ;  /* 0x0000000e0d207212 */ /* 0x000fc400078e3cff */
[----:B------:R-:W-:Y:S02]  /*13460*/  LOP3.LUT R14, R15, 0x380, RZ, 0xc0, !PT ;  /* 0x000003800f0e7812 */ /* 0x000fe400078ec0ff */
[----:B------:R-:W-:Y:S02]  /*13470*/  MOV R78, R32 ;  /* 0x00000020004e7202 */ /* 0x000fe40000000f00 */
[----:B-1----:R-:W-:Y:S02]  /*13480*/  @P2 SHF.R.U32.HI R28, RZ, R30, R29 ;  /* 0x0000001eff1c2219 */ /* 0x002fe4000001161d */
[----:B------:R-:W-:Y:S02]  /*13490*/  SHF.R.U64 R14, R14, 0x3, RZ ;  /* 0x000000030e0e7819 */ /* 0x000fe400000012ff */
[----:B------:R-:W-:Y:S01]  /*134a0*/  MOV R84, R38 ;  /* 0x0000002600547202 */ /* 0x000fe20000000f00 */
[----:B------:R-:W-:Y:S01]  /*134b0*/  IMAD.MOV R32, RZ, RZ, -R28 ;  /* 0x000000ffff207224 */ /* 0x000fe200078e0a1c */
[----:B------:R-:W-:Y:S01]  /*134c0*/  LOP3.LUT R14, R14, R15, RZ, 0x3c, !PT ;  /* 0x0000000f0e0e7212 */ /* 0x000fe200078e3cff */
[----:B------:R-:W-:Y:S01]  /*134d0*/  IMAD.X R15, RZ, RZ, R27, P1 ;  /* 0x000000ffff0f7224 */ /* 0x000fe200008e061b */
[----:B------:R-:W-:Y:S01]  /*134e0*/  MOV R64, R42 ;  /* 0x0000002a00407202 */ /* 0x000fe20000000f00 */
[----:B------:R-:W-:Y:S01]  /*134f0*/  IMAD R37, R5, R32, R37 ;  /* 0x0000002005257224 */ /* 0x000fe200078e0225 */
[----:B------:R-:W-:-:S02]  /*13500*/  MOV R60, R40 ;  /* 0x00000028003c7202 */ /* 0x000fc40000000f00 */
[----:B------:R-:W-:Y:S02]  /*13510*/  SHF.R.S32.HI R29, RZ, 0x1f, R28 ;  /* 0x0000001fff1d7819 */ /* 0x000fe4000001141c */
[----:B------:R-:W-:Y:S02]  /*13520*/  IADD3 R40, P1, R28, UR6, RZ ;  /* 0x000000061c287c10 */ /* 0x000fe4000ff3e0ff */
[C---:B------:R-:W-:Y:S02]  /*13530*/  IADD3 R11, P4, R26.reuse, 0x5000, RZ ;  /* 0x000050001a0b7810 */ /* 0x040fe40007f9e0ff */
[----:B------:R-:W-:Y:S01]  /*13540*/  IADD3.X R41, R29, UR7, R66, P1, !PT ;  /* 0x000000071d297c10 */ /* 0x000fe20008ffe442 */
[----:B------:R-:W-:Y:S01]  /*13550*/  ULDC.64 UR6, c[0x0][0xb88] ;  /* 0x0002e20000067ab9 */ /* 0x000fe20000000a00 */
[----:B------:R-:W-:Y:S02]  /*13560*/  IADD3 R13, P3, R26, 0x4000, RZ ;  /* 0x000040001a0d7810 */ /* 0x000fe40007f7e0ff */
[----:B------:R-:W-:Y:S01]  /*13570*/  LOP3.LUT R10, R11, 0x380, RZ, 0xc0, !PT ;  /* 0x000003800b0a7812 */ /* 0x000fe200078ec0ff */
[----:B------:R-:W-:Y:S01]  /*13580*/  IMAD.WIDE.U32 R40, R37, UR6, R40 ;  /* 0x0000000625287c25 */ /* 0x000fe2000f8e0028 */
[----:B------:R-:W-:-:S02]  /*13590*/  LOP3.LUT R12, R13, 0x380, RZ, 0xc0, !PT ;  /* 0x000003800d0c7812 */ /* 0x000fc400078ec0ff */
[----:B------:R-:W-:Y:S02]  /*135a0*/  SHF.R.U64 R10, R10, 0x3, RZ ;  /* 0x000000030a0a7819 */ /* 0x000fe400000012ff */
[----:B------:R-:W-:Y:S02]  /*135b0*/  SHF.R.U64 R12, R12, 0x3, RZ ;  /* 0x000000030c0c7819 */ /* 0x000fe400000012ff */
[----:B------:R-:W-:Y:S01]  /*135c0*/  LOP3.LUT R10, R10, R11, RZ, 0x3c, !PT ;  /* 0x0000000b0a0a7212 */ /* 0x000fe200078e3cff */
[--C-:B------:R-:W-:Y:S01]  /*135d0*/  IMAD.X R11, RZ, RZ, R27.reuse, P4 ;  /* 0x000000ffff0b7224 */ /* 0x100fe200020e061b */
[----:B------:R-:W-:Y:S02]  /*135e0*/  LOP3.LUT P1, RZ, R189, 0x3, RZ, 0xc0, !PT ;  /* 0x00000003bdff7812 */ /* 0x000fe4000782c0ff */
[----:B------:R-:W-:Y:S01]  /*135f0*/  LOP3.LUT R12, R12, R13, RZ, 0x3c, !PT ;  /* 0x0000000d0c0c7212 */ /* 0x000fe200078e3cff */
[----:B------:R-:W-:Y:S01]  /*13600*/  IMAD.X R13, RZ, RZ, R27, P3 ;  /* 0x000000ffff0d7224 */ /* 0x000fe200018e061b */
[----:B------:R-:W-:-:S02]  /*13610*/  IADD3 R25, P6, R26, 0x1000, RZ ;  /* 0x000010001a197810 */ /* 0x000fc40007fde0ff */
[----:B------:R-:W-:Y:S02]  /*13620*/  IADD3 R9, P5, R26, 0x6000, RZ ;  /* 0x000060001a097810 */ /* 0x000fe40007fbe0ff */
[----:B------:R-:W-:Y:S02]  /*13630*/  LOP3.LUT R24, R25, 0x380, RZ, 0xc0, !PT ;  /* 0x0000038019187812 */ /* 0x000fe400078ec0ff */
[----:B------:R-:W-:Y:S02]  /*13640*/  LOP3.LUT R8, R9, 0x380, RZ, 0xc0, !PT ;  /* 0x0000038009087812 */ /* 0x000fe400078ec0ff */
[----:B------:R-:W-:Y:S02]  /*13650*/  SHF.R.U64 R24, R24, 0x3, RZ ;  /* 0x0000000318187819 */ /* 0x000fe400000012ff */
[----:B------:R-:W-:Y:S02]  /*13660*/  SHF.R.U64 R8, R8, 0x3, RZ ;  /* 0x0000000308087819 */ /* 0x000fe400000012ff */
[----:B------:R-:W-:Y:S01]  /*13670*/  LOP3.LUT R24, R24, R25, RZ, 0x3c, !PT ;  /* 0x0000001918187212 */ /* 0x000fe200078e3cff */
[----:B------:R-:W-:Y:S01]  /*13680*/  IMAD.X R25, RZ, RZ, R27, P6 ;  /* 0x000000ffff197224 */ /* 0x000fe200030e061b */
[----:B------:R-:W-:-:S02]  /*13690*/  IADD3 R109, P6, R26, 0x7000, RZ ;  /* 0x000070001a6d7810 */ /* 0x000fc40007fde0ff */
[----:B------:R-:W-:Y:S01]  /*136a0*/  LOP3.LUT R8, R8, R9, RZ, 0x3c, !PT ;  /* 0x0000000908087212 */ /* 0x000fe200078e3cff */
[--C-:B------:R-:W-:Y:S01]  /*136b0*/  IMAD.X R9, RZ, RZ, R27.reuse, P5 ;  /* 0x000000ffff097224 */ /* 0x100fe200028e061b */
[----:B------:R-:W-:Y:S02]  /*136c0*/  LOP3.LUT R7, R26, 0x380, RZ, 0xc0, !PT ;  /* 0x000003801a077812 */ /* 0x000fe400078ec0ff */
[----:B------:R-:W-:Y:S02]  /*136d0*/  LOP3.LUT R6, R109, 0x380, RZ, 0xc0, !PT ;  /* 0x000003806d067812 */ /* 0x000fe400078ec0ff */
[----:B------:R-:W-:Y:S02]  /*136e0*/  SHF.R.U64 R7, R7, 0x3, RZ ;  /* 0x0000000307077819 */ /* 0x000fe400000012ff */
[----:B------:R-:W-:Y:S02]  /*136f0*/  SHF.R.U64 R6, R6, 0x3, RZ ;  /* 0x0000000306067819 */ /* 0x000fe400000012ff */
[----:B------:R-:W-:Y:S01]  /*13700*/  LOP3.LUT R26, R7, R26, RZ, 0x3c, !PT ;  /* 0x0000001a071a7212 */ /* 0x000fe200078e3cff */
[----:B------:R-:W-:Y:S01]  /*13710*/  IMAD.X R7, RZ, RZ, R27, P6 ;  /* 0x000000ffff077224 */ /* 0x000fe200030e061b */
[----:B------:R-:W-:-:S02]  /*13720*/  LOP3.LUT R6, R6, R109, RZ, 0x3c, !PT ;  /* 0x0000006d06067212 */ /* 0x000fc400078e3cff */
[----:B--2---:R-:W-:Y:S01]  /*13730*/  LOP3.LUT R16, R2, 0x2, RZ, 0x3c, !PT ;  /* 0x0000000202107812 */ /* 0x004fe200078e3cff */
[----:B------:R-:W-:Y:S04]  /*13740*/  SHFL.IDX PT, R75, R75, R2, 0x1c1f ;  /* 0x001c1f024b4b7589 */ /* 0x000fe800000e0000 */
[----:B------:R-:W0:Y:S04]  /*13750*/  SHFL.IDX PT, R36, R49, R16, 0x1c1f ;  /* 0x001c1f1031247589 */ /* 0x000e2800000e0000 */
[----:B------:R-:W-:Y:S04]  /*13760*/  SHFL.IDX PT, R45, R45, R2, 0x1c1f ;  /* 0x001c1f022d2d7589 */ /* 0x000fe800000e0000 */
[----:B------:R-:W1:Y:S04]  /*13770*/  SHFL.IDX PT, R30, R93, R16, 0x1c1f ;  /* 0x001c1f105d1e7589 */ /* 0x000e6800000e0000 */
[----:B------:R-:W-:Y:S04]  /*13780*/  SHFL.IDX PT, R47, R47, R2, 0x1c1f ;  /* 0x001c1f022f2f7589 */ /* 0x000fe800000e0000 */
[----:B------:R-:W2:Y:S04]  /*13790*/  SHFL.IDX PT, R34, R89, R16, 0x1c1f ;  /* 0x001c1f1059227589 */ /* 0x000ea800000e0000 */
[----:B------:R-:W-:Y:S04]  /*137a0*/  SHFL.IDX PT, R77, R77, R2, 0x1c1f ;  /* 0x001c1f024d4d7589 */ /* 0x000fe800000e0000 */
[----:B------:R-:W3:Y:S01]  /*137b0*/  SHFL.IDX PT, R48, R79, R16, 0x1c1f ;  /* 0x001c1f104f307589 */ /* 0x000ee200000e0000 */
[----:B0-----:R-:W-:-:S02]  /*137c0*/  SEL R29, R75, R36, P0 ;  /* 0x000000244b1d7207 */ /* 0x001fc40000000000 */
[----:B------:R-:W-:Y:S01]  /*137d0*/  SEL R31, R36, R75, P0 ;  /* 0x0000004b241f7207 */ /* 0x000fe20000000000 */
[----:B------:R-:W-:Y:S01]  /*137e0*/  SHFL.IDX PT, R51, R51, R2, 0x1c1f ;  /* 0x001c1f0233337589 */ /* 0x000fe200000e0000 */
[----:B------:R-:W-:-:S03]  /*137f0*/  SHF.R.S32.HI R36, RZ, 0x1f, R37 ;  /* 0x0000001fff247819 */ /* 0x000fc60000011425 */
[----:B------:R-:W0:Y:S01]  /*13800*/  SHFL.IDX PT, R38, R53, R16, 0x1c1f ;  /* 0x001c1f1035267589 */ /* 0x000e2200000e0000 */
[----:B-1----:R-:W-:Y:S01]  /*13810*/  SEL R28, R45, R30, P0 ;  /* 0x0000001e2d1c7207 */ /* 0x002fe20000000000 */
[----:B------:R-:W-:Y:S01]  /*13820*/  IMAD R36, R36, UR6, RZ ;  /* 0x0000000624247c24 */ /* 0x000fe2000f8e02ff */
[----:B------:R-:W-:Y:S01]  /*13830*/  SEL R30, R30, R45, P0 ;  /* 0x0000002d1e1e7207 */ /* 0x000fe20000000000 */
[----:B------:R-:W-:Y:S02]  /*13840*/  SHFL.IDX PT, R55, R55, R2, 0x1c1f ;  /* 0x001c1f0237377589 */ /* 0x000fe400000e0000 */
[----:B------:R-:W-:Y:S01]  /*13850*/  IMAD R45, R37, UR7, R36 ;  /* 0x00000007252d7c24 */ /* 0x000fe2000f8e0224 */
[----:B------:R-:W-:Y:S01]  /*13860*/  ULDC.64 UR6, c[0x0][0xb50] ;  /* 0x0002d40000067ab9 */ /* 0x000fe20000000a00 */
[----:B------:R-:W-:Y:S01]  /*13870*/  SHFL.IDX PT, R59, R59, R2, 0x1c1f ;  /* 0x001c1f023b3b7589 */ /* 0x000fe200000e0000 */
[----:B--2---:R-:W-:Y:S02]  /*13880*/  SEL R32, R47, R34, P0 ;  /* 0x000000222f207207 */ /* 0x004fe40000000000 */
[----:B------:R-:W-:Y:S01]  /*13890*/  SEL R34, R34, R47, P0 ;  /* 0x0000002f22227207 */ /* 0x000fe20000000000 */
[----:B------:R-:W-:Y:S01]  /*138a0*/  SHFL.IDX PT, R43, R63, R2, 0x1c1f ;  /* 0x001c1f023f2b7589 */ /* 0x000fe200000e0000 */
[----:B------:R-:W-:-:S03]  /*138b0*/  VIADD R47, R191, UR36 ;  /* 0x00000024bf2f7c36 */ /* 0x000fc60008000000 */
[----:B------:R-:W-:Y:S01]  /*138c0*/  SHFL.IDX PT, R67, R67, R2, 0x1c1f ;  /* 0x001c1f0243437589 */ /* 0x000fe200000e0000 */
[----:B---3--:R-:W-:Y:S02]  /*138d0*/  SEL R33, R77, R48, P0 ;  /* 0x000000304d217207 */ /* 0x008fe40000000000 */
[----:B------:R-:W-:Y:S01]  /*138e0*/  SEL R35, R48, R77, P0 ;  /* 0x0000004d30237207 */ /* 0x000fe20000000000 */
[----:B------:R-:W-:Y:S04]  /*138f0*/  SHFL.IDX PT, R71, R71, R2, 0x1c1f ;  /* 0x001c1f0247477589 */ /* 0x000fe800000e0000 */
[----:B------:R-:W-:Y:S01]  /*13900*/  SHFL.IDX PT, R81, R81, R2, 0x1c1f ;  /* 0x001c1f0251517589 */ /* 0x000fe200000e0000 */
[----:B0-----:R-:W-:Y:S02]  /*13910*/  SEL R36, R51, R38, P0 ;  /* 0x0000002633247207 */ /* 0x001fe40000000000 */
        /* <DEDUP_REMOVED lines=10> */
[----:B------:R-:W-:Y:S04]  /*139c0*/  SHFL.IDX PT, R56, R95, R16, 0x1c1f ;  /* 0x001c1f105f387589 */ /* 0x000fe800000e0000 */
[----:B------:R-:W1:Y:S04]  /*139d0*/  SHFL.IDX PT, R44, R65, R16, 0x1c1f ;  /* 0x001c1f10412c7589 */ /* 0x000e6800000e0000 */
[----:B------:R-:W2:Y:S01]  /*139e0*/  SHFL.IDX PT, R46, R69, R16, 0x1c1f ;  /* 0x001c1f10452e7589 */ /* 0x000ea200000e0000 */
[----:B0-----:R-:W-:-:S02]  /*139f0*/  SEL R37, R81, R50, P0 ;  /* 0x0000003251257207 */ /* 0x001fc40000000000 */
[----:B------:R-:W-:Y:S01]  /*13a00*/  SEL R39, R50, R81, P0 ;  /* 0x0000005132277207 */ /* 0x000fe20000000000 */
[----:B------:R-:W0:Y:S04]  /*13a10*/  SHFL.IDX PT, R58, R99, R16, 0x1c1f ;  /* 0x001c1f10633a7589 */ /* 0x000e2800000e0000 */
[----:B------:R-:W3:Y:S04]  /*13a20*/  SHFL.IDX PT, R52, R73, R16, 0x1c1f ;  /* 0x001c1f1049347589 */ /* 0x000ee800000e0000 */
[----:B------:R-:W4:Y:S04]  /*13a30*/  SHFL.IDX PT, R72, R103, R16, 0x1c1f ;  /* 0x001c1f1067487589 */ /* 0x000f2800000e0000 */
[----:B------:R2:W4:Y:S04]  /*13a40*/  SHFL.IDX PT, R74, R107, R16, 0x1c1f ;  /* 0x001c1f106b4a7589 */ /* 0x00052800000e0000 */
[----:B------:R3:W-:Y:S01]  /*13a50*/  STSM.16.M88.4 [R64], R28 ;  /* 0x0000001c40007844 */ /* 0x0007e20000000200 */
[----:B-1----:R-:W-:-:S02]  /*13a60*/  SEL R48, R43, R44, P0 ;  /* 0x0000002c2b307207 */ /* 0x002fc40000000000 */
[----:B------:R-:W-:Y:S01]  /*13a70*/  SEL R50, R44, R43, P0 ;  /* 0x0000002b2c327207 */ /* 0x000fe20000000000 */
[----:B------:R1:W-:Y:S01]  /*13a80*/  STSM.16.M88.4 [R60], R32 ;  /* 0x000000203c007844 */ /* 0x0003e20000000200 */
[----:B--2---:R-:W-:Y:S01]  /*13a90*/  SEL R66, R46, R67, P0 ;  /* 0x000000432e427207 */ /* 0x004fe20000000000 */
[----:B------:R-:W-:Y:S01]  /*13aa0*/  IMAD R16, R5, UR5, RZ ;  /* 0x0000000505107c24 */ /* 0x000fe2000f8e02ff */
[----:B0-----:R-:W-:Y:S01]  /*13ab0*/  SEL R49, R97, R58, P0 ;  /* 0x0000003a61317207 */ /* 0x001fe20000000000 */
[----:B------:R-:W-:Y:S01]  /*13ac0*/  STSM.16.M88.4 [R62], R36 ;  /* 0x000000243e007844 */ /* 0x000fe20000000200 */
[----:B------:R-:W-:Y:S02]  /*13ad0*/  SEL R51, R58, R97, P0 ;  /* 0x000000613a337207 */ /* 0x000fe40000000000 */
[----:B------:R-:W-:Y:S02]  /*13ae0*/  ISETP.GE.OR P3, PT, R47, R16, P1 ;  /* 0x000000102f00720c */ /* 0x000fe40000f66670 */
[----:B---3--:R-:W-:Y:S01]  /*13af0*/  SEL R68, R71, R52, P0 ;  /* 0x0000003447447207 */ /* 0x008fe20000000000 */
[----:B------:R-:W-:Y:S01]  /*13b00*/  VIADD R29, R47, 0x8 ;  /* 0x000000082f1d7836 */ /* 0x000fe20000000000 */
[----:B------:R-:W-:Y:S01]  /*13b10*/  SEL R28, R55, R2, P0 ;  /* 0x00000002371c7207 */ /* 0x000fe20000000000 */
[----:B------:R-:W-:Y:S01]  /*13b20*/  IMAD.IADD R31, R41, 0x1, R45 ;  /* 0x00000001291f7824 */ /* 0x000fe200078e022d */
[----:B------:R-:W-:-:S02]  /*13b30*/  LEA R41, P4, R40, UR6, 0x2 ;  /* 0x0000000628297c11 */ /* 0x000fc4000f8810ff */
[----:B------:R-:W-:Y:S02]  /*13b40*/  ISETP.GE.OR P1, PT, R29, R16, P1 ;  /* 0x000000101d00720c */ /* 0x000fe40000f26670 */
[----:B------:R-:W-:Y:S01]  /*13b50*/  LEA.HI.X R40, R40, UR7, R31, 0x2, P4 ;  /* 0x0000000728287c11 */ /* 0x000fe2000a0f141f */
[----:B------:R-:W-:Y:S01]  /*13b60*/  SHFL.IDX PT, R60, R41, RZ, 0x1c1f ;  /* 0x001c1fff293c7589 */ /* 0x000fe200000e0000 */
[----:B------:R-:W-:Y:S02]  /*13b70*/  SEL R30, R2, R55, P0 ;  /* 0x00000037021e7207 */ /* 0x000fe40000000000 */
[----:B------:R-:W-:Y:S01]  /*13b80*/  SEL R29, R85, R54, P0 ;  /* 0x00000036551d7207 */ /* 0x000fe20000000000 */
[----:B------:R-:W0:Y:S01]  /*13b90*/  SHFL.IDX PT, R61, R40, RZ, 0x1c1f ;  /* 0x001c1fff283d7589 */ /* 0x000e2200000e0000 */
[----:B------:R-:W-:Y:S02]  /*13ba0*/  SEL R31, R54, R85, P0 ;  /* 0x00000055361f7207 */ /* 0x000fe40000000000 */
[----:B-1----:R-:W-:Y:S01]  /*13bb0*/  SEL R32, R59, R42, P0 ;  /* 0x0000002a3b207207 */ /* 0x002fe20000000000 */
[----:B------:R-:W-:Y:S01]  /*13bc0*/  SHFL.IDX PT, R62, R41, 0x1, 0x1c1f ;  /* 0x003c1f00293e7f89 */ /* 0x000fe200000e0000 */
[----:B------:R-:W-:-:S02]  /*13bd0*/  SEL R34, R42, R59, P0 ;  /* 0x0000003b2a227207 */ /* 0x000fc40000000000 */
[----:B------:R-:W-:Y:S01]  /*13be0*/  SEL R33, R91, R56, P0 ;  /* 0x000000385b217207 */ /* 0x000fe20000000000 */
[----:B------:R-:W-:Y:S01]  /*13bf0*/  STSM.16.M88.4 [R84], R28 ;  /* 0x0000001c54007844 */ /* 0x000fe20000000200 */
[----:B------:R-:W-:Y:S02]  /*13c00*/  SEL R35, R56, R91, P0 ;  /* 0x0000005b38237207 */ /* 0x000fe40000000000 */
[----:B------:R-:W-:Y:S01]  /*13c10*/  SEL R64, R67, R46, P0 ;  /* 0x0000002e43407207 */ /* 0x000fe20000000000 */
[----:B------:R-:W1:Y:S01]  /*13c20*/  SHFL.IDX PT, R63, R40, 0x1, 0x1c1f ;  /* 0x003c1f00283f7f89 */ /* 0x000e6200000e0000 */
[----:B------:R-:W-:Y:S02]  /*13c30*/  SEL R70, R52, R71, P0 ;  /* 0x0000004734467207 */ /* 0x000fe40000000000 */
[----:B----4-:R-:W-:Y:S01]  /*13c40*/  SEL R65, R101, R72, P0 ;  /* 0x0000004865417207 */ /* 0x010fe20000000000 */
[----:B------:R-:W-:Y:S01]  /*13c50*/  STSM.16.M88.4 [R82], R32 ;  /* 0x0000002052007844 */ /* 0x000fe20000000200 */
[----:B------:R-:W-:-:S02]  /*13c60*/  SEL R67, R72, R101, P0 ;  /* 0x0000006548437207 */ /* 0x000fc40000000000 */
[----:B------:R-:W-:Y:S01]  /*13c70*/  SEL R69, R105, R74, P0 ;  /* 0x0000004a69457207 */ /* 0x000fe20000000000 */
[----:B------:R-:W-:Y:S01]  /*13c80*/  STSM.16.M88.4 [R80], R48 ;  /* 0x0000003050007844 */ /* 0x000fe20000000200 */
[----:B------:R-:W-:-:S03]  /*13c90*/  SEL R71, R74, R105, P0 ;  /* 0x000000694a477207 */ /* 0x000fc60000000000 */
[----:B------:R2:W-:Y:S04]  /*13ca0*/  STSM.16.M88.4 [R78], R64 ;  /* 0x000000404e007844 */ /* 0x0005e80000000200 */
[----:B------:R-:W-:Y:S01]  /*13cb0*/  STSM.16.M88.4 [R76], R68 ;  /* 0x000000444c007844 */ /* 0x000fe20000000200 */
[----:B------:R-:W-:Y:S08]  /*13cc0*/  BAR.SYNC.DEFER_BLOCKING 0x1, 0x100 ;  /* 0x0044000000007b1d */ /* 0x000ff00000010000 */
[----:B--2---:R-:W2:Y:S01]  /*13cd0*/  @P2 LDC R65, c[0x0][0xbec] ;  /* 0x0002fb00ff412b82 */ /* 0x004ea20000000800 */
[----:B------:R-:W-:Y:S01]  /*13ce0*/  IMAD R2, R23, 0x20, R188 ;  /* 0x0000002017027824 */ /* 0x000fe200078e02bc */
[----:B------:R-:W-:Y:S01]  /*13cf0*/  UIMAD UR5, UR12, UR8, URZ ;  /* 0x000000080c0572a4 */ /* 0x000fe2000f8e023f */
[----:B0-----:R0:W-:Y:S04]  /*13d00*/  @!P3 ST.E desc[UR50][R60.64], R4 ;  /* 0x000000043c00b985 */ /* 0x0011e8000c101932 */
[----:B-1----:R1:W-:Y:S01]  /*13d10*/  @!P1 ST.E desc[UR50][R62.64], R3 ;  /* 0x000000033e009985 */ /* 0x0023e2000c101932 */
[----:B------:R-:W-:-:S03]  /*13d20*/  UIMAD.WIDE.U32 UR6, UR42, UR8, URZ ;  /* 0x000000082a0672a5 */ /* 0x000fc6000f8e003f */
[----:B------:R3:W5:Y:S01]  /*13d30*/  LD.E.128 R48, desc[UR50][R8.64] ;  /* 0x0000003208307980 */ /* 0x000762000c101d00 */
[----:B0-----:R-:W0:Y:S01]  /*13d40*/  @P2 LDC R61, c[0x0][0xbf0] ;  /* 0x0002fc00ff3d2b82 */ /* 0x001e220000000800 */
[----:B------:R-:W-:Y:S02]  /*13d50*/  UIMAD UR5, UR42, UR9, UR5 ;  /* 0x000000092a0572a4 */ /* 0x000fe4000f8e0205 */
[----:B------:R4:W5:Y:S01]  /*13d60*/  LD.E.128 R32, desc[UR50][R6.64] ;  /* 0x0000003206207980 */ /* 0x000962000c101d00 */
[----:B---3--:R-:W-:Y:S01]  /*13d70*/  VIADD R8, R2, UR36 ;  /* 0x0000002402087c36 */ /* 0x008fe20008000000 */
[----:B------:R-:W-:Y:S02]  /*13d80*/  UIMAD UR8, UR13, UR10, URZ ;  /* 0x0000000a0d0872a4 */ /* 0x000fe4000f8e023f */
[----:B------:R-:W5:Y:S01]  /*13d90*/  LD.E.128 R44, desc[UR50][R26.64] ;  /* 0x000000321a2c7980 */ /* 0x000f62000c101d00 */
[----:B--2---:R-:W-:Y:S01]  /*13da0*/  @P2 IMAD.HI.U32 R2, R8, R65, RZ ;  /* 0x0000004108022227 */ /* 0x004fe200078e00ff */
[----:B------:R-:W-:-:S02]  /*13db0*/  UIADD3 UR7, UR7, UR5, URZ ;  /* 0x0000000507077290 */ /* 0x000fc4000fffe03f */
[----:B------:R-:W5:Y:S01]  /*13dc0*/  LD.E.128 R40, desc[UR50][R24.64] ;  /* 0x0000003218287980 */ /* 0x000f62000c101d00 */
[----:B----4-:R-:W-:Y:S01]  /*13dd0*/  IMAD.MOV.U32 R7, RZ, RZ, R8 ;  /* 0x000000ffff077224 */ /* 0x010fe200078e0008 */
[----:B------:R-:W-:Y:S02]  /*13de0*/  UIMAD UR5, UR44, UR11, UR8 ;  /* 0x0000000b2c0572a4 */ /* 0x000fe4000f8e0208 */
[----:B------:R-:W5:Y:S01]  /*13df0*/  LD.E.128 R36, desc[UR50][R20.64] ;  /* 0x0000003214247980 */ /* 0x000f62000c101d00 */
[----:B------:R-:W-:Y:S01]  /*13e00*/  UIMAD.WIDE.U32 UR6, UR44, UR10, UR6 ;  /* 0x0000000a2c0672a5 */ /* 0x000fe2000f8e0006 */
[----:B------:R-:W-:Y:S02]  /*13e10*/  ULDC.64 UR8, c[0x0][0xae0] ;  /* 0x0002b80000087ab9 */ /* 0x000fe40000000a00 */
[----:B------:R-:W5:Y:S01]  /*13e20*/  LD.E.128 R28, desc[UR50][R14.64] ;  /* 0x000000320e1c7980 */ /* 0x000f62000c101d00 */
[----:B0-----:R-:W-:Y:S01]  /*13e30*/  @P2 SHF.R.U32.HI R7, RZ, R61, R2 ;  /* 0x0000003dff072219 */ /* 0x001fe20000011602 */
[----:B------:R-:W-:-:S02]  /*13e40*/  UIADD3 UR5, UR7, UR5, URZ ;  /* 0x0000000507057290 */ /* 0x000fc4000fffe03f */
[----:B------:R-:W5:Y:S01]  /*13e50*/  LD.E.128 R56, desc[UR50][R12.64] ;  /* 0x000000320c387980 */ /* 0x000f62000c101d00 */
[--C-:B------:R-:W-:Y:S01]  /*13e60*/  SHF.R.S32.HI R4, RZ, 0x1f, R7.reuse ;  /* 0x0000001fff047819 */ /* 0x100fe20000011407 */
[----:B------:R-:W-:Y:S02]  /*13e70*/  IMAD.MOV R6, RZ, RZ, -R7 ;  /* 0x000000ffff067224 */ /* 0x000fe400078e0a07 */
[----:B------:R0:W5:Y:S01]  /*13e80*/  LD.E.128 R52, desc[UR50][R10.64] ;  /* 0x000000320a347980 */ /* 0x000162000c101d00 */
[----:B-1----:R-:W-:Y:S02]  /*13e90*/  IMAD.U32 R3, RZ, RZ, UR7 ;  /* 0x00000007ff037e24 */ /* 0x002fe4000f8e00ff */
[----:B------:R-:W-:Y:S01]  /*13ea0*/  IMAD R4, R4, UR8, RZ ;  /* 0x0000000804047c24 */ /* 0x000fe2000f8e02ff */
[----:B------:R-:W-:Y:S01]  /*13eb0*/  @!PT LDS RZ, [RZ] ;  /* 0x00000000fffff984 */ /* 0x000fe20000000800 */
[----:B------:R-:W-:Y:S01]  /*13ec0*/  @!PT LDS RZ, [RZ] ;  /* 0x00000000fffff984 */ /* 0x000fe20000000800 */
[----:B------:R-:W-:Y:S01]  /*13ed0*/  @!PT LDS RZ, [RZ] ;  /* 0x00000000fffff984 */ /* 0x000fe20000000800 */
[----:B------:R-:W-:Y:S01]  /*13ee0*/  @!PT LDS RZ, [RZ] ;  /* 0x00000000fffff984 */ /* 0x000fe20000000800 */
[----:B------:R1:W-:Y:S06]  /*13ef0*/  MEMBAR.ALL.CTA ;  /* 0x0000000000007992 */ /* 0x0003ec0000008000 */
[----:B-1----:R-:W1:Y:S01]  /*13f00*/  FENCE.VIEW.ASYNC.S ;  /* 0x00000000000073c6 */ /* 0x002e620000000000 */
[----:B------:R-:W-:-:S02]  /*13f10*/  IMAD R5, R5, R6, R8 ;  /* 0x0000000605057224 */ /* 0x000fc400078e0208 */
[----:B------:R-:W-:Y:S01]  /*13f20*/  IMAD.U32 R2, RZ, RZ, UR6 ;  /* 0x00000006ff027e24 */ /* 0x000fe2000f8e00ff */
[----:B------:R-:W-:Y:S01]  /*13f30*/  ULDC.64 UR6, c[0x0][0xad8] ;  /* 0x0002b60000067ab9 */ /* 0x000fe20000000a00 */
[----:B------:R-:W-:Y:S02]  /*13f40*/  IMAD.U32 R3, RZ, RZ, UR5 ;  /* 0x00000005ff037e24 */ /* 0x000fe4000f8e00ff */
[C---:B------:R-:W-:Y:S01]  /*13f50*/  IMAD R9, R7.reuse, UR9, R4 ;  /* 0x0000000907097c24 */ /* 0x040fe2000f8e0204 */
[----:B------:R-:W-:Y:S01]  /*13f60*/  SHF.R.S32.HI R4, RZ, 0x1f, R5 ;  /* 0x0000001fff047819 */ /* 0x000fe20000011405 */
[----:B------:R-:W-:-:S04]  /*13f70*/  IMAD.WIDE.U32 R2, R7, UR8, R2 ;  /* 0x0000000807027c25 */ /* 0x000fc8000f8e0002 */
[----:B------:R-:W-:Y:S02]  /*13f80*/  IMAD.IADD R3, R3, 0x1, R9 ;  /* 0x0000000103037824 */ /* 0x000fe400078e0209 */
[----:B------:R-:W-:Y:S02]  /*13f90*/  IMAD R4, R4, UR6, RZ ;  /* 0x0000000604047c24 */ /* 0x000fe4000f8e02ff */
[----:B0-----:R-:W-:Y:S02]  /*13fa0*/  VIADD R11, R188, UR36 ;  /* 0x00000024bc0b7c36 */ /* 0x001fe40008000000 */
[C---:B------:R-:W-:Y:S02]  /*13fb0*/  IMAD R9, R5.reuse, UR7, R4 ;  /* 0x0000000705097c24 */ /* 0x040fe4000f8e0204 */
[----:B------:R-:W-:Y:S01]  /*13fc0*/  IMAD.WIDE.U32 R2, R5, UR6, R2 ;  /* 0x0000000605027c25 */ /* 0x000fe2000f8e0002 */
[----:B------:R-:W-:Y:S01]  /*13fd0*/  ISETP.GE.AND P2, PT, R11, R16, PT ;  /* 0x000000100b00720c */ /* 0x000fe20003f46270 */
[----:B------:R-:W-:-:S02]  /*13fe0*/  ULDC.64 UR6, c[0x0][0xa80] ;  /* 0x0002a00000067ab9 */ /* 0x000fc40000000a00 */
[----:B------:R-:W-:Y:S02]  /*13ff0*/  VIADD R7, R11, 0x20 ;  /* 0x000000200b077836 */ /* 0x000fe40000000000 */
[----:B------:R-:W-:Y:S01]  /*14000*/  VIADD R0, R0, 0x29820 ;  /* 0x0002982000007836 */ /* 0x000fe20000000000 */
[C---:B------:R-:W-:Y:S01]  /*14010*/  LEA R6, P3, R2.reuse, UR6, 0x1 ;  /* 0x0000000602067c11 */ /* 0x040fe2000f8608ff */
[----:B------:R-:W-:Y:S01]  /*14020*/  IMAD.IADD R3, R3, 0x1, R9 ;  /* 0x0000000103037824 */ /* 0x000fe200078e0209 */
[-C--:B------:R-:W-:Y:S02]  /*14030*/  ISETP.GE.AND P0, PT, R7, R16.reuse, PT ;  /* 0x000000100700720c */ /* 0x080fe40003f06270 */
[----:B------:R-:W-:Y:S02]  /*14040*/  PRMT R0, RZ, 0x654, R0 ;  /* 0x00000654ff007816 */ /* 0x000fe40000000000 */
[----:B------:R-:W-:Y:S01]  /*14050*/  LEA.HI.X R7, R2, UR7, R3, 0x1, P3 ;  /* 0x0000000702077c11 */ /* 0x000fe200098f0c03 */
[----:B------:R-:W-:Y:S01]  /*14060*/  VIADD R5, R11, 0x40 ;  /* 0x000000400b057836 */ /* 0x000fe20000000000 */
[----:B-1----:R0:W-:Y:S01]  /*14070*/  SYNCS.ARRIVE.TRANS64.RED.A1T0 RZ, [R0+URZ], RZ ;  /* 0x000000ff00ff79a7 */ /* 0x0021e2000810043f */
        /* <DEDUP_REMOVED lines=14> */
.L_x_1030:
[----:B------:R-:W-:Y:S05]  /*14160*/  BSYNC B1 ;  /* 0x0000000000017941 */ /* 0x000fea0003800000 */
.L_x_1029:
[----:B0-----:R0:W4:Y:S01]  /*14170*/  SHFL.IDX PT, R0, R7, 0x1, 0x181f ;  /* 0x00381f0007007f89 */ /* 0x00112200000e0000 */
[----:B------:R-:W-:Y:S03]  /*14180*/  BSSY B1, `(.L_x_1031) ;  /* 0x000000c000017945 */ /* 0x000fe60003800000 */
[----:B--23--:R0:W2:Y:S01]  /*14190*/  SHFL.IDX PT, R4, R6, 0x1, 0x181f ;  /* 0x00381f0006047f89 */ /* 0x00c0a200000e0000 */
[----:B------:R-:W-:Y:S05]  /*141a0*/  @P0 BRA `(.L_x_1032) ;  /* 0x0000000000240947 */ /* 0x000fea0003800000 */
[----:B------:R-:W-:Y:S02]  /*141b0*/  ULDC UR5, c[0x0][0xac8] ;  /* 0x0002b20000057ab9 */ /* 0x000fe40000000800 */
[----:B------:R-:W-:Y:S02]  /*141c0*/  ISETP.GE.AND P3, PT, R19, UR5, PT ;  /* 0x0000000513007c0c */ /* 0x000fe4000bf66270 */
[----:B------:R-:W-:-:S11]  /*141d0*/  ISETP.GE.AND P4, PT, R22, UR5, PT ;  /* 0x0000000516007c0c */ /* 0x000fd6000bf86270 */
[CC--:B--2---:R-:W-:Y:S02]  /*141e0*/  @!P3 LEA R2, P0, R19.reuse, R4.reuse, 0x1 ;  /* 0x000000041302b211 */ /* 0x0c4fe400078008ff */
[C---:B------:R-:W-:Y:S02]  /*141f0*/  @!P4 LEA R4, P2, R22.reuse, R4, 0x1 ;  /* 0x000000041604c211 */ /* 0x040fe400078408ff */
[-C--:B----4-:R-:W-:Y:S02]  /*14200*/  @!P3 LEA.HI.X R3, R19, R0.reuse, R194, 0x1, P0 ;  /* 0x000000001303b211 */ /* 0x090fe400000f0cc2 */
[----:B------:R-:W-:-:S03]  /*14210*/  @!P4 LEA.HI.X R5, R22, R0, R193, 0x1, P2 ;  /* 0x000000001605c211 */ /* 0x000fc600010f0cc1 */
[----:B-----5:R3:W-:Y:S04]  /*14220*/  @!P3 ST.E.128 desc[UR50][R2.64], R40 ;  /* 0x000000280200b985 */ /* 0x0207e8000c101d32 */
[----:B------:R3:W-:Y:S02]  /*14230*/  @!P4 ST.E.128 desc[UR50][R4.64], R52 ;  /* 0x000000340400c985 */ /* 0x0007e4000c101d32 */
.L_x_1032:
[----:B------:R-:W-:Y:S05]  /*14240*/  BSYNC B1 ;  /* 0x0000000000017941 */ /* 0x000fea0003800000 */
.L_x_1031:
[----:B----4-:R4:W0:Y:S01]  /*14250*/  SHFL.IDX PT, R0, R7, 0x2, 0x181f ;  /* 0x00581f0007007f89 */ /* 0x01082200000e0000 */
        /* <DEDUP_REMOVED lines=12> */
.L_x_1034:
[----:B------:R-:W-:Y:S05]  /*14320*/  BSYNC B1 ;  /* 0x0000000000017941 */ /* 0x000fea0003800000 */
.L_x_1033:
[----:B---3--:R-:W-:Y:S01]  /*14330*/  VIADD R3, R11, 0x60 ;  /* 0x000000600b037836 */ /* 0x008fe20000000000 */
[----:B01--4-:R-:W0:Y:S04]  /*14340*/  SHFL.IDX PT, R7, R7, 0x3, 0x181f ;  /* 0x00781f0007077f89 */ /* 0x013e2800000e0000 */
        /* <DEDUP_REMOVED lines=8> */
[----:B-----5:R0:W-:Y:S10]  /*143d0*/  @!P1 ST.E.128 desc[UR50][R2.64], R28 ;  /* 0x0000001c02009985 */ /* 0x0201f4000c101d32 */
[----:B------:R-:W-:Y:S05]  /*143e0*/  @P0 BRA `(.L_x_1035) ;  /* 0x0000000800640947 */ /* 0x000fea0003800000 */
[----:B0-----:R-:W-:-:S04]  /*143f0*/  LEA R2, P0, R22, R6, 0x1 ;  /* 0x0000000616027211 */ /* 0x001fc800078008ff */
[----:B------:R-:W-:-:S05]  /*14400*/  LEA.HI.X R3, R22, R7, R193, 0x1, P0 ;  /* 0x0000000716037211 */ /* 0x000fca00000f0cc1 */
[----:B------:R0:W-:Y:S01]  /*14410*/  ST.E.128 desc[UR50][R2.64], R32 ;  /* 0x0000002002007985 */ /* 0x0001e2000c101d32 */
[----:B------:R-:W-:Y:S05]  /*14420*/  BRA `(.L_x_1035) ;  /* 0x0000000800547947 */ /* 0x000fea0003800000 */
.L_x_1028:
[----:B------:R-:W0:Y:S01]  /*14430*/  LDC R8, c[0x0][0xbe8] ;  /* 0x0002fa00ff087b82 */ /* 0x000e220000000800 */
[----:B------:R-:W-:Y:S01]  /*14440*/  ISETP.GE.AND P0, PT, R195, 0x80, PT ;  /* 0x00000080c300780c */ /* 0x000fe20003f06270 */
[----:B------:R-:W-:Y:S01]  /*14450*/  USHF.R.S32.HI UR8, URZ, 0x1f, UR42 ;  /* 0x0000001f3f087899 */ /* 0x000fe2000801142a */
[----:B------:R-:W-:Y:S01]  /*14460*/  BSSY B1, `(.L_x_1036) ;  /* 0x000002f000017945 */ /* 0x000fe20003800000 */
[----:B------:R-:W-:Y:S01]  /*14470*/  USHF.R.S32.HI UR9, URZ, 0x1f, UR44 ;  /* 0x0000001f3f097899 */ /* 0x000fe2000801142c */
[----:B------:R-:W-:Y:S01]  /*14480*/  IMAD R6, R23, 0x20, R188 ;  /* 0x0000002017067824 */ /* 0x000fe200078e02bc */
[----:B0-----:R-:W-:-:S13]  /*14490*/  ISETP.NE.AND P1, PT, R8, 0x1, PT ;  /* 0x000000010800780c */ /* 0x001fda0003f25270 */
[----:B------:R-:W0:Y:S08]  /*144a0*/  @P1 LDC R9, c[0x0][0xbec] ;  /* 0x0002fb00ff091b82 */ /* 0x000e300000000800 */
[----:B------:R-:W1:Y:S01]  /*144b0*/  @P1 LDC R11, c[0x0][0xbf0] ;  /* 0x0002fc00ff0b1b82 */ /* 0x000e620000000800 */
[----:B------:R-:W-:Y:S05]  /*144c0*/  @P0 BRA `(.L_x_1037) ;  /* 0x0000000000a00947 */ /* 0x000fea0003800000 */
[----:B------:R-:W2:Y:S01]  /*144d0*/  S2R R0, SR_TID.X ;  /* 0x0000000000007919 */ /* 0x000ea20000002100 */
[----:B------:R-:W3:Y:S01]  /*144e0*/  LDC R3, c[0x0][0xbe8] ;  /* 0x0002fa00ff037b82 */ /* 0x000ee20000000800 */
[----:B------:R-:W-:Y:S01]  /*144f0*/  IMAD.U32 R4, RZ, RZ, UR36 ;  /* 0x00000024ff047e24 */ /* 0x000fe2000f8e00ff */
[----:B------:R-:W-:Y:S02]  /*14500*/  ULDC UR5, c[0x0][0xa88] ;  /* 0x0002a20000057ab9 */ /* 0x000fe40000000800 */
[----:B---3--:R-:W-:Y:S02]  /*14510*/  IMAD R5, R3, UR5, RZ ;  /* 0x0000000503057c24 */ /* 0x008fe4000f8e02ff */
[----:B--2---:R-:W-:-:S04]  /*14520*/  IADD3 R4, R4, -0x80, R0 ;  /* 0xffffff8004047810 */ /* 0x004fc80007ffe000 */
[----:B------:R-:W-:-:S13]  /*14530*/  ISETP.GE.AND P0, PT, R4, R5, PT ;  /* 0x000000050400720c */ /* 0x000fda0003f06270 */
[----:B------:R-:W-:Y:S05]  /*14540*/  @P0 BRA `(.L_x_1037) ;  /* 0x0000000000800947 */ /* 0x000fea0003800000 */
[----:B------:R-:W-:Y:S01]  /*14550*/  ISETP.NE.AND P0, PT, R3, 0x1, PT ;  /* 0x000000010300780c */ /* 0x000fe20003f05270 */
[----:B------:R-:W-:Y:S01]  /*14560*/  ULDC.64 UR10, c[0x0][0xb90] ;  /* 0x0002e400000a7ab9 */ /* 0x000fe20000000a00 */
[----:B------:R-:W-:Y:S01]  /*14570*/  IMAD.MOV.U32 R2, RZ, RZ, R4 ;  /* 0x000000ffff027224 */ /* 0x000fe200078e0004 */
[----:B------:R-:W-:Y:S02]  /*14580*/  UIMAD UR5, UR8, UR10, URZ ;  /* 0x0000000a080572a4 */ /* 0x000fe4000f8e023f */
[----:B------:R-:W-:Y:S02]  /*14590*/  UIMAD.WIDE.U32 UR6, UR42, UR10, URZ ;  /* 0x0000000a2a0672a5 */ /* 0x000fe4000f8e003f */
[----:B------:R-:W-:-:S03]  /*145a0*/  UIMAD UR5, UR42, UR11, UR5 ;  /* 0x0000000b2a0572a4 */ /* 0x000fc6000f8e0205 */
[----:B------:R-:W-:Y:S01]  /*145b0*/  ULDC.64 UR10, c[0x0][0xb98] ;  /* 0x0002e600000a7ab9 */ /* 0x000fe20000000a00 */
[----:B------:R-:W-:Y:S02]  /*145c0*/  UIADD3 UR7, UR7, UR5, URZ ;  /* 0x0000000507077290 */ /* 0x000fe4000fffe03f */
[----:B------:R-:W2:Y:S01]  /*145d0*/  @P0 LDC R5, c[0x0][0xbec] ;  /* 0x0002fb00ff050b82 */ /* 0x000ea20000000800 */
[----:B------:R-:W-:Y:S02]  /*145e0*/  UIMAD UR5, UR9, UR10, URZ ;  /* 0x0000000a090572a4 */ /* 0x000fe4000f8e023f */
[----:B------:R-:W-:Y:S02]  /*145f0*/  UIMAD.WIDE.U32 UR6, UR44, UR10, UR6 ;  /* 0x0000000a2c0672a5 */ /* 0x000fe4000f8e0006 */
[----:B------:R-:W-:-:S03]  /*14600*/  UIMAD UR5, UR44, UR11, UR5 ;  /* 0x0000000b2c0572a4 */ /* 0x000fc6000f8e0205 */
[----:B------:R-:W3:Y:S01]  /*14610*/  @P0 LDC R7, c[0x0][0xbf0] ;  /* 0x0002fc00ff070b82 */ /* 0x000ee20000000800 */
[----:B------:R-:W-:Y:S01]  /*14620*/  ULDC.64 UR10, c[0x0][0xb88] ;  /* 0x0002e200000a7ab9 */ /* 0x000fe20000000a00 */
[----:B--2---:R-:W-:-:S05]  /*14630*/  @P0 IMAD.HI.U32 R0, R4, R5, RZ ;  /* 0x0000000504000227 */ /* 0x004fca00078e00ff */
[----:B---3--:R-:W-:-:S05]  /*14640*/  @P0 SHF.R.U32.HI R2, RZ, R7, R0 ;  /* 0x00000007ff020219 */ /* 0x008fca0000011600 */
[----:B------:R-:W-:-:S04]  /*14650*/  IMAD.MOV R5, RZ, RZ, -R2 ;  /* 0x000000ffff057224 */ /* 0x000fc800078e0a02 */
[----:B------:R-:W-:Y:S01]  /*14660*/  IMAD R5, R3, R5, R4 ;  /* 0x0000000503057224 */ /* 0x000fe200078e0204 */
[----:B------:R-:W-:Y:S01]  /*14670*/  SHF.R.S32.HI R3, RZ, 0x1f, R2 ;  /* 0x0000001fff037819 */ /* 0x000fe20000011402 */
[----:B------:R-:W-:Y:S01]  /*14680*/  IMAD.U32 R4, RZ, RZ, UR5 ;  /* 0x00000005ff047e24 */ /* 0x000fe2000f8e00ff */
        /* <DEDUP_REMOVED lines=12> */
.L_x_1037:
[----:B------:R-:W-:Y:S05]  /*14750*/  BSYNC B1 ;  /* 0x0000000000017941 */ /* 0x000fea0003800000 */
.L_x_1036:
[----:B------:R-:W-:Y:S01]  /*14760*/  ULDC.64 UR10, c[0x0][0xae8] ;  /* 0x0002ba00000a7ab9 */ /* 0x000fe20000000a00 */
[----:B------:R-:W-:Y:S01]  /*14770*/  VIADD R6, R6, UR36 ;  /* 0x0000002406067c36 */ /* 0x000fe20008000000 */
[----:B------:R-:W-:Y:S01]  /*14780*/  UIMAD UR5, UR8, UR10, URZ ;  /* 0x0000000a080572a4 */ /* 0x000fe2000f8e023f */
[----:B------:R-:W-:Y:S01]  /*14790*/  BSSY B1, `(.L_x_1038) ;  /* 0x0000034000017945 */ /* 0x000fe20003800000 */
[----:B------:R-:W-:Y:S01]  /*147a0*/  UIMAD.WIDE.U32 UR6, UR42, UR10, URZ ;  /* 0x0000000a2a0672a5 */ /* 0x000fe2000f8e003f */
[----:B0-----:R-:W-:Y:S01]  /*147b0*/  @P1 IMAD.HI.U32 R0, R6, R9, RZ ;  /* 0x0000000906001227 */ /* 0x001fe200078e00ff */
[----:B------:R-:W-:-:S03]  /*147c0*/  UIMAD UR5, UR42, UR11, UR5 ;  /* 0x0000000b2a0572a4 */ /* 0x000fc6000f8e0205 */
[----:B------:R-:W-:Y:S01]  /*147d0*/  ULDC.64 UR10, c[0x0][0xaf0] ;  /* 0x0002bc00000a7ab9 */ /* 0x000fe20000000a00 */
[----:B------:R-:W-:Y:S01]  /*147e0*/  UIADD3 UR7, UR7, UR5, URZ ;  /* 0x0000000507077290 */ /* 0x000fe2000fffe03f */
[----:B--2---:R-:W-:Y:S01]  /*147f0*/  IMAD.MOV.U32 R5, RZ, RZ, R6 ;  /* 0x000000ffff057224 */ /* 0x004fe200078e0006 */
        /* <DEDUP_REMOVED lines=10> */
[----:B------:R-:W-:Y:S02]  /*148a0*/  IMAD R7, R8, R7, R6 ;  /* 0x0000000708077224 */ /* 0x000fe400078e0206 */
[----:B------:R-:W-:Y:S01]  /*148b0*/  IMAD.U32 R2, RZ, RZ, UR6 ;  /* 0x00000006ff027e24 */ /* 0x000fe2000f8e00ff */
[----:B------:R-:W-:Y:S01]  /*148c0*/  ULDC.64 UR6, c[0x0][0xad8] ;  /* 0x0002b60000067ab9 */ /* 0x000fe20000000a00 */
[----:B------:R-:W-:Y:S01]  /*148d0*/  IMAD.U32 R3, RZ, RZ, UR5 ;  /* 0x00000005ff037e24 */ /* 0x000fe2000f8e00ff */
[----:B------:R-:W-:Y:S01]  /*148e0*/  ULDC UR5, c[0x0][0xa88] ;  /* 0x0002a20000057ab9 */ /* 0x000fe20000000800 */
[C---:B------:R-:W-:Y:S01]  /*148f0*/  IMAD R9, R5.reuse, UR9, R0 ;  /* 0x0000000905097c24 */ /* 0x040fe2000f8e0200 */
[----:B------:R-:W-:Y:S01]  /*14900*/  SHF.R.S32.HI R0, RZ, 0x1f, R7 ;  /* 0x0000001fff007819 */ /* 0x000fe20000011407 */
[----:B------:R-:W-:-:S04]  /*14910*/  IMAD.WIDE.U32 R2, R5, UR8, R2 ;  /* 0x0000000805027c25 */ /* 0x000fc8000f8e0002 */
[----:B------:R-:W-:Y:S02]  /*14920*/  IMAD.IADD R3, R3, 0x1, R9 ;  /* 0x0000000103037824 */ /* 0x000fe400078e0209 */
[----:B------:R-:W-:Y:S02]  /*14930*/  IMAD R4, R0, UR6, RZ ;  /* 0x0000000600047c24 */ /* 0x000fe4000f8e02ff */
[----:B------:R-:W-:Y:S02]  /*14940*/  VIADD R6, R188, UR36 ;  /* 0x00000024bc067c36 */ /* 0x000fe40008000000 */
[----:B------:R-:W-:Y:S02]  /*14950*/  IMAD R9, R8, UR5, RZ ;  /* 0x0000000508097c24 */ /* 0x000fe4000f8e02ff */
[C---:B------:R-:W-:Y:S02]  /*14960*/  IMAD R5, R7.reuse, UR7, R4 ;  /* 0x0000000707057c24 */ /* 0x040fe4000f8e0204 */
[----:B------:R-:W-:Y:S01]  /*14970*/  IMAD.WIDE.U32 R2, R7, UR6, R2 ;  /* 0x0000000607027c25 */ /* 0x000fe2000f8e0002 */
[----:B------:R-:W-:Y:S01]  /*14980*/  ISETP.GE.AND P2, PT, R6, R9, PT ;  /* 0x000000090600720c */ /* 0x000fe20003f46270 */
[----:B------:R-:W-:-:S02]  /*14990*/  ULDC.64 UR6, c[0x0][0xa80] ;  /* 0x0002a00000067ab9 */ /* 0x000fc40000000a00 */
[----:B------:R-:W-:Y:S01]  /*149a0*/  VIADD R0, R6, 0x20 ;  /* 0x0000002006007836 */ /* 0x000fe20000000000 */
[----:B------:R-:W-:Y:S01]  /*149b0*/  LEA R4, P3, R2, UR6, 0x1 ;  /* 0x0000000602047c11 */ /* 0x000fe2000f8608ff */
[----:B------:R-:W-:-:S03]  /*149c0*/  IMAD.IADD R3, R3, 0x1, R5 ;  /* 0x0000000103037824 */ /* 0x000fc600078e0205 */
[-C--:B------:R-:W-:Y:S01]  /*149d0*/  ISETP.GE.AND P1, PT, R0, R9.reuse, PT ;  /* 0x000000090000720c */ /* 0x080fe20003f26270 */
[----:B------:R-:W-:Y:S01]  /*149e0*/  VIADD R0, R6, 0x40 ;  /* 0x0000004006007836 */ /* 0x000fe20000000000 */
[----:B------:R-:W-:Y:S02]  /*149f0*/  LEA.HI.X R5, R2, UR7, R3, 0x1, P3 ;  /* 0x0000000702057c11 */ /* 0x000fe400098f0c03 */
[----:B------:R0:W1:Y:S02]  /*14a00*/  SHFL.IDX PT, R2, R4, RZ, 0x181f ;  /* 0x00181fff04027589 */ /* 0x00006400000e0000 */
[----:B------:R-:W-:Y:S02]  /*14a10*/  ISETP.GE.AND P0, PT, R0, R9, PT ;  /* 0x000000090000720c */ /* 0x000fe40003f06270 */
[----:B------:R0:W2:Y:S01]  /*14a20*/  SHFL.IDX PT, R0, R5, RZ, 0x181f ;  /* 0x00181fff05007589 */ /* 0x0000a200000e0000 */
[----:B------:R-:W-:Y:S10]  /*14a30*/  @P2 BRA `(.L_x_1039) ;  /* 0x0000000000242947 */ /* 0x000ff40003800000 */
[----:B------:R-:W-:Y:S02]  /*14a40*/  ULDC UR5, c[0x0][0xac8] ;  /* 0x0002b20000057ab9 */ /* 0x000fe40000000800 */
[----:B------:R-:W-:Y:S02]  /*14a50*/  ISETP.GE.AND P4, PT, R19, UR5, PT ;  /* 0x0000000513007c0c */ /* 0x000fe4000bf86270 */
[----:B------:R-:W-:-:S11]  /*14a60*/  ISETP.GE.AND P5, PT, R22, UR5, PT ;  /* 0x0000000516007c0c */ /* 0x000fd6000bfa6270 */
[CC--:B-1----:R-:W-:Y:S02]  /*14a70*/  @!P4 LEA R10, P2, R19.reuse, R2.reuse, 0x1 ;  /* 0x00000002130ac211 */ /* 0x0c2fe400078408ff */
[C---:B------:R-:W-:Y:S02]  /*14a80*/  @!P5 LEA R2, P3, R22.reuse, R2, 0x1 ;  /* 0x000000021602d211 */ /* 0x040fe400078608ff */
[-C--:B--2---:R-:W-:Y:S02]  /*14a90*/  @!P4 LEA.HI.X R11, R19, R0.reuse, R194, 0x1, P2 ;  /* 0x00000000130bc211 */ /* 0x084fe400010f0cc2 */
[----:B------:R-:W-:-:S03]  /*14aa0*/  @!P5 LEA.HI.X R3, R22, R0, R193, 0x1, P3 ;  /* 0x000000001603d211 */ /* 0x000fc600018f0cc1 */
[----:B------:R3:W-:Y:S04]  /*14ab0*/  @!P4 ST.E.128 desc[UR50][R10.64], RZ ;  /* 0x000000ff0a00c985 */ /* 0x0007e8000c101d32 */
[----:B------:R3:W-:Y:S02]  /*14ac0*/  @!P5 ST.E.128 desc[UR50][R2.64], RZ ;  /* 0x000000ff0200d985 */ /* 0x0007e4000c101d32 */
.L_x_1039:
[----:B------:R-:W-:Y:S05]  /*14ad0*/  BSYNC B1 ;  /* 0x0000000000017941 */ /* 0x000fea0003800000 */
.L_x_1038:
[----:B--2---:R2:W4:Y:S01]  /*14ae0*/  SHFL.IDX PT, R0, R5, 0x1, 0x181f ;  /* 0x00381f0005007f89 */ /* 0x00452200000e0000 */
[----:B------:R-:W-:Y:S03]  /*14af0*/  BSSY B1, `(.L_x_1040) ;  /* 0x000000c000017945 */ /* 0x000fe60003800000 */
[----:B-1-3--:R2:W1:Y:S01]  /*14b00*/  SHFL.IDX PT, R2, R4, 0x1, 0x181f ;  /* 0x00381f0004027f89 */ /* 0x00a46200000e0000 */
[----:B------:R-:W-:Y:S05]  /*14b10*/  @P1 BRA `(.L_x_1041) ;  /* 0x0000000000241947 */ /* 0x000fea0003800000 */
[----:B------:R-:W-:Y:S02]  /*14b20*/  ULDC UR5, c[0x0][0xac8] ;  /* 0x0002b20000057ab9 */ /* 0x000fe40000000800 */
[----:B------:R-:W-:Y:S02]  /*14b30*/  ISETP.GE.AND P3, PT, R19, UR5, PT ;  /* 0x0000000513007c0c */ /* 0x000fe4000bf66270 */
[----:B------:R-:W-:-:S11]  /*14b40*/  ISETP.GE.AND P4, PT, R22, UR5, PT ;  /* 0x0000000516007c0c */ /* 0x000fd6000bf86270 */
[CC--:B-1----:R-:W-:Y:S02]  /*14b50*/  @!P3 LEA R10, P1, R19.reuse, R2.reuse, 0x1 ;  /* 0x00000002130ab211 */ /* 0x0c2fe400078208ff */
[C---:B------:R-:W-:Y:S02]  /*14b60*/  @!P4 LEA R2, P2, R22.reuse, R2, 0x1 ;  /* 0x000000021602c211 */ /* 0x040fe400078408ff */
[-C--:B----4-:R-:W-:Y:S02]  /*14b70*/  @!P3 LEA.HI.X R11, R19, R0.reuse, R194, 0x1, P1 ;  /* 0x00000000130bb211 */ /* 0x090fe400008f0cc2 */
[----:B------:R-:W-:-:S03]  /*14b80*/  @!P4 LEA.HI.X R3, R22, R0, R193, 0x1, P2 ;  /* 0x000000001603c211 */ /* 0x000fc600010f0cc1 */
[----:B------:R3:W-:Y:S04]  /*14b90*/  @!P3 ST.E.128 desc[UR50][R10.64], RZ ;  /* 0x000000ff0a00b985 */ /* 0x0007e8000c101d32 */
[----:B------:R3:W-:Y:S02]  /*14ba0*/  @!P4 ST.E.128 desc[UR50][R2.64], RZ ;  /* 0x000000ff0200c985 */ /* 0x0007e4000c101d32 */
.L_x_1041:
[----:B------:R-:W-:Y:S05]  /*14bb0*/  BSYNC B1 ;  /* 0x0000000000017941 */ /* 0x000fea0003800000 */
.L_x_1040:
[----:B----4-:R4:W0:Y:S01]  /*14bc0*/  SHFL.IDX PT, R0, R5, 0x2, 0x181f ;  /* 0x00581f0005007f89 */ /* 0x01082200000e0000 */
        /* <DEDUP_REMOVED lines=8> */
[-C--:B0-----:R-:W-:Y:S02]  /*14c50*/  @!P2 LEA.HI.X R11, R19, R0.reuse, R194, 0x1, P0 ;  /* 0x00000000130ba211 */ /* 0x081fe400000f0cc2 */
[----:B------:R-:W-:-:S03]  /*14c60*/  @!P3 LEA.HI.X R3, R22, R0, R193, 0x1, P1 ;  /* 0x000000001603b211 */ /* 0x000fc600008f0cc1 */
[----:B------:R3:W-:Y:S04]  /*14c70*/  @!P2 ST.E.128 desc[UR50][R10.64], RZ ;  /* 0x000000ff0a00a985 */ /* 0x0007e8000c101d32 */
[----:B------:R3:W-:Y:S02]  /*14c80*/  @!P3 ST.E.128 desc[UR50][R2.64], RZ ;  /* 0x000000ff0200b985 */ /* 0x0007e4000c101d32 */
.L_x_1043:
[----:B------:R-:W-:Y:S05]  /*14c90*/  BSYNC B1 ;  /* 0x0000000000017941 */ /* 0x000fea0003800000 */
.L_x_1042:
[----:B---3--:R-:W-:Y:S01]  /*14ca0*/  VIADD R3, R6, 0x60 ;  /* 0x0000006006037836 */ /* 0x008fe20000000000 */
[----:B0-----:R0:W3:Y:S04]  /*14cb0*/  SHFL.IDX PT, R0, R5, 0x3, 0x181f ;  /* 0x00781f0005007f89 */ /* 0x0010e800000e0000 */
[----:B------:R-:W-:Y:S01]  /*14cc0*/  ISETP.GE.AND P0, PT, R3, R9, PT ;  /* 0x000000090300720c */ /* 0x000fe20003f06270 */
[----:B-1----:R0:W1:-:S12]  /*14cd0*/  SHFL.IDX PT, R2, R4, 0x3, 0x181f ;  /* 0x00781f0004027f89 */ /* 0x00205800000e0000 */
[----:B0-----:R-:W-:Y:S05]  /*14ce0*/  @P0 BRA `(.L_x_1035) ;  /* 0x0000000000240947 */ /* 0x001fea0003800000 */
[----:B------:R-:W-:Y:S02]  /*14cf0*/  ULDC UR5, c[0x0][0xac8] ;  /* 0x0002b20000057ab9 */ /* 0x000fe40000000800 */
[----:B------:R-:W-:Y:S02]  /*14d00*/  ISETP.GE.AND P2, PT, R19, UR5, PT ;  /* 0x0000000513007c0c */ /* 0x000fe4000bf46270 */
[----:B------:R-:W-:-:S11]  /*14d10*/  ISETP.GE.AND P3, PT, R22, UR5, PT ;  /* 0x0000000516007c0c */ /* 0x000fd6000bf66270 */
[CC--:B-12-4-:R-:W-:Y:S02]  /*14d20*/  @!P2 LEA R4, P0, R19.reuse, R2.reuse, 0x1 ;  /* 0x000000021304a211 */ /* 0x0d6fe400078008ff */
[C---:B------:R-:W-:Y:S02]  /*14d30*/  @!P3 LEA R2, P1, R22.reuse, R2, 0x1 ;  /* 0x000000021602b211 */ /* 0x040fe400078208ff */
[-C--:B---3--:R-:W-:Y:S02]  /*14d40*/  @!P2 LEA.HI.X R5, R19, R0.reuse, R194, 0x1, P0 ;  /* 0x000000001305a211 */ /* 0x088fe400000f0cc2 */
[----:B------:R-:W-:-:S03]  /*14d50*/  @!P3 LEA.HI.X R3, R22, R0, R193, 0x1, P1 ;  /* 0x000000001603b211 */ /* 0x000fc600008f0cc1 */
[----:B------:R0:W-:Y:S04]  /*14d60*/  @!P2 ST.E.128 desc[UR50][R4.64], RZ ;  /* 0x000000ff0400a985 */ /* 0x0001e8000c101d32 */
[----:B------:R0:W-:Y:S02]  /*14d70*/  @!P3 ST.E.128 desc[UR50][R2.64], RZ ;  /* 0x000000ff0200b985 */ /* 0x0001e4000c101d32 */
.L_x_1035:
[----:B------:R-:W-:Y:S05]  /*14d80*/  BSYNC B0 ;  /* 0x0000000000007941 */ /* 0x000fea0003800000 */
.L_x_1027:
[----:B------:R-:W-:Y:S02]  /*14d90*/  ULDC UR5, c[0x0][0xc38] ;  /* 0x00030e0000057ab9 */ /* 0x000fe40000000800 */
[----:B------:R-:W-:-:S06]  /*14da0*/  UISETP.GE.AND UP0, UPT, UR4, UR5, UPT ;  /* 0x000000050400728c */ /* 0x000fcc000bf06270 */
[----:B------:R-:W-:-:S13]  /*14db0*/  PLOP3.LUT P0, PT, PT, PT, UP0, 0x80, 0x0 ;  /* 0x000000000000781c */ /* 0x000fda0003f0f008 */
[----:B------:R-:W-:Y:S05]  /*14dc0*/  @!P0 BRA `(.L_x_1044) ;  /* 0xfffffebc00f48947 */ /* 0x000fea000383ffff */
[----:B------:R-:W-:Y:S05]  /*14dd0*/  EXIT ;  /* 0x000000000000794d */ /* 0x000fea0003800000 */
.L_x_942:
[----:B------:R-:W-:-:S08]  /*14de0*/  NOP ;  /* 0x0000000000007918 */ /* 0x000fd00000000000 */
[----:B------:R-:W0:-:S00]  /*14df0*/  USETMAXREG.DEALLOC.CTAPOOL 0x18 ;  /* 0x00000018000079c8 */ /* 0x000e0000080e0500 */
[----:B0-----:R-:W2:Y:S01]  /*14e00*/  LDL.LU R2, [R1+0x4] ;  /* 0x0000040001027983 */ /* 0x001ea20000300800 */
[----:B------:R-:W-:-:S05]  /*14e10*/  LOP3.LUT R0, R0, 0x3, RZ, 0xc0, !PT ;  /* 0x0000000300007812 */ /* 0x000fca00078ec0ff */
[----:B------:R-:W0:Y:S01]  /*14e20*/  S2UR UR6, SR_CTAID.X ;  /* 0x00000000000679c3 */ /* 0x000e220000002500 */
[----:B------:R-:W-:Y:S01]  /*14e30*/  IMAD.MOV.U32 R18, RZ, RZ, RZ ;  /* 0x000000ffff127224 */ /* 0x000fe200078e00ff */
[----:B------:R-:W1:Y:S02]  /*14e40*/  SHFL.IDX PT, R0, R0, RZ, 0x1f ;  /* 0x00001fff00007589 */ /* 0x000e6400000e0000 */
[----:B-1----:R-:W-:-:S04]  /*14e50*/  ISETP.NE.AND P0, PT, R0, RZ, PT ;  /* 0x000000ff0000720c */ /* 0x002fc80003f05270 */
[----:B------:R-:W0:Y:S09]  /*14e60*/  LDC R0, c[0x0][0xc38] ;  /* 0x00030e00ff007b82 */ /* 0x000e320000000800 */
[----:B------:R-:W-:Y:S06]  /*14e70*/  @P0 BAR.ARV 0x4, 0x180 ;  /* 0x0106000000000b1d */ /* 0x000fec0000002000 */
[----:B--2---:R-:W-:-:S04]  /*14e80*/  LOP3.LUT R2, R2, 0xfffffffb, RZ, 0xc0, !PT ;  /* 0xfffffffb02027812 */ /* 0x004fc800078ec0ff */
[----:B------:R-:W-:Y:S02]  /*14e90*/  @P0 LOP3.LUT R2, R2, 0x4, RZ, 0xfc, !PT ;  /* 0x0000000402020812 */ /* 0x000fe400078efcff */
[----:B0-----:R-:W-:Y:S01]  /*14ea0*/  ISETP.LE.AND P0, PT, R0, UR6, PT ;  /* 0x0000000600007c0c */ /* 0x001fe2000bf03270 */
[----:B------:R-:W-:Y:S02]  /*14eb0*/  IMAD.MOV.U32 R0, RZ, RZ, 0x1 ;  /* 0x00000001ff007424 */ /* 0x000fe400078e00ff */
[----:B------:R0:W-:Y:S04]  /*14ec0*/  STL [R1+0x4], R2 ;  /* 0x0000040201007387 */ /* 0x0001e80000100800 */
[----:B------:R0:W-:Y:S04]  /*14ed0*/  STL [R1+0x20], RZ ;  /* 0x000020ff01007387 */ /* 0x0001e80000100800 */
[----:B------:R0:W-:Y:S02]  /*14ee0*/  STL [R1], R0 ;  /* 0x0000000001007387 */ /* 0x0001e40000100800 */
[----:B------:R-:W-:Y:S05]  /*14ef0*/  @P0 BRA `(.L_x_1045) ;  /* 0x0000003c00780947 */ /* 0x000fea0003800000 */
[----:B------:R-:W1:Y:S01]  /*14f00*/  S2R R11, SR_TID.X ;  /* 0x00000000000b7919 */ /* 0x000e620000002100 */
[----:B------:R-:W2:Y:S01]  /*14f10*/  S2UR UR5, SR_CgaCtaId ;  /* 0x00000000000579c3 */ /* 0x000ea20000008800 */
[----:B------:R-:W-:Y:S01]  /*14f20*/  UMOV UR4, 0x400 ;  /* 0x0000040000047882 */ /* 0x000fe20000000000 */
[----:B------:R-:W-:Y:S01]  /*14f30*/  IMAD.MOV.U32 R18, RZ, RZ, RZ ;  /* 0x000000ffff127224 */ /* 0x000fe200078e00ff */
[----:B------:R-:W-:Y:S01]  /*14f40*/  ULDC UR43, c[0x0][0xc] ;  /* 0x00000300002b7ab9 */ /* 0x000fe20000000800 */
[----:B------:R-:W-:Y:S02]  /*14f50*/  ULOP3.LUT UR39, UR38, 0x1, URZ, 0xfc, !UPT ;  /* 0x0000000126277892 */ /* 0x000fe4000f8efc3f */
[----:B------:R-:W-:Y:S01]  /*14f60*/  ULOP3.LUT UR45, UR38, 0x2, URZ, 0xfc, !UPT ;  /* 0x00000002262d7892 */ /* 0x000fe2000f8efc3f */
[----:B------:R-:W-:Y:S01]  /*14f70*/  ULDC.64 UR46, c[0x0][0x198] ;  /* 0x00006600002e7ab9 */ /* 0x000fe20000000a00 */
[----:B--2---:R-:W-:-:S06]  /*14f80*/  ULEA UR4, UR5, UR4, 0x18 ;  /* 0x0000000405047291 */ /* 0x004fcc000f8ec03f */
[----:B------:R-:W-:Y:S01]  /*14f90*/  IMAD.U32 R17, RZ, RZ, UR4 ;  /* 0x00000004ff117e24 */ /* 0x000fe2000f8e00ff */
[C---:B-1----:R-:W-:Y:S01]  /*14fa0*/  LOP3.LUT R10, R11.reuse, 0x7f, RZ, 0xc0, !PT ;  /* 0x0000007f0b0a7812 */ /* 0x042fe200078ec0ff */
[C---:B------:R-:W-:Y:S01]  /*14fb0*/  IMAD.SHL.U32 R4, R11.reuse, 0x80, RZ ;  /* 0x000000800b047824 */ /* 0x040fe200078e00ff */
[C---:B------:R-:W-:Y:S01]  /*14fc0*/  LOP3.LUT P0, RZ, R11.reuse, 0x4, RZ, 0xc0, !PT ;  /* 0x000000040bff7812 */ /* 0x040fe2000780c0ff */
[C---:B------:R-:W-:Y:S01]  /*14fd0*/  IMAD.SHL.U32 R3, R11.reuse, 0x10, RZ ;  /* 0x000000100b037824 */ /* 0x040fe200078e00ff */
[----:B------:R-:W-:Y:S01]  /*14fe0*/  SHF.R.U32.HI R5, RZ, 0x5, R10 ;  /* 0x00000005ff057819 */ /* 0x000fe2000001160a */
[C---:B0-----:R-:W-:Y:S01]  /*14ff0*/  IMAD.SHL.U32 R2, R11.reuse, 0x20, RZ ;  /* 0x000000200b027824 */ /* 0x041fe200078e00ff */
[----:B------:R-:W-:Y:S01]  /*15000*/  LOP3.LUT R0, R4, 0x380, RZ, 0xc0, !PT ;  /* 0x0000038004007812 */ /* 0x000fe200078ec0ff */
[----:B------:R-:W-:Y:S02]  /*15010*/  IMAD.SHL.U32 R8, R11, 0x4, RZ ;  /* 0x000000040b087824 */ /* 0x000fe400078e00ff */
[----:B------:R-:W-:-:S02]  /*15020*/  IMAD.SHL.U32 R7, R5, 0x200, RZ ;  /* 0x0000020005077824 */ /* 0x000fc400078e00ff */
[----:B------:R-:W-:Y:S01]  /*15030*/  IMAD R6, R5, 0x10, R0 ;  /* 0x0000001005067824 */ /* 0x000fe200078e0200 */
[----:B------:R-:W-:Y:S01]  /*15040*/  LOP3.LUT R0, R3, 0x1b0, RZ, 0xc0, !PT ;  /* 0x000001b003007812 */ /* 0x000fe200078ec0ff */
        /* <DEDUP_REMOVED lines=20> */
[----:B------:R-:W-:-:S03]  /*15190*/  IMAD.U32 R0, RZ, RZ, UR6 ;  /* 0x00000006ff007e24 */ /* 0x000fc6000f8e00ff */
[----:B------:R0:W-:Y:S04]  /*151a0*/  STL [R1+0x18], R2 ;  /* 0x0000180201007387 */ /* 0x0001e80000100800 */
[----:B------:R-:W-:Y:S04]  /*151b0*/  STL [R1+0x20], RZ ;  /* 0x000020ff01007387 */ /* 0x000fe80000100800 */
[----:B------:R1:W-:Y:S01]  /*151c0*/  STL [R1+0x1c], R0 ;  /* 0x00001c0001007387 */ /* 0x0003e20000100800 */
[----:B0-----:R-:W-:Y:S01]  /*151d0*/  LOP3.LUT R2, R4, 0x40, RZ, 0xfc, !PT ;  /* 0x0000004004027812 */ /* 0x001fe200078efcff */
[----:B-1----:R-:W-:-:S05]  /*151e0*/  IMAD.MOV.U32 R0, RZ, RZ, 0x1 ;  /* 0x00000001ff007424 */ /* 0x002fca00078e00ff */
[----:B------:R0:W-:Y:S02]  /*151f0*/  STL [R1], R0 ;  /* 0x0000000001007387 */ /* 0x0001e40000100800 */
[----:B0-----:R-:W-:-:S07]  /*15200*/  LOP3.LUT R0, R4, 0x80, RZ, 0xfc, !PT ;  /* 0x0000008004007812 */ /* 0x001fce00078efcff */
.L_x_1114:
[----:B--2---:R-:W2:Y:S01]  /*15210*/  LDL R0, [R1+0x1c] ;  /* 0x00001c0001007983 */ /* 0x004ea20000100800 */
[----:B------:R-:W-:Y:S02]  /*15220*/  ULDC UR8, c[0x0][0xc60] ;  /* 0x0003180000087ab9 */ /* 0x000fe40000000800 */
[----:B------:R-:W-:-:S11]  /*15230*/  UISETP.NE.AND UP0, UPT, UR8, 0x1, UPT ;  /* 0x000000010800788c */ /* 0x000fd6000bf05270 */
[----:B------:R-:W-:Y:S01]  /*15240*/  @UP0 ULDC UR4, c[0x0][0xc64] ;  /* 0x0003190000040ab9 */ /* 0x000fe20000000800 */
[----:B------:R-:W-:Y:S01]  /*15250*/  @UP0 ULDC UR9, c[0x0][0xc68] ;  /* 0x00031a0000090ab9 */ /* 0x000fe20000000800 */
[C---:B--2---:R-:W-:Y:S02]  /*15260*/  R2UR UR7, R0.reuse ;  /* 0x00000000000772ca */ /* 0x044fe400000e0000 */
[----:B------:R-:W-:-:S11]  /*15270*/  R2UR UR6, R0 ;  /* 0x00000000000672ca */ /* 0x000fd600000e0000 */
[----:B------:R-:W-:-:S04]  /*15280*/  UIMAD.WIDE.U32 UR4, UR7, UR4, URZ ;  /* 0x00000004070472a5 */ /* 0x000fc8000f8e003f */
[----:B------:R-:W-:-:S03]  /*15290*/  @UP0 USHF.R.U32.HI UR7, URZ, UR9, UR5 ;  /* 0x000000093f070299 */ /* 0x000fc60008011605 */
[----:B------:R-:W-:Y:S02]  /*152a0*/  ULDC UR4, c[0x0][0xc78] ;  /* 0x00031e0000047ab9 */ /* 0x000fe40000000800 */
[----:B------:R-:W-:Y:S02]  /*152b0*/  UISETP.GE.AND UP0, UPT, UR7, UR4, UPT ;  /* 0x000000040700728c */ /* 0x000fe4000bf06270 */
[----:B------:R-:W-:-:S04]  /*152c0*/  UIADD3 UR4, -UR7, URZ, URZ ;  /* 0x0000003f07047290 */ /* 0x000fc8000fffe13f */
[----:B------:R-:W-:Y:S01]  /*152d0*/  PLOP3.LUT P0, PT, PT, PT, UP0, 0x80, 0x0 ;  /* 0x000000000000781c */ /* 0x000fe20003f0f008 */
[----:B------:R-:W-:-:S12]  /*152e0*/  UIMAD UR8, UR8, UR4, UR6 ;  /* 0x00000004080872a4 */ /* 0x000fd8000f8e0206 */
[----:B0-----:R-:W-:Y:S05]  /*152f0*/  @!P0 BRA `(.L_x_1046) ;  /* 0x0000000000208947 */ /* 0x001fea0003800000 */
        /* <DEDUP_REMOVED lines=8> */
.L_x_1046:
[----:B------:R-:W-:Y:S01]  /*15380*/  ULDC UR9, c[0x0][0xc54] ;  /* 0x0003150000097ab9 */ /* 0x000fe20000000800 */
[----:B------:R-:W-:Y:S01]  /*15390*/  UMOV UR6, UR8 ;  /* 0x0000000800067c82 */ /* 0x000fe20008000000 */
[----:B------:R-:W-:-:S11]  /*153a0*/  UISETP.NE.AND UP0, UPT, UR9, 0x1, UPT ;  /* 0x000000010900788c */ /* 0x000fd6000bf05270 */
[----:B------:R-:W-:Y:S02]  /*153b0*/  @UP0 ULDC.64 UR10, c[0x0][0xc58] ;  /* 0x00031600000a0ab9 */ /* 0x000fe40000000a00 */
[----:B------:R-:W-:-:S04]  /*153c0*/  UIMAD.WIDE.U32 UR4, UR8, UR10, URZ ;  /* 0x0000000a080472a5 */ /* 0x000fc8000f8e003f */
[----:B------:R-:W-:-:S04]  /*153d0*/  @UP0 USHF.R.U32.HI UR6, URZ, UR11, UR5 ;  /* 0x0000000b3f060299 */ /* 0x000fc80008011605 */
[----:B------:R-:W-:-:S12]  /*153e0*/  UIMAD UR4, UR6, UR9, URZ ;  /* 0x00000009060472a4 */ /* 0x000fd8000f8e023f */
.L_x_1047:
[----:B------:R-:W-:Y:S02]  /*153f0*/  UIADD3 UR4, UR8, -UR4, URZ ;  /* 0x8000000408047290 */ /* 0x000fe4000fffe03f */
[----:B------:R-:W-:Y:S01]  /*15400*/  ULOP3.LUT UR5, URZ, UR6, URZ, 0x33, !UPT ;  /* 0x000000063f057292 */ /* 0x000fe2000f8e333f */
[----:B------:R-:W-:Y:S01]  /*15410*/  ULDC UR14, c[0x0][0xc48] ;  /* 0x00031200000e7ab9 */ /* 0x000fe20000000800 */
[----:B------:R-:W-:Y:S01]  /*15420*/  ULDC UR8, c[0x0][0x448] ;  /* 0x0001120000087ab9 */ /* 0x000fe20000000800 */
[----:B------:R-:W-:Y:S01]  /*15430*/  ULDC UR42, c[0x0][0xc3c] ;  /* 0x00030f00002a7ab9 */ /* 0x000fe20000000800 */
[----:B------:R-:W-:Y:S02]  /*15440*/  UISETP.NE.AND UP2, UPT, UR14, 0x1, UPT ;  /* 0x000000010e00788c */ /* 0x000fe4000bf45270 */
[----:B------:R-:W-:Y:S02]  /*15450*/  UISETP.NE.AND UP1, UPT, UR8, 0x1, UPT ;  /* 0x000000010800788c */ /* 0x000fe4000bf25270 */
[----:B------:R-:W-:Y:S01]  /*15460*/  UIADD3 UR42, UR5, UR42, URZ ;  /* 0x0000002a052a7290 */ /* 0x000fe2000fffe03f */
[----:B------:R-:W-:Y:S01]  /*15470*/  ULDC.64 UR10, c[0x0][0x418] ;  /* 0x00010600000a7ab9 */ /* 0x000fe20000000a00 */
[----:B------:R-:W-:Y:S01]  /*15480*/  ULDC UR13, c[0x0][0xc54] ;  /* 0x00031500000d7ab9 */ /* 0x000fe20000000800 */
[----:B------:R-:W-:-:S02]  /*15490*/  UISETP.NE.U32.AND UP0, UPT, UR10, URZ, UPT ;  /* 0x0000003f0a00728c */ /* 0x000fc4000bf05070 */
[----:B------:R-:W-:Y:S02]  /*154a0*/  UIMAD UR13, UR7, UR13, UR4 ;  /* 0x0000000d070d72a4 */ /* 0x000fe4000f8e0204 */
[----:B------:R-:W-:Y:S01]  /*154b0*/  USHF.L.U32 UR42, UR42, 0x7, URZ ;  /* 0x000000072a2a7899 */ /* 0x000fe2000800063f */
[----:B------:R-:W-:Y:S01]  /*154c0*/  ULDC.64 UR4, c[0x0][0x9e0] ;  /* 0x0002780000047ab9 */ /* 0x000fe20000000a00 */
[----:B------:R-:W-:Y:S02]  /*154d0*/  UISETP.NE.AND.EX UP0, UPT, UR11, URZ, UPT, UP0 ;  /* 0x0000003f0b00728c */ /* 0x000fe4000bf05300 */
[----:B------:R-:W-:Y:S02]  /*154e0*/  UISETP.GE.AND UP3, UPT, UR5, 0x1, UPT ;  /* 0x000000010500788c */ /* 0x000fe4000bf66270 */
[----:B------:R-:W-:Y:S01]  /*154f0*/  UIADD3 UR12, UR42, 0x7f, URZ ;  /* 0x0000007f2a0c7890 */ /* 0x000fe2000fffe03f */
[----:B------:R-:W-:Y:S01]  /*15500*/  ULDC UR10, c[0x0][0x424] ;  /* 0x00010900000a7ab9 */ /* 0x000fe20000000800 */
[----:B------:R-:W-:Y:S01]  /*15510*/  ULDC UR6, c[0x0][0x288] ;  /* 0x0000a20000067ab9 */ /* 0x000fe20000000800 */
[----:B------:R-:W-:Y:S01]  /*15520*/  @UP2 ULDC UR8, c[0x0][0xc4c] ;  /* 0x0003130000082ab9 */ /* 0x000fe20000000800 */
[----:B------:R-:W-:Y:S01]  /*15530*/  @UP1 ULDC UR11, c[0x0][0x44c] ;  /* 0x00011300000b1ab9 */ /* 0x000fe20000000800 */
[----:B------:R-:W-:Y:S01]  /*15540*/  USEL UR15, UR10, 0x1, UP0 ;  /* 0x000000010a0f7887 */ /* 0x000fe20008000000 */
[----:B------:R-:W-:Y:S01]  /*15550*/  PLOP3.LUT P1, PT, PT, PT, UP3, 0x80, 0x0 ;  /* 0x000000000000781c */ /* 0x000fe20003f2f038 */
[----:B------:R-:W-:-:S02]  /*15560*/  UIADD3 UR16, -UR6, 0x1, URZ ;  /* 0x0000000106107890 */ /* 0x000fc4000fffe13f */
[----:B------:R-:W-:Y:S02]  /*15570*/  UIMAD.WIDE.U32 UR8, UR13, UR8, URZ ;  /* 0x000000080d0872a5 */ /* 0x000fe4000f8e003f */
[----:B------:R-:W-:Y:S01]  /*15580*/  UIMAD.WIDE.U32 UR10, UR12, UR11, URZ ;  /* 0x0000000b0c0a72a5 */ /* 0x000fe2000f8e003f */
[----:B------:R-:W-:Y:S01]  /*15590*/  ULDC UR7, c[0x0][0x2f0] ;  /* 0x0000bc0000077ab9 */ /* 0x000fe20000000800 */
[----:B------:R-:W-:Y:S01]  /*155a0*/  @UP2 ULDC UR17, c[0x0][0xc50] ;  /* 0x0003140000112ab9 */ /* 0x000fe20000000800 */
[----:B------:R-:W-:Y:S01]  /*155b0*/  @UP1 ULDC UR18, c[0x0][0x450] ;  /* 0x0001140000121ab9 */ /* 0x000fe20000000800 */
[----:B------:R-:W-:Y:S01]  /*155c0*/  UMOV UR44, UR13 ;  /* 0x0000000d002c7c82 */ /* 0x000fe20008000000 */
[----:B------:R-:W-:Y:S02]  /*155d0*/  UIMAD UR16, UR15, UR7, UR16 ;  /* 0x000000070f1072a4 */ /* 0x000fe4000f8e0210 */
[----:B------:R-:W-:Y:S02]  /*155e0*/  @UP2 USHF.R.U32.HI UR44, URZ, UR17, UR9 ;  /* 0x000000113f2c2299 */ /* 0x000fe40008011609 */
[----:B------:R-:W-:-:S02]  /*155f0*/  @UP1 USHF.R.U32.HI UR12, URZ, UR18, UR11 ;  /* 0x000000123f0c1299 */ /* 0x000fc4000801160b */
[----:B------:R-:W-:Y:S02]  /*15600*/  UIADD3 UR36, -UR44, URZ, URZ ;  /* 0x0000003f2c247290 */ /* 0x000fe4000fffe13f */
[----:B------:R-:W-:Y:S02]  /*15610*/  UIADD3 UR12, UR16, UR12, URZ ;  /* 0x0000000c100c7290 */ /* 0x000fe4000fffe03f */
[----:B------:R-:W-:Y:S02]  /*15620*/  UIMAD UR36, UR14, UR36, UR13 ;  /* 0x000000240e2472a4 */ /* 0x000fe4000f8e020d */
[----:B------:R-:W-:Y:S01]  /*15630*/  UIADD3 UR4, UR12, UR4, URZ ;  /* 0x000000040c047290 */ /* 0x000fe2000fffe03f */
[----:B------:R-:W-:Y:S11]  /*15640*/  @!P1 BRA `(.L_x_1048) ;  /* 0x0000000000449947 */ /* 0x000ff60003800000 */
        /* <DEDUP_REMOVED lines=10> */
.L_x_1049:
[----:B------:R-:W-:-:S11]  /*156f0*/  UISETP.NE.AND UP0, UPT, UR5, 0x1, UPT ;  /* 0x000000010500788c */ /* 0x000fd6000bf05270 */
[----:B------:R-:W-:Y:S02]  /*15700*/  @UP0 ULDC.64 UR12, c[0x0][0x9e8] ;  /* 0x00027a00000c0ab9 */ /* 0x000fe40000000a00 */
[----:B------:R-:W-:-:S04]  /*15710*/  UIMAD.WIDE.U32 UR8, UR10, UR12, URZ ;  /* 0x0000000c0a0872a5 */ /* 0x000fc8000f8e003f */
[----:B------:R-:W-:-:S12]  /*15720*/  @UP0 USHF.R.U32.HI UR10, URZ, UR13, UR9 ;  /* 0x0000000d3f0a0299 */ /* 0x000fd80008011609 */
.L_x_1050:
[----:B------:R-:W-:-:S04]  /*15730*/  UIMAD UR10, UR10, UR5, UR5 ;  /* 0x000000050a0a72a4 */ /* 0x000fc8000f8e0205 */
[----:B------:R-:W-:-:S04]  /*15740*/  UISETP.LT.AND UP0, UPT, UR4, UR10, UPT ;  /* 0x0000000a0400728c */ /* 0x000fc8000bf01270 */
[----:B------:R-:W-:-:S12]  /*15750*/  USEL UR4, UR4, UR10, UP0 ;  /* 0x0000000a04047287 */ /* 0x000fd80008000000 */
.L_x_1048:
[----:B------:R-:W-:Y:S02]  /*15760*/  UIMAD UR8, UR15, UR7, 0x9f ;  /* 0x0000009f0f0874a4 */ /* 0x000fe4000f8e0207 */
[----:B------:R-:W-:Y:S02]  /*15770*/  UIADD3 UR10, UR4, 0x9f, URZ ;  /* 0x0000009f040a7890 */ /* 0x000fe4000fffe03f */
[----:B------:R-:W-:Y:S02]  /*15780*/  UIMAD.WIDE UR8, UR8, 0x66666667, URZ ;  /* 0x66666667080878a5 */ /* 0x000fe4000f8e023f */
[----:B------:R-:W-:Y:S01]  /*15790*/  UIMAD.WIDE UR10, UR10, 0x66666667, URZ ;  /* 0x666666670a0a78a5 */ /* 0x000fe2000f8e023f */
[----:B------:R-:W-:Y:S01]  /*157a0*/  @UP1 ULDC UR12, c[0x0][0x44c] ;  /* 0x00011300000c1ab9 */ /* 0x000fe20000000800 */
[----:B------:R-:W-:Y:S02]  /*157b0*/  UIMAD UR7, UR15, UR7, -UR6 ;  /* 0x000000070f0772a4 */ /* 0x000fe4000f8e0a06 */
[----:B------:R-:W-:-:S02]  /*157c0*/  UIMAD.WIDE.U32 UR12, UR42, UR12, URZ ;  /* 0x0000000c2a0c72a5 */ /* 0x000fc4000f8e003f */
[----:B------:R-:W-:Y:S02]  /*157d0*/  USHF.R.U32.HI UR6, URZ, 0x1f, UR9 ;  /* 0x0000001f3f067899 */ /* 0x000fe40008011609 */
[----:B------:R-:W-:Y:S01]  /*157e0*/  USHF.R.U32.HI UR4, URZ, 0x1f, UR11 ;  /* 0x0000001f3f047899 */ /* 0x000fe2000801160b */
[----:B------:R-:W-:Y:S01]  /*157f0*/  @UP1 ULDC UR16, c[0x0][0x450] ;  /* 0x0001140000101ab9 */ /* 0x000fe20000000800 */
[----:B------:R-:W-:Y:S01]  /*15800*/  UMOV UR14, UR42 ;  /* 0x0000002a000e7c82 */ /* 0x000fe20008000000 */
[----:B------:R-:W-:Y:S02]  /*15810*/  @UP1 USHF.R.U32.HI UR14, URZ, UR16, UR13 ;  /* 0x000000103f0e1299 */ /* 0x000fe4000801160d */
[----:B------:R-:W-:Y:S02]  /*15820*/  ULEA.HI.SX32 UR9, UR9, UR6, 0x1a ;  /* 0x0000000609097291 */ /* 0x000fe4000f8fd23f */
[----:B------:R-:W-:Y:S02]  /*15830*/  ULEA.HI.SX32 UR4, UR11, UR4, 0x1a ;  /* 0x000000040b047291 */ /* 0x000fe4000f8fd23f */
[----:B------:R-:W-:-:S02]  /*15840*/  UIADD3 UR6, UR7, UR14, URZ ;  /* 0x0000000e07067290 */ /* 0x000fc4000fffe03f */
[----:B------:R-:W-:Y:S01]  /*15850*/  UISETP.LT.AND UP0, UPT, UR9, UR4, UPT ;  /* 0x000000040900728c */ /* 0x000fe2000bf01270 */
[----:B------:R-:W-:Y:S02]  /*15860*/  ULDC UR8, c[0x0][0x9dc] ;  /* 0x0002770000087ab9 */ /* 0x000fe40000000800 */
[----:B------:R-:W-:Y:S02]  /*15870*/  UIADD3 UR8, UR6, -UR8, URZ ;  /* 0x8000000806087290 */ /* 0x000fe4000fffe03f */
[----:B------:R-:W-:Y:S01]  /*15880*/  USEL UR41, UR9, UR4, UP0 ;  /* 0x0000000409297287 */ /* 0x000fe20008000000 */
[----:B------:R-:W-:Y:S11]  /*15890*/  @!P1 BRA `(.L_x_1051) ;  /* 0x0000000000489947 */ /* 0x000ff60003800000 */
[----:B------:R-:W-:Y:S02]  /*158a0*/  UMOV UR4, UR6 ;  /* 0x0000000600047c82 */ /* 0x000fe40008000000 */
        /* <DEDUP_REMOVED lines=10> */
.L_x_1052:
[----:B------:R-:W-:-:S11]  /*15950*/  UISETP.NE.AND UP0, UPT, UR5, 0x1, UPT ;  /* 0x000000010500788c */ /* 0x000fd6000bf05270 */
[----:B------:R-:W-:Y:S02]  /*15960*/  @UP0 ULDC.64 UR10, c[0x0][0x9e8] ;  /* 0x00027a00000a0ab9 */ /* 0x000fe40000000a00 */
[----:B------:R-:W-:-:S04]  /*15970*/  UIMAD.WIDE.U32 UR6, UR4, UR10, URZ ;  /* 0x0000000a040672a5 */ /* 0x000fc8000f8e003f */
[----:B------:R-:W-:-:S12]  /*15980*/  @UP0 USHF.R.U32.HI UR4, URZ, UR11, UR7 ;  /* 0x0000000b3f040299 */ /* 0x000fd80008011607 */
.L_x_1053:
[----:B------:R-:W-:-:S04]  /*15990*/  UIMAD UR4, UR4, UR5, URZ ;  /* 0x00000005040472a4 */ /* 0x000fc8000f8e023f */
[----:B------:R-:W-:-:S04]  /*159a0*/  UISETP.LT.AND UP0, UPT, UR8, UR4, UPT ;  /* 0x000000040800728c */ /* 0x000fc8000bf01270 */
[----:B------:R-:W-:-:S12]  /*159b0*/  USEL UR8, UR8, UR4, !UP0 ;  /* 0x0000000408087287 */ /* 0x000fd8000c000000 */
.L_x_1051:
[----:B------:R-:W-:Y:S01]  /*159c0*/  UIMAD.WIDE UR4, UR8, 0x66666667, URZ ;  /* 0x66666667080478a5 */ /* 0x000fe2000f8e023f */
[----:B------:R-:W-:Y:S03]  /*159d0*/  BSSY B7, `(.L_x_1054) ;  /* 0x0000317000077945 */ /* 0x000fe60003800000 */
[----:B------:R-:W-:-:S04]  /*159e0*/  USHF.R.U32.HI UR4, URZ, 0x1f, UR5 ;  /* 0x0000001f3f047899 */ /* 0x000fc80008011605 */
[----:B------:R-:W-:-:S04]  /*159f0*/  ULEA.HI.SX32 UR4, UR5, UR4, 0x1a ;  /* 0x0000000405047291 */ /* 0x000fc8000f8fd23f */
[----:B------:R-:W-:-:S04]  /*15a00*/  UISETP.LT.AND UP0, UPT, URZ, UR4, UPT ;  /* 0x000000043f00728c */ /* 0x000fc8000bf01270 */
[----:B------:R-:W-:-:S04]  /*15a10*/  USEL UR40, URZ, UR4, !UP0 ;  /* 0x000000043f287287 */ /* 0x000fc8000c000000 */
[----:B------:R-:W-:-:S06]  /*15a20*/  UISETP.GT.AND UP0, UPT, UR41, UR40, UPT ;  /* 0x000000282900728c */ /* 0x000fcc000bf04270 */
[----:B------:R-:W-:-:S13]  /*15a30*/  PLOP3.LUT P0, PT, PT, PT, UP0, 0x80, 0x0 ;  /* 0x000000000000781c */ /* 0x000fda0003f0f008 */
[----:B------:R-:W-:Y:S05]  /*15a40*/  @P0 BRA `(.L_x_1055) ;  /* 0x0000000000480947 */ /* 0x000fea0003800000 */
        /* <DEDUP_REMOVED lines=10> */
[----:B-1----:R-:W2:Y:S01]  /*15af0*/  @P1 ATOMG.E.ADD.STRONG.GPU PT, R3, desc[UR50][R2.64], R5 ;  /* 0x00000005020319a8 */ /* 0x002ea200081ee1f2 */
[----:B------:R-:W0:Y:S02]  /*15b00*/  S2R R4, SR_LTMASK ;  /* 0x0000000000047919 */ /* 0x000e240000003900 */
[----:B0-----:R-:W-:-:S04]  /*15b10*/  LOP3.LUT R4, R4, UR4, RZ, 0xc0, !PT ;  /* 0x0000000404047c12 */ /* 0x001fc8000f8ec0ff */
[----:B------:R-:W0:Y:S01]  /*15b20*/  POPC R7, R4 ;  /* 0x0000000400077309 */ /* 0x000e220000000000 */
[----:B--2---:R-:W0:Y:S02]  /*15b30*/  SHFL.IDX PT, R0, R3, R0, 0x1f ;  /* 0x00001f0003007589 */ /* 0x004e2400000e0000 */
[----:B0-----:R-:W-:-:S05]  /*15b40*/  IADD3 R0, R0, UR43, R7 ;  /* 0x0000002b00007c10 */ /* 0x001fca000fffe007 */
[----:B------:R0:W-:Y:S01]  /*15b50*/  STL [R1+0x1c], R0 ;  /* 0x00001c0001007387 */ /* 0x0001e20000100800 */
[----:B------:R-:W-:Y:S05]  /*15b60*/  BRA `(.L_x_1056) ;  /* 0x0000002c00f47947 */ /* 0x000fea0003800000 */
.L_x_1055:
        /* <DEDUP_REMOVED lines=20> */
.L_x_1058:
[----:B------:R-:W-:Y:S05]  /*15cb0*/  BSYNC B6 ;  /* 0x0000000000067941 */ /* 0x000fea0003800000 */
.L_x_1057:
[----:B------:R-:W2:Y:S01]  /*15cc0*/  LDL.LU R16, [R1+0x4] ;  /* 0x0000040001107983 */ /* 0x000ea20000300800 */
[----:B------:R-:W-:Y:S01]  /*15cd0*/  VIADD R0, R17, 0xa400 ;  /* 0x0000a40011007836 */ /* 0x000fe20000000000 */
[----:B------:R-:W-:Y:S04]  /*15ce0*/  BSSY B6, `(.L_x_1059) ;  /* 0x0000016000067945 */ /* 0x000fe80003800000 */
[----:B------:R-:W-:Y:S02]  /*15cf0*/  LOP3.LUT P0, RZ, R0, 0x3ff, RZ, 0xc0, !PT ;  /* 0x000003ff00ff7812 */ /* 0x000fe4000780c0ff */
[----:B--2---:R-:W-:-:S11]  /*15d00*/  LOP3.LUT R16, R16, 0xfffffffe, RZ, 0xc0, !PT ;  /* 0xfffffffe10107812 */ /* 0x004fd600078ec0ff */
        /* <DEDUP_REMOVED lines=18> */
[----:B01----:R-:W-:Y:S05]  /*15e30*/  CALL.ABS.NOINC R2 ;  /* 0x0000000002007343 */ /* 0x003fea0003c00000 */
.L_x_1060:
[----:B------:R-:W-:Y:S05]  /*15e40*/  BSYNC B6 ;  /* 0x0000000000067941 */ /* 0x000fea0003800000 */
.L_x_1059:
        /* <DEDUP_REMOVED lines=20> */
.L_x_1062:
[----:B------:R-:W-:Y:S05]  /*15f90*/  BSYNC B6 ;  /* 0x0000000000067941 */ /* 0x000fea0003800000 */
.L_x_1061:
[----:B------:R-:W-:Y:S01]  /*15fa0*/  IMAD.MOV.U32 R19, RZ, RZ, R16 ;  /* 0x000000ffff137224 */ /* 0x000fe200078e0010 */
        /* <DEDUP_REMOVED lines=19> */
.L_x_1064:
[----:B------:R-:W-:Y:S05]  /*160e0*/  BSYNC B6 ;  /* 0x0000000000067941 */ /* 0x000fea0003800000 */
.L_x_1063:
        /* <DEDUP_REMOVED lines=10> */
[----:B------:R-:W-:Y:S01]  /*16190*/  LOP3.LUT R19, R19, 0xfffffffe, RZ, 0xc0, !PT ;  /* 0xfffffffe13137812 */ /* 0x000fe200078ec0ff */
[----:B------:R-:W-:Y:S01]  /*161a0*/  UMOV UR4, 0xffffffff ;  /* 0xffffffff00047882 */ /* 0x000fe20000000000 */
        /* <DEDUP_REMOVED lines=9> */
[----:B0-----:R-:W-:-:S03]  /*16240*/  SEL R16, R8, RZ, !P1 ;  /* 0x000000ff08107207 */ /* 0x001fc60004800000 */
[----:B------:R1:W-:Y:S04]  /*16250*/  STL [R1+0xc], R9 ;  /* 0x00000c0901007387 */ /* 0x0003e80000100800 */
[----:B------:R1:W-:Y:S01]  /*16260*/  STL [R1+0x4], R19 ;  /* 0x0000041301007387 */ /* 0x0003e20000100800 */
[----:B------:R-:W-:Y:S05]  /*16270*/  BRA.DIV UR4, `(.L_x_1065) ;  /* 0x0000003204747947 */ /* 0x000fea000b800000 */
[----:B------:R0:W2:Y:S02]  /*16280*/  SHFL.IDX PT, R14, R0, RZ, 0x1f ;  /* 0x00001fff000e7589 */ /* 0x0000a400000e0000 */
.L_x_1133:
[----:B------:R-:W-:Y:S01]  /*16290*/  PLOP3.LUT P2, PT, PT, PT, PT, 0x8, 0x0 ;  /* 0x000000000000781c */ /* 0x000fe20003f4e170 */
[----:B0-----:R-:W-:Y:S01]  /*162a0*/  IMAD.MOV.U32 R0, RZ, RZ, R19 ;  /* 0x000000ffff007224 */ /* 0x001fe200078e0013 */
[----:B--2---:R-:W-:-:S04]  /*162b0*/  ISETP.NE.AND P0, PT, R14, RZ, PT ;  /* 0x000000ff0e00720c */ /* 0x004fc80003f05270 */
[----:B------:R-:W-:-:S07]  /*162c0*/  LOP3.LUT R0, R0, 0xfffffffd, RZ, 0xc0, !PT ;  /* 0xfffffffd00007812 */ /* 0x000fce00078ec0ff */
        /* <DEDUP_REMOVED lines=8> */
.L_x_1136:
[----:B------:R-:W-:Y:S05]  /*16350*/  @!P6 BRA `(.L_x_1066) ;  /* 0x000000040074e947 */ /* 0x000fea0003800000 */
[----:B------:R-:W-:Y:S01]  /*16360*/  IMAD.MOV.U32 R16, RZ, RZ, R8 ;  /* 0x000000ffff107224 */ /* 0x000fe200078e0008 */
[----:B------:R-:W-:Y:S06]  /*16370*/  @!P1 BRA `(.L_x_1068) ;  /* 0x0000000000449947 */ /* 0x000fec0003800000 */
        /* <DEDUP_REMOVED lines=17> */
.L_x_1068:
[----:B0-----:R-:W2:Y:S01]  /*16490*/  LDL R3, [R1] ;  /* 0x0000000001037983 */ /* 0x001ea20000100800 */
[----:B------:R-:W0:Y:S02]  /*164a0*/  S2R R2, SR_TID.X ;  /* 0x0000000000027919 */ /* 0x000e240000002100 */
[----:B0-----:R-:W-:Y:S01]  /*164b0*/  LOP3.LUT R4, R2, 0x7f, RZ, 0xc0, !PT ;  /* 0x0000007f02047812 */ /* 0x001fe200078ec0ff */
[----:B------:R-:W-:-:S03]  /*164c0*/  IMAD R2, R18, 0x8, R17 ;  /* 0x0000000812027824 */ /* 0x000fc600078e0211 */
[----:B------:R-:W-:Y:S02]  /*164d0*/  ISETP.NE.AND P0, PT, R4, RZ, PT ;  /* 0x000000ff0400720c */ /* 0x000fe40003f05270 */
[----:B--2---:R-:W-:-:S04]  /*164e0*/  SHF.L.U32 R3, R3, 0x1f, RZ ;  /* 0x0000001f03037819 */ /* 0x004fc800000006ff */
[----:B------:R-:W0:Y:S02]  /*164f0*/  SYNCS.PHASECHK.TRANS64.TRYWAIT P1, [R2+URZ+0x29880], R3 ;  /* 0x02988003020075a7 */ /* 0x000e24000802017f */
[----:B0-----:R-:W-:Y:S05]  /*16500*/  @!P1 BRA `(.L_x_1069) ;  /* 0x0000003000109947 */ /* 0x001fea0003800000 */
.L_x_1137:
[----:B------:R-:W-:Y:S05]  /*16510*/  @P0 BRA `(.L_x_1070) ;  /* 0x00000000001c0947 */ /* 0x000fea0003800000 */
[----:B------:R-:W2:Y:S02]  /*16520*/  S2R R4, SR_TID.X ;  /* 0x0000000000047919 */ /* 0x000ea40000002100 */
[----:B--2---:R-:W-:Y:S01]  /*16530*/  LOP3.LUT R5, R4, 0x1f, RZ, 0xc0, !PT ;  /* 0x0000001f04057812 */ /* 0x004fe200078ec0ff */
[----:B------:R-:W-:-:S03]  /*16540*/  IMAD.MOV.U32 R4, RZ, RZ, 0x5000 ;  /* 0x00005000ff047424 */ /* 0x000fc600078e00ff */
[----:B------:R-:W-:Y:S01]  /*16550*/  ISETP.NE.AND P1, PT, R5, RZ, PT ;  /* 0x000000ff0500720c */ /* 0x000fe20003f25270 */
[----:B------:R2:W-:-:S12]  /*16560*/  SYNCS.ARRIVE.TRANS64 RZ, [R2+URZ+0x29870], R4 ;  /* 0x0298700402ff79a7 */ /* 0x0005d8000800003f */
[----:B--2---:R-:W-:Y:S05]  /*16570*/  @!P1 BRA `(.L_x_1070) ;  /* 0x0000000000049947 */ /* 0x004fea0003800000 */
[----:B------:R-:W-:Y:S01]  /*16580*/  BPT.TRAP 0x1 ;  /* 0x000000040000795c */ /* 0x000fe20000300000 */
.L_x_1070:
[----:B------:R-:W-:Y:S01]  /*16590*/  IMAD R4, R18, 0x5000, R17 ;  /* 0x0000500012047824 */ /* 0x000fe200078e0211 */
[----:B------:R-:W-:Y:S01]  /*165a0*/  R2UR UR33, R2 ;  /* 0x00000000022172ca */ /* 0x000fe200000e0000 */
[----:B------:R-:W-:Y:S01]  /*165b0*/  IMAD R0, R0, 0xa0, RZ ;  /* 0x000000a000007824 */ /* 0x000fe200078e02ff */
[----:B-----5:R-:W-:Y:S01]  /*165c0*/  R2UR UR37, R16 ;  /* 0x00000000102572ca */ /* 0x020fe200000e0000 */
[----:B------:R-:W-:Y:S01]  /*165d0*/  UIADD3 UR4, UP0, UR46, 0x470, URZ ;  /* 0x000004702e047890 */ /* 0x000fe2000ff1e03f */
[----:B------:R-:W-:Y:S01]  /*165e0*/  R2UR UR32, R4 ;  /* 0x00000000042072ca */ /* 0x000fe200000e0000 */
[----:B------:R-:W-:Y:S01]  /*165f0*/  UMOV UR6, 0x0 ;  /* 0x0000000000067882 */ /* 0x000fe20000000000 */
[----:B------:R-:W-:Y:S01]  /*16600*/  R2UR UR35, R0 ;  /* 0x00000000002372ca */ /* 0x000fe200000e0000 */
[----:B------:R-:W-:Y:S01]  /*16610*/  UIADD3.X UR5, URZ, UR47, URZ, UP0, !UPT ;  /* 0x0000002f3f057290 */ /* 0x000fe200087fe43f */
[----:B------:R-:W-:Y:S01]  /*16620*/  UMOV UR7, 0x14f00000 ;  /* 0x14f0000000077882 */ /* 0x000fe20000000000 */
[----:B------:R-:W-:-:S04]  /*16630*/  UMOV UR34, URZ ;  /* 0x0000003f00227c82 */ /* 0x000fc80008000000 */
[----:B------:R-:W-:-:S04]  /*16640*/  UIADD3 UR33, UR33, 0x29870, URZ ;  /* 0x0002987021217890 */ /* 0x000fc8000fffe03f */
[----:B------:R-:W-:-:S09]  /*16650*/  UIADD3 UR32, UR32, 0xa400, URZ ;  /* 0x0000a40020207890 */ /* 0x000fd2000fffe03f */
[----:B------:R2:W-:Y:S01]  /*16660*/  UTMALDG.4D [UR32], [UR4], desc[UR6] ;  /* 0x00000620040075b4 */ /* 0x0005e20008019000 */
[----:B------:R-:W3:Y:S02]  /*16670*/  SYNCS.PHASECHK.TRANS64.TRYWAIT P1, [R2+URZ+0x29840], R3 ;  /* 0x02984003020075a7 */ /* 0x000ee4000802017f */
[----:B--23--:R-:W-:Y:S05]  /*16680*/  @!P1 BRA `(.L_x_1071) ;  /* 0x0000002c00c49947 */ /* 0x00cfea0003800000 */
.L_x_1138:
[----:B------:R-:W-:Y:S05]  /*16690*/  @P0 BRA `(.L_x_1072) ;  /* 0x00000000001c0947 */ /* 0x000fea0003800000 */
[----:B------:R-:W3:Y:S01]  /*166a0*/  S2R R4, SR_TID.X ;  /* 0x0000000000047919 */ /* 0x000ee20000002100 */
[----:B0-2---:R-:W-:-:S04]  /*166b0*/  IMAD.MOV.U32 R3, RZ, RZ, 0x7800 ;  /* 0x00007800ff037424 */ /* 0x005fc800078e00ff */
[----:B------:R4:W-:Y:S01]  /*166c0*/  SYNCS.ARRIVE.TRANS64 RZ, [R2+URZ+0x29830], R3 ;  /* 0x0298300302ff79a7 */ /* 0x0009e2000800003f */
[----:B---3--:R-:W-:-:S04]  /*166d0*/  LOP3.LUT R4, R4, 0x1f, RZ, 0xc0, !PT ;  /* 0x0000001f04047812 */ /* 0x008fc800078ec0ff */
[----:B------:R-:W-:-:S13]  /*166e0*/  ISETP.NE.AND P0, PT, R4, RZ, PT ;  /* 0x000000ff0400720c */ /* 0x000fda0003f05270 */
[----:B----4-:R-:W-:Y:S05]  /*166f0*/  @!P0 BRA `(.L_x_1072) ;  /* 0x0000000000048947 */ /* 0x010fea0003800000 */
[----:B------:R-:W-:Y:S01]  /*16700*/  BPT.TRAP 0x1 ;  /* 0x000000040000795c */ /* 0x000fe20000300000 */
.L_x_1072:
[----:B0-2---:R-:W2:Y:S01]  /*16710*/  LDL.LU R3, [R1+0x4] ;  /* 0x0000040001037983 */ /* 0x005ea20000300800 */
        /* <DEDUP_REMOVED lines=29> */
[----:B--2---:R-:W-:-:S04]  /*168f0*/  LOP3.LUT R3, R3, 0xfffffffd, RZ, 0xc0, !PT ;  /* 0xfffffffd03037812 */ /* 0x004fc800078ec0ff */
[----:B------:R-:W-:-:S05]  /*16900*/  @P0 LOP3.LUT R3, R3, 0x2, RZ, 0xfc, !PT ;  /* 0x0000000203030812 */ /* 0x000fca00078efcff */
[----:B------:R3:W-:Y:S01]  /*16910*/  STL [R1+0x4], R3 ;  /* 0x0000040301007387 */ /* 0x0007e20000100800 */
[----:B------:R-:W-:Y:S01]  /*16920*/  NOP ;  /* 0x0000000000007918 */ /* 0x000fe20000000000 */
.L_x_1066:
[----:B0-----:R-:W-:Y:S01]  /*16930*/  VIADD R0, R17, 0x14400 ;  /* 0x0001440011007836 */ /* 0x001fe20000000000 */
[----:B------:R-:W-:Y:S05]  /*16940*/  WARPSYNC.ALL ;  /* 0x0000000000007948 */ /* 0x000fea0003800000 */
[----:B------:R-:W-:Y:S01]  /*16950*/  BAR.SYNC.DEFER_BLOCKING 0x8, 0x180 ;  /* 0x0206000000007b1d */ /* 0x000fe20000010000 */
[----:B------:R-:W-:-:S05]  /*16960*/  LOP3.LUT P0, RZ, R0, 0x1bf, RZ, 0xc0, !PT ;  /* 0x000001bf00ff7812 */ /* 0x000fca000780c0ff */
[----:B------:R-:W-:Y:S08]  /*16970*/  BSSY B6, `(.L_x_1073) ;  /* 0x0000012000067945 */ /* 0x000ff00003800000 */
[----:B------:R-:W-:Y:S05]  /*16980*/  @!P0 BRA `(.L_x_1074) ;  /* 0x0000000000408947 */ /* 0x000fea0003800000 */
[----:B------:R-:W-:Y:S01]  /*16990*/  MOV R2, 0x0 ;  /* 0x0000000000027802 */ /* 0x000fe20000000f00 */
[----:B---3--:R-:W-:Y:S01]  /*169a0*/  ULDC.64 UR6, c[0x4][0xa0] ;  /* 0x0100280000067ab9 */ /* 0x008fe20000000a00 */
        /* <DEDUP_REMOVED lines=13> */
[----:B0-----:R-:W-:Y:S05]  /*16a80*/  CALL.ABS.NOINC R2 ;  /* 0x0000000002007343 */ /* 0x001fea0003c00000 */
.L_x_1074:
[----:B---3--:R-:W-:Y:S05]  /*16a90*/  BSYNC B6 ;  /* 0x0000000000067941 */ /* 0x008fea0003800000 */
.L_x_1073:
[----:B------:R-:W0:Y:S01]  /*16aa0*/  LDC R7, c[0x0][0x448] ;  /* 0x00011200ff077b82 */ /* 0x000e220000000800 */
[----:B------:R-:W2:Y:S01]  /*16ab0*/  S2R R2, SR_TID.X ;  /* 0x0000000000027919 */ /* 0x000ea20000002100 */
[----:B------:R-:W-:Y:S01]  /*16ac0*/  USHF.R.S32.HI UR4, URZ, 0x1f, UR36 ;  /* 0x0000001f3f047899 */ /* 0x000fe20008011424 */
[----:B------:R-:W-:Y:S01]  /*16ad0*/  ULDC.64 UR8, c[0x0][0x2d8] ;  /* 0x0000b60000087ab9 */ /* 0x000fe20000000a00 */
[----:B-1----:R-:W1:Y:S02]  /*16ae0*/  S2R R8, SR_TID.X ;  /* 0x0000000000087919 */ /* 0x002e640000002100 */
[----:B------:R-:W-:Y:S02]  /*16af0*/  UIMAD UR6, UR4, UR8, URZ ;  /* 0x00000008040672a4 */ /* 0x000fe4000f8e023f */
[----:B------:R-:W-:Y:S02]  /*16b00*/  UIMAD.WIDE.U32 UR4, UR36, UR8, URZ ;  /* 0x00000008240472a5 */ /* 0x000fe4000f8e003f */
[----:B------:R-:W-:-:S02]  /*16b10*/  UIMAD UR6, UR36, UR9, UR6 ;  /* 0x00000009240672a4 */ /* 0x000fc4000f8e0206 */
[----:B------:R-:W-:Y:S02]  /*16b20*/  USHF.R.S32.HI UR7, URZ, 0x1f, UR44 ;  /* 0x0000001f3f077899 */ /* 0x000fe4000801142c */
[----:B------:R-:W-:Y:S01]  /*16b30*/  UIADD3 UR5, UR5, UR6, URZ ;  /* 0x0000000605057290 */ /* 0x000fe2000fffe03f */
[----:B------:R-:W-:-:S03]  /*16b40*/  ULDC.64 UR8, c[0x0][0x2e0] ;  /* 0x0000b80000087ab9 */ /* 0x000fc60000000a00 */
[----:B------:R-:W-:Y:S02]  /*16b50*/  UIMAD.WIDE.U32 UR4, UR44, UR8, UR4 ;  /* 0x000000082c0472a5 */ /* 0x000fe4000f8e0004 */
[----:B------:R-:W-:Y:S01]  /*16b60*/  UIMAD UR6, UR7, UR8, URZ ;  /* 0x00000008070672a4 */ /* 0x000fe2000f8e023f */
[----:B0-----:R-:W-:-:S03]  /*16b70*/  ISETP.NE.AND P0, PT, R7, 0x1, PT ;  /* 0x000000010700780c */ /* 0x001fc60003f05270 */
[----:B------:R-:W-:Y:S01]  /*16b80*/  UIMAD UR6, UR44, UR9, UR6 ;  /* 0x000000092c0672a4 */ /* 0x000fe2000f8e0206 */
[----:B------:R-:W-:Y:S02]  /*16b90*/  IMAD.U32 R4, RZ, RZ, UR4 ;  /* 0x00000004ff047e24 */ /* 0x000fe4000f8e00ff */
[----:B------:R-:W-:Y:S01]  /*16ba0*/  IMAD.U32 R5, RZ, RZ, UR5 ;  /* 0x00000005ff057e24 */ /* 0x000fe2000f8e00ff */
[----:B------:R-:W-:-:S03]  /*16bb0*/  UIADD3 UR6, UR5, UR6, URZ ;  /* 0x0000000605067290 */ /* 0x000fc6000fffe03f */
[----:B------:R-:W-:Y:S01]  /*16bc0*/  ULDC.64 UR4, c[0x0][0x2d0] ;  /* 0x0000b40000047ab9 */ /* 0x000fe20000000a00 */
[C---:B--2---:R-:W-:Y:S01]  /*16bd0*/  LOP3.LUT R19, R2.reuse, 0x7f, RZ, 0xc0, !PT ;  /* 0x0000007f02137812 */ /* 0x044fe200078ec0ff */
[----:B------:R-:W-:Y:S01]  /*16be0*/  IMAD.SHL.U32 R2, R2, 0x20, RZ ;  /* 0x0000002002027824 */ /* 0x000fe200078e00ff */
[----:B------:R-:W0:Y:S02]  /*16bf0*/  @P0 LDC R3, c[0x0][0x44c] ;  /* 0x00011300ff030b82 */ /* 0x000e240000000800 */
[----:B------:R-:W-:Y:S01]  /*16c00*/  SHF.R.U32.HI R19, RZ, 0x2, R19 ;  /* 0x00000002ff137819 */ /* 0x000fe20000011613 */
[----:B-1----:R-:W-:-:S03]  /*16c10*/  IMAD.SHL.U32 R10, R8, 0x10, RZ ;  /* 0x00000010080a7824 */ /* 0x002fc600078e00ff */
[----:B------:R-:W-:Y:S02]  /*16c20*/  LOP3.LUT R2, R19, 0x60, R2, 0xf8, !PT ;  /* 0x0000006013027812 */ /* 0x000fe400078ef802 */
[----:B------:R-:W-:Y:S01]  /*16c30*/  LOP3.LUT R10, R10, 0x30, RZ, 0xc0, !PT ;  /* 0x000000300a0a7812 */ /* 0x000fe200078ec0ff */
[----:B------:R-:W1:Y:S01]  /*16c40*/  @P0 LDC R0, c[0x0][0x450] ;  /* 0x00011400ff000b82 */ /* 0x000e620000000800 */
[----:B------:R-:W2:Y:S01]  /*16c50*/  S2R R19, SR_TID.X ;  /* 0x0000000000137919 */ /* 0x000ea20000002100 */
[----:B------:R-:W-:Y:S01]  /*16c60*/  VIADD R2, R2, UR42 ;  /* 0x0000002a02027c36 */ /* 0x000fe20008000000 */
[C---:B------:R-:W-:Y:S02]  /*16c70*/  LOP3.LUT R8, R10.reuse, 0x40, RZ, 0xfc, !PT ;  /* 0x000000400a087812 */ /* 0x040fe400078efcff */
[----:B------:R-:W-:Y:S01]  /*16c80*/  LOP3.LUT R10, R10, 0x80, RZ, 0xfc, !PT ;  /* 0x000000800a0a7812 */ /* 0x000fe200078efcff */
[----:B------:R-:W-:Y:S02]  /*16c90*/  IMAD.MOV.U32 R6, RZ, RZ, R2 ;  /* 0x000000ffff067224 */ /* 0x000fe400078e0002 */
[----:B0-----:R-:W-:-:S05]  /*16ca0*/  @P0 IMAD.HI.U32 R3, R2, R3, RZ ;  /* 0x0000000302030227 */ /* 0x001fca00078e00ff */
[----:B-1----:R-:W-:Y:S01]  /*16cb0*/  @P0 SHF.R.U32.HI R6, RZ, R0, R3 ;  /* 0x00000000ff060219 */ /* 0x002fe20000011603 */
[----:B------:R-:W-:Y:S01]  /*16cc0*/  IMAD.U32 R3, RZ, RZ, UR6 ;  /* 0x00000006ff037e24 */ /* 0x000fe2000f8e00ff */
[----:B------:R-:W-:-:S03]  /*16cd0*/  ULDC.64 UR6, c[0x0][0x280] ;  /* 0x0000a00000067ab9 */ /* 0x000fc60000000a00 */
[----:B------:R-:W-:-:S04]  /*16ce0*/  IMAD.MOV R0, RZ, RZ, -R6 ;  /* 0x000000ffff007224 */ /* 0x000fc800078e0a06 */
[----:B------:R-:W-:Y:S02]  /*16cf0*/  IMAD R0, R7, R0, R2 ;  /* 0x0000000007007224 */ /* 0x000fe400078e0202 */
[----:B------:R-:W-:Y:S01]  /*16d00*/  IMAD.MOV.U32 R2, RZ, RZ, R4 ;  /* 0x000000ffff027224 */ /* 0x000fe200078e0004 */
[----:B------:R-:W-:Y:S01]  /*16d10*/  SHF.R.S32.HI R4, RZ, 0x1f, R6 ;  /* 0x0000001fff047819 */ /* 0x000fe20000011406 */
[----:B--2---:R-:W-:Y:S02]  /*16d20*/  IMAD.SHL.U32 R9, R19, 0x10, RZ ;  /* 0x0000001013097824 */ /* 0x004fe400078e00ff */
[----:B------:R-:W-:-:S03]  /*16d30*/  IMAD.WIDE.U32 R2, R6, UR4, R2 ;  /* 0x0000000406027c25 */ /* 0x000fc6000f8e0002 */
[----:B------:R-:W-:Y:S01]  /*16d40*/  LOP3.LUT R9, R9, 0x30, RZ, 0xc0, !PT ;  /* 0x0000003009097812 */ /* 0x000fe200078ec0ff */
        /* <DEDUP_REMOVED lines=10> */
[----:B------:R0:W5:Y:S01]  /*16df0*/  LDL R8, [R1+0x18] ;  /* 0x0000180001087983 */ /* 0x0001620000100800 */
[----:B------:R-:W-:Y:S02]  /*16e00*/  IADD3 R4, P3, R2, UR6, RZ ;  /* 0x0000000602047c10 */ /* 0x000fe4000ff7e0ff */
[----:B------:R-:W-:Y:S02]  /*16e10*/  ISETP.GE.AND P0, PT, R9, UR4, PT ;  /* 0x0000000409007c0c */ /* 0x000fe4000bf06270 */
[----:B------:R-:W-:Y:S01]  /*16e20*/  ISETP.GE.AND P2, PT, R10, UR4, PT ;  /* 0x000000040a007c0c */ /* 0x000fe2000bf46270 */
[----:B------:R-:W-:Y:S01]  /*16e30*/  UMOV UR4, 0xffffffff ;  /* 0xffffffff00047882 */ /* 0x000fe20000000000 */
[----:B------:R-:W-:-:S02]  /*16e40*/  LOP3.LUT R19, R19, 0x7f, RZ, 0xc0, !PT ;  /* 0x0000007f13137812 */ /* 0x000fc400078ec0ff */
[----:B------:R-:W-:Y:S02]  /*16e50*/  IADD3.X R3, R3, UR7, R0, P3, !PT ;  /* 0x0000000703037c10 */ /* 0x000fe40009ffe400 */
[----:B------:R-:W-:Y:S01]  /*16e60*/  SHF.R.U32.HI R10, RZ, 0x2, R19 ;  /* 0x00000002ff0a7819 */ /* 0x000fe20000011613 */
[----:B0-----:R-:W-:Y:S06]  /*16e70*/  BRA.DIV UR4, `(.L_x_1075) ;  /* 0x0000002604dc7947 */ /* 0x001fec000b800000 */
[----:B------:R-:W0:Y:S01]  /*16e80*/  SHFL.IDX PT, R6, R4, RZ, 0x1c1f ;  /* 0x001c1fff04067589 */ /* 0x000e2200000e0000 */
[----:B------:R-:W-:Y:S01]  /*16e90*/  ULDC UR4, c[0x0][0x288] ;  /* 0x0000a20000047ab9 */ /* 0x000fe20000000800 */
[----:B------:R-:W-:Y:S02]  /*16ea0*/  VIADD R0, R10, UR42 ;  /* 0x0000002a0a007c36 */ /* 0x000fe40008000000 */
[----:B------:R-:W1:Y:S01]  /*16eb0*/  SHFL.IDX PT, R5, R3, RZ, 0x1c1f ;  /* 0x001c1fff03057589 */ /* 0x000e6200000e0000 */
[----:B------:R-:W-:-:S05]  /*16ec0*/  IMAD R2, R7, UR4, RZ ;  /* 0x0000000407027c24 */ /* 0x000fca000f8e02ff */
[----:B------:R-:W-:-:S13]  /*16ed0*/  ISETP.GE.AND P4, PT, R0, R2, PT ;  /* 0x000000020000720c */ /* 0x000fda0003f86270 */
[----:B0-----:R-:W-:-:S05]  /*16ee0*/  @!P4 IADD3 R6, P3, R9, R6, RZ ;  /* 0x000000060906c210 */ /* 0x001fca0007f7e0ff */
[----:B-1----:R-:W-:-:S04]  /*16ef0*/  @!P4 IMAD.X R5, RZ, RZ, R5, P3 ;  /* 0x000000ffff05c224 */ /* 0x002fc800018e0605 */
[----:B------:R-:W-:Y:S02]  /*16f00*/  @!P4 IMAD.MOV.U32 R7, RZ, RZ, R5 ;  /* 0x000000ffff07c224 */ /* 0x000fe400078e0005 */
[----:B------:R-:W-:-:S03]  /*16f10*/  VIADD R5, R0, 0x20 ;  /* 0x0000002000057836 */ /* 0x000fc60000000000 */
[----:B------:R-:W-:Y:S01]  /*16f20*/  @!PT LDS RZ, [RZ] ;  /* 0x00000000fffff984 */ /* 0x000fe20000000800 */
[----:B-----5:R-:W-:Y:S04]  /*16f30*/  @!P4 LDGSTS.E.BYPASS.LTC128B.128 [R8+0x14400], desc[UR50][R6.64], !P0 ;  /* 0x144000000608cfae */ /* 0x020fe8000c101d72 */
[----:B------:R-:W-:Y:S04]  /*16f40*/  @!P4 LDGSTS.E.BYPASS.LTC128B.128 [R8+0x16400], desc[UR50][R6.64+0x40], !P1 ;  /* 0x164000400608cfae */ /* 0x000fe8000c901d72 */
[----:B------:R0:W-:Y:S01]  /*16f50*/  @!P4 LDGSTS.E.BYPASS.LTC128B.128 [R8+0x18400], desc[UR50][R6.64+0x80], !P2 ;  /* 0x184000800608cfae */ /* 0x0001e2000d101d72 */
[----:B------:R-:W-:-:S03]  /*16f60*/  ISETP.GE.AND P4, PT, R5, R2, PT ;  /* 0x000000020500720c */ /* 0x000fc60003f86270 */
[----:B------:R-:W-:Y:S04]  /*16f70*/  SHFL.IDX PT, R5, R3, 0x1, 0x1c1f ;  /* 0x003c1f0003057f89 */ /* 0x000fe800000e0000 */
[----:B0-----:R-:W0:Y:S06]  /*16f80*/  SHFL.IDX PT, R6, R4, 0x1, 0x1c1f ;  /* 0x003c1f0004067f89 */ /* 0x001e2c00000e0000 */
        /* <DEDUP_REMOVED lines=10> */
[----:B0-----:R-:W0:Y:S04]  /*17030*/  SHFL.IDX PT, R6, R4, 0x2, 0x1c1f ;  /* 0x005c1f0004067f89 */ /* 0x001e2800000e0000 */
[----:B------:R-:W1:Y:S01]  /*17040*/  SHFL.IDX PT, R4, R4, 0x3, 0x1c1f ;  /* 0x007c1f0004047f89 */ /* 0x000e6200000e0000 */
[----:B0-----:R-:W-:-:S05]  /*17050*/  @!P4 IADD3 R6, P3, R9, R6, RZ ;  /* 0x000000060906c210 */ /* 0x001fca0007f7e0ff */
[----:B------:R-:W-:-:S04]  /*17060*/  @!P4 IMAD.X R5, RZ, RZ, R5, P3 ;  /* 0x000000ffff05c224 */ /* 0x000fc800018e0605 */
[----:B------:R-:W-:-:S05]  /*17070*/  @!P4 IMAD.MOV.U32 R7, RZ, RZ, R5 ;  /* 0x000000ffff07c224 */ /* 0x000fca00078e0005 */
[----:B------:R0:W-:Y:S04]  /*17080*/  @!P4 LDGSTS.E.BYPASS.LTC128B.128 [R8+0x15400], desc[UR50][R6.64], !P0 ;  /* 0x154000000608cfae */ /* 0x0001e8000c101d72 */
[----:B------:R0:W-:Y:S04]  /*17090*/  @!P4 LDGSTS.E.BYPASS.LTC128B.128 [R8+0x17400], desc[UR50][R6.64+0x40], !P1 ;  /* 0x174000400608cfae */ /* 0x0001e8000c901d72 */
[----:B-1----:R0:W-:Y:S02]  /*170a0*/  @!P4 LDGSTS.E.BYPASS.LTC128B.128 [R8+0x19400], desc[UR50][R6.64+0x80], !P2 ;  /* 0x194000800608cfae */ /* 0x0021e4000d101d72 */
.L_x_1147:
        /* <DEDUP_REMOVED lines=12> */
.L_x_1077:
[----:B------:R-:W-:Y:S05]  /*17170*/  BSYNC B0 ;  /* 0x0000000000007941 */ /* 0x000fea0003800000 */
.L_x_1076:
[----:B------:R-:W-:Y:S01]  /*17180*/  NOP ;  /* 0x0000000000007918 */ /* 0x000fe20000000000 */
[----:B------:R-:W-:-:S13]  /*17190*/  PLOP3.LUT P0, PT, PT, PT, PT, 0x80, 0x0 ;  /* 0x000000000000781c */ /* 0x000fda0003f0f070 */
.L_x_1078:
[----:B------:R-:W-:Y:S02]  /*171a0*/  PLOP3.LUT P1, PT, P1, P0, PT, 0xa2, 0x0 ;  /* 0x000000000000781c */ /* 0x000fe40000f21472 */
[----:B------:R-:W-:-:S08]  /*171b0*/  @P0 R2UR P1, UR4, R17 ;  /* 0x00000000110402ca */ /* 0x000fd00000020000 */
[----:B------:R-:W-:-:S05]  /*171c0*/  @P0 PLOP3.LUT P0, PT, P1, PT, PT, 0x80, 0x0 ;  /* 0x000000000000081c */ /* 0x000fca0000f0f070 */
[----:B------:R-:W-:Y:S01]  /*171d0*/  @!P1 SYNCS.ARRIVE.TRANS64.RED.A0T1 RZ, [UR4+0x29800], RZ ;  /* 0x029800ffffff99a7 */ /* 0x000fe20008200404 */
[----:B------:R-:W-:Y:S07]  /*171e0*/  @!P1 ARRIVES.LDGSTSBAR.64.TRANSCNT [UR4+0x29800] ;  /* 0x02980000ff0099b0 */ /* 0x000fee0008000a84 */
[----:B------:R-:W-:Y:S05]  /*171f0*/  @P0 BRA.U.ANY `(.L_x_1078) ;  /* 0xfffffffd00e80947 */ /* 0x000fea000393ffff */
[----:B-1----:R-:W2:Y:S02]  /*17200*/  LDL.LU R2, [R1+0x20] ;  /* 0x0000200001027983 */ /* 0x002ea40000300800 */
        /* <DEDUP_REMOVED lines=9> */
[----:B------:R-:W2:Y:S03]  /*172a0*/  SYNCS.PHASECHK.TRANS64.TRYWAIT P0, [R17+URZ+0x29820], R0 ;  /* 0x02982000110075a7 */ /* 0x000ea6000800017f */
[----:B-12---:R-:W-:Y:S05]  /*172b0*/  @!P0 BRA `(.L_x_1080) ;  /* 0x0000002800148947 */ /* 0x006fea0003800000 */
.L_x_1148:
[----:B------:R-:W-:Y:S05]  /*172c0*/  BSYNC B0 ;  /* 0x0000000000007941 */ /* 0x000fea0003800000 */
.L_x_1079:
[----:B------:R-:W-:-:S04]  /*172d0*/  UIADD3 UR4, UR41, -0x2, URZ ;  /* 0xfffffffe29047890 */ /* 0x000fc8000fffe03f */
[----:B------:R-:W-:-:S06]  /*172e0*/  UISETP.GE.AND UP0, UPT, UR4, UR40, UPT ;  /* 0x000000280400728c */ /* 0x000fcc000bf06270 */
[----:B------:R-:W-:-:S13]  /*172f0*/  PLOP3.LUT P0, PT, PT, PT, UP0, 0x80, 0x0 ;  /* 0x000000000000781c */ /* 0x000fda0003f0f008 */
[----:B------:R-:W-:Y:S05]  /*17300*/  @!P0 BRA `(.L_x_1081) ;  /* 0x0000000c00fc8947 */ /* 0x000fea0003800000 */
[----:B------:R2:W5:Y:S01]  /*17310*/  LDL.LU R3, [R1] ;  /* 0x0000000001037983 */ /* 0x0005620000300800 */
[----:B-1----:R-:W-:Y:S02]  /*17320*/  IMAD.MOV.U32 R0, RZ, RZ, R18 ;  /* 0x000000ffff007224 */ /* 0x002fe400078e0012 */
[----:B------:R-:W-:-:S07]  /*17330*/  IMAD.U32 R2, RZ, RZ, UR4 ;  /* 0x00000004ff027e24 */ /* 0x000fce000f8e00ff */
.L_x_1103:
[----:B0-----:R-:W3:Y:S01]  /*17340*/  LDL R5, [R1+0x4] ;  /* 0x0000040001057983 */ /* 0x001ee20000100800 */
[----:B------:R-:W-:Y:S01]  /*17350*/  VIADD R18, R0, 0x1 ;  /* 0x0000000100127836 */ /* 0x000fe20000000000 */
[----:B------:R-:W-:Y:S05]  /*17360*/  YIELD ;  /* 0x0000000000007946 */ /* 0x000fea0003800000 */
[----:B------:R-:W-:Y:S01]  /*17370*/  ISETP.NE.AND P0, PT, R18, 0x2, PT ;  /* 0x000000021200780c */ /* 0x000fe20003f05270 */
[----:B------:R-:W-:Y:S03]  /*17380*/  BSSY B0, `(.L_x_1082) ;  /* 0x0000087000007945 */ /* 0x000fe60003800000 */
[----:B------:R-:W-:-:S02]  /*17390*/  SEL R4, RZ, 0x1, P0 ;  /* 0x00000001ff047807 */ /* 0x000fc40000000000 */
[----:B------:R-:W-:Y:S02]  /*173a0*/  SEL R18, R18, RZ, P0 ;  /* 0x000000ff12127207 */ /* 0x000fe40000000000 */
[----:B-----5:R-:W-:-:S05]  /*173b0*/  LOP3.LUT R9, R3, R4, RZ, 0x3c, !PT ;  /* 0x0000000403097212 */ /* 0x020fca00078e3cff */
[----:B------:R1:W-:Y:S01]  /*173c0*/  STL [R1], R9 ;  /* 0x0000000901007387 */ /* 0x0003e20000100800 */
[----:B---3--:R-:W-:-:S13]  /*173d0*/  LOP3.LUT P1, RZ, R5, 0x2, RZ, 0xc0, !PT ;  /* 0x0000000205ff7812 */ /* 0x008fda000782c0ff */
[----:B-1----:R-:W-:Y:S05]  /*173e0*/  @!P1 BRA `(.L_x_1083) ;  /* 0x0000000800009947 */ /* 0x002fea0003800000 */
[----:B------:R-:W-:Y:S01]  /*173f0*/  LOP3.LUT P1, RZ, R5, 0x1, RZ, 0xc0, !PT ;  /* 0x0000000105ff7812 */ /* 0x000fe2000782c0ff */
[----:B0-----:R-:W-:-:S12]  /*17400*/  IMAD.MOV.U32 R8, RZ, RZ, R2 ;  /* 0x000000ffff087224 */ /* 0x001fd800078e0002 */
[----:B------:R-:W-:Y:S05]  /*17410*/  @!P1 BRA `(.L_x_1084) ;  /* 0x0000000000509947 */ /* 0x000fea0003800000 */
[----:B------:R-:W3:Y:S01]  /*17420*/  LDL R10, [R1+0xc] ;  /* 0x00000c00010a7983 */ /* 0x000ee20000100800 */
[----:B------:R-:W0:Y:S01]  /*17430*/  LDC R8, c[0x0][0x43c] ;  /* 0x00010f00ff087b82 */ /* 0x000e220000000800 */
[----:B------:R-:W-:Y:S02]  /*17440*/  ULDC.64 UR4, c[0x0][0x428] ;  /* 0x00010a0000047ab9 */ /* 0x000fe40000000a00 */
[----:B------:R-:W4:Y:S01]  /*17450*/  LDL R7, [R1+0x8] ;  /* 0x0000080001077983 */ /* 0x000f220000100800 */
[----:B0-----:R-:W-:-:S13]  /*17460*/  ISETP.NE.AND P0, PT, R8, 0x1, PT ;  /* 0x000000010800780c */ /* 0x001fda0003f05270 */
        /* <DEDUP_REMOVED lines=15> */
.L_x_1084:
[----:B------:R-:W0:Y:S01]  /*17560*/  S2R R4, SR_TID.X ;  /* 0x0000000000047919 */ /* 0x000e220000002100 */
[----:B------:R-:W-:Y:S01]  /*17570*/  SHF.L.U32 R5, R9, 0x1f, RZ ;  /* 0x0000001f09057819 */ /* 0x000fe200000006ff */
[----:B------:R-:W-:Y:S01]  /*17580*/  BSSY B1, `(.L_x_1085) ;  /* 0x0000006000017945 */ /* 0x000fe20003800000 */
[----:B0-----:R-:W-:Y:S01]  /*17590*/  LOP3.LUT R6, R4, 0x7f, RZ, 0xc0, !PT ;  /* 0x0000007f04067812 */ /* 0x001fe200078ec0ff */
[----:B------:R-:W-:-:S03]  /*175a0*/  IMAD R4, R18, 0x8, R17 ;  /* 0x0000000812047824 */ /* 0x000fc600078e0211 */
[----:B------:R-:W-:Y:S01]  /*175b0*/  ISETP.NE.AND P1, PT, R6, RZ, PT ;  /* 0x000000ff0600720c */ /* 0x000fe20003f25270 */
[----:B------:R-:W0:Y:S02]  /*175c0*/  SYNCS.PHASECHK.TRANS64.TRYWAIT P0, [R4+URZ+0x29880], R5 ;  /* 0x02988005040075a7 */ /* 0x000e24000800017f */
[----:B0-----:R-:W-:Y:S10]  /*175d0*/  @!P0 BRA `(.L_x_1086) ;  /* 0x0000002400608947 */ /* 0x001ff40003800000 */
.L_x_1149:
[----:B------:R-:W-:Y:S05]  /*175e0*/  BSYNC B1 ;  /* 0x0000000000017941 */ /* 0x000fea0003800000 */
.L_x_1085:
        /* <DEDUP_REMOVED lines=9> */
.L_x_1088:
[----:B------:R-:W-:Y:S05]  /*17680*/  BSYNC B1 ;  /* 0x0000000000017941 */ /* 0x000fea0003800000 */
.L_x_1087:
[----:B------:R-:W-:Y:S01]  /*17690*/  IMAD.MOV.U32 R10, RZ, RZ, RZ ;  /* 0x000000ffff0a7224 */ /* 0x000fe200078e00ff */
[----:B------:R-:W-:Y:S01]  /*176a0*/  UIADD3 UR4, UP0, UR46, 0x470, URZ ;  /* 0x000004702e047890 */ /* 0x000fe2000ff1e03f */
[----:B------:R-:W-:Y:S01]  /*176b0*/  IMAD R7, R18, 0x5000, R17 ;  /* 0x0000500012077824 */ /* 0x000fe200078e0211 */
[----:B------:R-:W-:Y:S01]  /*176c0*/  PLOP3.LUT P0, PT, PT, PT, PT, 0x80, 0x0 ;  /* 0x000000000000781c */ /* 0x000fe20003f0f070 */
[----:B------:R-:W-:Y:S01]  /*176d0*/  IMAD R6, R8, 0xa0, RZ ;  /* 0x000000a008067824 */ /* 0x000fe200078e02ff */
[----:B------:R-:W-:Y:S01]  /*176e0*/  R2UR UR10, R10 ;  /* 0x000000000a0a72ca */ /* 0x000fe200000e0000 */
[----:B------:R-:W-:Y:S01]  /*176f0*/  VIADD R7, R7, 0xa400 ;  /* 0x0000a40007077836 */ /* 0x000fe20000000000 */
[----:B------:R-:W-:Y:S01]  /*17700*/  UIADD3.X UR5, URZ, UR47, URZ, UP0, !UPT ;  /* 0x0000002f3f057290 */ /* 0x000fe200087fe43f */
[----:B------:R-:W-:Y:S01]  /*17710*/  VIADD R8, R4, 0x29870 ;  /* 0x0002987004087836 */ /* 0x000fe20000000000 */
[----:B------:R-:W-:Y:S01]  /*17720*/  UMOV UR6, 0x0 ;  /* 0x0000000000067882 */ /* 0x000fe20000000000 */
[----:B------:R-:W-:-:S10]  /*17730*/  UMOV UR7, 0x14f00000 ;  /* 0x14f0000000077882 */ /* 0x000fd40000000000 */
.L_x_1089:
        /* <DEDUP_REMOVED lines=13> */
.L_x_1150:
[----:B------:R-:W-:Y:S05]  /*17810*/  BSYNC B1 ;  /* 0x0000000000017941 */ /* 0x000fea0003800000 */
.L_x_1090:
[----:B------:R-:W-:Y:S01]  /*17820*/  BSSY B1, `(.L_x_1092) ;  /* 0x000000b000017945 */ /* 0x000fe20003800000 */
[----:B------:R-:W-:Y:S02]  /*17830*/  IMAD.MOV.U32 R8, RZ, RZ, 0x0 ;  /* 0x00000000ff087424 */ /* 0x000fe400078e00ff */
[----:B------:R-:W-:Y:S01]  /*17840*/  IMAD.MOV.U32 R9, RZ, RZ, 0x14f00000 ;  /* 0x14f00000ff097424 */ /* 0x000fe200078e00ff */
[----:B------:R-:W-:Y:S06]  /*17850*/  @P1 BRA `(.L_x_1093) ;  /* 0x00000000001c1947 */ /* 0x000fec0003800000 */
[----:B------:R-:W3:Y:S01]  /*17860*/  S2R R7, SR_TID.X ;  /* 0x0000000000077919 */ /* 0x000ee20000002100 */
[----:B01----:R-:W-:-:S04]  /*17870*/  IMAD.MOV.U32 R5, RZ, RZ, 0x7800 ;  /* 0x00007800ff057424 */ /* 0x003fc800078e00ff */
[----:B------:R4:W-:Y:S01]  /*17880*/  SYNCS.ARRIVE.TRANS64 RZ, [R4+URZ+0x29830], R5 ;  /* 0x0298300504ff79a7 */ /* 0x0009e2000800003f */
[----:B---3--:R-:W-:-:S04]  /*17890*/  LOP3.LUT R7, R7, 0x1f, RZ, 0xc0, !PT ;  /* 0x0000001f07077812 */ /* 0x008fc800078ec0ff */
[----:B------:R-:W-:-:S13]  /*178a0*/  ISETP.NE.AND P0, PT, R7, RZ, PT ;  /* 0x000000ff0700720c */ /* 0x000fda0003f05270 */
[----:B----4-:R-:W-:Y:S05]  /*178b0*/  @!P0 BRA `(.L_x_1093) ;  /* 0x0000000000048947 */ /* 0x010fea0003800000 */
[----:B------:R-:W-:Y:S01]  /*178c0*/  BPT.TRAP 0x1 ;  /* 0x000000040000795c */ /* 0x000fe20000300000 */
.L_x_1093:
[----:B------:R-:W-:Y:S05]  /*178d0*/  BSYNC B1 ;  /* 0x0000000000017941 */ /* 0x000fea0003800000 */
.L_x_1092:
[----:B------:R-:W-:Y:S01]  /*178e0*/  R2UR UR10, R10 ;  /* 0x000000000a0a72ca */ /* 0x000fe200000e0000 */
[----:B01----:R-:W-:Y:S01]  /*178f0*/  IMAD R5, R18, 0x7800, R17 ;  /* 0x0000780012057824 */ /* 0x003fe200078e0211 */
[----:B------:R-:W-:Y:S01]  /*17900*/  R2UR UR6, R8 ;  /* 0x00000000080672ca */ /* 0x000fe200000e0000 */
[----:B------:R-:W-:Y:S01]  /*17910*/  UIADD3 UR4, UP0, UR46, 0x370, URZ ;  /* 0x000003702e047890 */ /* 0x000fe2000ff1e03f */
[----:B------:R-:W-:Y:S01]  /*17920*/  R2UR UR7, R9 ;  /* 0x00000000090772ca */ /* 0x000fe200000e0000 */
[----:B------:R-:W-:Y:S01]  /*17930*/  VIADD R4, R4, 0x29830 ;  /* 0x0002983004047836 */ /* 0x000fe20000000000 */
[----:B------:R-:W-:Y:S01]  /*17940*/  PLOP3.LUT P0, PT, PT, PT, PT, 0x80, 0x0 ;  /* 0x000000000000781c */ /* 0x000fe20003f0f070 */
[----:B------:R-:W-:Y:S01]  /*17950*/  VIADD R7, R5, 0x1a400 ;  /* 0x0001a40005077836 */ /* 0x000fe20000000000 */
[----:B------:R-:W-:-:S12]  /*17960*/  UIADD3.X UR5, URZ, UR47, URZ, UP0, !UPT ;  /* 0x0000002f3f057290 */ /* 0x000fd800087fe43f */
.L_x_1094:
        /* <DEDUP_REMOVED lines=15> */
.L_x_1095:
        /* <DEDUP_REMOVED lines=15> */
.L_x_1096:
        /* <DEDUP_REMOVED lines=10> */
.L_x_1083:
[----:B------:R-:W-:Y:S05]  /*17bf0*/  BSYNC B0 ;  /* 0x0000000000007941 */ /* 0x000fea0003800000 */
.L_x_1082:
[----:B------:R-:W-:-:S06]  /*17c00*/  UISETP.NE.AND UP0, UPT, UR39, 0x3, UPT ;  /* 0x000000032700788c */ /* 0x000fcc000bf05270 */
[----:B------:R-:W-:-:S13]  /*17c10*/  PLOP3.LUT P0, PT, PT, PT, UP0, 0x80, 0x0 ;  /* 0x000000000000781c */ /* 0x000fda0003f0f008 */
[----:B------:R-:W-:Y:S05]  /*17c20*/  @!P0 BRA `(.L_x_1097) ;  /* 0x0000000000048947 */ /* 0x000fea0003800000 */
[----:B------:R-:W-:Y:S01]  /*17c30*/  BPT.TRAP 0x1 ;  /* 0x000000040000795c */ /* 0x000fe20000300000 */
.L_x_1097:
[----:B------:R-:W-:Y:S01]  /*17c40*/  IMAD.U32 R4, RZ, RZ, UR45 ;  /* 0x0000002dff047e24 */ /* 0x000fe2000f8e00ff */
[----:B------:R-:W-:Y:S01]  /*17c50*/  BSSY B0, `(.L_x_1098) ;  /* 0x0000007000007945 */ /* 0x000fe20003800000 */
[----:B------:R-:W-:-:S03]  /*17c60*/  IMAD R19, R0, 0x8, R17 ;  /* 0x0000000800137824 */ /* 0x000fc600078e0211 */
[----:B------:R-:W-:Y:S02]  /*17c70*/  ISETP.NE.AND P0, PT, R4, 0x3, PT ;  /* 0x000000030400780c */ /* 0x000fe40003f05270 */
[----:B------:R-:W-:-:S04]  /*17c80*/  LOP3.LUT R4, R3, 0x1, RZ, 0x3c, !PT ;  /* 0x0000000103047812 */ /* 0x000fc800078e3cff */
[----:B------:R-:W-:-:S04]  /*17c90*/  SHF.L.U32 R4, R4, 0x1f, RZ ;  /* 0x0000001f04047819 */ /* 0x000fc800000006ff */
[----:B------:R-:W1:Y:S02]  /*17ca0*/  SYNCS.PHASECHK.TRANS64.TRYWAIT P1, [R19+URZ+0x29870], R4 ;  /* 0x02987004130075a7 */ /* 0x000e64000802017f */
[----:B-1----:R-:W-:Y:S05]  /*17cb0*/  @!P1 BRA `(.L_x_1099) ;  /* 0x0000001c00d09947 */ /* 0x002fea0003800000 */
.L_x_1151:
[----:B------:R-:W-:Y:S05]  /*17cc0*/  BSYNC B0 ;  /* 0x0000000000007941 */ /* 0x000fea0003800000 */
.L_x_1098:
[----:B------:R-:W-:Y:S05]  /*17cd0*/  @!P0 BRA `(.L_x_1100) ;  /* 0x0000000000048947 */ /* 0x000fea0003800000 */
[----:B------:R-:W-:Y:S01]  /*17ce0*/  BPT.TRAP 0x1 ;  /* 0x000000040000795c */ /* 0x000fe20000300000 */
.L_x_1100:
[----:B------:R-:W-:Y:S01]  /*17cf0*/  SHF.L.U32 R3, R3, 0x1f, RZ ;  /* 0x0000001f03037819 */ /* 0x000fe200000006ff */
[----:B------:R-:W-:-:S03]  /*17d00*/  IMAD R12, R0, 0x5000, RZ ;  /* 0x00005000000c7824 */ /* 0x000fc600078e02ff */
[----:B------:R-:W3:Y:S02]  /*17d10*/  SYNCS.PHASECHK.TRANS64.TRYWAIT P1, [R19+URZ+0x29860], R3 ;  /* 0x02986003130075a7 */ /* 0x000ee4000802017f */
[----:B---3--:R-:W-:Y:S05]  /*17d20*/  @!P1 BRA `(.L_x_1101) ;  /* 0x0000001c00c89947 */ /* 0x008fea0003800000 */
.L_x_1152:
[----:B------:R-:W4:Y:S04]  /*17d30*/  LDL R0, [R1+0x14] ;  /* 0x0000140001007983 */ /* 0x000f280000100800 */
[----:B------:R-:W5:Y:S01]  /*17d40*/  LDL R13, [R1+0x10] ;  /* 0x00001000010d7983 */ /* 0x000f620000100800 */
[----:B------:R-:W-:Y:S05]  /*17d50*/  WARPSYNC.ALL ;  /* 0x0000000000007948 */ /* 0x000fea0003800000 */
[----:B------:R-:W0:Y:S01]  /*17d60*/  S2R R5, SR_TID.X ;  /* 0x0000000000057919 */ /* 0x000e220000002100 */
[----:B------:R-:W-:Y:S01]  /*17d70*/  IMAD.MOV.U32 R14, RZ, RZ, 0x40 ;  /* 0x00000040ff0e7424 */ /* 0x000fe200078e00ff */
[----:B0-----:R-:W-:-:S04]  /*17d80*/  LOP3.LUT P1, RZ, R5, 0x4, RZ, 0xc0, !PT ;  /* 0x0000000405ff7812 */ /* 0x001fc8000782c0ff */
[----:B------:R-:W-:Y:S02]  /*17d90*/  SEL R14, R14, 0xffffffc0, !P1 ;  /* 0xffffffc00e0e7807 */ /* 0x000fe40004800000 */
[C---:B----4-:R-:W-:Y:S02]  /*17da0*/  LOP3.LUT R0, R12.reuse, R0, RZ, 0xfc, !PT ;  /* 0x000000000c007212 */ /* 0x050fe400078efcff */
[----:B-----5:R-:W-:-:S03]  /*17db0*/  LOP3.LUT R20, R12, R13, RZ, 0xfc, !PT ;  /* 0x0000000d0c147212 */ /* 0x020fc600078efcff */
[----:B------:R-:W-:-:S04]  /*17dc0*/  IMAD.IADD R0, R17, 0x1, R0 ;  /* 0x0000000111007824 */ /* 0x000fc800078e0200 */
[----:B---3--:R-:W-:Y:S01]  /*17dd0*/  IMAD.IADD R3, R14, 0x1, R0 ;  /* 0x000000010e037824 */ /* 0x008fe200078e0200 */
[----:B------:R-:W1:Y:S01]  /*17de0*/  LDSM.16.MT88.4 R8, [R0+0xa400] ;  /* 0x00a400000008783b */ /* 0x000e620000004200 */
[----:B------:R-:W-:Y:S01]  /*17df0*/  IMAD.IADD R20, R17, 0x1, R20 ;  /* 0x0000000111147824 */ /* 0x000fe200078e0214 */
        /* <DEDUP_REMOVED lines=67> */
.L_x_1102:
[----:B------:R3:W5:Y:S01]  /*18230*/  LDL R3, [R1] ;  /* 0x0000000001037983 */ /* 0x0007620000100800 */
[----:B-1----:R1:W-:Y:S01]  /*18240*/  SYNCS.ARRIVE.TRANS64.A1T0 RZ, [R19+URZ+0x29850], RZ ;  /* 0x029850ff13ff79a7 */ /* 0x0023e2000810003f */
[----:B------:R-:W4:Y:S02]  /*18250*/  S2R R0, SR_TID.X ;  /* 0x0000000000007919 */ /* 0x000f240000002100 */
[----:B----4-:R-:W-:Y:S01]  /*18260*/  LOP3.LUT R0, R0, 0x7f, RZ, 0xc0, !PT ;  /* 0x0000007f00007812 */ /* 0x010fe200078ec0ff */
[----:B------:R-:W-:Y:S03]  /*18270*/  BAR.SYNC.DEFER_BLOCKING 0x2, 0x80 ;  /* 0x0082000000007b1d */ /* 0x000fe60000010000 */
[----:B------:R-:W-:Y:S01]  /*18280*/  ISETP.NE.AND P0, PT, R0, RZ, PT ;  /* 0x000000ff0000720c */ /* 0x000fe20003f05270 */
[----:B------:R-:W-:-:S12]  /*18290*/  IMAD.MOV.U32 R0, RZ, RZ, R18 ;  /* 0x000000ffff007224 */ /* 0x000fd800078e0012 */
[----:B-1----:R-:W-:-:S05]  /*182a0*/  @!P0 VIADD R19, R19, 0x29880 ;  /* 0x0002988013138836 */ /* 0x002fca0000000000 */
[----:B------:R-:W-:-:S04]  /*182b0*/  @!P0 PRMT R19, RZ, 0x654, R19 ;  /* 0x00000654ff138816 */ /* 0x000fc80000000013 */
[----:B------:R3:W-:Y:S01]  /*182c0*/  @!P0 SYNCS.ARRIVE.TRANS64.RED.A1T0 RZ, [R19+URZ], RZ ;  /* 0x000000ff13ff89a7 */ /* 0x0007e2000810043f */
[C---:B------:R-:W-:Y:S01]  /*182d0*/  ISETP.GT.AND P0, PT, R2.reuse, UR40, PT ;  /* 0x0000002802007c0c */ /* 0x040fe2000bf04270 */
[----:B------:R-:W-:-:S12]  /*182e0*/  VIADD R2, R2, 0xffffffff ;  /* 0xffffffff02027836 */ /* 0x000fd80000000000 */
[----:B---3--:R-:W-:Y:S05]  /*182f0*/  @P0 BRA `(.L_x_1103) ;  /* 0xfffffff000100947 */ /* 0x008fea000383ffff */
.L_x_1081:
[----:B0-----:R-:W0:Y:S01]  /*18300*/  S2R R4, SR_TID.X ;  /* 0x0000000000047919 */ /* 0x001e220000002100 */
[----:B------:R-:W-:Y:S01]  /*18310*/  BSSY B0, `(.L_x_1104) ;  /* 0x0000011000007945 */ /* 0x000fe20003800000 */
[----:B0-----:R-:W-:-:S04]  /*18320*/  LOP3.LUT R4, R4, 0x7f, RZ, 0xc0, !PT ;  /* 0x0000007f04047812 */ /* 0x001fc800078ec0ff */
[----:B------:R-:W-:-:S13]  /*18330*/  ISETP.NE.AND P0, PT, R4, RZ, PT ;  /* 0x000000ff0400720c */ /* 0x000fda0003f05270 */
[----:B------:R-:W-:Y:S05]  /*18340*/  @P0 BRA `(.L_x_1105) ;  /* 0x0000000000340947 */ /* 0x000fea0003800000 */
[----:B-----5:R-:W0:Y:S01]  /*18350*/  S2R R3, SR_LANEID ;  /* 0x0000000000037919 */ /* 0x020e220000000000 */
[----:B------:R-:W-:Y:S02]  /*18360*/  VOTEU.ANY UR4, UPT, PT ;  /* 0x0000000000047886 */ /* 0x000fe400038e0100 */
[----:B-1----:R-:W0:Y:S08]  /*18370*/  FLO.U32 R0, UR4 ;  /* 0x0000000400007d00 */ /* 0x002e3000080e0000 */
        /* <DEDUP_REMOVED lines=9> */
[----:B------:R0:W-:Y:S02]  /*18410*/  STL [R1+0x1c], R0 ;  /* 0x00001c0001007387 */ /* 0x0001e40000100800 */
.L_x_1105:
[----:B------:R-:W-:Y:S05]  /*18420*/  BSYNC B0 ;  /* 0x0000000000007941 */ /* 0x000fea0003800000 */
.L_x_1104:
[----:B------:R-:W-:-:S06]  /*18430*/  UISETP.NE.AND UP0, UPT, UR39, 0x3, UPT ;  /* 0x000000032700788c */ /* 0x000fcc000bf05270 */
[----:B------:R-:W-:-:S13]  /*18440*/  PLOP3.LUT P1, PT, PT, PT, UP0, 0x80, 0x0 ;  /* 0x000000000000781c */ /* 0x000fda0003f2f008 */
[----:B------:R-:W-:Y:S05]  /*18450*/  @!P1 BRA `(.L_x_1106) ;  /* 0x0000000000049947 */ /* 0x000fea0003800000 */
[----:B------:R-:W-:Y:S01]  /*18460*/  BPT.TRAP 0x1 ;  /* 0x000000040000795c */ /* 0x000fe20000300000 */
.L_x_1106:
[----:B------:R-:W3:Y:S01]  /*18470*/  LDL R2, [R1] ;  /* 0x0000000001027983 */ /* 0x000ee20000100800 */
[----:B------:R-:W-:Y:S01]  /*18480*/  IMAD R16, R18, 0x8, R17 ;  /* 0x0000000812107824 */ /* 0x000fe200078e0211 */
[----:B------:R-:W-:Y:S01]  /*18490*/  BSSY B0, `(.L_x_1107) ;  /* 0x0000007000007945 */ /* 0x000fe20003800000 */
[----:B01----:R-:W-:-:S05]  /*184a0*/  IMAD.U32 R0, RZ, RZ, UR45 ;  /* 0x0000002dff007e24 */ /* 0x003fca000f8e00ff */
[----:B------:R-:W-:Y:S02]  /*184b0*/  ISETP.NE.AND P2, PT, R0, 0x3, PT ;  /* 0x000000030000780c */ /* 0x000fe40003f45270 */
[----:B---3-5:R-:W-:-:S04]  /*184c0*/  LOP3.LUT R3, R2, 0x1, RZ, 0x3c, !PT ;  /* 0x0000000102037812 */ /* 0x028fc800078e3cff */
[----:B------:R-:W-:-:S04]  /*184d0*/  SHF.L.U32 R3, R3, 0x1f, RZ ;  /* 0x0000001f03037819 */ /* 0x000fc800000006ff */
[----:B------:R-:W0:Y:S02]  /*184e0*/  SYNCS.PHASECHK.TRANS64.TRYWAIT P1, [R16+URZ+0x29870], R3 ;  /* 0x02987003100075a7 */ /* 0x000e24000802017f */
[----:B0-----:R-:W-:Y:S05]  /*184f0*/  @!P1 BRA `(.L_x_1108) ;  /* 0x0000001400e89947 */ /* 0x001fea0003800000 */
.L_x_1153:
[----:B------:R-:W-:Y:S05]  /*18500*/  BSYNC B0 ;  /* 0x0000000000007941 */ /* 0x000fea0003800000 */
.L_x_1107:
[----:B------:R-:W-:Y:S05]  /*18510*/  @!P2 BRA `(.L_x_1109) ;  /* 0x000000000004a947 */ /* 0x000fea0003800000 */
[----:B------:R-:W-:Y:S01]  /*18520*/  BPT.TRAP 0x1 ;  /* 0x000000040000795c */ /* 0x000fe20000300000 */
.L_x_1109:
[----:B------:R-:W0:Y:S02]  /*18530*/  LDL R0, [R1] ;  /* 0x0000000001007983 */ /* 0x000e240000100800 */
[----:B0-----:R-:W-:-:S04]  /*18540*/  SHF.L.U32 R3, R0, 0x1f, RZ ;  /* 0x0000001f00037819 */ /* 0x001fc800000006ff */
[----:B------:R-:W0:Y:S02]  /*18550*/  SYNCS.PHASECHK.TRANS64.TRYWAIT P1, [R16+URZ+0x29860], R3 ;  /* 0x02986003100075a7 */ /* 0x000e24000802017f */
[----:B0-----:R-:W-:Y:S05]  /*18560*/  @!P1 BRA `(.L_x_1110) ;  /* 0x0000001400e09947 */ /* 0x001fea0003800000 */
.L_x_1154:
[----:B------:R-:W3:Y:S04]  /*18570*/  LDL R2, [R1+0x14] ;  /* 0x0000140001027983 */ /* 0x000ee80000100800 */
[----:B------:R-:W4:Y:S01]  /*18580*/  LDL R12, [R1+0x10] ;  /* 0x00001000010c7983 */ /* 0x000f220000100800 */
[----:B------:R-:W-:Y:S01]  /*18590*/  IMAD R0, R18, 0x5000, RZ ;  /* 0x0000500012007824 */ /* 0x000fe200078e02ff */
[----:B------:R-:W-:Y:S05]  /*185a0*/  WARPSYNC.ALL ;  /* 0x0000000000007948 */ /* 0x000fea0003800000 */
[----:B------:R-:W1:Y:S01]  /*185b0*/  S2R R9, SR_TID.X ;  /* 0x0000000000097919 */ /* 0x000e620000002100 */
[----:B------:R-:W-:Y:S01]  /*185c0*/  IMAD.MOV.U32 R13, RZ, RZ, 0x40 ;  /* 0x00000040ff0d7424 */ /* 0x000fe200078e00ff */
[----:B-1----:R-:W-:-:S04]  /*185d0*/  LOP3.LUT P1, RZ, R9, 0x4, RZ, 0xc0, !PT ;  /* 0x0000000409ff7812 */ /* 0x002fc8000782c0ff */
[----:B------:R-:W-:Y:S02]  /*185e0*/  SEL R13, R13, 0xffffffc0, !P1 ;  /* 0xffffffc00d0d7807 */ /* 0x000fe40004800000 */
[C---:B---3--:R-:W-:Y:S02]  /*185f0*/  LOP3.LUT R2, R0.reuse, R2, RZ, 0xfc, !PT ;  /* 0x0000000200027212 */ /* 0x048fe400078efcff */
[----:B----4-:R-:W-:-:S03]  /*18600*/  LOP3.LUT R0, R0, R12, RZ, 0xfc, !PT ;  /* 0x0000000c00007212 */ /* 0x010fc600078efcff */
[----:B------:R-:W-:-:S04]  /*18610*/  IMAD.IADD R2, R17, 0x1, R2 ;  /* 0x0000000111027824 */ /* 0x000fc800078e0202 */
[----:B0-----:R-:W-:Y:S01]  /*18620*/  IMAD.IADD R3, R13, 0x1, R2 ;  /* 0x000000010d037824 */ /* 0x001fe200078e0202 */
[----:B------:R-:W0:Y:S01]  /*18630*/  LDSM.16.MT88.4 R4, [R2+0xa400] ;  /* 0x00a400000204783b */ /* 0x000e220000004200 */
        /* <DEDUP_REMOVED lines=68> */
.L_x_1111:
[----:B------:R-:W3:Y:S01]  /*18a80*/  LDL.LU R2, [R1] ;  /* 0x0000000001027983 */ /* 0x000ee20000300800 */
[----:B0-----:R0:W-:Y:S01]  /*18a90*/  SYNCS.ARRIVE.TRANS64.A1T0 RZ, [R16+URZ+0x29850], RZ ;  /* 0x029850ff10ff79a7 */ /* 0x0011e2000810003f */
[----:B------:R-:W-:Y:S01]  /*18aa0*/  VIADD R18, R18, 0x1 ;  /* 0x0000000112127836 */ /* 0x000fe20000000000 */
[----:B------:R-:W-:Y:S04]  /*18ab0*/  BAR.SYNC.DEFER_BLOCKING 0x2, 0x80 ;  /* 0x0082000000007b1d */ /* 0x000fe80000010000 */
[----:B------:R-:W-:Y:S01]  /*18ac0*/  ISETP.NE.AND P1, PT, R18, 0x2, PT ;  /* 0x000000021200780c */ /* 0x000fe20003f25270 */
[----:B0-----:R-:W-:-:S03]  /*18ad0*/  @!P0 VIADD R16, R16, 0x29880 ;  /* 0x0002988010108836 */ /* 0x001fc60000000000 */
[----:B-1----:R-:W-:Y:S02]  /*18ae0*/  SEL R0, RZ, 0x1, P1 ;  /* 0x00000001ff007807 */ /* 0x002fe40000800000 */
[----:B------:R-:W-:Y:S02]  /*18af0*/  SEL R18, R18, RZ, P1 ;  /* 0x000000ff12127207 */ /* 0x000fe40000800000 */
[----:B------:R-:W-:-:S04]  /*18b00*/  @!P0 PRMT R16, RZ, 0x654, R16 ;  /* 0x00000654ff108816 */ /* 0x000fc80000000010 */
[----:B------:R1:W-:Y:S01]  /*18b10*/  @!P0 SYNCS.ARRIVE.TRANS64.RED.A1T0 RZ, [R16+URZ], RZ ;  /* 0x000000ff10ff89a7 */ /* 0x0003e2000810043f */
[----:B---3--:R-:W-:-:S05]  /*18b20*/  LOP3.LUT R2, R2, R0, RZ, 0x3c, !PT ;  /* 0x0000000002027212 */ /* 0x008fca00078e3cff */
[----:B------:R1:W-:Y:S02]  /*18b30*/  STL [R1], R2 ;  /* 0x0000000201007387 */ /* 0x0003e40000100800 */
.L_x_1056:
[----:B------:R-:W-:Y:S05]  /*18b40*/  BSYNC B7 ;  /* 0x0000000000077941 */ /* 0x000fea0003800000 */
.L_x_1054:
[----:B0-----:R-:W3:Y:S04]  /*18b50*/  LDL R0, [R1+0x4] ;  /* 0x0000040001007983 */ /* 0x001ee80000100800 */
[----:B-1----:R0:W5:Y:S01]  /*18b60*/  LDL R2, [R1+0x1c] ;  /* 0x00001c0001027983 */ /* 0x0021620000100800 */
[----:B---3--:R-:W-:-:S13]  /*18b70*/  LOP3.LUT P1, RZ, R0, 0x4, RZ, 0xc0, !PT ;  /* 0x0000000400ff7812 */ /* 0x008fda000782c0ff */
[----:B0-----:R-:W-:Y:S05]  /*18b80*/  @!P1 BRA `(.L_x_1112) ;  /* 0x0000000000249947 */ /* 0x001fea0003800000 */
[----:B------:R-:W0:Y:S08]  /*18b90*/  S2UR UR5, SR_CgaCtaId ;  /* 0x00000000000579c3 */ /* 0x000e300000008800 */
[----:B------:R-:W-:Y:S06]  /*18ba0*/  BAR.SYNC.DEFER_BLOCKING 0x5, 0x180 ;  /* 0x0146000000007b1d */ /* 0x000fec0000010000 */
[----:B------:R-:W-:-:S02]  /*18bb0*/  UMOV UR4, 0x400 ;  /* 0x0000040000047882 */ /* 0x000fc40000000000 */
[----:B0-----:R-:W-:-:S06]  /*18bc0*/  ULEA UR4, UR5, UR4, 0x18 ;  /* 0x0000000405047291 */ /* 0x001fcc000f8ec03f */
[----:B------:R-:W-:-:S05]  /*18bd0*/  IMAD.U32 R17, RZ, RZ, UR4 ;  /* 0x00000004ff117e24 */ /* 0x000fca000f8e00ff */
[----:B-----5:R-:W0:Y:S04]  /*18be0*/  LDS R2, [R17+0x298d0] ;  /* 0x0298d00011027984 */ /* 0x020e280000000800 */
[----:B0-----:R0:W-:Y:S01]  /*18bf0*/  STL [R1+0x1c], R2 ;  /* 0x00001c0201007387 */ /* 0x0011e20000100800 */
[----:B------:R-:W-:Y:S06]  /*18c00*/  BAR.ARV 0x4, 0x180 ;  /* 0x0106000000007b1d */ /* 0x000fec0000002000 */
[----:B------:R-:W-:Y:S05]  /*18c10*/  BRA `(.L_x_1113) ;  /* 0x0000000000207947 */ /* 0x000fea0003800000 */
.L_x_1112:
[----:B------:R-:W0:Y:S01]  /*18c20*/  @!P0 S2R R3, SR_CgaCtaId ;  /* 0x0000000000038919 */ /* 0x000e220000008800 */
[----:B------:R-:W-:Y:S01]  /*18c30*/  @!P0 MOV R0, 0x400 ;  /* 0x0000040000008802 */ /* 0x000fe20000000f00 */
[----:B------:R-:W-:Y:S03]  /*18c40*/  BAR.SYNC.DEFER_BLOCKING 0x4, 0x180 ;  /* 0x0106000000007b1d */ /* 0x000fe60000010000 */
[----:B0-----:R-:W-:-:S03]  /*18c50*/  @!P0 LEA R17, R3, R0, 0x18 ;  /* 0x0000000003118211 */ /* 0x001fc600078ec0ff */
[----:B-----5:R-:W0:Y:S04]  /*18c60*/  SHFL.IDX PT, R0, R2, RZ, 0x1f ;  /* 0x00001fff02007589 */ /* 0x020e2800000e0000 */
[----:B------:R1:W-:Y:S04]  /*18c70*/  @!P0 STS [R17+0x298d0], R2 ;  /* 0x0298d00211008388 */ /* 0x0003e80000000800 */
[----:B0-----:R1:W-:Y:S01]  /*18c80*/  STL [R1+0x1c], R0 ;  /* 0x00001c0001007387 */ /* 0x0013e20000100800 */
[----:B------:R-:W-:Y:S06]  /*18c90*/  BAR.ARV 0x5, 0x180 ;  /* 0x0146000000007b1d */ /* 0x000fec0000002000 */
.L_x_1113:
[----:B-1----:R-:W3:Y:S01]  /*18ca0*/  LDL R0, [R1+0x1c] ;  /* 0x00001c0001007983 */ /* 0x002ee20000100800 */
[----:B------:R-:W-:Y:S02]  /*18cb0*/  ULDC UR4, c[0x0][0xc38] ;  /* 0x00030e0000047ab9 */ /* 0x000fe40000000800 */
[----:B---3--:R-:W-:-:S13]  /*18cc0*/  ISETP.GE.AND P0, PT, R0, UR4, PT ;  /* 0x0000000400007c0c */ /* 0x008fda000bf06270 */
[----:B------:R-:W-:Y:S05]  /*18cd0*/  @!P0 BRA `(.L_x_1114) ;  /* 0xffffffc4004c8947 */ /* 0x000fea000383ffff */
.L_x_1045:
[----:B0-----:R-:W3:Y:S01]  /*18ce0*/  LDL.LU R0, [R1+0x20] ;  /* 0x0000200001007983 */ /* 0x001ee20000300800 */
[----:B------:R-:W-:Y:S01]  /*18cf0*/  BSSY B0, `(.L_x_1115) ;  /* 0x000000b000007945 */ /* 0x000fe20003800000 */
[----:B------:R-:W0:Y:S01]  /*18d00*/  S2R R4, SR_CgaCtaId ;  /* 0x0000000000047919 */ /* 0x000e220000008800 */
        /* <DEDUP_REMOVED lines=9> */
.L_x_1155:
[----:B------:R-:W-:Y:S05]  /*18da0*/  BSYNC B0 ;  /* 0x0000000000007941 */ /* 0x000fea0003800000 */
.L_x_1115:
[----:B------:R-:W-:-:S03]  /*18db0*/  UMOV UR4, 0xffffffff ;  /* 0xffffffff00047882 */ /* 0x000fc60000000000 */
[----:B------:R-:W-:Y:S05]  /*18dc0*/  BRA.DIV UR4, `(.L_x_1117) ;  /* 0x0000000e04f07947 */ /* 0x000fea000b800000 */
[----:B0-----:R-:W0:Y:S02]  /*18dd0*/  S2R R0, SR_TID.X ;  /* 0x0000000000007919 */ /* 0x001e240000002100 */
[----:B0-----:R-:W-:-:S04]  /*18de0*/  SHF.R.U32.HI R0, RZ, 0x5, R0 ;  /* 0x00000005ff007819 */ /* 0x001fc80000011600 */
[----:B------:R-:W-:-:S05]  /*18df0*/  LOP3.LUT R0, R0, 0x3, RZ, 0xc0, !PT ;  /* 0x0000000300007812 */ /* 0x000fca00078ec0ff */
[----:B------:R0:W1:Y:S02]  /*18e00*/  SHFL.IDX PT, R14, R0, RZ, 0x1f ;  /* 0x00001fff000e7589 */ /* 0x00006400000e0000 */
.L_x_1158:
[----:B-1----:R-:W-:Y:S01]  /*18e10*/  ISETP.NE.AND P0, PT, R14, RZ, PT ;  /* 0x000000ff0e00720c */ /* 0x002fe20003f05270 */
[----:B------:R-:W-:-:S12]  /*18e20*/  BSSY B0, `(.L_x_1118) ;  /* 0x000002c000007945 */ /* 0x000fd80003800000 */
[----:B------:R-:W-:Y:S05]  /*18e30*/  @P0 BRA `(.L_x_1119) ;  /* 0x0000000000a80947 */ /* 0x000fea0003800000 */
[----:B------:R-:W-:-:S03]  /*18e40*/  UMOV UR4, 0xffffffff ;  /* 0xffffffff00047882 */ /* 0x000fc60000000000 */
[----:B------:R-:W-:Y:S05]  /*18e50*/  BRA.DIV UR4, `(.L_x_1120) ;  /* 0x0000001204007947 */ /* 0x000fea000b800000 */
[----:B------:R-:W-:-:S13]  /*18e60*/  ELECT P6, URZ, PT ;  /* 0x00000000003f782f */ /* 0x000fda00038c0000 */
.L_x_1161:
[----:B------:R-:W-:Y:S05]  /*18e70*/  @!P6 BRA `(.L_x_1119) ;  /* 0x000000000098e947 */ /* 0x000fea0003800000 */
[----:B------:R-:W-:-:S06]  /*18e80*/  ULOP3.LUT UR4, UR38, 0x2, URZ, 0xfc, !UPT ;  /* 0x0000000226047892 */ /* 0x000fcc000f8efc3f */
[----:B0-----:R-:W-:-:S05]  /*18e90*/  IMAD.U32 R0, RZ, RZ, UR4 ;  /* 0x00000004ff007e24 */ /* 0x001fca000f8e00ff */
[----:B------:R-:W-:-:S13]  /*18ea0*/  ISETP.NE.AND P0, PT, R0, 0x3, PT ;  /* 0x000000030000780c */ /* 0x000fda0003f05270 */
[----:B------:R-:W-:Y:S05]  /*18eb0*/  @!P0 BRA `(.L_x_1121) ;  /* 0x0000000000048947 */ /* 0x000fea0003800000 */
[----:B------:R-:W-:Y:S01]  /*18ec0*/  BPT.TRAP 0x1 ;  /* 0x000000040000795c */ /* 0x000fe20000300000 */
.L_x_1121:
        /* <DEDUP_REMOVED lines=13> */
.L_x_1162:
[----:B------:R-:W1:Y:S02]  /*18fa0*/  SYNCS.PHASECHK.TRANS64.TRYWAIT P1, [R5+URZ], R0 ;  /* 0x00000000050075a7 */ /* 0x000e64000802017f */
[----:B-1----:R-:W-:Y:S05]  /*18fb0*/  @!P1 BRA `(.L_x_1123) ;  /* 0x0000000c00dc9947 */ /* 0x002fea0003800000 */
.L_x_1163:
[----:B------:R-:W-:Y:S05]  /*18fc0*/  @!P0 BRA `(.L_x_1124) ;  /* 0x0000000000048947 */ /* 0x000fea0003800000 */
[----:B------:R-:W-:Y:S01]  /*18fd0*/  BPT.TRAP 0x1 ;  /* 0x000000040000795c */ /* 0x000fe20000300000 */
.L_x_1124:
[----:B-1----:R-:W-:-:S04]  /*18fe0*/  IMAD R5, R18, 0x8, R3 ;  /* 0x0000000812057824 */ /* 0x002fc800078e0203 */
[----:B------:R-:W1:Y:S02]  /*18ff0*/  SYNCS.PHASECHK.TRANS64.TRYWAIT P1, [R5+URZ+0x29860], R4 ;  /* 0x02986004050075a7 */ /* 0x000e64000802017f */
[----:B-1----:R-:W-:Y:S05]  /*19000*/  @!P1 BRA `(.L_x_1125) ;  /* 0x0000000c00dc9947 */ /* 0x002fea0003800000 */
.L_x_1164:
[----:B------:R-:W-:Y:S05]  /*19010*/  @!P0 BRA `(.L_x_1126) ;  /* 0x0000000000048947 */ /* 0x000fea0003800000 */
[----:B------:R-:W-:Y:S01]  /*19020*/  BPT.TRAP 0x1 ;  /* 0x000000040000795c */ /* 0x000fe20000300000 */
.L_x_1126:
[----:B------:R-:W-:-:S04]  /*19030*/  IMAD R3, R2, 0x8, R3 ;  /* 0x0000000802037824 */ /* 0x000fc800078e0203 */
[----:B------:R-:W3:Y:S02]  /*19040*/  SYNCS.PHASECHK.TRANS64.TRYWAIT P1, [R3+URZ+0x29860], R0 ;  /* 0x02986000030075a7 */ /* 0x000ee4000802017f */
[----:B---3--:R-:W-:Y:S05]  /*19050*/  @!P1 BRA `(.L_x_1127) ;  /* 0x0000000c00dc9947 */ /* 0x008fea0003800000 */
.L_x_1165:
[----:B------:R-:W-:Y:S05]  /*19060*/  @!P0 BRA `(.L_x_1128) ;  /* 0x0000000000048947 */ /* 0x000fea0003800000 */
[----:B------:R-:W-:Y:S01]  /*19070*/  BPT.TRAP 0x1 ;  /* 0x000000040000795c */ /* 0x000fe20000300000 */
.L_x_1128:
[----:B------:R-:W4:Y:S02]  /*19080*/  SYNCS.PHASECHK.TRANS64.TRYWAIT P0, [R5+URZ+0x29880], R4 ;  /* 0x02988004050075a7 */ /* 0x000f24000800017f */
[----:B----4-:R-:W-:Y:S05]  /*19090*/  @!P0 BRA `(.L_x_1129) ;  /* 0x0000000c00e08947 */ /* 0x010fea0003800000 */
.L_x_1130:
[----:B------:R0:W0:Y:S02]  /*190a0*/  SYNCS.PHASECHK.TRANS64.TRYWAIT P0, [R3+URZ+0x29880], R0 ;  /* 0x02988000030075a7 */ /* 0x000024000800017f */
[----:B0-----:R-:W-:Y:S05]  /*190b0*/  @!P0 NANOSLEEP.SYNCS 0x989680 ;  /* 0x009896800000895d */ /* 0x001fea0003900000 */
[----:B------:R-:W0:Y:S02]  /*190c0*/  @!P0 SYNCS.PHASECHK.TRANS64 P0, [R3+URZ+0x29880], R0 ;  /* 0x02988000030085a7 */ /* 0x000e24000800007f */
[----:B0-----:R-:W-:Y:S05]  /*190d0*/  @!P0 BRA `(.L_x_1130) ;  /* 0xfffffffc00f08947 */ /* 0x001fea000383ffff */
.L_x_1119:
[----:B------:R-:W-:Y:S05]  /*190e0*/  BSYNC B0 ;  /* 0x0000000000007941 */ /* 0x000fea0003800000 */
.L_x_1118:
[----:B------:R-:W-:Y:S05]  /*190f0*/  EXIT ;  /* 0x000000000000794d */ /* 0x000fea0003800000 */
.L_x_954:
[----:B0-----:R-:W-:-:S04]  /*19100*/  IMAD.U32 R3, RZ, RZ, UR41 ;  /* 0x00000029ff037e24 */ /* 0x001fc8000f8e00ff */
[----:B------:R0:W1:Y:S03]  /*19110*/  SYNCS.PHASECHK.TRANS64.TRYWAIT P1, [R3+URZ+0x29800], R0 ;  /* 0x02980000030075a7 */ /* 0x000066000802017f */
[----:B-1----:R-:W-:Y:S05]  /*19120*/  @!P1 NANOSLEEP.SYNCS 0x989680 ;  /* 0x009896800000995d */ /* 0x002fea0003900000 */
[----:B------:R-:W1:Y:S02]  /*19130*/  @!P1 SYNCS.PHASECHK.TRANS64 P1, [R3+URZ+0x29800], R0 ;  /* 0x02980000030095a7 */ /* 0x000e64000802007f */
[----:B-1----:R-:W-:Y:S05]  /*19140*/  @!P1 BRA `(.L_x_954) ;  /* 0xfffffffc00ec9947 */ /* 0x002fea000383ffff */
[----:B------:R-:W-:Y:S05]  /*19150*/  BRA `(.L_x_1131) ;  /* 0xfffffe8800f87947 */ /* 0x000fea000383ffff */
.L_x_958:
[----:B-1----:R1:W2:Y:S02]  /*19160*/  SYNCS.PHASECHK.TRANS64.TRYWAIT P1, [R3+URZ+0x29830], R0 ;  /* 0x02983000030075a7 */ /* 0x0022a4000802017f */
[----:B--2---:R-:W-:Y:S05]  /*19170*/  @!P1 NANOSLEEP.SYNCS 0x989680 ;  /* 0x009896800000995d */ /* 0x004fea0003900000 */
[----:B------:R-:W2:Y:S02]  /*19180*/  @!P1 SYNCS.PHASECHK.TRANS64 P1, [R3+URZ+0x29830], R0 ;  /* 0x02983000030095a7 */ /* 0x000ea4000802007f */
[----:B--2---:R-:W-:Y:S05]  /*19190*/  @!P1 BRA `(.L_x_958) ;  /* 0xfffffffc00f09947 */ /* 0x004fea000383ffff */
[----:B------:R-:W-:Y:S05]  /*191a0*/  BRA `(.L_x_957) ;  /* 0xfffffe8c001c7947 */ /* 0x000fea000383ffff */
.L_x_974:
[----:B-1----:R-:W-:-:S04]  /*191b0*/  IMAD.U32 R7, RZ, RZ, UR6 ;  /* 0x00000006ff077e24 */ /* 0x002fc8000f8e00ff */
[----:B------:R1:W2:Y:S03]  /*191c0*/  SYNCS.PHASECHK.TRANS64.TRYWAIT P1, [R7+URZ+0x29830], R6 ;  /* 0x02983006070075a7 */ /* 0x0002a6000802017f */
[----:B--2---:R-:W-:Y:S05]  /*191d0*/  @!P1 NANOSLEEP.SYNCS 0x989680 ;  /* 0x009896800000995d */ /* 0x004fea0003900000 */
[----:B------:R-:W2:Y:S02]  /*191e0*/  @!P1 SYNCS.PHASECHK.TRANS64 P1, [R7+URZ+0x29830], R6 ;  /* 0x02983006070095a7 */ /* 0x000ea4000802007f */
[----:B--2---:R-:W-:Y:S05]  /*191f0*/  @!P1 BRA `(.L_x_974) ;  /* 0xfffffffc00ec9947 */ /* 0x004fea000383ffff */
[----:B------:R-:W-:Y:S05]  /*19200*/  BRA `(.L_x_971) ;  /* 0xfffffed000087947 */ /* 0x000fea000383ffff */
.L_x_978:
[----:B-1----:R-:W-:-:S04]  /*19210*/  IMAD.U32 R7, RZ, RZ, UR6 ;  /* 0x00000006ff077e24 */ /* 0x002fc8000f8e00ff */
[----:B------:R1:W2:Y:S03]  /*19220*/  SYNCS.PHASECHK.TRANS64.TRYWAIT P1, [R7+URZ+0x29850], R6 ;  /* 0x02985006070075a7 */ /* 0x0002a6000802017f */
[----:B--2---:R-:W-:Y:S05]  /*19230*/  @!P1 NANOSLEEP.SYNCS 0x989680 ;  /* 0x009896800000995d */ /* 0x004fea0003900000 */
[----:B------:R-:W2:Y:S02]  /*19240*/  @!P1 SYNCS.PHASECHK.TRANS64 P1, [R7+URZ+0x29850], R6 ;  /* 0x02985006070095a7 */ /* 0x000ea4000802007f */
[----:B--2---:R-:W-:Y:S05]  /*19250*/  @!P1 BRA `(.L_x_978) ;  /* 0xfffffffc00ec9947 */ /* 0x004fea000383ffff */
[----:B------:R-:W-:Y:S05]  /*19260*/  BRA `(.L_x_975) ;  /* 0xfffffedc00047947 */ /* 0x000fea000383ffff */
.L_x_996:
[----:B-1----:R-:W-:-:S04]  /*19270*/  IMAD.U32 R11, RZ, RZ, UR6 ;  /* 0x00000006ff0b7e24 */ /* 0x002fc8000f8e00ff */
[----:B------:R1:W2:Y:S03]  /*19280*/  SYNCS.PHASECHK.TRANS64.TRYWAIT P1, [R11+URZ+0x29830], R0 ;  /* 0x029830000b0075a7 */ /* 0x0002a6000802017f */
[----:B--2---:R-:W-:Y:S05]  /*19290*/  @!P1 NANOSLEEP.SYNCS 0x989680 ;  /* 0x009896800000995d */ /* 0x004fea0003900000 */
[----:B------:R-:W2:Y:S02]  /*192a0*/  @!P1 SYNCS.PHASECHK.TRANS64 P1, [R11+URZ+0x29830], R0 ;  /* 0x029830000b0095a7 */ /* 0x000ea4000802007f */
[----:B--2---:R-:W-:Y:S05]  /*192b0*/  @!P1 BRA `(.L_x_996) ;  /* 0xfffffffc00ec9947 */ /* 0x004fea000383ffff */
[----:B------:R-:W-:Y:S05]  /*192c0*/  BRA `(.L_x_993) ;  /* 0xffffff1800547947 */ /* 0x000fea000383ffff */
.L_x_1000:
[----:B-1----:R-:W-:-:S04]  /*192d0*/  IMAD.U32 R11, RZ, RZ, UR6 ;  /* 0x00000006ff0b7e24 */ /* 0x002fc8000f8e00ff */
[----:B------:R1:W2:Y:S03]  /*192e0*/  SYNCS.PHASECHK.TRANS64.TRYWAIT P1, [R11+URZ+0x29850], R0 ;  /* 0x029850000b0075a7 */ /* 0x0002a6000802017f */
[----:B--2---:R-:W-:Y:S05]  /*192f0*/  @!P1 NANOSLEEP.SYNCS 0x989680 ;  /* 0x009896800000995d */ /* 0x004fea0003900000 */
[----:B------:R-:W2:Y:S02]  /*19300*/  @!P1 SYNCS.PHASECHK.TRANS64 P1, [R11+URZ+0x29850], R0 ;  /* 0x029850000b0095a7 */ /* 0x000ea4000802007f */
[----:B--2---:R-:W-:Y:S05]  /*19310*/  @!P1 BRA `(.L_x_1000) ;  /* 0xfffffffc00ec9947 */ /* 0x004fea000383ffff */
[----:B------:R-:W-:Y:S05]  /*19320*/  BRA `(.L_x_997) ;  /* 0xffffff24005c7947 */ /* 0x000fea000383ffff */
.L_x_1007:
[----:B-1----:R-:W-:-:S04]  /*19330*/  IMAD.U32 R9, RZ, RZ, UR6 ;  /* 0x00000006ff097e24 */ /* 0x002fc8000f8e00ff */
[----:B------:R1:W2:Y:S03]  /*19340*/  SYNCS.PHASECHK.TRANS64.TRYWAIT P1, [R9+URZ+0x29830], R0 ;  /* 0x02983000090075a7 */ /* 0x0002a6000802017f */
[----:B--2---:R-:W-:Y:S05]  /*19350*/  @!P1 NANOSLEEP.SYNCS 0x989680 ;  /* 0x009896800000995d */ /* 0x004fea0003900000 */
[----:B------:R-:W2:Y:S02]  /*19360*/  @!P1 SYNCS.PHASECHK.TRANS64 P1, [R9+URZ+0x29830], R0 ;  /* 0x02983000090095a7 */ /* 0x000ea4000802007f */
[----:B--2---:R-:W-:Y:S05]  /*19370*/  @!P1 BRA `(.L_x_1007) ;  /* 0xfffffffc00ec9947 */ /* 0x004fea000383ffff */
[----:B------:R-:W-:Y:S05]  /*19380*/  BRA `(.L_x_1004) ;  /* 0xffffff4400787947 */ /* 0x000fea000383ffff */
.L_x_1011:
[----:B-1----:R-:W-:-:S04]  /*19390*/  IMAD.U32 R9, RZ, RZ, UR6 ;  /* 0x00000006ff097e24 */ /* 0x002fc8000f8e00ff */
[----:B------:R1:W2:Y:S03]  /*193a0*/  SYNCS.PHASECHK.TRANS64.TRYWAIT P1, [R9+URZ+0x29850], R0 ;  /* 0x02985000090075a7 */ /* 0x0002a6000802017f */
[----:B--2---:R-:W-:Y:S05]  /*193b0*/  @!P1 NANOSLEEP.SYNCS 0x989680 ;  /* 0x009896800000995d */ /* 0x004fea0003900000 */
[----:B------:R-:W2:Y:S02]  /*193c0*/  @!P1 SYNCS.PHASECHK.TRANS64 P1, [R9+URZ+0x29850], R0 ;  /* 0x02985000090095a7 */ /* 0x000ea4000802007f */
[----:B--2---:R-:W-:Y:S05]  /*193d0*/  @!P1 BRA `(.L_x_1011) ;  /* 0xfffffffc00ec9947 */ /* 0x004fea000383ffff */
[----:B------:R-:W-:Y:S05]  /*193e0*/  BRA `(.L_x_1008) ;  /* 0xffffff5000807947 */ /* 0x000fea000383ffff */
.L_x_1025:
[----:B-1----:R-:W-:-:S04]  /*193f0*/  IMAD.U32 R6, RZ, RZ, UR9 ;  /* 0x00000009ff067e24 */ /* 0x002fc8000f8e00ff */
[----:B------:R1:W2:Y:S03]  /*19400*/  SYNCS.PHASECHK.TRANS64.TRYWAIT P1, [R6+URZ+0x29850], R3 ;  /* 0x02985003060075a7 */ /* 0x0002a6000802017f */
[----:B--2---:R-:W-:Y:S05]  /*19410*/  @!P1 NANOSLEEP.SYNCS 0x989680 ;  /* 0x009896800000995d */ /* 0x004fea0003900000 */
[----:B------:R-:W2:Y:S02]  /*19420*/  @!P1 SYNCS.PHASECHK.TRANS64 P1, [R6+URZ+0x29850], R3 ;  /* 0x02985003060095a7 */ /* 0x000ea4000802007f */
[----:B--2---:R-:W-:Y:S05]  /*19430*/  @!P1 BRA `(.L_x_1025) ;  /* 0xfffffffc00ec9947 */ /* 0x004fea000383ffff */
[----:B------:R-:W-:Y:S05]  /*19440*/  BRA `(.L_x_1024) ;  /* 0xffffff8800f47947 */ /* 0x000fea000383ffff */
.L_x_1065:
[----:B------:R-:W-:Y:S02]  /*19450*/  IMAD.MOV.U32 R13, RZ, RZ, R0 ;  /* 0x000000ffff0d7224 */ /* 0x000fe400078e0000 */
[----:B------:R-:W-:Y:S02]  /*19460*/  IMAD.MOV.U32 R12, RZ, RZ, RZ ;  /* 0x000000ffff0c7224 */ /* 0x000fe400078e00ff */
[----:B------:R-:W-:Y:S02]  /*19470*/  IMAD.MOV.U32 R11, RZ, RZ, 0x1f ;  /* 0x0000001fff0b7424 */ /* 0x000fe400078e00ff */
[----:B------:R-:W-:-:S07]  /*19480*/  IMAD.MOV.U32 R15, RZ, RZ, -0x1 ;  /* 0xffffffffff0f7424 */ /* 0x000fce00078e00ff */
[----:B-1----:R-:W-:Y:S05]  /*19490*/  WARPSYNC.COLLECTIVE R15, `(.L_x_1132) ;  /* 0x000000000f087348 */ /* 0x002fea0003c00000 */
[----:B------:R0:W2:Y:S02]  /*194a0*/  SHFL.IDX P6, R14, R13, R12, R11 ;  /* 0x0000000c0d0e7389 */ /* 0x0000a400000c000b */
[----:B012---:R-:W-:Y:S01]  /*194b0*/  ENDCOLLECTIVE ;  /* 0x000000000000791b */ /* 0x007fe20003800000 */
.L_x_1132:
[----:B------:R-:W-:Y:S05]  /*194c0*/  BRA `(.L_x_1133) ;  /* 0xffffffcc00707947 */ /* 0x000fea000383ffff */
.L_x_1067:
[----:B------:R-:W-:Y:S01]  /*194d0*/  BSSY B0, `(.L_x_1134) ;  /* 0x0000006000007945 */ /* 0x000fe20003800000 */
[----:B------:R-:W-:-:S07]  /*194e0*/  IMAD.MOV.U32 R15, RZ, RZ, -0x1 ;  /* 0xffffffffff0f7424 */ /* 0x000fce00078e00ff */
[----:B-1----:R-:W-:Y:S05]  /*194f0*/  WARPSYNC.COLLECTIVE R15, `(.L_x_1135) ;  /* 0x000000000f0c7348 */ /* 0x002fea0003c00000 */
[----:B------:R-:W-:Y:S02]  /*19500*/  ELECT P6, UR62, PT ;  /* 0x00000000003e782f */ /* 0x000fe400038c0000 */
[----:B------:R-:W-:Y:S01]  /*19510*/  MOV R14, UR62 ;  /* 0x0000003e000e7c02 */ /* 0x000fe20008000f00 */
[----:B-1----:R-:W-:Y:S10]  /*19520*/  ENDCOLLECTIVE ;  /* 0x000000000000791b */ /* 0x002ff40003800000 */
.L_x_1135:
[----:B------:R-:W-:Y:S05]  /*19530*/  BSYNC B0 ;  /* 0x0000000000007941 */ /* 0x000fea0003800000 */
.L_x_1134:
[----:B------:R-:W-:Y:S05]  /*19540*/  BRA `(.L_x_1136) ;  /* 0xffffffcc00807947 */ /* 0x000fea000383ffff */
.L_x_1069:
[----:B0-----:R0:W2:Y:S02]  /*19550*/  SYNCS.PHASECHK.TRANS64.TRYWAIT P1, [R2+URZ+0x29880], R3 ;  /* 0x02988003020075a7 */ /* 0x0010a4000802017f */
[----:B--2---:R-:W-:Y:S05]  /*19560*/  @!P1 NANOSLEEP.SYNCS 0x989680 ;  /* 0x009896800000995d */ /* 0x004fea0003900000 */
[----:B------:R-:W2:Y:S02]  /*19570*/  @!P1 SYNCS.PHASECHK.TRANS64 P1, [R2+URZ+0x29880], R3 ;  /* 0x02988003020095a7 */ /* 0x000ea4000802007f */
[----:B--2---:R-:W-:Y:S05]  /*19580*/  @!P1 BRA `(.L_x_1069) ;  /* 0xfffffffc00f09947 */ /* 0x004fea000383ffff */
[----:B------:R-:W-:Y:S05]  /*19590*/  BRA `(.L_x_1137) ;  /* 0xffffffcc00dc7947 */ /* 0x000fea000383ffff */
.L_x_1071:
[----:B--2---:R2:W3:Y:S02]  /*195a0*/  SYNCS.PHASECHK.TRANS64.TRYWAIT P1, [R2+URZ+0x29840], R3 ;  /* 0x02984003020075a7 */ /* 0x0044e4000802017f */
[----:B---3--:R-:W-:Y:S05]  /*195b0*/  @!P1 NANOSLEEP.SYNCS 0x989680 ;  /* 0x009896800000995d */ /* 0x008fea0003900000 */
[----:B------:R-:W3:Y:S02]  /*195c0*/  @!P1 SYNCS.PHASECHK.TRANS64 P1, [R2+URZ+0x29840], R3 ;  /* 0x02984003020095a7 */ /* 0x000ee4000802007f */
[----:B---3--:R-:W-:Y:S05]  /*195d0*/  @!P1 BRA `(.L_x_1071) ;  /* 0xfffffffc00f09947 */ /* 0x008fea000383ffff */
[----:B------:R-:W-:Y:S05]  /*195e0*/  BRA `(.L_x_1138) ;  /* 0xffffffd000287947 */ /* 0x000fea000383ffff */
.L_x_1075:
[----:B------:R-:W-:Y:S02]  /*195f0*/  IMAD.MOV.U32 R13, RZ, RZ, R3 ;  /* 0x000000ffff0d7224 */ /* 0x000fe400078e0003 */
[----:B------:R-:W-:Y:S02]  /*19600*/  IMAD.MOV.U32 R12, RZ, RZ, RZ ;  /* 0x000000ffff0c7224 */ /* 0x000fe400078e00ff */
[----:B------:R-:W-:Y:S02]  /*19610*/  IMAD.MOV.U32 R11, RZ, RZ, 0x1c1f ;  /* 0x00001c1fff0b7424 */ /* 0x000fe400078e00ff */
[----:B------:R-:W-:Y:S02]  /*19620*/  IMAD.MOV.U32 R15, RZ, RZ, -0x1 ;  /* 0xffffffffff0f7424 */ /* 0x000fe400078e00ff */
[----:B------:R-:W-:-:S07]  /*19630*/  VIADD R0, R10, UR42 ;  /* 0x0000002a0a007c36 */ /* 0x000fce0008000000 */
[----:B-----5:R-:W-:Y:S05]  /*19640*/  WARPSYNC.COLLECTIVE R15, `(.L_x_1139) ;  /* 0x000000000f087348 */ /* 0x020fea0003c00000 */
[----:B------:R0:W1:Y:S02]  /*19650*/  SHFL.IDX P6, R14, R13, R12, R11 ;  /* 0x0000000c0d0e7389 */ /* 0x00006400000c000b */
[----:B01---5:R-:W-:Y:S01]  /*19660*/  ENDCOLLECTIVE ;  /* 0x000000000000791b */ /* 0x023fe20003800000 */
.L_x_1139:
[----:B------:R-:W-:Y:S02]  /*19670*/  IMAD.MOV.U32 R13, RZ, RZ, R4 ;  /* 0x000000ffff0d7224 */ /* 0x000fe400078e0004 */
[----:B------:R-:W-:-:S07]  /*19680*/  IMAD.MOV.U32 R5, RZ, RZ, R14 ;  /* 0x000000ffff057224 */ /* 0x000fce00078e000e */
[----:B------:R-:W-:Y:S05]  /*19690*/  WARPSYNC.COLLECTIVE R15, `(.L_x_1140) ;  /* 0x000000000f087348 */ /* 0x000fea0003c00000 */
[----:B------:R0:W1:Y:S02]  /*196a0*/  SHFL.IDX P6, R14, R13, R12, R11 ;  /* 0x0000000c0d0e7389 */ /* 0x00006400000c000b */
[----:B01----:R-:W-:Y:S01]  /*196b0*/  ENDCOLLECTIVE ;  /* 0x000000000000791b */ /* 0x003fe20003800000 */
.L_x_1140:
        /* <DEDUP_REMOVED lines=9> */
.L_x_1141:
        /* <DEDUP_REMOVED lines=16> */
.L_x_1142:
[----:B------:R-:W-:Y:S02]  /*19850*/  IMAD.MOV.U32 R13, RZ, RZ, R3 ;  /* 0x000000ffff0d7224 */ /* 0x000fe400078e0003 */
[----:B------:R-:W-:Y:S02]  /*19860*/  IMAD.MOV.U32 R12, RZ, RZ, 0x2 ;  /* 0x00000002ff0c7424 */ /* 0x000fe400078e00ff */
[----:B------:R-:W-:-:S07]  /*19870*/  IMAD.MOV.U32 R6, RZ, RZ, R14 ;  /* 0x000000ffff067224 */ /* 0x000fce00078e000e */
[----:B------:R-:W-:Y:S05]  /*19880*/  WARPSYNC.COLLECTIVE R15, `(.L_x_1143) ;  /* 0x000000000f087348 */ /* 0x000fea0003c00000 */
[----:B------:R0:W1:Y:S02]  /*19890*/  SHFL.IDX P6, R14, R13, R12, R11 ;  /* 0x0000000c0d0e7389 */ /* 0x00006400000c000b */
[----:B01----:R-:W-:Y:S01]  /*198a0*/  ENDCOLLECTIVE ;  /* 0x000000000000791b */ /* 0x003fe20003800000 */
.L_x_1143:
        /* <DEDUP_REMOVED lines=16> */
.L_x_1144:
[----:B------:R-:W-:Y:S02]  /*199b0*/  IMAD.MOV.U32 R13, RZ, RZ, R3 ;  /* 0x000000ffff0d7224 */ /* 0x000fe400078e0003 */
[----:B------:R-:W-:Y:S02]  /*199c0*/  IMAD.MOV.U32 R12, RZ, RZ, 0x3 ;  /* 0x00000003ff0c7424 */ /* 0x000fe400078e00ff */
[----:B------:R-:W-:-:S07]  /*199d0*/  IMAD.MOV.U32 R6, RZ, RZ, R14 ;  /* 0x000000ffff067224 */ /* 0x000fce00078e000e */
[----:B------:R-:W-:Y:S05]  /*199e0*/  WARPSYNC.COLLECTIVE R15, `(.L_x_1145) ;  /* 0x000000000f087348 */ /* 0x000fea0003c00000 */
[----:B------:R0:W1:Y:S02]  /*199f0*/  SHFL.IDX P6, R14, R13, R12, R11 ;  /* 0x0000000c0d0e7389 */ /* 0x00006400000c000b */
[----:B01----:R-:W-:Y:S01]  /*19a00*/  ENDCOLLECTIVE ;  /* 0x000000000000791b */ /* 0x003fe20003800000 */
.L_x_1145:
        /* <DEDUP_REMOVED lines=14> */
.L_x_1146:
[----:B------:R-:W-:Y:S01]  /*19af0*/  IMAD.MOV.U32 R4, RZ, RZ, R14 ;  /* 0x000000ffff047224 */ /* 0x000fe200078e000e */
[----:B------:R-:W-:Y:S06]  /*19b00*/  BRA `(.L_x_1147) ;  /* 0xffffffd400687947 */ /* 0x000fec000383ffff */
.L_x_1080:
[----:B-1----:R1:W2:Y:S02]  /*19b10*/  SYNCS.PHASECHK.TRANS64.TRYWAIT P0, [R17+URZ+0x29820], R0 ;  /* 0x02982000110075a7 */ /* 0x0022a4000800017f */
[----:B--2---:R-:W-:Y:S05]  /*19b20*/  @!P0 NANOSLEEP.SYNCS 0x989680 ;  /* 0x009896800000895d */ /* 0x004fea0003900000 */
[----:B------:R-:W2:Y:S02]  /*19b30*/  @!P0 SYNCS.PHASECHK.TRANS64 P0, [R17+URZ+0x29820], R0 ;  /* 0x02982000110085a7 */ /* 0x000ea4000800007f */
[----:B--2---:R-:W-:Y:S05]  /*19b40*/  @!P0 BRA `(.L_x_1080) ;  /* 0xfffffffc00f08947 */ /* 0x004fea000383ffff */
[----:B------:R-:W-:Y:S05]  /*19b50*/  BRA `(.L_x_1148) ;  /* 0xffffffd400d87947 */ /* 0x000fea000383ffff */
.L_x_1086:
[----:B0-----:R0:W1:Y:S02]  /*19b60*/  SYNCS.PHASECHK.TRANS64.TRYWAIT P0, [R4+URZ+0x29880], R5 ;  /* 0x02988005040075a7 */ /* 0x001064000800017f */
[----:B-1----:R-:W-:Y:S05]  /*19b70*/  @!P0 NANOSLEEP.SYNCS 0x989680 ;  /* 0x009896800000895d */ /* 0x002fea0003900000 */
[----:B------:R-:W1:Y:S02]  /*19b80*/  @!P0 SYNCS.PHASECHK.TRANS64 P0, [R4+URZ+0x29880], R5 ;  /* 0x02988005040085a7 */ /* 0x000e64000800007f */
[----:B-1----:R-:W-:Y:S05]  /*19b90*/  @!P0 BRA `(.L_x_1086) ;  /* 0xfffffffc00f08947 */ /* 0x002fea000383ffff */
[----:B------:R-:W-:Y:S05]  /*19ba0*/  BRA `(.L_x_1149) ;  /* 0xffffffd8008c7947 */ /* 0x000fea000383ffff */
.L_x_1091:
[----:B-1----:R1:W3:Y:S02]  /*19bb0*/  SYNCS.PHASECHK.TRANS64.TRYWAIT P0, [R4+URZ+0x29840], R5 ;  /* 0x02984005040075a7 */ /* 0x0022e4000800017f */
[----:B---3--:R-:W-:Y:S05]  /*19bc0*/  @!P0 NANOSLEEP.SYNCS 0x989680 ;  /* 0x009896800000895d */ /* 0x008fea0003900000 */
[----:B------:R-:W3:Y:S02]  /*19bd0*/  @!P0 SYNCS.PHASECHK.TRANS64 P0, [R4+URZ+0x29840], R5 ;  /* 0x02984005040085a7 */ /* 0x000ee4000800007f */
[----:B---3--:R-:W-:Y:S05]  /*19be0*/  @!P0 BRA `(.L_x_1091) ;  /* 0xfffffffc00f08947 */ /* 0x008fea000383ffff */
[----:B------:R-:W-:Y:S05]  /*19bf0*/  BRA `(.L_x_1150) ;  /* 0xffffffdc00047947 */ /* 0x000fea000383ffff */
.L_x_1099:
[----:B-1----:R1:W3:Y:S02]  /*19c00*/  SYNCS.PHASECHK.TRANS64.TRYWAIT P1, [R19+URZ+0x29870], R4 ;  /* 0x02987004130075a7 */ /* 0x0022e4000802017f */
[----:B---3--:R-:W-:Y:S05]  /*19c10*/  @!P1 NANOSLEEP.SYNCS 0x989680 ;  /* 0x009896800000995d */ /* 0x008fea0003900000 */
[----:B------:R-:W3:Y:S02]  /*19c20*/  @!P1 SYNCS.PHASECHK.TRANS64 P1, [R19+URZ+0x29870], R4 ;  /* 0x02987004130095a7 */ /* 0x000ee4000802007f */
[----:B---3--:R-:W-:Y:S05]  /*19c30*/  @!P1 BRA `(.L_x_1099) ;  /* 0xfffffffc00f09947 */ /* 0x008fea000383ffff */
[----:B------:R-:W-:Y:S05]  /*19c40*/  BRA `(.L_x_1151) ;  /* 0xffffffe0001c7947 */ /* 0x000fea000383ffff */
.L_x_1101:
[----:B---3--:R3:W4:Y:S02]  /*19c50*/  SYNCS.PHASECHK.TRANS64.TRYWAIT P1, [R19+URZ+0x29860], R3 ;  /* 0x02986003130075a7 */ /* 0x008724000802017f */
[----:B----4-:R-:W-:Y:S05]  /*19c60*/  @!P1 NANOSLEEP.SYNCS 0x989680 ;  /* 0x009896800000995d */ /* 0x010fea0003900000 */
[----:B------:R-:W4:Y:S02]  /*19c70*/  @!P1 SYNCS.PHASECHK.TRANS64 P1, [R19+URZ+0x29860], R3 ;  /* 0x02986003130095a7 */ /* 0x000f24000802007f */
[----:B----4-:R-:W-:Y:S05]  /*19c80*/  @!P1 BRA `(.L_x_1101) ;  /* 0xfffffffc00f09947 */ /* 0x010fea000383ffff */
[----:B------:R-:W-:Y:S05]  /*19c90*/  BRA `(.L_x_1152) ;  /* 0xffffffe000247947 */ /* 0x000fea000383ffff */
.L_x_1108:
[----:B0-----:R0:W1:Y:S02]  /*19ca0*/  SYNCS.PHASECHK.TRANS64.TRYWAIT P1, [R16+URZ+0x29870], R3 ;  /* 0x02987003100075a7 */ /* 0x001064000802017f */
[----:B-1----:R-:W-:Y:S05]  /*19cb0*/  @!P1 NANOSLEEP.SYNCS 0x989680 ;  /* 0x009896800000995d */ /* 0x002fea0003900000 */
[----:B------:R-:W1:Y:S02]  /*19cc0*/  @!P1 SYNCS.PHASECHK.TRANS64 P1, [R16+URZ+0x29870], R3 ;  /* 0x02987003100095a7 */ /* 0x000e64000802007f */
[----:B-1----:R-:W-:Y:S05]  /*19cd0*/  @!P1 BRA `(.L_x_1108) ;  /* 0xfffffffc00f09947 */ /* 0x002fea000383ffff */
[----:B------:R-:W-:Y:S05]  /*19ce0*/  BRA `(.L_x_1153) ;  /* 0xffffffe800047947 */ /* 0x000fea000383ffff */
.L_x_1110:
[----:B0-----:R0:W1:Y:S02]  /*19cf0*/  SYNCS.PHASECHK.TRANS64.TRYWAIT P1, [R16+URZ+0x29860], R3 ;  /* 0x02986003100075a7 */ /* 0x001064000802017f */
[----:B-1----:R-:W-:Y:S05]  /*19d00*/  @!P1 NANOSLEEP.SYNCS 0x989680 ;  /* 0x009896800000995d */ /* 0x002fea0003900000 */
[----:B------:R-:W1:Y:S02]  /*19d10*/  @!P1 SYNCS.PHASECHK.TRANS64 P1, [R16+URZ+0x29860], R3 ;  /* 0x02986003100095a7 */ /* 0x000e64000802007f */
[----:B-1----:R-:W-:Y:S05]  /*19d20*/  @!P1 BRA `(.L_x_1110) ;  /* 0xfffffffc00f09947 */ /* 0x002fea000383ffff */
[----:B------:R-:W-:Y:S05]  /*19d30*/  BRA `(.L_x_1154) ;  /* 0xffffffe8000c7947 */ /* 0x000fea000383ffff */
.L_x_1116:
[----:B0-----:R0:W1:Y:S02]  /*19d40*/  SYNCS.PHASECHK.TRANS64.TRYWAIT P0, [R3+URZ+0x29820], R0 ;  /* 0x02982000030075a7 */ /* 0x001064000800017f */
[----:B-1----:R-:W-:Y:S05]  /*19d50*/  @!P0 NANOSLEEP.SYNCS 0x989680 ;  /* 0x009896800000895d */ /* 0x002fea0003900000 */
[----:B------:R-:W1:Y:S02]  /*19d60*/  @!P0 SYNCS.PHASECHK.TRANS64 P0, [R3+URZ+0x29820], R0 ;  /* 0x02982000030085a7 */ /* 0x000e64000800007f */
[----:B-1----:R-:W-:Y:S05]  /*19d70*/  @!P0 BRA `(.L_x_1116) ;  /* 0xfffffffc00f08947 */ /* 0x002fea000383ffff */
[----:B------:R-:W-:Y:S05]  /*19d80*/  BRA `(.L_x_1155) ;  /* 0xfffffff000047947 */ /* 0x000fea000383ffff */
.L_x_1117:
        /* <DEDUP_REMOVED lines=11> */
.L_x_1157:
[----:B------:R-:W-:Y:S05]  /*19e40*/  BSYNC B0 ;  /* 0x0000000000007941 */ /* 0x000fea0003800000 */
.L_x_1156:
[----:B------:R-:W-:Y:S05]  /*19e50*/  BRA `(.L_x_1158) ;  /* 0xffffffec00ec7947 */ /* 0x000fea000383ffff */
.L_x_1120:
[----:B------:R-:W-:Y:S01]  /*19e60*/  BSSY B1, `(.L_x_1159) ;  /* 0x0000006000017945 */ /* 0x000fe20003800000 */
[----:B------:R-:W-:-:S07]  /*19e70*/  IMAD.MOV.U32 R15, RZ, RZ, -0x1 ;  /* 0xffffffffff0f7424 */ /* 0x000fce00078e00ff */
[----:B0-2---:R-:W-:Y:S05]  /*19e80*/  WARPSYNC.COLLECTIVE R15, `(.L_x_1160) ;  /* 0x000000000f0c7348 */ /* 0x005fea0003c00000 */
[----:B------:R-:W-:Y:S02]  /*19e90*/  ELECT P6, UR62, PT ;  /* 0x00000000003e782f */ /* 0x000fe400038c0000 */
[----:B------:R-:W-:Y:S01]  /*19ea0*/  MOV R14, UR62 ;  /* 0x0000003e000e7c02 */ /* 0x000fe20008000f00 */
[----:B0-2---:R-:W-:Y:S10]  /*19eb0*/  ENDCOLLECTIVE ;  /* 0x000000000000791b */ /* 0x005ff40003800000 */
.L_x_1160:
[----:B------:R-:W-:Y:S05]  /*19ec0*/  BSYNC B1 ;  /* 0x0000000000017941 */ /* 0x000fea0003800000 */
.L_x_1159:
[----:B------:R-:W-:Y:S05]  /*19ed0*/  BRA `(.L_x_1161) ;  /* 0xffffffec00e47947 */ /* 0x000fea000383ffff */
.L_x_1122:
[----:B0-----:R0:W1:Y:S02]  /*19ee0*/  SYNCS.PHASECHK.TRANS64.TRYWAIT P1, [R7+URZ], R4 ;  /* 0x00000004070075a7 */ /* 0x001064000802017f */
[----:B-1----:R-:W-:Y:S05]  /*19ef0*/  @!P1 NANOSLEEP.SYNCS 0x989680 ;  /* 0x009896800000995d */ /* 0x002fea0003900000 */
[----:B------:R-:W1:Y:S02]  /*19f00*/  @!P1 SYNCS.PHASECHK.TRANS64 P1, [R7+URZ], R4 ;  /* 0x00000004070095a7 */ /* 0x000e64000802007f */
[----:B-1----:R-:W-:Y:S05]  /*19f10*/  @!P1 BRA `(.L_x_1122) ;  /* 0xfffffffc00f09947 */ /* 0x002fea000383ffff */
[----:B------:R-:W-:Y:S05]  /*19f20*/  BRA `(.L_x_1162) ;  /* 0xfffffff0001c7947 */ /* 0x000fea000383ffff */
.L_x_1123:
[----:B-1----:R1:W3:Y:S02]  /*19f30*/  SYNCS.PHASECHK.TRANS64.TRYWAIT P1, [R5+URZ], R0 ;  /* 0x00000000050075a7 */ /* 0x0022e4000802017f */
[----:B---3--:R-:W-:Y:S05]  /*19f40*/  @!P1 NANOSLEEP.SYNCS 0x989680 ;  /* 0x009896800000995d */ /* 0x008fea0003900000 */
[----:B------:R-:W3:Y:S02]  /*19f50*/  @!P1 SYNCS.PHASECHK.TRANS64 P1, [R5+URZ], R0 ;  /* 0x00000000050095a7 */ /* 0x000ee4000802007f */
[----:B---3--:R-:W-:Y:S05]  /*19f60*/  @!P1 BRA `(.L_x_1123) ;  /* 0xfffffffc00f09947 */ /* 0x008fea000383ffff */
[----:B------:R-:W-:Y:S05]  /*19f70*/  BRA `(.L_x_1163) ;  /* 0xfffffff000107947 */ /* 0x000fea000383ffff */
.L_x_1125:
[----:B-1----:R1:W3:Y:S02]  /*19f80*/  SYNCS.PHASECHK.TRANS64.TRYWAIT P1, [R5+URZ+0x29860], R4 ;  /* 0x02986004050075a7 */ /* 0x0022e4000802017f */
[----:B---3--:R-:W-:Y:S05]  /*19f90*/  @!P1 NANOSLEEP.SYNCS 0x989680 ;  /* 0x009896800000995d */ /* 0x008fea0003900000 */
[----:B------:R-:W3:Y:S02]  /*19fa0*/  @!P1 SYNCS.PHASECHK.TRANS64 P1, [R5+URZ+0x29860], R4 ;  /* 0x02986004050095a7 */ /* 0x000ee4000802007f */
[----:B---3--:R-:W-:Y:S05]  /*19fb0*/  @!P1 BRA `(.L_x_1125) ;  /* 0xfffffffc00f09947 */ /* 0x008fea000383ffff */
[----:B------:R-:W-:Y:S05]  /*19fc0*/  BRA `(.L_x_1164) ;  /* 0xfffffff000107947 */ /* 0x000fea000383ffff */
.L_x_1127:
[----:B---3--:R3:W4:Y:S02]  /*19fd0*/  SYNCS.PHASECHK.TRANS64.TRYWAIT P1, [R3+URZ+0x29860], R0 ;  /* 0x02986000030075a7 */ /* 0x008724000802017f */
[----:B----4-:R-:W-:Y:S05]  /*19fe0*/  @!P1 NANOSLEEP.SYNCS 0x989680 ;  /* 0x009896800000995d */ /* 0x010fea0003900000 */
[----:B------:R-:W4:Y:S02]  /*19ff0*/  @!P1 SYNCS.PHASECHK.TRANS64 P1, [R3+URZ+0x29860], R0 ;  /* 0x02986000030095a7 */ /* 0x000f24000802007f */
[----:B----4-:R-:W-:Y:S05]  /*1a000*/  @!P1 BRA `(.L_x_1127) ;  /* 0xfffffffc00f09947 */ /* 0x010fea000383ffff */
[----:B------:R-:W-:Y:S05]  /*1a010*/  BRA `(.L_x_1165) ;  /* 0xfffffff000107947 */ /* 0x000fea000383ffff */
.L_x_1129:
[----:B----4-:R4:W0:Y:S02]  /*1a020*/  SYNCS.PHASECHK.TRANS64.TRYWAIT P0, [R5+URZ+0x29880], R4 ;  /* 0x02988004050075a7 */ /* 0x010824000800017f */
[----:B0-----:R-:W-:Y:S05]  /*1a030*/  @!P0 NANOSLEEP.SYNCS 0x989680 ;  /* 0x009896800000895d */ /* 0x001fea0003900000 */
[----:B------:R-:W0:Y:S02]  /*1a040*/  @!P0 SYNCS.PHASECHK.TRANS64 P0, [R5+URZ+0x29880], R4 ;  /* 0x02988004050085a7 */ /* 0x000e24000800007f */
[----:B0-----:R-:W-:Y:S05]  /*1a050*/  @!P0 BRA `(.L_x_1129) ;  /* 0xfffffffc00f08947 */ /* 0x001fea000383ffff */
[----:B------:R-:W-:Y:S05]  /*1a060*/  BRA `(.L_x_1130) ;  /* 0xfffffff0000c7947 */ /* 0x000fea000383ffff */
.L_x_1166:
        /* <DEDUP_REMOVED lines=9> */
.L_x_2853:


//--------------------- .text._ZN7cutlass13device_kernelIN5flash11enable_sm90INS1_16FlashAttnFwdSm90INS1_25CollectiveMainloopFwdSm90ILi2EN4cute5tupleIJNS5_1CILi1EEES8_S8_EEENS6_IJNS7_ILi128EEENS7_ILi160EEENS7_ILi192EEEEEELi128ENS_12float_e4m3_tEfNS_4arch4Sm90ELb0ELb1ELb0ELb1ELb0ELb0ELb0ELb1ELb1ELb1ELb0ELb0EEENS1_21CollectiveEpilogueFwdINS6_IJSA_SA_SB_EEES9_NS_10bfloat16_tESG_Li256ELb1ELb1ELb0ELb1EEENS1_36VarlenDynamicPersistentTileSchedulerILi128ELi160ELi256ELi128ELb0ELb1ELb1ELb1ELb0ELb1EEEEEEEEEvNT_6ParamsE --------------------------
	.section	.text._ZN7cutlass13device_kernelIN5flash11enable_sm90INS1_16FlashAttnFwdSm90INS1_25CollectiveMainloopFwdSm90ILi2EN4cute5tupleIJNS5_1CILi1EEES8_S8_EEENS6_IJNS7_ILi128EEENS7_ILi160EEENS7_ILi192EEEEEELi128ENS_12float_e4m3_tEfNS_4arch4Sm90ELb0ELb1ELb0ELb1ELb0ELb0ELb0ELb1ELb1ELb1ELb0ELb0EEENS1_21CollectiveEpilogueFwdINS6_IJSA_SA_SB_EEES9_NS_10bfloat16_tESG_Li256ELb1ELb1ELb0ELb1EEENS1_36VarlenDynamicPersistentTileSchedulerILi128ELi160ELi256ELi128ELb0ELb1ELb1ELb1ELb0ELb1EEEEEEEEEvNT_6ParamsE,"ax",@progbits
	.align	128
.text._ZN7cutlass13device_kernelIN5flash11enable_sm90INS1_16FlashAttnFwdSm90INS1_25CollectiveMainloopFwdSm90ILi2EN4cute5tupleIJNS5_1CILi1EEES8_S8_EEENS6_IJNS7_ILi128EEENS7_ILi160EEENS7_ILi192EEEEEELi128ENS_12float_e4m3_tEfNS_4arch4Sm90ELb0ELb1ELb0ELb1ELb0ELb0ELb0ELb1ELb1ELb1ELb0ELb0EEENS1_21CollectiveEpilogueFwdINS6_IJSA_SA_SB_EEES9_NS_10bfloat16_tESG_Li256ELb1ELb1ELb0ELb1EEENS1_36VarlenDynamicPersistentTileSchedulerILi128ELi160ELi256ELi128ELb0ELb1ELb1ELb1ELb0ELb1EEEEEEEEEvNT_6ParamsE:
        .type           _ZN7cutlass13device_kernelIN5flash11enable_sm90INS1_16FlashAttnFwdSm90INS1_25CollectiveMainloopFwdSm90ILi2EN4cute5tupleIJNS5_1CILi1EEES8_S8_EEENS6_IJNS7_ILi128EEENS7_ILi160EEENS7_ILi192EEEEEELi128ENS_12float_e4m3_tEfNS_4arch4Sm90ELb0ELb1ELb0ELb1ELb0ELb0ELb0ELb1ELb1ELb1ELb0ELb0EEENS1_21CollectiveEpilogueFwdINS6_IJSA_SA_SB_EEES9_NS_10bfloat16_tESG_Li256ELb1ELb1ELb0ELb1EEENS1_36VarlenDynamicPersistentTileSchedulerILi128ELi160ELi256ELi128ELb0ELb1ELb1ELb1ELb0ELb1EEEEEEEEEvNT_6ParamsE,@function
        .size           _ZN7cutlass13device_kernelIN5flash11enable_sm90INS1_16FlashAttnFwdSm90INS1_25CollectiveMainloopFwdSm90ILi2EN4cute5tupleIJNS5_1CILi1EEES8_S8_EEENS6_IJNS7_ILi128EEENS7_ILi160EEENS7_ILi192EEEEEELi128ENS_12float_e4m3_tEfNS_4arch4Sm90ELb0ELb1ELb0ELb1ELb0ELb0ELb0ELb1ELb1ELb1ELb0ELb0EEENS1_21CollectiveEpilogueFwdINS6_IJSA_SA_SB_EEES9_NS_10bfloat16_tESG_Li256ELb1ELb1ELb0ELb1EEENS1_36VarlenDynamicPersistentTileSchedulerILi128ELi160ELi256ELi128ELb0ELb1ELb1ELb1ELb0ELb1EEEEEEEEEvNT_6ParamsE,(.L_x_2854 - _ZN7cutlass13device_kernelIN5flash11enable_sm90INS1_16FlashAttnFwdSm90INS1_25CollectiveMainloopFwdSm90ILi2EN4cute5tupleIJNS5_1CILi1EEES8_S8_EEENS6_IJNS7_ILi128EEENS7_ILi160EEENS7_ILi192EEEEEELi128ENS_12float_e4m3_tEfNS_4arch4Sm90ELb0ELb1ELb0ELb1ELb0ELb0ELb0ELb1ELb1ELb1ELb0ELb0EEENS1_21CollectiveEpilogueFwdINS6_IJSA_SA_SB_EEES9_NS_10bfloat16_tESG_Li256ELb1ELb1ELb0ELb1EEENS1_36VarlenDynamicPersistentTileSchedulerILi128ELi160ELi256ELi128ELb0ELb1ELb1ELb1ELb0ELb1EEEEEEEEEvNT_6ParamsE)
        .other          _ZN7cutlass13device_kernelIN5flash11enable_sm90INS1_16FlashAttnFwdSm90INS1_25CollectiveMainloopFwdSm90ILi2EN4cute5tupleIJNS5_1CILi1EEES8_S8_EEENS6_IJNS7_ILi128EEENS7_ILi160EEENS7_ILi192EEEEEELi128ENS_12float_e4m3_tEfNS_4arch4Sm90ELb0ELb1ELb0ELb1ELb0ELb0ELb0ELb1ELb1ELb1ELb0ELb0EEENS1_21CollectiveEpilogueFwdINS6_IJSA_SA_SB_EEES9_NS_10bfloat16_tESG_Li256ELb1ELb1ELb0ELb1EEENS1_36VarlenDynamicPersistentTileSchedulerILi128ELi160ELi256ELi128ELb0ELb1ELb1ELb1ELb0ELb1EEEEEEEEEvNT_6ParamsE,@"STO_CUDA_ENTRY STV_DEFAULT"
_ZN7cutlass13device_kernelIN5flash11enable_sm90INS1_16FlashAttnFwdSm90INS1_25CollectiveMainloopFwdSm90ILi2EN4cute5tupleIJNS5_1CILi1EEES8_S8_EEENS6_IJNS7_ILi128EEENS7_ILi160EEENS7_ILi192EEEEEELi128ENS_12float_e4m3_tEfNS_4arch4Sm90ELb0ELb1ELb0ELb1ELb0ELb0ELb0ELb1ELb1ELb1ELb0ELb0EEENS1_21CollectiveEpilogueFwdINS6_IJSA_SA_SB_EEES9_NS_10bfloat16_tESG_Li256ELb1ELb1ELb0ELb1EEENS1_36VarlenDynamicPersistentTileSchedulerILi128ELi160ELi256ELi128ELb0ELb1ELb1ELb1ELb0ELb1EEEEEEEEEvNT_6ParamsE:
        /* <DEDUP_REMOVED lines=18> */
.L_x_1168:
[----:B------:R-:W-:Y:S05]  /*0120*/  BSYNC B0 ;  /* 0x0000000000007941 */ /* 0x000fea0003800000 */
.L_x_1167:
        /* <DEDUP_REMOVED lines=41> */
.L_x_1169:
        /* <DEDUP_REMOVED lines=22> */
.L_x_1170:
        /* <DEDUP_REMOVED lines=18> */
.L_x_1171:
        /* <DEDUP_REMOVED lines=22> */
.L_x_1172:
        /* <DEDUP_REMOVED lines=22> */
.L_x_1173:
[----:B------:R-:W-:Y:S01]  /*0900*/  PLOP3.LUT P0, PT, PT, PT, UP0, 0x80, 0x0 ;  /* 0x000000000000781c */ /* 0x000fe20003f0f008 */
[----:B------:R-:W-:Y:S01]  /*0910*/  UMOV UR38, 0x1 ;  /* 0x0000000100267882 */ /* 0x000fe20000000000 */
[----:B------:R-:W-:Y:S01]  /*0920*/  NOP ;  /* 0x0000000000007918 */ /* 0x000fe20000000000 */
[----:B------:R-:W-:Y:S01]  /*0930*/  USEL UR38, UR38, 0x2, !UP0 ;  /* 0x0000000226267887 */ /* 0x000fe2000c000000 */
[----:B------:R-:W-:Y:S01]  /*0940*/  ULDC.64 UR52, c[0x0][0x208] ;  /* 0x0000820000347ab9 */ /* 0x000fe20000000a00 */
[----:B012-4-:R-:W-:Y:S08]  /*0950*/  BAR.SYNC.DEFER_BLOCKING 0x0 ;  /* 0x0000000000007b1d */ /* 0x017ff00000010000 */
[----:B------:R-:W-:Y:S05]  /*0960*/  @!P0 BRA `(.L_x_1174) ;  /* 0x0000014800788947 */ /* 0x000fea0003800000 */
.L_x_1175:
        /* <DEDUP_REMOVED lines=20> */
[----:B------:R-:W-:Y:S01]  /*0ab0*/  ULOP3.LUT UR47, UR38, 0x1, URZ, 0xfc, !UPT ;  /* 0x00000001262f7892 */ /* 0x000fe2000f8efc3f */
[----:B------:R-:W-:Y:S01]  /*0ac0*/  R2UR UR49, R10 ;  /* 0x000000000a3172ca */ /* 0x000fe200000e0000 */
[----:B------:R-:W-:Y:S01]  /*0ad0*/  UMOV UR46, URZ ;  /* 0x0000003f002e7c82 */ /* 0x000fe20008000000 */
[----:B------:R-:W-:Y:S01]  /*0ae0*/  SHF.R.S32.HI R3, RZ, 0x1f, R196 ;  /* 0x0000001fff037819 */ /* 0x000fe200000114c4 */
[----:B------:R-:W-:Y:S01]  /*0af0*/  UMOV UR45, URZ ;  /* 0x0000003f002d7c82 */ /* 0x000fe20008000000 */
[----:B------:R-:W-:Y:S01]  /*0b00*/  R2UR UR48, R11 ;  /* 0x000000000b3072ca */ /* 0x000fe200000e0000 */
[----:B------:R-:W-:Y:S01]  /*0b10*/  UMOV UR51, URZ ;  /* 0x0000003f00337c82 */ /* 0x000fe20008000000 */
[CC--:B------:R-:W-:Y:S02]  /*0b20*/  LEA.HI R0, R3.reuse, R196.reuse, RZ, 0x7 ;  /* 0x000000c403007211 */ /* 0x0c0fe400078f38ff */
[----:B------:R-:W-:-:S02]  /*0b30*/  LEA.HI R4, R3, R196, RZ, 0x5 ;  /* 0x000000c403047211 */ /* 0x000fc400078f28ff */
[----:B------:R-:W-:Y:S02]  /*0b40*/  LOP3.LUT R5, R0, 0xffffff80, RZ, 0xc0, !PT ;  /* 0xffffff8000057812 */ /* 0x000fe400078ec0ff */
[CC--:B------:R-:W-:Y:S01]  /*0b50*/  LEA.HI R2, R3.reuse, R196.reuse, RZ, 0x4 ;  /* 0x000000c403027211 */ /* 0x0c0fe200078f20ff */
[----:B------:R-:W-:Y:S01]  /*0b60*/  IMAD.SHL.U32 R4, R4, 0x20, RZ ;  /* 0x0000002004047824 */ /* 0x000fe200078e00ff */
[----:B------:R-:W-:Y:S01]  /*0b70*/  LEA.HI R10, R3, R196, RZ, 0x2 ;  /* 0x000000c4030a7211 */ /* 0x000fe200078f10ff */
[----:B------:R-:W-:Y:S01]  /*0b80*/  IMAD.IADD R190, R196, 0x1, -R5 ;  /* 0x00000001c4be7824 */ /* 0x000fe200078e0a05 */
[----:B------:R-:W-:Y:S02]  /*0b90*/  LOP3.LUT R5, R2, 0x3fffff0, RZ, 0xc0, !PT ;  /* 0x03fffff002057812 */ /* 0x000fe400078ec0ff */
[----:B------:R-:W-:Y:S02]  /*0ba0*/  LOP3.LUT R4, R4, 0xfffffc00, RZ, 0xc0, !PT ;  /* 0xfffffc0004047812 */ /* 0x000fe400078ec0ff */
[----:B------:R-:W-:Y:S01]  /*0bb0*/  SHF.R.S32.HI R9, RZ, 0x1f, R190 ;  /* 0x0000001fff097819 */ /* 0x000fe200000114be */
[----:B------:R-:W-:Y:S01]  /*0bc0*/  IMAD.IADD R5, R196, 0x1, -R5 ;  /* 0x00000001c4057824 */ /* 0x000fe200078e0a05 */
[----:B------:R-:W-:-:S02]  /*0bd0*/  SHF.R.S32.HI R7, RZ, 0x4, R2 ;  /* 0x00000004ff077819 */ /* 0x000fc40000011402 */
[----:B------:R-:W-:Y:S01]  /*0be0*/  LEA.HI R6, R9, R190, RZ, 0x2 ;  /* 0x000000be09067211 */ /* 0x000fe200078f10ff */
[----:B------:R-:W-:Y:S01]  /*0bf0*/  IMAD R193, R5, 0x40, R4 ;  /* 0x0000004005c17824 */ /* 0x000fe200078e0204 */
[----:B------:R-:W-:Y:S02]  /*0c00*/  LOP3.LUT R5, R10, 0xfffffffc, RZ, 0xc0, !PT ;  /* 0xfffffffc0a057812 */ /* 0x000fe400078ec0ff */
[--C-:B------:R-:W-:Y:S02]  /*0c10*/  SHF.R.S32.HI R8, RZ, 0x2, R6.reuse ;  /* 0x00000002ff087819 */ /* 0x100fe40000011406 */
[----:B------:R-:W-:Y:S01]  /*0c20*/  SHF.R.S32.HI R11, RZ, 0x1f, R6 ;  /* 0x0000001fff0b7819 */ /* 0x000fe20000011406 */
[----:B------:R-:W-:Y:S01]  /*0c30*/  IMAD.IADD R4, R196, 0x1, -R5 ;  /* 0x00000001c4047824 */ /* 0x000fe200078e0a05 */
[----:B------:R-:W-:Y:S02]  /*0c40*/  LEA.HI R2, R2, R7, RZ, 0x1 ;  /* 0x0000000702027211 */ /* 0x000fe400078f08ff */
[----:B------:R-:W-:-:S02]  /*0c50*/  LEA.HI R3, R3, R196, RZ, 0x3 ;  /* 0x000000c403037211 */ /* 0x000fc400078f18ff */
[----:B------:R-:W-:Y:S02]  /*0c60*/  LEA.HI R11, R11, R8, RZ, 0x3 ;  /* 0x000000080b0b7211 */ /* 0x000fe400078f18ff */
[----:B------:R-:W-:Y:S02]  /*0c70*/  SHF.R.S32.HI R191, RZ, 0x7, R0 ;  /* 0x00000007ffbf7819 */ /* 0x000fe40000011400 */
[----:B------:R-:W-:Y:S02]  /*0c80*/  LOP3.LUT R2, R2, 0x1ffffffe, RZ, 0xc0, !PT ;  /* 0x1ffffffe02027812 */ /* 0x000fe400078ec0ff */
[----:B------:R-:W-:Y:S02]  /*0c90*/  LOP3.LUT R5, R3, 0xfffffff8, RZ, 0xc0, !PT ;  /* 0xfffffff803057812 */ /* 0x000fe400078ec0ff */
[----:B------:R-:W-:Y:S01]  /*0ca0*/  LOP3.LUT R11, R11, 0xfffffff8, RZ, 0xc0, !PT ;  /* 0xfffffff80b0b7812 */ /* 0x000fe200078ec0ff */
[----:B------:R-:W-:Y:S01]  /*0cb0*/  IMAD.IADD R2, R7, 0x1, -R2 ;  /* 0x0000000107027824 */ /* 0x000fe200078e0a02 */
[----:B------:R-:W-:Y:S01]  /*0cc0*/  LEA.HI R9, R9, R190, RZ, 0x5 ;  /* 0x000000be09097211 */ /* 0x000fe200078f28ff */
[----:B------:R-:W-:Y:S01]  /*0cd0*/  IMAD.IADD R188, R196, 0x1, -R5 ;  /* 0x00000001c4bc7824 */ /* 0x000fe200078e0a05 */
[----:B------:R-:W-:Y:S01]  /*0ce0*/  LEA.HI R0, R0, R191, RZ, 0x1 ;  /* 0x000000bf00007211 */ /* 0x000fe200078f08ff */
[----:B------:R-:W-:Y:S01]  /*0cf0*/  IMAD.IADD R8, R8, 0x1, -R11 ;  /* 0x0000000108087824 */ /* 0x000fe200078e0a0b */
[----:B------:R-:W-:Y:S01]  /*0d00*/  SHF.R.S32.HI R9, RZ, 0x5, R9 ;  /* 0x00000005ff097819 */ /* 0x000fe20000011409 */
[----:B------:R-:W-:Y:S01]  /*0d10*/  IMAD.SHL.U32 R22, R188, 0x8, RZ ;  /* 0x00000008bc167824 */ /* 0x000fe200078e00ff */
[----:B------:R-:W-:Y:S01]  /*0d20*/  LEA.HI R7, R4, R4, RZ, 0x1 ;  /* 0x0000000404077211 */ /* 0x000fe200078f08ff */
[----:B------:R-:W-:Y:S01]  /*0d30*/  IMAD R193, R2, 0x8, R193 ;  /* 0x0000000802c17824 */ /* 0x000fe200078e02c1 */
[----:B------:R-:W-:Y:S01]  /*0d40*/  LOP3.LUT R0, R0, 0x3fffffe, RZ, 0xc0, !PT ;  /* 0x03fffffe00007812 */ /* 0x000fe200078ec0ff */
[----:B------:R-:W-:Y:S01]  /*0d50*/  IMAD R9, R9, 0x10, R8 ;  /* 0x0000001009097824 */ /* 0x000fe200078e0208 */
[----:B------:R-:W-:Y:S01]  /*0d60*/  LOP3.LUT R7, R7, 0x1ffffffe, RZ, 0xc0, !PT ;  /* 0x1ffffffe07077812 */ /* 0x000fe200078ec0ff */
[----:B------:R-:W-:Y:S01]  /*0d70*/  VIADD R23, R22, 0x40 ;  /* 0x0000004016177836 */ /* 0x000fe20000000000 */
        /* <DEDUP_REMOVED lines=9> */
.L_x_1279:
[----:B------:R-:W-:Y:S01]  /*0e10*/  ULDC.64 UR6, c[0x0][0xa28] ;  /* 0x00028a0000067ab9 */ /* 0x000fe20000000a00 */
[----:B-1--4-:R-:W-:Y:S01]  /*0e20*/  IMAD.MOV.U32 R7, RZ, RZ, RZ ;  /* 0x000000ffff077224 */ /* 0x012fe200078e00ff */
[----:B------:R-:W-:-:S04]  /*0e30*/  UISETP.NE.U32.AND UP0, UPT, UR6, URZ, UPT ;  /* 0x0000003f0600728c */ /* 0x000fc8000bf05070 */
[----:B------:R-:W-:-:S03]  /*0e40*/  UISETP.NE.AND.EX UP0, UPT, UR7, URZ, UPT, UP0 ;  /* 0x0000003f0700728c */ /* 0x000fc6000bf05300 */
[----:B------:R-:W-:Y:S02]  /*0e50*/  ULDC.64 UR6, c[0x0][0xa18] ;  /* 0x0002860000067ab9 */ /* 0x000fe40000000a00 */
[----:B------:R-:W-:Y:S01]  /*0e60*/  UISETP.NE.U32.AND UP1, UPT, UR6, URZ, UPT ;  /* 0x0000003f0600728c */ /* 0x000fe2000bf25070 */
[----:B------:R-:W-:-:S03]  /*0e70*/  PLOP3.LUT P0, PT, PT, PT, UP0, 0x80, 0x0 ;  /* 0x000000000000781c */ /* 0x000fc60003f0f008 */
[----:B------:R-:W-:-:S03]  /*0e80*/  UISETP.NE.AND.EX UP1, UPT, UR7, URZ, UPT, UP1 ;  /* 0x0000003f0700728c */ /* 0x000fc6000bf25310 */
[----:B------:R-:W-:Y:S02]  /*0e90*/  @UP0 ULDC.64 UR6, c[0x0][0xa28] ;  /* 0x00028a0000060ab9 */ /* 0x000fe40000000a00 */
[----:B------:R-:W-:Y:S01]  /*0ea0*/  @UP0 UIMAD.WIDE UR6, UR48, 0x4, UR6 ;  /* 0x00000004300608a5 */ /* 0x000fe2000f8e0206 */
[----:B------:R-:W-:-:S05]  /*0eb0*/  PLOP3.LUT P2, PT, PT, PT, UP1, 0x80, 0x0 ;  /* 0x000000000000781c */ /* 0x000fca0003f4f018 */
[----:B------:R-:W-:Y:S01]  /*0ec0*/  @UP1 ULDC.64 UR8, c[0x0][0xa18] ;  /* 0x0002860000081ab9 */ /* 0x000fe20000000a00 */
[----:B0-23--:R-:W-:Y:S02]  /*0ed0*/  IMAD.U32 R2, RZ, RZ, UR6 ;  /* 0x00000006ff027e24 */ /* 0x00dfe4000f8e00ff */
[----:B------:R-:W-:Y:S01]  /*0ee0*/  IMAD.U32 R3, RZ, RZ, UR7 ;  /* 0x00000007ff037e24 */ /* 0x000fe2000f8e00ff */
[----:B------:R-:W-:Y:S01]  /*0ef0*/  @UP1 UIMAD.WIDE UR6, UR48, 0x4, UR8 ;  /* 0x00000004300618a5 */ /* 0x000fe2000f8e0208 */
[----:B------:R-:W-:Y:S02]  /*0f00*/  ULDC UR4, c[0x0][0x288] ;  /* 0x0000a20000047ab9 */ /* 0x000fe40000000800 */
[----:B------:R-:W-:Y:S01]  /*0f10*/  IMAD.U32 R17, RZ, RZ, UR4 ;  /* 0x00000004ff117e24 */ /* 0x000fe2000f8e00ff */
[----:B-----5:R0:W5:Y:S02]  /*0f20*/  @P0 LDG.E R7, desc[UR52][R2.64] ;  /* 0x0000003402070981 */ /* 0x020164000c1e1900 */
[----:B------:R-:W-:Y:S01]  /*0f30*/  IMAD.U32 R4, RZ, RZ, UR6 ;  /* 0x00000006ff047e24 */ /* 0x000fe2000f8e00ff */
[----:B------:R-:W-:Y:S01]  /*0f40*/  ULDC UR4, c[0x0][0x424] ;  /* 0x0001090000047ab9 */ /* 0x000fe20000000800 */
[----:B------:R-:W-:Y:S01]  /*0f50*/  IMAD.U32 R5, RZ, RZ, UR7 ;  /* 0x00000007ff057e24 */ /* 0x000fe2000f8e00ff */
[----:B------:R-:W-:-:S04]  /*0f60*/  ULDC.64 UR6, c[0x0][0x418] ;  /* 0x0001060000067ab9 */ /* 0x000fc80000000a00 */
[----:B------:R0:W5:Y:S01]  /*0f70*/  @P2 LDG.E R17, desc[UR52][R4.64] ;  /* 0x0000003404112981 */ /* 0x000162000c1e1900 */
[----:B------:R-:W-:-:S04]  /*0f80*/  UISETP.NE.U32.AND UP0, UPT, UR6, URZ, UPT ;  /* 0x0000003f0600728c */ /* 0x000fc8000bf05070 */
[----:B------:R-:W-:-:S03]  /*0f90*/  UISETP.NE.AND.EX UP0, UPT, UR7, URZ, UPT, UP0 ;  /* 0x0000003f0700728c */ /* 0x000fc6000bf05300 */
[----:B------:R-:W-:Y:S01]  /*0fa0*/  ULDC.64 UR6, c[0x0][0xa20] ;  /* 0x0002880000067ab9 */ /* 0x000fe20000000a00 */
[----:B------:R-:W-:Y:S01]  /*0fb0*/  USEL UR4, UR4, 0x1, UP0 ;  /* 0x0000000104047887 */ /* 0x000fe20008000000 */
[----:B------:R-:W-:Y:S01]  /*0fc0*/  ISETP.NE.U32.AND P1, PT, RZ, UR6, PT ;  /* 0x00000006ff007c0c */ /* 0x000fe2000bf25070 */
[----:B------:R-:W-:Y:S02]  /*0fd0*/  ULDC UR6, c[0x0][0x2f0] ;  /* 0x0000bc0000067ab9 */ /* 0x000fe40000000800 */
[----:B------:R-:W-:Y:S01]  /*0fe0*/  UIMAD UR4, UR4, UR6, URZ ;  /* 0x00000006040472a4 */ /* 0x000fe2000f8e023f */
[----:B------:R-:W-:Y:S01]  /*0ff0*/  ISETP.NE.AND.EX P1, PT, RZ, UR7, PT, P1 ;  /* 0x00000007ff007c0c */ /* 0x000fe2000bf25310 */
[----:B0-----:R-:W-:-:S12]  /*1000*/  @P2 BRA `(.L_x_1176) ;  /* 0x00000000002c2947 */ /* 0x001fd80003800000 */
        /* <DEDUP_REMOVED lines=8> */
[----:B-----5:R-:W2:Y:S04]  /*1090*/  LDG.E R17, desc[UR52][R2.64] ;  /* 0x0000003402117981 */ /* 0x020ea8000c1e1900 */
[----:B------:R-:W2:Y:S02]  /*10a0*/  LDG.E R0, desc[UR52][R2.64+0x4] ;  /* 0x0000043402007981 */ /* 0x000ea4000c1e1900 */
[----:B--2---:R-:W-:-:S07]  /*10b0*/  IMAD.IADD R17, R0, 0x1, -R17 ;  /* 0x0000000100117824 */ /* 0x004fce00078e0a11 */
.L_x_1176:
[----:B------:R-:W-:Y:S01]  /*10c0*/  IMAD.U32 R16, RZ, RZ, UR4 ;  /* 0x00000004ff107e24 */ /* 0x000fe2000f8e00ff */
[----:B------:R-:W-:Y:S01]  /*10d0*/  UMOV UR43, UR49 ;  /* 0x00000031002b7c82 */ /* 0x000fe20008000000 */
[----:B------:R-:W-:Y:S01]  /*10e0*/  UMOV UR42, UR48 ;  /* 0x00000030002a7c82 */ /* 0x000fe20008000000 */
[----:B------:R-:W-:Y:S05]  /*10f0*/  @!P1 BRA `(.L_x_1177) ;  /* 0x0000000000189947 */ /* 0x000fea0003800000 */
[----:B------:R-:W-:Y:S02]  /*1100*/  ULDC.64 UR6, c[0x0][0xa20] ;  /* 0x0002880000067ab9 */ /* 0x000fe40000000a00 */
[----:B------:R-:W-:-:S06]  /*1110*/  UIMAD.WIDE UR6, UR48, 0x4, UR6 ;  /* 0x00000004300678a5 */ /* 0x000fcc000f8e0206 */
[----:B------:R-:W-:Y:S02]  /*1120*/  IMAD.U32 R2, RZ, RZ, UR6 ;  /* 0x00000006ff027e24 */ /* 0x000fe4000f8e00ff */
[----:B------:R-:W-:-:S05]  /*1130*/  IMAD.U32 R3, RZ, RZ, UR7 ;  /* 0x00000007ff037e24 */ /* 0x000fca000f8e00ff */
[----:B------:R0:W5:Y:S01]  /*1140*/  LDG.E R16, desc[UR52][R2.64] ;  /* 0x0000003402107981 */ /* 0x000162000c1e1900 */
[----:B------:R-:W-:Y:S05]  /*1150*/  BRA `(.L_x_1178) ;  /* 0x00000000002c7947 */ /* 0x000fea0003800000 */
.L_x_1177:
        /* <DEDUP_REMOVED lines=9> */
[----:B------:R-:W2:Y:S02]  /*11f0*/  LDG.E R5, desc[UR52][R2.64+0x4] ;  /* 0x0000043402057981 */ /* 0x000ea4000c1e1900 */
[----:B--2---:R-:W-:-:S07]  /*1200*/  IMAD.IADD R16, R5, 0x1, -R16 ;  /* 0x0000000105107824 */ /* 0x004fce00078e0a10 */
.L_x_1178:
[----:B------:R-:W-:Y:S01]  /*1210*/  ULDC.64 UR8, c[0x0][0x990] ;  /* 0x0002640000087ab9 */ /* 0x000fe20000000a00 */
[----:B------:R-:W-:Y:S01]  /*1220*/  ULDC.64 UR6, c[0x0][0x998] ;  /* 0x0002660000067ab9 */ /* 0x000fe20000000a00 */
[----:B------:R-:W-:Y:S01]  /*1230*/  UISETP.NE.U32.AND UP0, UPT, UR8, URZ, UPT ;  /* 0x0000003f0800728c */ /* 0x000fe2000bf05070 */
[----:B------:R-:W-:Y:S01]  /*1240*/  IMAD.MOV.U32 R9, RZ, RZ, 0x3f800000 ;  /* 0x3f800000ff097424 */ /* 0x000fe200078e00ff */
[----:B------:R-:W-:Y:S01]  /*1250*/  UISETP.NE.U32.AND UP1, UPT, UR6, URZ, UPT ;  /* 0x0000003f0600728c */ /* 0x000fe2000bf25070 */
[----:B------:R-:W-:Y:S01]  /*1260*/  IMAD.MOV.U32 R0, RZ, RZ, 0x3f800000 ;  /* 0x3f800000ff007424 */ /* 0x000fe200078e00ff */
[----:B------:R-:W-:Y:S01]  /*1270*/  UISETP.NE.AND.EX UP0, UPT, UR9, URZ, UPT, UP0 ;  /* 0x0000003f0900728c */ /* 0x000fe2000bf05300 */
[----:B------:R-:W1:Y:S01]  /*1280*/  LDC R6, c[0x0][0x448] ;  /* 0x00011200ff067b82 */ /* 0x000e620000000800 */
[----:B------:R-:W-:-:S04]  /*1290*/  UISETP.NE.AND.EX UP1, UPT, UR7, URZ, UPT, UP1 ;  /* 0x0000003f0700728c */ /* 0x000fc8000bf25310 */
[----:B------:R-:W-:Y:S02]  /*12a0*/  PLOP3.LUT P0, PT, PT, PT, UP0, 0x80, 0x0 ;  /* 0x000000000000781c */ /* 0x000fe40003f0f008 */
[----:B------:R-:W-:Y:S01]  /*12b0*/  PLOP3.LUT P1, PT, PT, PT, UP1, 0x80, 0x0 ;  /* 0x000000000000781c */ /* 0x000fe20003f2f018 */
[----:B------:R-:W2:Y:S02]  /*12c0*/  LDC.64 R12, c[0x0][0x9e0] ;  /* 0x00027800ff0c7b82 */ /* 0x000ea40000000a00 */
[----:B------:R-:W-:Y:S02]  /*12d0*/  @UP0 USHF.R.S32.HI UR4, URZ, 0x1f, UR48 ;  /* 0x0000001f3f040899 */ /* 0x000fe40008011430 */
[----:B------:R-:W-:Y:S01]  /*12e0*/  @UP1 USHF.R.S32.HI UR15, URZ, 0x1f, UR48 ;  /* 0x0000001f3f0f1899 */ /* 0x000fe20008011430 */
[----:B------:R-:W-:Y:S01]  /*12f0*/  @UP0 ULDC.64 UR12, c[0x0][0x9a8] ;  /* 0x00026a00000c0ab9 */ /* 0x000fe20000000a00 */
[----:B------:R-:W-:Y:S01]  /*1300*/  @UP1 ULDC.64 UR16, c[0x0][0x9b8] ;  /* 0x00026e0000101ab9 */ /* 0x000fe20000000a00 */
[----:B------:R-:W-:-:S02]  /*1310*/  @UP0 UIMAD UR4, UR4, UR12, URZ ;  /* 0x0000000c040402a4 */ /* 0x000fc4000f8e023f */
[----:B------:R-:W-:Y:S02]  /*1320*/  @UP1 UIMAD UR15, UR15, UR16, URZ ;  /* 0x000000100f0f12a4 */ /* 0x000fe4000f8e023f */
[----:B------:R-:W-:Y:S02]  /*1330*/  @UP0 UIMAD UR14, UR48, UR13, UR4 ;  /* 0x0000000d300e02a4 */ /* 0x000fe4000f8e0204 */
[----:B------:R-:W-:Y:S02]  /*1340*/  @UP0 UIMAD.WIDE.U32 UR10, UR48, UR12, URZ ;  /* 0x0000000c300a02a5 */ /* 0x000fe4000f8e003f */
[----:B------:R-:W-:Y:S02]  /*1350*/  @UP0 USHF.R.S32.HI UR4, URZ, 0x1f, UR49 ;  /* 0x0000001f3f040899 */ /* 0x000fe40008011431 */
[----:B------:R-:W-:Y:S02]  /*1360*/  @UP1 UIMAD.WIDE.U32 UR12, UR48, UR16, URZ ;  /* 0x00000010300c12a5 */ /* 0x000fe4000f8e003f */
[----:B------:R-:W-:-:S02]  /*1370*/  @UP1 UIMAD UR15, UR48, UR17, UR15 ;  /* 0x00000011300f12a4 */ /* 0x000fc4000f8e020f */
[----:B------:R-:W-:Y:S01]  /*1380*/  @UP1 USHF.R.S32.HI UR20, URZ, 0x1f, UR49 ;  /* 0x0000001f3f141899 */ /* 0x000fe20008011431 */
[----:B------:R-:W-:Y:S01]  /*1390*/  @UP0 ULDC.64 UR16, c[0x0][0x9b0] ;  /* 0x00026c0000100ab9 */ /* 0x000fe20000000a00 */
[----:B------:R-:W-:Y:S01]  /*13a0*/  @UP1 ULDC.64 UR18, c[0x0][0x9c0] ;  /* 0x0002700000121ab9 */ /* 0x000fe20000000a00 */
[----:B------:R-:W-:Y:S02]  /*13b0*/  @UP0 UIMAD UR4, UR4, UR16, URZ ;  /* 0x00000010040402a4 */ /* 0x000fe4000f8e023f */
[----:B------:R-:W-:Y:S02]  /*13c0*/  @UP0 UIADD3 UR11, UR11, UR14, URZ ;  /* 0x0000000e0b0b0290 */ /* 0x000fe4000fffe03f */
[----:B------:R-:W-:Y:S02]  /*13d0*/  @UP1 UIMAD UR14, UR20, UR18, URZ ;  /* 0x00000012140e12a4 */ /* 0x000fe4000f8e023f */
[----:B------:R-:W-:Y:S02]  /*13e0*/  @UP1 UIADD3 UR13, UR13, UR15, URZ ;  /* 0x0000000f0d0d1290 */ /* 0x000fe4000fffe03f */
[----:B------:R-:W-:-:S02]  /*13f0*/  @UP0 UIMAD UR4, UR49, UR17, UR4 ;  /* 0x00000011310402a4 */ /* 0x000fc4000f8e0204 */
[----:B------:R-:W-:Y:S02]  /*1400*/  @UP0 UIMAD.WIDE.U32 UR10, UR49, UR16, UR10 ;  /* 0x00000010310a02a5 */ /* 0x000fe4000f8e000a */
[----:B------:R-:W-:Y:S02]  /*1410*/  @UP1 UIMAD UR14, UR49, UR19, UR14 ;  /* 0x00000013310e12a4 */ /* 0x000fe4000f8e020e */
[----:B------:R-:W-:Y:S02]  /*1420*/  @UP1 UIMAD.WIDE.U32 UR12, UR49, UR18, UR12 ;  /* 0x00000012310c12a5 */ /* 0x000fe4000f8e000c */
[----:B------:R-:W-:Y:S02]  /*1430*/  @UP0 UIADD3 UR11, UR11, UR4, URZ ;  /* 0x000000040b0b0290 */ /* 0x000fe4000fffe03f */
[----:B------:R-:W-:Y:S02]  /*1440*/  @UP0 ULEA UR8, UP2, UR10, UR8, 0x2 ;  /* 0x000000080a080291 */ /* 0x000fe4000f84103f */
[----:B------:R-:W-:-:S02]  /*1450*/  @UP1 UIADD3 UR4, UR13, UR14, URZ ;  /* 0x0000000e0d041290 */ /* 0x000fc4000fffe03f */
[----:B------:R-:W-:Y:S02]  /*1460*/  @UP1 ULEA UR6, UP3, UR12, UR6, 0x2 ;  /* 0x000000060c061291 */ /* 0x000fe4000f86103f */
[----:B------:R-:W-:Y:S01]  /*1470*/  @UP0 ULEA.HI.X UR9, UR10, UR9, UR11, 0x2, UP2 ;  /* 0x000000090a090291 */ /* 0x000fe200090f140b */
[----:B0-----:R-:W-:Y:S01]  /*1480*/  IMAD.U32 R2, RZ, RZ, UR8 ;  /* 0x00000008ff027e24 */ /* 0x001fe2000f8e00ff */
[----:B------:R-:W-:Y:S02]  /*1490*/  @UP1 ULEA.HI.X UR7, UR12, UR7, UR4, 0x2, UP3 ;  /* 0x000000070c071291 */ /* 0x000fe400098f1404 */
[----:B------:R-:W-:Y:S02]  /*14a0*/  IMAD.U32 R4, RZ, RZ, UR6 ;  /* 0x00000006ff047e24 */ /* 0x000fe4000f8e00ff */
[----:B------:R-:W-:Y:S02]  /*14b0*/  IMAD.U32 R3, RZ, RZ, UR9 ;  /* 0x00000009ff037e24 */ /* 0x000fe4000f8e00ff */
[----:B------:R-:W-:-:S03]  /*14c0*/  IMAD.U32 R5, RZ, RZ, UR7 ;  /* 0x00000007ff057e24 */ /* 0x000fc6000f8e00ff */
[----:B------:R0:W3:Y:S04]  /*14d0*/  @P0 LDG.E R9, desc[UR52][R2.64] ;  /* 0x0000003402090981 */ /* 0x0000e8000c1e1900 */
[----:B------:R-:W3:Y:S01]  /*14e0*/  @P1 LDG.E R0, desc[UR52][R4.64] ;  /* 0x0000003404001981 */ /* 0x000ee2000c1e1900 */
[----:B-1----:R-:W-:Y:S01]  /*14f0*/  ISETP.NE.AND P1, PT, R6, 0x1, PT ;  /* 0x000000010600780c */ /* 0x002fe20003f25270 */
[----:B------:R-:W-:Y:S01]  /*1500*/  USHF.L.U32 UR36, UR5, 0x7, URZ ;  /* 0x0000000705247899 */ /* 0x000fe2000800063f */
[----:B--2---:R-:W-:Y:S01]  /*1510*/  ISETP.GE.AND P2, PT, R13, 0x1, PT ;  /* 0x000000010d00780c */ /* 0x004fe20003f46270 */
[----:B-----5:R-:W-:Y:S01]  /*1520*/  IMAD.IADD R16, R16, 0x1, -R7 ;  /* 0x0000000110107824 */ /* 0x020fe200078e0a07 */
[----:B------:R-:W-:Y:S01]  /*1530*/  ULDC UR5, c[0x0][0x988] ;  /* 0x0002620000057ab9 */ /* 0x000fe20000000800 */
[----:B------:R-:W-:-:S08]  /*1540*/  UIADD3 UR4, UR36, 0x7f, URZ ;  /* 0x0000007f24047890 */ /* 0x000fd0000fffe03f */
[----:B------:R-:W0:Y:S08]  /*1550*/  @P1 LDC R6, c[0x0][0x44c] ;  /* 0x00011300ff061b82 */ /* 0x000e300000000800 */
[----:B------:R-:W1:Y:S01]  /*1560*/  @P1 LDC R11, c[0x0][0x450] ;  /* 0x00011400ff0b1b82 */ /* 0x000e620000000800 */
[----:B0-----:R-:W-:-:S04]  /*1570*/  @P1 IMAD.HI.U32 R2, R6, UR4, RZ ;  /* 0x0000000406021c27 */ /* 0x001fc8000f8e00ff */
[----:B---3--:R-:W-:-:S04]  /*1580*/  FMUL.FTZ R0, R9, R0 ;  /* 0x0000000009007220 */ /* 0x008fc80000410000 */
[----:B------:R-:W-:Y:S01]  /*1590*/  FMUL.FTZ R3, R0, UR5 ;  /* 0x0000000500037c20 */ /* 0x000fe20008410000 */
[----:B------:R-:W-:Y:S01]  /*15a0*/  IMAD.U32 R0, RZ, RZ, UR4 ;  /* 0x00000004ff007e24 */ /* 0x000fe2000f8e00ff */
[----:B-1----:R-:W-:-:S03]  /*15b0*/  @P1 SHF.R.U32.HI R0, RZ, R11, R2 ;  /* 0x0000000bff001219 */ /* 0x002fc60000011602 */
[----:B------:R-:W-:Y:S02]  /*15c0*/  R2UR UR37, R3 ;  /* 0x00000000032572ca */ /* 0x000fe400000e0000 */
[----:B------:R-:W-:-:S05]  /*15d0*/  IADD3 R3, R16, 0x1, -R17 ;  /* 0x0000000110037810 */ /* 0x000fca0007ffe811 */
        /* <DEDUP_REMOVED lines=13> */
.L_x_1180:
[----:B------:R-:W-:-:S13]  /*16b0*/  ISETP.NE.AND P0, PT, R13, 0x1, PT ;  /* 0x000000010d00780c */ /* 0x000fda0003f05270 */
[----:B------:R-:W0:Y:S02]  /*16c0*/  @P0 LDC.64 R4, c[0x0][0x9e8] ;  /* 0x00027a00ff040b82 */ /* 0x000e240000000a00 */
[----:B0-----:R-:W-:-:S05]  /*16d0*/  @P0 IMAD.HI.U32 R4, R2, R4, RZ ;  /* 0x0000000402040227 */ /* 0x001fca00078e00ff */
[----:B------:R-:W-:-:S07]  /*16e0*/  @P0 SHF.R.U32.HI R2, RZ, R5, R4 ;  /* 0x00000005ff020219 */ /* 0x000fce0000011604 */
.L_x_1181:
[----:B------:R-:W-:-:S05]  /*16f0*/  IMAD R3, R2, R13, R13 ;  /* 0x0000000d02037224 */ /* 0x000fca00078e020d */
[----:B------:R-:W-:-:S07]  /*1700*/  VIMNMX R0, R0, R3, PT ;  /* 0x0000000300007248 */ /* 0x000fce0003fe0100 */
.L_x_1179:
[----:B------:R-:W0:Y:S01]  /*1710*/  @P1 LDC R4, c[0x0][0x44c] ;  /* 0x00011300ff041b82 */ /* 0x000e220000000800 */
[----:B------:R-:W-:Y:S01]  /*1720*/  IMAD.U32 R3, RZ, RZ, UR36 ;  /* 0x00000024ff037e24 */ /* 0x000fe2000f8e00ff */
[----:B------:R-:W-:Y:S01]  /*1730*/  ULDC UR4, c[0x0][0x9dc] ;  /* 0x0002770000047ab9 */ /* 0x000fe20000000800 */
[----:B------:R-:W-:Y:S02]  /*1740*/  VIADD R2, R0, 0x9f ;  /* 0x0000009f00027836 */ /* 0x000fe40000000000 */
[C---:B------:R-:W-:Y:S02]  /*1750*/  VIADD R0, R16.reuse, 0x9f ;  /* 0x0000009f10007836 */ /* 0x040fe40000000000 */
[----:B------:R-:W-:Y:S01]  /*1760*/  IMAD.IADD R104, R16, 0x1, -R17 ;  /* 0x0000000110687824 */ /* 0x000fe200078e0a11 */
        /* <DEDUP_REMOVED lines=23> */
.L_x_1183:
[----:B------:R-:W-:-:S13]  /*18e0*/  ISETP.NE.AND P0, PT, R13, 0x1, PT ;  /* 0x000000010d00780c */ /* 0x000fda0003f05270 */
[----:B------:R-:W0:Y:S02]  /*18f0*/  @P0 LDC.64 R2, c[0x0][0x9e8] ;  /* 0x00027a00ff020b82 */ /* 0x000e240000000a00 */
[----:B0-----:R-:W-:-:S05]  /*1900*/  @P0 IMAD.HI.U32 R0, R4, R2, RZ ;  /* 0x0000000204000227 */ /* 0x001fca00078e00ff */
[----:B------:R-:W-:-:S07]  /*1910*/  @P0 SHF.R.U32.HI R4, RZ, R3, R0 ;  /* 0x00000003ff040219 */ /* 0x000fce0000011600 */
.L_x_1184:
[----:B------:R-:W-:-:S05]  /*1920*/  IMAD R4, R4, R13, RZ ;  /* 0x0000000d04047224 */ /* 0x000fca00078e02ff */
[----:B------:R-:W-:-:S13]  /*1930*/  R2UR UR5, R4 ;  /* 0x00000000040572ca */ /* 0x000fda00000e0000 */
[----:B------:R-:W-:-:S04]  /*1940*/  UISETP.LT.AND UP0, UPT, UR4, UR5, UPT ;  /* 0x000000050400728c */ /* 0x000fc8000bf01270 */
[----:B------:R-:W-:-:S12]  /*1950*/  USEL UR4, UR4, UR5, !UP0 ;  /* 0x0000000504047287 */ /* 0x000fd8000c000000 */
.L_x_1182:
[----:B------:R-:W-:Y:S01]  /*1960*/  UIMAD.WIDE UR4, UR4, 0x66666667, URZ ;  /* 0x66666667040478a5 */ /* 0x000fe2000f8e023f */
[----:B------:R-:W-:Y:S02]  /*1970*/  PLOP3.LUT P0, PT, PT, PT, PT, 0x80, 0x0 ;  /* 0x000000000000781c */ /* 0x000fe40003f0f070 */
        /* <DEDUP_REMOVED lines=37> */
[----:B------:R-:W-:Y:S02]  /*1bd0*/  IMAD.MOV.U32 R64, RZ, RZ, RZ ;  /* 0x000000ffff407224 */ /* 0x000fe400078e00ff */
[----:B------:R-:W-:Y:S01]  /*1be0*/  IMAD.MOV.U32 R97, RZ, RZ, RZ ;  /* 0x000000ffff617224 */ /* 0x000fe200078e00ff */
        /* <DEDUP_REMOVED lines=32> */
.L_x_1186:
        /* <DEDUP_REMOVED lines=9> */
.L_x_1383:
[----:B------:R-:W-:Y:S05]  /*1e80*/  @!P0 BRA `(.L_x_1188) ;  /* 0x0000000000048947 */ /* 0x000fea0003800000 */
[----:B------:R-:W-:Y:S01]  /*1e90*/  BPT.TRAP 0x1 ;  /* 0x000000040000795c */ /* 0x000fe20000300000 */
.L_x_1188:
[----:B0-----:R-:W-:Y:S02]  /*1ea0*/  IMAD.U32 R3, RZ, RZ, UR51 ;  /* 0x00000033ff037e24 */ /* 0x001fe4000f8e00ff */
[----:B------:R-:W-:-:S03]  /*1eb0*/  IMAD.U32 R0, RZ, RZ, UR45 ;  /* 0x0000002dff007e24 */ /* 0x000fc6000f8e00ff */
[----:B------:R-:W-:Y:S02]  /*1ec0*/  LEA R3, R3, UR41, 0x3 ;  /* 0x0000002903037c11 */ /* 0x000fe4000f8e18ff */
[----:B------:R-:W-:-:S04]  /*1ed0*/  SHF.L.U32 R0, R0, 0x1f, RZ ;  /* 0x0000001f00007819 */ /* 0x000fc800000006ff */
[----:B------:R0:W1:Y:S01]  /*1ee0*/  SYNCS.PHASECHK.TRANS64.TRYWAIT P1, [R3+URZ+0x29830], R0 ;  /* 0x02983000030075a7 */ /* 0x000062000802017f */
[----:B------:R-:W-:Y:S05]  /*1ef0*/  @!P0 BRA `(.L_x_1189) ;  /* 0x0000000000048947 */ /* 0x000fea0003800000 */
[----:B------:R-:W-:Y:S01]  /*1f00*/  BPT.TRAP 0x1 ;  /* 0x000000040000795c */ /* 0x000fe20000300000 */
.L_x_1189:
[----:B------:R-:W2:Y:S02]  /*1f10*/  S2R R2, SR_TID.X ;  /* 0x0000000000027919 */ /* 0x000ea40000002100 */
[----:B--2---:R-:W-:Y:S01]  /*1f20*/  LOP3.LUT P2, RZ, R2, 0x7f, RZ, 0xc0, !PT ;  /* 0x0000007f02ff7812 */ /* 0x004fe2000784c0ff */
[----:B-1----:R-:W-:-:S12]  /*1f30*/  @P1 BRA `(.L_x_1190) ;  /* 0x0000000000081947 */ /* 0x002fd80003800000 */
[----:B------:R-:W1:Y:S02]  /*1f40*/  SYNCS.PHASECHK.TRANS64.TRYWAIT P1, [R3+URZ+0x29830], R0 ;  /* 0x02983000030075a7 */ /* 0x000e64000802017f */
[----:B-1----:R-:W-:Y:S05]  /*1f50*/  @!P1 BRA `(.L_x_1191) ;  /* 0x0000019000309947 */ /* 0x002fea0003800000 */
.L_x_1190:
        /* <DEDUP_REMOVED lines=10> */
[----:B------:R-:W-:Y:S01]  /*2000*/  UMOV UR24, UR20 ;  /* 0x0000001400187c82 */ /* 0x000fe20008000000 */
[----:B------:R-:W-:Y:S02]  /*2010*/  UMOV UR7, 0x80000020 ;  /* 0x8000002000077882 */ /* 0x000fe40000000000 */
[----:B------:R-:W-:Y:S01]  /*2020*/  ULOP3.LUT UR50, UR4, 0x10000, URZ, 0xfc, !UPT ;  /* 0x0001000004327892 */ /* 0x000fe2000f8efc3f */
        /* <DEDUP_REMOVED lines=16> */
[----:B------:R-:W-:Y:S01]  /*2130*/  UIADD3 UR10, UR28, 0x280, URZ ;  /* 0x000002801c0a7890 */ /* 0x000fe2000fffe03f */
[----:B------:R-:W-:Y:S01]  /*2140*/  IMAD.MOV.U32 R2, RZ, RZ, R0 ;  /* 0x000000ffff027224 */ /* 0x000fe200078e0000 */
        /* <DEDUP_REMOVED lines=171> */
[----:B------:R-:W0:Y:S01]  /*2c00*/  SHFL.IDX PT, R11, R2, RZ, 0x1c1f ;  /* 0x001c1fff020b7589 */ /* 0x000e2200000e0000 */
[----:B------:R-:W-:Y:S01]  /*2c10*/  @!P3 PRMT R0, RZ, 0x654, R0 ;  /* 0x00000654ff00b816 */ /* 0x000fe20000000000 */
[----:B------:R-:W-:-:S03]  /*2c20*/  IMAD R5, R105, R4, 0xa1 ;  /* 0x000000a169057424 */ /* 0x000fc600078e0204 */
[----:B------:R-:W-:Y:S01]  /*2c30*/  PLOP3.LUT P1, PT, PT, PT, UP1, 0x40, 0x0 ;  /* 0x000000000000781c */ /* 0x000fe20003f2e818 */
[----:B------:R-:W-:Y:S02]  /*2c40*/  IMAD R4, R18, -0x2, R5 ;  /* 0xfffffffe12047824 */ /* 0x000fe400078e0205 */
[----:B------:R-:W-:Y:S02]  /*2c50*/  VIADD R5, R5, 0xffffffff ;  /* 0xffffffff05057836 */ /* 0x000fe40000000000 */
[----:B------:R-:W-:Y:S01]  /*2c60*/  VIADD R9, R4, 0xffffffff ;  /* 0xffffffff04097836 */ /* 0x000fe20000000000 */
        /* <DEDUP_REMOVED lines=10> */
[----:B-1----:R-:W-:-:S04]  /*2d10*/  IMAD R0, R105, -0xa0, R16 ;  /* 0xffffff6069007824 */ /* 0x002fc800078e0210 */
[----:B------:R-:W-:Y:S01]  /*2d20*/  VIADD R3, R0, 0xa0 ;  /* 0x000000a000037836 */ /* 0x000fe20000000000 */
[----:B------:R-:W-:-:S03]  /*2d30*/  IADD3 R0, -R17, R4, R16 ;  /* 0x0000000411007210 */ /* 0x000fc60007ffe110 */
[----:B------:R-:W-:Y:S02]  /*2d40*/  IMAD R6, R18, -0x2, R3 ;  /* 0xfffffffe12067824 */ /* 0x000fe400078e0203 */
[C---:B------:R-:W-:Y:S02]  /*2d50*/  VIADD R7, R0.reuse, UR6 ;  /* 0x0000000600077c36 */ /* 0x040fe40008000000 */
[----:B------:R-:W-:-:S03]  /*2d60*/  VIADD R8, R0, UR10 ;  /* 0x0000000a00087c36 */ /* 0x000fc60008000000 */
[----:B0-----:R-:W-:Y:S01]  /*2d70*/  VIADDMNMX R0, R11, R7, R6, PT ;  /* 0x000000070b007246 */ /* 0x001fe20003800106 */
[----:B------:R-:W-:Y:S01]  /*2d80*/  IMAD.IADD R3, R8, 0x1, R11 ;  /* 0x0000000108037824 */ /* 0x000fe200078e020b */
[----:B------:R-:W-:Y:S06]  /*2d90*/  @P1 BRA `(.L_x_1192) ;  /* 0x0000000000541947 */ /* 0x000fec0003800000 */
[----:B------:R-:W-:Y:S01]  /*2da0*/  IADD3 R4, -R17, R16, R11 ;  /* 0x0000001011047210 */ /* 0x000fe20007ffe10b */
        /* <DEDUP_REMOVED lines=11> */
.L_x_1194:
[----:B------:R-:W-:-:S06]  /*2e60*/  UISETP.NE.AND UP2, UPT, UR7, 0x1, UPT ;  /* 0x000000010700788c */ /* 0x000fcc000bf45270 */
[----:B------:R-:W-:-:S05]  /*2e70*/  PLOP3.LUT P1, PT, PT, PT, UP2, 0x80, 0x0 ;  /* 0x000000000000781c */ /* 0x000fca0003f2f028 */
[----:B------:R-:W-:-:S08]  /*2e80*/  @UP2 ULDC.64 UR10, c[0x0][0x9e8] ;  /* 0x00027a00000a2ab9 */ /* 0x000fd00000000a00 */
[----:B------:R-:W-:-:S05]  /*2e90*/  @P1 IMAD.HI.U32 R10, R4, UR10, RZ ;  /* 0x0000000a040a1c27 */ /* 0x000fca000f8e00ff */
[----:B------:R-:W-:-:S07]  /*2ea0*/  @P1 SHF.R.U32.HI R4, RZ, UR11, R10 ;  /* 0x0000000bff041c19 */ /* 0x000fce000801160a */
.L_x_1195:
[----:B------:R-:W-:Y:S05]  /*2eb0*/  BSYNC B0 ;  /* 0x0000000000007941 */ /* 0x000fea0003800000 */
.L_x_1193:
[----:B------:R-:W-:-:S05]  /*2ec0*/  IMAD R4, R4, UR7, R9 ;  /* 0x0000000704047c24 */ /* 0x000fca000f8e0209 */
[----:B------:R-:W-:Y:S02]  /*2ed0*/  VIMNMX R3, R3, R4, !PT ;  /* 0x0000000403037248 */ /* 0x000fe40007fe0100 */
[----:B------:R-:W-:-:S07]  /*2ee0*/  VIADDMNMX R0, R4, UR7, R0, PT ;  /* 0x0000000704007c46 */ /* 0x000fce000b800100 */
.L_x_1192:
        /* <DEDUP_REMOVED lines=213> */
.L_x_1198:
[----:B------:R-:W-:-:S06]  /*3c40*/  UISETP.NE.AND UP2, UPT, UR7, 0x1, UPT ;  /* 0x000000010700788c */ /* 0x000fcc000bf45270 */
[----:B------:R-:W-:-:S05]  /*3c50*/  PLOP3.LUT P6, PT, PT, PT, UP2, 0x80, 0x0 ;  /* 0x000000000000781c */ /* 0x000fca0003fcf028 */
[----:B------:R-:W-:-:S08]  /*3c60*/  @UP2 ULDC.64 UR10, c[0x0][0x9e8] ;  /* 0x00027a00000a2ab9 */ /* 0x000fd00000000a00 */
[----:B------:R-:W-:Y:S01]  /*3c70*/  @P6 IMAD.HI.U32 R5, R2, UR10, RZ ;  /* 0x0000000a02056c27 */ /* 0x000fe2000f8e00ff */
[----:B------:R-:W-:-:S13]  /*3c80*/  PLOP3.LUT P6, PT, PT, PT, UP2, 0x80, 0x0 ;  /* 0x000000000000781c */ /* 0x000fda0003fcf028 */
[----:B------:R-:W-:-:S07]  /*3c90*/  @P6 SHF.R.U32.HI R2, RZ, UR11, R5 ;  /* 0x0000000bff026c19 */ /* 0x000fce0008011605 */
.L_x_1199:
[----:B------:R-:W-:Y:S05]  /*3ca0*/  BSYNC B0 ;  /* 0x0000000000007941 */ /* 0x000fea0003800000 */
.L_x_1197:
[----:B------:R-:W-:-:S05]  /*3cb0*/  IMAD R2, R2, UR7, R9 ;  /* 0x0000000702027c24 */ /* 0x000fca000f8e0209 */
[----:B------:R-:W-:Y:S02]  /*3cc0*/  VIMNMX R3, R3, R2, !PT ;  /* 0x0000000203037248 */ /* 0x000fe40007fe0100 */
[----:B------:R-:W-:-:S07]  /*3cd0*/  VIADDMNMX R0, R2, UR7, R0, PT ;  /* 0x0000000702007c46 */ /* 0x000fce000b800100 */
.L_x_1196:
        /* <DEDUP_REMOVED lines=67> */
[----:B------:R-:W-:Y:S02]  /*4110*/  ISETP.GT.AND P1, PT, R3, 0x48, !P2 ;  /* 0x000000480300780c */ /* 0x000fe40005724270 */
        /* <DEDUP_REMOVED lines=48> */
[----:B------:R-:W-:Y:S02]  /*4420*/  ISETP.LT.OR P1, PT, R0, 0x62, P1 ;  /* 0x000000620000780c */ /* 0x000fe40000f21670 */
        /* <DEDUP_REMOVED lines=69> */
[----:B------:R-:W-:Y:S02]  /*4880*/  FMNMX.FTZ R13, R90, R91, !PT ;  /* 0x0000005b5a0d7209 */ /* 0x000fe40007810000 */
[----:B------:R-:W-:Y:S02]  /*4890*/  ISETP.LT.OR P1, PT, R0, 0x81, P1 ;  /* 0x000000810000780c */ /* 0x000fe40000f21670 */
[----:B------:R-:W-:Y:S02]  /*48a0*/  FMNMX.FTZ R14, R94, R13, !PT ;  /* 0x0000000d5e0e7209 */ /* 0x000fe40007810000 */
[----:B------:R-:W-:-:S02]  /*48b0*/  FSEL R26, R26, -INF , !P1 ;  /* 0xff8000001a1a7808 */ /* 0x000fc40004800000 */
[----:B------:R-:W-:Y:S02]  /*48c0*/  FMNMX.FTZ R13, R95, R14, !PT ;  /* 0x0000000e5f0d7209 */ /* 0x000fe40007810000 */
[----:B------:R-:W-:Y:S02]  /*48d0*/  ISETP.GT.AND P1, PT, R3, 0x81, !P6 ;  /* 0x000000810300780c */ /* 0x000fe40007724270 */
[----:B------:R-:W-:Y:S02]  /*48e0*/  FMNMX.FTZ R14, R98, R13, !PT ;  /* 0x0000000d620e7209 */ /* 0x000fe40007810000 */
[----:B------:R-:W-:Y:S02]  /*48f0*/  ISETP.LT.OR P1, PT, R0, 0x82, P1 ;  /* 0x000000820000780c */ /* 0x000fe40000f21670 */
[----:B0-----:R-:W-:Y:S02]  /*4900*/  FMNMX.FTZ R5, R4, R5, !PT ;  /* 0x0000000504057209 */ /* 0x001fe40007810000 */
[----:B------:R-:W-:-:S02]  /*4910*/  FMNMX.FTZ R15, R99, R14, !PT ;  /* 0x0000000e630f7209 */ /* 0x000fc40007810000 */
[----:B------:R-:W-:Y:S01]  /*4920*/  FSEL R27, R27, -INF , !P1 ;  /* 0xff8000001b1b7808 */ /* 0x000fe20004800000 */
[----:B------:R-:W0:Y:S01]  /*4930*/  SHFL.BFLY PT, R2, R5, 0x1, 0x1f ;  /* 0x0c201f0005027f89 */ /* 0x000e2200000e0000 */
[----:B------:R-:W-:Y:S02]  /*4940*/  FMNMX.FTZ R20, R102, R15, !PT ;  /* 0x0000000f66147209 */ /* 0x000fe40007810000 */
[----:B------:R-:W-:Y:S02]  /*4950*/  ISETP.NE.AND P6, PT, R130, RZ, PT ;  /* 0x000000ff8200720c */ /* 0x000fe40003fc5270 */
[----:B------:R-:W-:Y:S02]  /*4960*/  FMNMX.FTZ R15, R103, R20, !PT ;  /* 0x00000014670f7209 */ /* 0x000fe40007810000 */
[----:B------:R-:W-:Y:S02]  /*4970*/  ISETP.NE.AND P2, PT, R131, RZ, PT ;  /* 0x000000ff8300720c */ /* 0x000fe40003f45270 */
[----:B------:R-:W-:-:S04]  /*4980*/  FMNMX.FTZ R20, R74, R15, !PT ;  /* 0x0000000f4a147209 */ /* 0x000fc80007810000 */
[----:B------:R-:W-:Y:S02]  /*4990*/  FMNMX.FTZ R21, R75, R20, !PT ;  /* 0x000000144b157209 */ /* 0x000fe40007810000 */
        /* <DEDUP_REMOVED lines=12> */
[----:B------:R0:W-:Y:S01]  /*4a60*/  MUFU.EX2 R13, R73 ;  /* 0x00000049000d7308 */ /* 0x0001e20000000800 */
[----:B------:R-:W-:-:S01]  /*4a70*/  FFMA.FTZ R20, R80, UR37, -R88 ;  /* 0x0000002550147c23 */ /* 0x000fc20008010858 */
[--C-:B------:R-:W-:Y:S01]  /*4a80*/  FFMA.FTZ R80, R61, UR37, -R88.reuse ;  /* 0x000000253d507c23 */ /* 0x100fe20008010858 */
[----:B------:R-:W-:Y:S01]  /*4a90*/  FMNMX.FTZ R72, R82, R21, !PT ;  /* 0x0000001552487209 */ /* 0x000fe20007810000 */
[--C-:B------:R-:W-:Y:S01]  /*4aa0*/  FFMA.FTZ R81, R81, UR37, -R88.reuse ;  /* 0x0000002551517c23 */ /* 0x100fe20008010858 */
[----:B------:R-:W-:Y:S01]  /*4ab0*/  ISETP.LT.OR P1, PT, R0, 0x89, P1 ;  /* 0x000000890000780c */ /* 0x000fe20000f21670 */
[--C-:B------:R-:W-:Y:S01]  /*4ac0*/  FFMA.FTZ R4, R11, UR37, -R88.reuse ;  /* 0x000000250b047c23 */ /* 0x100fe20008010858 */
[----:B------:R-:W-:-:S01]  /*4ad0*/  FFMA.FTZ R5, R89, UR37, -R88 ;  /* 0x0000002559057c23 */ /* 0x000fc20008010858 */
[----:B------:R1:W-:Y:S01]  /*4ae0*/  MUFU.EX2 R15, R77 ;  /* 0x0000004d000f7308 */ /* 0x0003e20000000800 */
[----:B0-----:R-:W-:Y:S01]  /*4af0*/  FMNMX.FTZ R73, R83, R72, !PT ;  /* 0x0000004853497209 */ /* 0x001fe20007810000 */
[--C-:B------:R-:W-:Y:S01]  /*4b00*/  FFMA.FTZ R72, R84, UR37, -R88.reuse ;  /* 0x0000002554487c23 */ /* 0x100fe20008010858 */
[----:B------:R-:W-:-:S01]  /*4b10*/  FFMA.FTZ R84, R68, UR37, -R88 ;  /* 0x0000002544547c23 */ /* 0x000fc20008010858 */
[----:B------:R-:W-:Y:S01]  /*4b20*/  FSEL R30, R30, -INF , !P1 ;  /* 0xff8000001e1e7808 */ /* 0x000fe20004800000 */
[----:B------:R-:W-:-:S01]  /*4b30*/  FFMA.FTZ R6, R92, UR37, -R88 ;  /* 0x000000255c067c23 */ /* 0x000fc20008010858 */
[----:B------:R-:W-:Y:S01]  /*4b40*/  FMNMX.FTZ R76, R86, R73, !PT ;  /* 0x00000049564c7209 */ /* 0x000fe20007810000 */
[----:B------:R-:W-:-:S01]  /*4b50*/  FFMA.FTZ R7, R93, UR37, -R88 ;  /* 0x000000255d077c23 */ /* 0x000fc20008010858 */
        /* <DEDUP_REMOVED lines=8> */
[----:B------:R-:W-:Y:S01]  /*4be0*/  MUFU.EX2 R4, R4 ;  /* 0x0000000400047308 */ /* 0x000fe20000000800 */
[----:B------:R-:W-:Y:S01]  /*4bf0*/  ISETP.LT.OR P1, PT, R0, 0x8a, P1 ;  /* 0x0000008a0000780c */ /* 0x000fe20000f21670 */
[--C-:B------:R-:W-:Y:S01]  /*4c00*/  FFMA.FTZ R10, R100, UR37, -R88.reuse ;  /* 0x00000025640a7c23 */ /* 0x100fe20008010858 */
[----:B-1----:R-:W-:Y:S01]  /*4c10*/  FMNMX.FTZ R77, R59, R76, !PT ;  /* 0x0000004c3b4d7209 */ /* 0x002fe20007810000 */
[--C-:B------:R-:W-:Y:S01]  /*4c20*/  FFMA.FTZ R11, R101, UR37, -R88.reuse ;  /* 0x00000025650b7c23 */ /* 0x100fe20008010858 */
[----:B------:R-:W-:Y:S01]  /*4c30*/  FSEL R31, R31, -INF , !P1 ;  /* 0xff8000001f1f7808 */ /* 0x000fe20004800000 */
[--C-:B------:R-:W-:Y:S01]  /*4c40*/  FFMA.FTZ R56, R56, UR37, -R88.reuse ;  /* 0x0000002538387c23 */ /* 0x100fe20008010858 */
[----:B------:R-:W-:Y:S01]  /*4c50*/  FMNMX.FTZ R76, R62, R77, !PT ;  /* 0x0000004d3e4c7209 */ /* 0x000fe20007810000 */
[----:B------:R-:W0:Y:S01]  /*4c60*/  MUFU.EX2 R5, R5 ;  /* 0x0000000500057308 */ /* 0x000e220000000800 */
[----:B------:R-:W-:Y:S01]  /*4c70*/  ISETP.LT.OR P2, PT, R0, 0x9a, P2 ;  /* 0x0000009a0000780c */ /* 0x000fe20001741670 */
        /* <DEDUP_REMOVED lines=18> */
[----:B------:R-:W-:-:S03]  /*4da0*/  FFMA.FTZ R37, R37, UR37, -R88 ;  /* 0x0000002525257c23 */ /* 0x000fc60008010858 */
[----:B------:R-:W-:Y:S01]  /*4db0*/  FMNMX.FTZ R76, R42, R77, !PT ;  /* 0x0000004d2a4c7209 */ /* 0x000fe20007810000 */
[----:B------:R-:W3:Y:S03]  /*4dc0*/  MUFU.EX2 R8, R8 ;  /* 0x0000000800087308 */ /* 0x000ee60000000800 */
[----:B------:R-:W-:-:S04]  /*4dd0*/  FMNMX.FTZ R61, R43, R76, !PT ;  /* 0x0000004c2b3d7209 */ /* 0x000fc80007810000 */
[----:B------:R-:W-:Y:S01]  /*4de0*/  FMNMX.FTZ R76, R46, R61, !PT ;  /* 0x0000003d2e4c7209 */ /* 0x000fe20007810000 */
[----:B------:R4:W-:Y:S03]  /*4df0*/  MUFU.EX2 R77, R80 ;  /* 0x00000050004d7308 */ /* 0x0009e60000000800 */
[----:B------:R-:W-:-:S04]  /*4e00*/  FMNMX.FTZ R61, R47, R76, !PT ;  /* 0x0000004c2f3d7209 */ /* 0x000fc80007810000 */
[----:B------:R-:W-:Y:S01]  /*4e10*/  FMNMX.FTZ R76, R50, R61, !PT ;  /* 0x0000003d324c7209 */ /* 0x000fe20007810000 */
[----:B------:R-:W-:Y:S01]  /*4e20*/  MUFU.EX2 R73, R85 ;  /* 0x0000005500497308 */ /* 0x000fe20000000800 */
[----:B----4-:R-:W-:-:S02]  /*4e30*/  FFMA.FTZ R80, R40, UR37, -R88 ;  /* 0x0000002528507c23 */ /* 0x010fc40008010858 */
[----:B------:R-:W-:-:S04]  /*4e40*/  FMNMX.FTZ R61, R51, R76, !PT ;  /* 0x0000004c333d7209 */ /* 0x000fc80007810000 */
[----:B------:R-:W-:Y:S01]  /*4e50*/  FMNMX.FTZ R68, R54, R61, !PT ;  /* 0x0000003d36447209 */ /* 0x000fe20007810000 */
[----:B------:R-:W4:Y:S03]  /*4e60*/  MUFU.EX2 R9, R9 ;  /* 0x0000000900097308 */ /* 0x000f260000000800 */
[----:B------:R-:W-:Y:S01]  /*4e70*/  FMNMX.FTZ R81, R55, R68, !PT ;  /* 0x0000004437517209 */ /* 0x000fe20007810000 */
[----:B------:R-:W-:-:S03]  /*4e80*/  FFMA.FTZ R68, R69, UR37, -R88 ;  /* 0x0000002545447c23 */ /* 0x000fc60008010858 */
[----:B------:R-:W-:Y:S01]  /*4e90*/  FMNMX.FTZ R76, R26, R81, !PT ;  /* 0x000000511a4c7209 */ /* 0x000fe20007810000 */
[----:B------:R-:W-:-:S01]  /*4ea0*/  FFMA.FTZ R81, R41, UR37, -R88 ;  /* 0x0000002529517c23 */ /* 0x000fc20008010858 */
[----:B------:R-:W-:Y:S01]  /*4eb0*/  FSEL R41, R39, -INF , !P2 ;  /* 0xff80000027297808 */ /* 0x000fe20005000000 */
[----:B------:R-:W-:-:S01]  /*4ec0*/  FFMA.FTZ R39, R44, UR37, -R88 ;  /* 0x000000252c277c23 */ /* 0x000fc20008010858 */
[----:B------:R-:W-:Y:S01]  /*4ed0*/  FMNMX.FTZ R3, R27, R76, !PT ;  /* 0x0000004c1b037209 */ /* 0x000fe20007810000 */
[----:B------:R-:W-:-:S01]  /*4ee0*/  FFMA.FTZ R44, R45, UR37, -R88 ;  /* 0x000000252d2c7c23 */ /* 0x000fc20008010858 */
[--C-:B------:R-:W-:Y:S01]  /*4ef0*/  FFMA.FTZ R45, R48, UR37, -R88.reuse ;  /* 0x00000025302d7c23 */ /* 0x100fe20008010858 */
[----:B------:R-:W-:-:S01]  /*4f00*/  FFMA.FTZ R48, R49, UR37, -R88 ;  /* 0x0000002531307c23 */ /* 0x000fc20008010858 */
[----:B------:R-:W-:Y:S01]  /*4f10*/  FMNMX.FTZ R40, R30, R3, !PT ;  /* 0x000000031e287209 */ /* 0x000fe20007810000 */
[----:B------:R-:W-:-:S01]  /*4f20*/  FFMA.FTZ R49, R52, UR37, -R88 ;  /* 0x0000002534317c23 */ /* 0x000fc20008010858 */
[----:B------:R-:W-:Y:S01]  /*4f30*/  FFMA.FTZ R52, R53, UR37, -R88 ;  /* 0x0000002535347c23 */ /* 0x000fe20008010858 */
[----:B------:R-:W-:Y:S01]  /*4f40*/  IMAD.U32 R53, RZ, RZ, UR37 ;  /* 0x00000025ff357e24 */ /* 0x000fe2000f8e00ff */
[----:B------:R-:W-:Y:S01]  /*4f50*/  FMNMX.FTZ R69, R31, R40, !PT ;  /* 0x000000281f457209 */ /* 0x000fe20007810000 */
[----:B------:R-:W-:Y:S01]  /*4f60*/  MUFU.EX2 R61, R84 ;  /* 0x00000054003d7308 */ /* 0x000fe20000000800 */
[----:B------:R-:W-:-:S02]  /*4f70*/  FSEL R40, R38, -INF , !P5 ;  /* 0xff80000026287808 */ /* 0x000fc40006800000 */
[----:B------:R-:W-:-:S04]  /*4f80*/  FMNMX.FTZ R76, R34, R69, !PT ;  /* 0x00000045224c7209 */ /* 0x000fc80007810000 */
[----:B------:R-:W-:Y:S01]  /*4f90*/  FMNMX.FTZ R69, R35, R76, !PT ;  /* 0x0000004c23457209 */ /* 0x000fe20007810000 */
[----:B------:R5:W-:Y:S03]  /*4fa0*/  MUFU.EX2 R38, R81 ;  /* 0x0000005100267308 */ /* 0x000be60000000800 */
[----:B------:R-:W-:-:S04]  /*4fb0*/  FMNMX.FTZ R0, R40, R69, !PT ;  /* 0x0000004528007209 */ /* 0x000fc80007810000 */
[----:B------:R-:W-:Y:S01]  /*4fc0*/  FMNMX.FTZ R0, R41, R0, !PT ;  /* 0x0000000029007209 */ /* 0x000fe20007810000 */
[----:B------:R-:W4:Y:S04]  /*4fd0*/  MUFU.EX2 R10, R10 ;  /* 0x0000000a000a7308 */ /* 0x000f280000000800 */
[----:B------:R-:W0:Y:S04]  /*4fe0*/  SHFL.BFLY PT, R69, R0, 0x2, 0x1f ;  /* 0x0c401f0000457f89 */ /* 0x000e2800000e0000 */
[----:B------:R-:W4:Y:S08]  /*4ff0*/  MUFU.EX2 R11, R11 ;  /* 0x0000000b000b7308 */ /* 0x000f300000000800 */
[----:B------:R-:W4:Y:S08]  /*5000*/  MUFU.EX2 R12, R12 ;  /* 0x0000000c000c7308 */ /* 0x000f300000000800 */
[----:B------:R3:W-:Y:S01]  /*5010*/  MUFU.EX2 R3, R80 ;  /* 0x0000005000037308 */ /* 0x0007e20000000800 */
[----:B0-----:R-:W-:-:S07]  /*5020*/  FMNMX.FTZ R69, R0, R69, !PT ;  /* 0x0000004500457209 */ /* 0x001fce0007810000 */
[----:B------:R-:W-:Y:S01]  /*5030*/  MUFU.EX2 R14, R14 ;  /* 0x0000000e000e7308 */ /* 0x000fe20000000800 */
[----:B------:R-:W0:Y:S07]  /*5040*/  SHFL.BFLY PT, R0, R69, 0x1, 0x1f ;  /* 0x0c201f0045007f89 */ /* 0x000e2e00000e0000 */
[----:B------:R-:W-:Y:S08]  /*5050*/  MUFU.EX2 R20, R20 ;  /* 0x0000001400147308 */ /* 0x000ff00000000800 */
[----:B------:R-:W-:Y:S08]  /*5060*/  MUFU.EX2 R72, R72 ;  /* 0x0000004800487308 */ /* 0x000ff00000000800 */
[----:B------:R-:W-:Y:S01]  /*5070*/  MUFU.EX2 R56, R56 ;  /* 0x0000003800387308 */ /* 0x000fe20000000800 */
[----:B0-----:R-:W-:-:S04]  /*5080*/  FMNMX.FTZ R0, R69, R0, !PT ;  /* 0x0000000045007209 */ /* 0x001fc80007810000 */
[C---:B------:R-:W-:Y:S01]  /*5090*/  FSETP.NEU.FTZ.AND P1, PT, R0.reuse, -INF , PT ;  /* 0xff8000000000780b */ /* 0x040fe20003f3d000 */
[----:B------:R-:W-:-:S02]  /*50a0*/  FFMA.FTZ R53, R0, R53, -8 ;  /* 0xc100000000357423 */ /* 0x000fc40000010035 */
[----:B------:R-:W-:Y:S03]  /*50b0*/  MUFU.EX2 R57, R57 ;  /* 0x0000003900397308 */ /* 0x000fe60000000800 */
[----:B-----5:R-:W-:Y:S02]  /*50c0*/  FSEL R81, R53, RZ, P1 ;  /* 0x000000ff35517208 */ /* 0x020fe40000800000 */
        /* <DEDUP_REMOVED lines=9> */
[----:B-1----:R-:W-:Y:S01]  /*5160*/  FADD.FTZ R82, R6, R83 ;  /* 0x0000005306527221 */ /* 0x002fe20000010000 */
[----:B------:R-:W-:Y:S01]  /*5170*/  MUFU.EX2 R53, R53 ;  /* 0x0000003500357308 */ /* 0x000fe20000000800 */
[----:B------:R-:W-:-:S01]  /*5180*/  FFMA.FTZ R95, R95, UR37, -R81 ;  /* 0x000000255f5f7c23 */ /* 0x000fc20008010851 */
[----:B------:R-:W-:Y:S01]  /*5190*/  FFMA.FTZ R69, R98, UR37, -R81 ;  /* 0x0000002562457c23 */ /* 0x000fe20008010851 */
[----:B--2---:R-:W-:-:S01]  /*51a0*/  FADD.FTZ R83, R7, R82 ;  /* 0x0000005207537221 */ /* 0x004fc20000010000 */
[--C-:B---3--:R-:W-:Y:S01]  /*51b0*/  FFMA.FTZ R80, R99, UR37, -R81.reuse ;  /* 0x0000002563507c23 */ /* 0x108fe20008010851 */
[----:B------:R-:W-:-:S01]  /*51c0*/  FFMA.FTZ R102, R102, UR37, -R81 ;  /* 0x0000002566667c23 */ /* 0x000fc20008010851 */
[----:B------:R-:W-:Y:S01]  /*51d0*/  FFMA.FTZ R103, R103, UR37, -R81 ;  /* 0x0000002567677c23 */ /* 0x000fe20008010851 */
[----:B------:R-:W-:-:S01]  /*51e0*/  FADD.FTZ R82, R8, R83 ;  /* 0x0000005308527221 */ /* 0x000fc20000010000 */
[----:B------:R-:W0:Y:S01]  /*51f0*/  MUFU.EX2 R76, R76 ;  /* 0x0000004c004c7308 */ /* 0x000e220000000800 */
[----:B------:R-:W-:-:S01]  /*5200*/  FFMA.FTZ R74, R74, UR37, -R81 ;  /* 0x000000254a4a7c23 */ /* 0x000fc20008010851 */
[----:B------:R-:W-:Y:S01]  /*5210*/  FFMA.FTZ R75, R75, UR37, -R81 ;  /* 0x000000254b4b7c23 */ /* 0x000fe20008010851 */
[----:B----4-:R-:W-:-:S01]  /*5220*/  FADD.FTZ R83, R9, R82 ;  /* 0x0000005209537221 */ /* 0x010fc20000010000 */
[--C-:B------:R-:W-:Y:S01]  /*5230*/  FFMA.FTZ R86, R86, UR37, -R81.reuse ;  /* 0x0000002556567c23 */ /* 0x100fe20008010851 */
[----:B------:R-:W-:-:S01]  /*5240*/  FFMA.FTZ R87, R87, UR37, -R81 ;  /* 0x0000002557577c23 */ /* 0x000fc20008010851 */
[----:B------:R-:W-:Y:S01]  /*5250*/  FFMA.FTZ R58, R58, UR37, -R81 ;  /* 0x000000253a3a7c23 */ /* 0x000fe20008010851 */
[----:B------:R-:W-:-:S01]  /*5260*/  FADD.FTZ R82, R10, R83 ;  /* 0x000000530a527221 */ /* 0x000fc20000010000 */
[----:B------:R-:W1:Y:S01]  /*5270*/  MUFU.EX2 R94, R94 ;  /* 0x0000005e005e7308 */ /* 0x000e620000000800 */
[----:B------:R-:W-:-:S01]  /*5280*/  FFMA.FTZ R59, R59, UR37, -R81 ;  /* 0x000000253b3b7c23 */ /* 0x000fc20008010851 */
[----:B------:R-:W-:Y:S01]  /*5290*/  FFMA.FTZ R62, R62, UR37, -R81 ;  /* 0x000000253e3e7c23 */ /* 0x000fe20008010851 */
[----:B------:R-:W-:-:S01]  /*52a0*/  FADD.FTZ R89, R11, R82 ;  /* 0x000000520b597221 */ /* 0x000fc20000010000 */
[--C-:B------:R-:W-:Y:S01]  /*52b0*/  FFMA.FTZ R63, R63, UR37, -R81.reuse ;  /* 0x000000253f3f7c23 */ /* 0x100fe20008010851 */
[----:B------:R-:W-:-:S01]  /*52c0*/  FFMA.FTZ R66, R66, UR37, -R81 ;  /* 0x0000002542427c23 */ /* 0x000fc20008010851 */
[----:B------:R-:W-:Y:S01]  /*52d0*/  FFMA.FTZ R67, R67, UR37, -R81 ;  /* 0x0000002543437c23 */ /* 0x000fe20008010851 */
[----:B------:R-:W-:-:S01]  /*52e0*/  FADD.FTZ R88, R12, R89 ;  /* 0x000000590c587221 */ /* 0x000fc20000010000 */
        /* <DEDUP_REMOVED lines=10> */
[----:B------:R-:W-:Y:S01]  /*5390*/  FADD.FTZ R83, R13, R88 ;  /* 0x000000580d537221 */ /* 0x000fe20000010000 */
[----:B------:R-:W-:Y:S01]  /*53a0*/  F2FP.SATFINITE.E4M3.F32.PACK_AB_MERGE_C R88, R7, R6, RZ ;  /* 0x000000060758723e */ /* 0x000fe200048070ff */
[--C-:B------:R-:W-:Y:S01]  /*53b0*/  FFMA.FTZ R50, R50, UR37, -R81.reuse ;  /* 0x0000002532327c23 */ /* 0x100fe20008010851 */
[----:B------:R-:W-:-:S01]  /*53c0*/  FFMA.FTZ R51, R51, UR37, -R81 ;  /* 0x0000002533337c23 */ /* 0x000fc20008010851 */
[----:B------:R-:W-:Y:S01]  /*53d0*/  FADD.FTZ R6, R14, R83 ;  /* 0x000000530e067221 */ /* 0x000fe20000010000 */
[----:B------:R-:W-:Y:S01]  /*53e0*/  F2FP.SATFINITE.E4M3.F32.PACK_AB_MERGE_C R184, R5, R4, R88 ;  /* 0x0000000405b8723e */ /* 0x000fe20004807058 */
[----:B------:R-:W1:Y:S01]  /*53f0*/  MUFU.EX2 R80, R80 ;  /* 0x0000005000507308 */ /* 0x000e620000000800 */
[----:B--2---:R-:W-:-:S01]  /*5400*/  FADD.FTZ R82, R95, R82 ;  /* 0x000000525f527221 */ /* 0x004fc20000010000 */
        /* <DEDUP_REMOVED lines=8> */
[----:B------:R-:W-:Y:S01]  /*5490*/  F2FP.SATFINITE.E4M3.F32.PACK_AB_MERGE_C R82, R11, R10, RZ ;  /* 0x0000000a0b52723e */ /* 0x000fe200048070ff */
[----:B------:R-:W-:-:S01]  /*54a0*/  FADD.FTZ R11, R15, R6 ;  /* 0x000000060f0b7221 */ /* 0x000fc20000010000 */
[--C-:B------:R-:W-:Y:S01]  /*54b0*/  FFMA.FTZ R34, R34, UR37, -R81.reuse ;  /* 0x0000002522227c23 */ /* 0x100fe20008010851 */
[----:B------:R-:W-:-:S01]  /*54c0*/  FFMA.FTZ R35, R35, UR37, -R81 ;  /* 0x0000002523237c23 */ /* 0x000fc20008010851 */
[----:B------:R-:W-:Y:S01]  /*54d0*/  FFMA.FTZ R40, R40, UR37, -R81 ;  /* 0x0000002528287c23 */ /* 0x000fe20008010851 */
[----:B------:R-:W-:-:S01]  /*54e0*/  FADD.FTZ R10, R20, R11 ;  /* 0x0000000b140a7221 */ /* 0x000fc20000010000 */
[----:B------:R-:W0:Y:S01]  /*54f0*/  MUFU.EX2 R103, R103 ;  /* 0x0000006700677308 */ /* 0x000e220000000800 */
[----:B-1----:R-:W-:-:S01]  /*5500*/  FADD.FTZ R7, R80, R7 ;  /* 0x0000000750077221 */ /* 0x002fc20000010000 */
[----:B------:R-:W-:Y:S01]  /*5510*/  FFMA.FTZ R41, R41, UR37, -R81 ;  /* 0x0000002529297c23 */ /* 0x000fe20008010851 */
[----:B------:R-:W-:-:S02]  /*5520*/  F2FP.SATFINITE.E4M3.F32.PACK_AB_MERGE_C R14, R15, R14, RZ ;  /* 0x0000000e0f0e723e */ /* 0x000fc400048070ff */
[----:B------:R-:W-:Y:S02]  /*5530*/  F2FP.SATFINITE.E4M3.F32.PACK_AB_MERGE_C R94, R95, R94, RZ ;  /* 0x0000005e5f5e723e */ /* 0x000fe400048070ff */
[----:B------:R-:W-:Y:S01]  /*5540*/  F2FP.SATFINITE.E4M3.F32.PACK_AB_MERGE_C R186, R9, R8, R82 ;  /* 0x0000000809ba723e */ /* 0x000fe20004807052 */
[----:B------:R-:W1:Y:S01]  /*5550*/  MUFU.EX2 R74, R74 ;  /* 0x0000004a004a7308 */ /* 0x000e620000000800 */
[----:B--2---:R-:W-:-:S01]  /*5560*/  FADD.FTZ R6, R102, R7 ;  /* 0x0000000766067221 */ /* 0x004fc20000010000 */
[----:B------:R-:W-:Y:S01]  /*5570*/  FADD.FTZ R7, R21, R10 ;  /* 0x0000000a15077221 */ /* 0x000fe20000010000 */
[----:B------:R-:W-:Y:S02]  /*5580*/  F2FP.SATFINITE.E4M3.F32.PACK_AB_MERGE_C R180, R13, R12, R14 ;  /* 0x0000000c0db4723e */ /* 0x000fe4000480700e */
[----:B------:R-:W-:-:S03]  /*5590*/  F2FP.SATFINITE.E4M3.F32.PACK_AB_MERGE_C R185, R76, R53, R94 ;  /* 0x000000354cb9723e */ /* 0x000fc6000480705e */
[----:B------:R-:W2:Y:S01]  /*55a0*/  MUFU.EX2 R75, R75 ;  /* 0x0000004b004b7308 */ /* 0x000ea20000000800 */
[----:B0-----:R-:W-:-:S01]  /*55b0*/  FADD.FTZ R5, R103, R6 ;  /* 0x0000000667057221 */ /* 0x001fc20000010000 */
[----:B------:R-:W-:Y:S01]  /*55c0*/  FADD.FTZ R6, R72, R7 ;  /* 0x0000000748067221 */ /* 0x000fe20000010000 */
[----:B------:R-:W-:Y:S02]  /*55d0*/  F2FP.SATFINITE.E4M3.F32.PACK_AB_MERGE_C R72, R73, R72, RZ ;  /* 0x000000484948723e */ /* 0x000fe400048070ff */
[----:B------:R-:W-:Y:S01]  /*55e0*/  F2FP.SATFINITE.E4M3.F32.PACK_AB_MERGE_C R102, R103, R102, RZ ;  /* 0x000000666766723e */ /* 0x000fe200048070ff */
[----:B------:R-:W-:-:S01]  /*55f0*/  FADD.FTZ R73, R73, R6 ;  /* 0x0000000649497221 */ /* 0x000fc20000010000 */
[----:B------:R-:W-:Y:S01]  /*5600*/  F2FP.SATFINITE.E4M3.F32.PACK_AB_MERGE_C R182, R21, R20, R72 ;  /* 0x0000001415b6723e */ /* 0x000fe20004807048 */
[----:B------:R-:W0:Y:S01]  /*5610*/  MUFU.EX2 R84, R84 ;  /* 0x0000005400547308 */ /* 0x000e220000000800 */
[----:B-1----:R-:W-:-:S01]  /*5620*/  FADD.FTZ R4, R74, R5 ;  /* 0x000000054a047221 */ /* 0x002fc20000010000 */
[----:B------:R-:W-:Y:S01]  /*5630*/  FADD.FTZ R6, R56, R73 ;  /* 0x0000004938067221 */ /* 0x000fe20000010000 */
[----:B------:R-:W-:-:S03]  /*5640*/  F2FP.SATFINITE.E4M3.F32.PACK_AB_MERGE_C R187, R80, R69, R102 ;  /* 0x0000004550bb723e */ /* 0x000fc60004807066 */
[----:B------:R-:W-:Y:S02]  /*5650*/  FADD.FTZ R7, R57, R6 ;  /* 0x0000000639077221 */ /* 0x000fe40000010000 */
        /* <DEDUP_REMOVED lines=19> */
[----:B0-----:R-:W-:Y:S01]  /*5790*/  F2FP.SATFINITE.E4M3.F32.PACK_AB_MERGE_C R6, R77, R60, RZ ;  /* 0x0000003c4d06723e */ /* 0x001fe200048070ff */
[----:B------:R-:W-:-:S03]  /*57a0*/  FADD.FTZ R60, R60, R7 ;  /* 0x000000073c3c7221 */ /* 0x000fc60000010000 */
[----:B------:R-:W-:Y:S01]  /*57b0*/  F2FP.SATFINITE.E4M3.F32.PACK_AB_MERGE_C R176, R57, R56, R6 ;  /* 0x0000003839b0723e */ /* 0x000fe20004807006 */
[----:B------:R-:W-:-:S02]  /*57c0*/  FADD.FTZ R77, R77, R60 ;  /* 0x0000003c4d4d7221 */ /* 0x000fc40000010000 */
        /* <DEDUP_REMOVED lines=14> */
[----:B------:R-:W-:Y:S01]  /*58b0*/  MUFU.EX2 R39, R39 ;  /* 0x0000002700277308 */ /* 0x000fe20000000800 */
[----:B-1----:R-:W-:Y:S01]  /*58c0*/  F2FP.SATFINITE.E4M3.F32.PACK_AB_MERGE_C R7, R68, R61, RZ ;  /* 0x0000003d4407723e */ /* 0x002fe200048070ff */
[----:B------:R-:W-:-:S03]  /*58d0*/  FADD.FTZ R61, R61, R6 ;  /* 0x000000063d3d7221 */ /* 0x000fc60000010000 */
[----:B------:R-:W-:Y:S01]  /*58e0*/  F2FP.SATFINITE.E4M3.F32.PACK_AB_MERGE_C R178, R65, R64, R7 ;  /* 0x0000004041b2723e */ /* 0x000fe20004807007 */
[----:B------:R-:W-:-:S02]  /*58f0*/  FADD.FTZ R68, R68, R61 ;  /* 0x0000003d44447221 */ /* 0x000fc40000010000 */
[----:B------:R-:W0:Y:S01]  /*5900*/  MUFU.EX2 R44, R44 ;  /* 0x0000002c002c7308 */ /* 0x000e220000000800 */
[----:B--2---:R-:W-:-:S07]  /*5910*/  FADD.FTZ R4, R66, R5 ;  /* 0x0000000542047221 */ /* 0x004fce0000010000 */
[----:B------:R-:W1:Y:S08]  /*5920*/  MUFU.EX2 R67, R67 ;  /* 0x0000004300437308 */ /* 0x000e700000000800 */
[----:B------:R-:W2:Y:S01]  /*5930*/  MUFU.EX2 R70, R70 ;  /* 0x0000004600467308 */ /* 0x000ea20000000800 */
[----:B0-----:R-:W-:-:S04]  /*5940*/  F2FP.SATFINITE.E4M3.F32.PACK_AB_MERGE_C R6, R44, R39, RZ ;  /* 0x000000272c06723e */ /* 0x001fc800048070ff */
[----:B------:R-:W-:Y:S01]  /*5950*/  F2FP.SATFINITE.E4M3.F32.PACK_AB_MERGE_C R172, R38, R3, R6 ;  /* 0x0000000326ac723e */ /* 0x000fe20004807006 */
[----:B------:R-:W-:-:S02]  /*5960*/  FADD.FTZ R3, R3, R68 ;  /* 0x0000004403037221 */ /* 0x000fc40000010000 */
        /* <DEDUP_REMOVED lines=8> */
[----:B0-----:R-:W-:-:S01]  /*59f0*/  FADD.FTZ R3, R71, R4 ;  /* 0x0000000447037221 */ /* 0x001fc20000010000 */
[----:B------:R-:W-:-:S04]  /*5a00*/  F2FP.SATFINITE.E4M3.F32.PACK_AB_MERGE_C R70, R71, R70, RZ ;  /* 0x000000464746723e */ /* 0x000fc800048070ff */
[----:B------:R-:W-:Y:S02]  /*5a10*/  F2FP.SATFINITE.E4M3.F32.PACK_AB_MERGE_C R179, R67, R66, R70 ;  /* 0x0000004243b3723e */ /* 0x000fe40004807046 */
[----:B------:R-:W0:Y:S01]  /*5a20*/  MUFU.EX2 R46, R46 ;  /* 0x0000002e002e7308 */ /* 0x000e220000000800 */
[----:B-1----:R-:W-:-:S07]  /*5a30*/  FADD.FTZ R4, R42, R3 ;  /* 0x000000032a047221 */ /* 0x002fce0000010000 */
[----:B------:R-:W-:Y:S01]  /*5a40*/  MUFU.EX2 R49, R49 ;  /* 0x0000003100317308 */ /* 0x000fe20000000800 */
[----:B--2---:R-:W-:-:S07]  /*5a50*/  FADD.FTZ R3, R43, R4 ;  /* 0x000000042b037221 */ /* 0x004fce0000010000 */
[----:B------:R-:W1:Y:S01]  /*5a60*/  MUFU.EX2 R52, R52 ;  /* 0x0000003400347308 */ /* 0x000e620000000800 */
[----:B0-----:R-:W-:-:S07]  /*5a70*/  FADD.FTZ R4, R46, R3 ;  /* 0x000000032e047221 */ /* 0x001fce0000010000 */
[----:B------:R-:W0:Y:S08]  /*5a80*/  MUFU.EX2 R47, R47 ;  /* 0x0000002f002f7308 */ /* 0x000e300000000800 */
[----:B------:R-:W-:Y:S01]  /*5a90*/  MUFU.EX2 R45, R45 ;  /* 0x0000002d002d7308 */ /* 0x000fe20000000800 */
[----:B-1----:R-:W-:-:S07]  /*5aa0*/  F2FP.SATFINITE.E4M3.F32.PACK_AB_MERGE_C R5, R52, R49, RZ ;  /* 0x000000313405723e */ /* 0x002fce00048070ff */
[----:B------:R-:W1:Y:S01]  /*5ab0*/  MUFU.EX2 R48, R48 ;  /* 0x0000003000307308 */ /* 0x000e620000000800 */
[C---:B0-----:R-:W-:Y:S01]  /*5ac0*/  F2FP.SATFINITE.E4M3.F32.PACK_AB_MERGE_C R46, R47.reuse, R46, RZ ;  /* 0x0000002e2f2e723e */ /* 0x041fe200048070ff */
[----:B------:R-:W-:-:S03]  /*5ad0*/  FADD.FTZ R47, R47, R4 ;  /* 0x000000042f2f7221 */ /* 0x000fc60000010000 */
[----:B------:R-:W-:-:S03]  /*5ae0*/  F2FP.SATFINITE.E4M3.F32.PACK_AB_MERGE_C R173, R43, R42, R46 ;  /* 0x0000002a2bad723e */ /* 0x000fc6000480702e */
[----:B------:R-:W-:Y:S08]  /*5af0*/  MUFU.EX2 R28, R28 ;  /* 0x0000001c001c7308 */ /* 0x000ff00000000800 */
[----:B------:R-:W0:Y:S01]  /*5b00*/  MUFU.EX2 R29, R29 ;  /* 0x0000001d001d7308 */ /* 0x000e220000000800 */
[----:B-1----:R-:W-:Y:S01]  /*5b10*/  F2FP.SATFINITE.E4M3.F32.PACK_AB_MERGE_C R174, R48, R45, R5 ;  /* 0x0000002d30ae723e */ /* 0x002fe20004807005 */
[----:B------:R-:W-:-:S04]  /*5b20*/  FADD.FTZ R45, R45, R44 ;  /* 0x0000002c2d2d7221 */ /* 0x000fc80000010000 */
[----:B------:R-:W-:Y:S02]  /*5b30*/  FADD.FTZ R48, R48, R45 ;  /* 0x0000002d30307221 */ /* 0x000fe40000010000 */
[----:B------:R-:W1:Y:S02]  /*5b40*/  MUFU.EX2 R50, R50 ;  /* 0x0000003200327308 */ /* 0x000e640000000800 */
[----:B------:R-:W-:-:S04]  /*5b50*/  FADD.FTZ R49, R49, R48 ;  /* 0x0000003031317221 */ /* 0x000fc80000010000 */
[----:B------:R-:W-:Y:S02]  /*5b60*/  FADD.FTZ R49, R52, R49 ;  /* 0x0000003134317221 */ /* 0x000fe40000010000 */
[----:B------:R-:W-:Y:S01]  /*5b70*/  MUFU.EX2 R24, R24 ;  /* 0x0000001800187308 */ /* 0x000fe20000000800 */
[----:B0-----:R-:W-:-:S07]  /*5b80*/  F2FP.SATFINITE.E4M3.F32.PACK_AB_MERGE_C R3, R29, R28, RZ ;  /* 0x0000001c1d03723e */ /* 0x001fce00048070ff */
[----:B------:R-:W0:Y:S01]  /*5b90*/  MUFU.EX2 R25, R25 ;  /* 0x0000001900197308 */ /* 0x000e220000000800 */
[----:B-1----:R-:W-:-:S07]  /*5ba0*/  FADD.FTZ R4, R50, R47 ;  /* 0x0000002f32047221 */ /* 0x002fce0000010000 */
[----:B------:R-:W1:Y:S08]  /*5bb0*/  MUFU.EX2 R51, R51 ;  /* 0x0000003300337308 */ /* 0x000e700000000800 */
[----:B------:R-:W2:Y:S01]  /*5bc0*/  MUFU.EX2 R54, R54 ;  /* 0x0000003600367308 */ /* 0x000ea20000000800 */
[----:B0-----:R-:W-:Y:S01]  /*5bd0*/  F2FP.SATFINITE.E4M3.F32.PACK_AB_MERGE_C R168, R25, R24, R3 ;  /* 0x0000001819a8723e */ /* 0x001fe20004807003 */
[----:B------:R-:W-:-:S04]  /*5be0*/  FADD.FTZ R24, R24, R49 ;  /* 0x0000003118187221 */ /* 0x000fc80000010000 */
[----:B------:R-:W-:Y:S02]  /*5bf0*/  FADD.FTZ R25, R25, R24 ;  /* 0x0000001819197221 */ /* 0x000fe40000010000 */
[----:B------:R-:W0:Y:S01]  /*5c00*/  MUFU.EX2 R55, R55 ;  /* 0x0000003700377308 */ /* 0x000e220000000800 */
[----:B-1----:R-:W-:-:S01]  /*5c10*/  FADD.FTZ R3, R51, R4 ;  /* 0x0000000433037221 */ /* 0x002fc20000010000 */
[----:B------:R-:W-:-:S04]  /*5c20*/  FADD.FTZ R28, R28, R25 ;  /* 0x000000191c1c7221 */ /* 0x000fc80000010000 */
[----:B------:R-:W-:Y:S02]  /*5c30*/  FADD.FTZ R29, R29, R28 ;  /* 0x0000001c1d1d7221 */ /* 0x000fe40000010000 */
[----:B------:R-:W1:Y:S01]  /*5c40*/  MUFU.EX2 R26, R26 ;  /* 0x0000001a001a7308 */ /* 0x000e620000000800 */
[----:B--2---:R-:W-:-:S07]  /*5c50*/  FADD.FTZ R4, R54, R3 ;  /* 0x0000000336047221 */ /* 0x004fce0000010000 */
[----:B------:R-:W2:Y:S01]  /*5c60*/  MUFU.EX2 R27, R27 ;  /* 0x0000001b001b7308 */ /* 0x000ea20000000800 */
[C---:B0-----:R-:W-:Y:S01]  /*5c70*/  F2FP.SATFINITE.E4M3.F32.PACK_AB_MERGE_C R54, R55.reuse, R54, RZ ;  /* 0x000000363736723e */ /* 0x041fe200048070ff */
[----:B------:R-:W-:-:S03]  /*5c80*/  FADD.FTZ R55, R55, R4 ;  /* 0x0000000437377221 */ /* 0x000fc60000010000 */
[----:B------:R-:W-:-:S03]  /*5c90*/  F2FP.SATFINITE.E4M3.F32.PACK_AB_MERGE_C R175, R51, R50, R54 ;  /* 0x0000003233af723e */ /* 0x000fc60004807036 */
        /* <DEDUP_REMOVED lines=13> */
[----:B------:R-:W0:Y:S08]  /*5d70*/  MUFU.EX2 R34, R34 ;  /* 0x0000002200227308 */ /* 0x000e300000000800 */
[----:B------:R-:W2:Y:S01]  /*5d80*/  MUFU.EX2 R35, R35 ;  /* 0x0000002300237308 */ /* 0x000ea20000000800 */
[----:B-1----:R-:W-:Y:S01]  /*5d90*/  F2FP.SATFINITE.E4M3.F32.PACK_AB_MERGE_C R170, R33, R32, R5 ;  /* 0x0000002021aa723e */ /* 0x002fe20004807005 */
[----:B------:R-:W-:-:S04]  /*5da0*/  FADD.FTZ R32, R32, R29 ;  /* 0x0000001d20207221 */ /* 0x000fc80000010000 */
[----:B------:R-:W-:Y:S02]  /*5db0*/  FADD.FTZ R33, R33, R32 ;  /* 0x0000002021217221 */ /* 0x000fe40000010000 */
[----:B------:R-:W1:Y:S01]  /*5dc0*/  MUFU.EX2 R40, R40 ;  /* 0x0000002800287308 */ /* 0x000e620000000800 */
[----:B0-----:R-:W-:-:S01]  /*5dd0*/  FADD.FTZ R4, R34, R31 ;  /* 0x0000001f22047221 */ /* 0x001fc20000010000 */
[----:B------:R-:W-:-:S06]  /*5de0*/  FADD.FTZ R36, R36, R33 ;  /* 0x0000002124247221 */ /* 0x000fcc0000010000 */
[----:B------:R-:W0:Y:S01]  /*5df0*/  MUFU.EX2 R41, R41 ;  /* 0x0000002900297308 */ /* 0x000e220000000800 */
[----:B--2---:R-:W-:-:S04]  /*5e00*/  FADD.FTZ R3, R35, R4 ;  /* 0x0000000423037221 */ /* 0x004fc80000010000 */
[----:B-1----:R-:W-:Y:S01]  /*5e10*/  FADD.FTZ R4, R40, R3 ;  /* 0x0000000328047221 */ /* 0x002fe20000010000 */
[----:B------:R-:W-:Y:S01]  /*5e20*/  VIADD R3, R105, 0xfffffffe ;  /* 0xfffffffe69037836 */ /* 0x000fe20000000000 */
[C---:B0-----:R-:W-:Y:S02]  /*5e30*/  F2FP.SATFINITE.E4M3.F32.PACK_AB_MERGE_C R5, R41.reuse, R40, RZ ;  /* 0x000000282905723e */ /* 0x041fe400048070ff */
        /* <DEDUP_REMOVED lines=14> */
.L_x_1201:
[----:B------:R-:W-:-:S11]  /*5f20*/  UISETP.NE.AND UP2, UPT, UR7, 0x1, UPT ;  /* 0x000000010700788c */ /* 0x000fd6000bf45270 */
[----:B------:R-:W-:Y:S02]  /*5f30*/  @UP2 ULDC.64 UR10, c[0x0][0x9e8] ;  /* 0x00027a00000a2ab9 */ /* 0x000fe40000000a00 */
[----:B------:R-:W-:-:S04]  /*5f40*/  UIMAD.WIDE.U32 UR14, UR18, UR10, URZ ;  /* 0x0000000a120e72a5 */ /* 0x000fc8000f8e003f */
[----:B------:R-:W-:-:S12]  /*5f50*/  @UP2 USHF.R.U32.HI UR18, URZ, UR11, UR15 ;  /* 0x0000000b3f122299 */ /* 0x000fd8000801160f */
.L_x_1202:
[----:B------:R-:W-:-:S04]  /*5f60*/  UIMAD UR7, UR18, UR7, UR7 ;  /* 0x00000007120772a4 */ /* 0x000fc8000f8e0207 */
[----:B------:R-:W-:-:S04]  /*5f70*/  UISETP.LT.AND UP2, UPT, UR6, UR7, UPT ;  /* 0x000000070600728c */ /* 0x000fc8000bf41270 */
[----:B------:R-:W-:-:S12]  /*5f80*/  USEL UR6, UR6, UR7, UP2 ;  /* 0x0000000706067287 */ /* 0x000fd80009000000 */
.L_x_1200:
        /* <DEDUP_REMOVED lines=43> */
.L_x_1221:
        /* <DEDUP_REMOVED lines=9> */
.L_x_1205:
[----:B------:R-:W-:Y:S01]  /*62d0*/  ULEA UR6, UR58, UR41, 0x3 ;  /* 0x000000293a067291 */ /* 0x000fe2000f8e183f */
[----:B------:R-:W-:-:S05]  /*62e0*/  IMAD.U32 R6, RZ, RZ, UR57 ;  /* 0x00000039ff067e24 */ /* 0x000fca000f8e00ff */
[----:B------:R-:W-:-:S04]  /*62f0*/  SHF.L.U32 R6, R6, 0x1f, RZ ;  /* 0x0000001f06067819 */ /* 0x000fc800000006ff */
[----:B------:R0:W1:Y:S01]  /*6300*/  SYNCS.PHASECHK.TRANS64.TRYWAIT P1, [UR6+0x29830], R6 ;  /* 0x02983006ff0075a7 */ /* 0x0000620008020146 */
[----:B------:R-:W-:Y:S05]  /*6310*/  @!P0 BRA `(.L_x_1206) ;  /* 0x0000000000048947 */ /* 0x000fea0003800000 */
[----:B------:R-:W-:Y:S01]  /*6320*/  BPT.TRAP 0x1 ;  /* 0x000000040000795c */ /* 0x000fe20000300000 */
.L_x_1206:
[----:B-1----:R-:W-:Y:S05]  /*6330*/  @P1 BRA `(.L_x_1204) ;  /* 0x0000000000081947 */ /* 0x002fea0003800000 */
[----:B------:R-:W1:Y:S02]  /*6340*/  SYNCS.PHASECHK.TRANS64.TRYWAIT P1, [UR6+0x29830], R6 ;  /* 0x02983006ff0075a7 */ /* 0x000e640008020146 */
[----:B-1----:R-:W-:Y:S05]  /*6350*/  @!P1 BRA `(.L_x_1207) ;  /* 0x0000014c00449947 */ /* 0x002fea0003800000 */
.L_x_1204:
        /* <DEDUP_REMOVED lines=188> */
.L_x_1209:
[----:B------:R-:W-:Y:S01]  /*6f20*/  ULEA UR6, UR51, UR41, 0x3 ;  /* 0x0000002933067291 */ /* 0x000fe2000f8e183f */
[----:B------:R-:W-:-:S05]  /*6f30*/  IMAD.U32 R6, RZ, RZ, UR45 ;  /* 0x0000002dff067e24 */ /* 0x000fca000f8e00ff */
[----:B------:R-:W-:-:S04]  /*6f40*/  SHF.L.U32 R6, R6, 0x1f, RZ ;  /* 0x0000001f06067819 */ /* 0x000fc800000006ff */
[----:B------:R0:W1:Y:S01]  /*6f50*/  SYNCS.PHASECHK.TRANS64.TRYWAIT P1, [UR6+0x29850], R6 ;  /* 0x02985006ff0075a7 */ /* 0x0000620008020146 */
[----:B------:R-:W-:Y:S05]  /*6f60*/  @!P0 BRA `(.L_x_1210) ;  /* 0x0000000000048947 */ /* 0x000fea0003800000 */
[----:B------:R-:W-:Y:S01]  /*6f70*/  BPT.TRAP 0x1 ;  /* 0x000000040000795c */ /* 0x000fe20000300000 */
.L_x_1210:
[----:B-1----:R-:W-:Y:S05]  /*6f80*/  @P1 BRA `(.L_x_1208) ;  /* 0x0000000000081947 */ /* 0x002fea0003800000 */
[----:B------:R-:W1:Y:S02]  /*6f90*/  SYNCS.PHASECHK.TRANS64.TRYWAIT P1, [UR6+0x29850], R6 ;  /* 0x02985006ff0075a7 */ /* 0x000e640008020146 */
[----:B-1----:R-:W-:Y:S05]  /*6fa0*/  @!P1 BRA `(.L_x_1211) ;  /* 0x0000014000489947 */ /* 0x002fea0003800000 */
.L_x_1208:
[----:B------:R-:W-:Y:S01]  /*6fb0*/  UIADD3 UR6, UR41, 0x400, URZ ;  /* 0x0000040029067890 */ /* 0x000fe2000fffe03f */
[----:B------:R-:W-:Y:S01]  /*6fc0*/  WARPGROUP.ARRIVE ;  /* 0x00000000000079c5 */ /* 0x000fe20000000000 */
[----:B------:R-:W-:-:S05]  /*6fd0*/  UMOV UR7, 0xc0000010 ;  /* 0xc000001000077882 */ /* 0x000fca0000000000 */
[----:B------:R-:W2:Y:S01]  /*6fe0*/  S2R R9, SR_TID.X ;  /* 0x0000000000097919 */ /* 0x000ea20000002100 */
[----:B------:R-:W-:Y:S01]  /*6ff0*/  USHF.R.U32.HI UR6, URZ, 0x4, UR6 ;  /* 0x000000043f067899 */ /* 0x000fe20008011606 */
[----:B------:R-:W-:Y:S01]  /*7000*/  PLOP3.LUT P1, PT, PT, PT, UP0, 0x80, 0x0 ;  /* 0x000000000000781c */ /* 0x000fe20003f2f008 */
[----:B-1----:R-:W-:Y:S01]  /*7010*/  VIADD R7, R19, UR36 ;  /* 0x0000002413077c36 */ /* 0x002fe20008000000 */
[----:B------:R-:W-:Y:S01]  /*7020*/  PLOP3.LUT P2, PT, PT, PT, UP0, 0x80, 0x0 ;  /* 0x000000000000781c */ /* 0x000fe20003f4f008 */
[----:B------:R-:W-:Y:S01]  /*7030*/  ULOP3.LUT UR6, UR6, 0x3fff, URZ, 0xc0, !UPT ;  /* 0x00003fff06067892 */ /* 0x000fe2000f8ec03f */
[----:B0-----:R-:W-:Y:S02]  /*7040*/  IMAD.U32 R6, RZ, RZ, UR58 ;  /* 0x0000003aff067e24 */ /* 0x001fe4000f8e00ff */
        /* <DEDUP_REMOVED lines=9> */
[----:B------:R-:W-:Y:S01]  /*70e0*/  IADD3 R10, -R9, 0xb, RZ ;  /* 0x0000000b090a7810 */ /* 0x000fe20007ffe1ff */
[----:B------:R-:W-:-:S06]  /*70f0*/  VIADD R9, R197, 0x1 ;  /* 0x00000001c5097836 */ /* 0x000fcc0000000000 */
        /* <DEDUP_REMOVED lines=26> */
[----:B------:R-:W-:Y:S01]  /*72a0*/  IMAD R8, R18, -0x2, R9 ;  /* 0xfffffffe12087824 */ /* 0x000fe200078e0209 */
[----:B------:R-:W-:-:S03]  /*72b0*/  ULOP3.LUT UR6, URZ, UR55, URZ, 0x33, !UPT ;  /* 0x000000373f067292 */ /* 0x000fc6000f8e333f */
[----:B------:R-:W0:Y:S01]  /*72c0*/  SHFL.IDX PT, R13, R7, RZ, 0x1c1f ;  /* 0x001c1fff070d7589 */ /* 0x000e2200000e0000 */
[----:B------:R-:W-:Y:S02]  /*72d0*/  WARPGROUP.DEPBAR.LE gsb0, 0x0 ;  /* 0x00008000000079c5 */ /* 0x000fe40000010000 */
[----:B------:R1:W-:Y:S06]  /*72e0*/  BAR.ARV R10, 0x100 ;  /* 0x0004000a0000751d */ /* 0x0003ec0000002000 */
[----:B------:R2:W-:Y:S02]  /*72f0*/  @!P3 SYNCS.ARRIVE.TRANS64.RED.A1T0 RZ, [R6+URZ], RZ ;  /* 0x000000ff06ffb9a7 */ /* 0x0005e4000810043f */
[----:B--2---:R-:W-:Y:S01]  /*7300*/  IADD3 R6, -R17, R8, R16 ;  /* 0x0000000811067210 */ /* 0x004fe20007ffe110 */
[----:B------:R-:W-:-:S04]  /*7310*/  VIADD R8, R8, 0xffffffff ;  /* 0xffffffff08087836 */ /* 0x000fc80000000000 */
[C---:B------:R-:W-:Y:S02]  /*7320*/  VIADD R9, R6.reuse, UR56 ;  /* 0x0000003806097c36 */ /* 0x040fe40008000000 */
[----:B------:R-:W-:Y:S02]  /*7330*/  VIADD R6, R6, UR6 ;  /* 0x0000000606067c36 */ /* 0x000fe40008000000 */
[--C-:B0-----:R-:W-:Y:S02]  /*7340*/  IMAD.IADD R11, R9, 0x1, R13.reuse ;  /* 0x00000001090b7824 */ /* 0x101fe400078e020d */
[----:B-1----:R-:W-:Y:S01]  /*7350*/  IMAD.IADD R10, R6, 0x1, R13 ;  /* 0x00000001060a7824 */ /* 0x002fe200078e020d */
[----:B------:R-:W-:Y:S06]  /*7360*/  @P1 BRA `(.L_x_1212) ;  /* 0x0000000000541947 */ /* 0x000fec0003800000 */
[----:B------:R-:W-:Y:S01]  /*7370*/  IADD3 R13, -R17, R16, R13 ;  /* 0x00000010110d7210 */ /* 0x000fe20007ffe10d */
        /* <DEDUP_REMOVED lines=11> */
.L_x_1214:
[----:B------:R-:W-:-:S05]  /*7430*/  IMAD.U32 R14, RZ, RZ, UR54 ;  /* 0x00000036ff0e7e24 */ /* 0x000fca000f8e00ff */
[----:B------:R-:W-:-:S13]  /*7440*/  ISETP.NE.AND P1, PT, R14, 0x1, PT ;  /* 0x000000010e00780c */ /* 0x000fda0003f25270 */
[----:B------:R-:W0:Y:S02]  /*7450*/  @P1 LDC.64 R20, c[0x0][0x9e8] ;  /* 0x00027a00ff141b82 */ /* 0x000e240000000a00 */
[----:B0-----:R-:W-:-:S05]  /*7460*/  @P1 IMAD.HI.U32 R12, R13, R20, RZ ;  /* 0x000000140d0c1227 */ /* 0x001fca00078e00ff */
[----:B------:R-:W-:-:S07]  /*7470*/  @P1 SHF.R.U32.HI R13, RZ, R21, R12 ;  /* 0x00000015ff0d1219 */ /* 0x000fce000001160c */
.L_x_1215:
[----:B------:R-:W-:Y:S05]  /*7480*/  BSYNC B0 ;  /* 0x0000000000007941 */ /* 0x000fea0003800000 */
.L_x_1213:
[----:B------:R-:W-:-:S05]  /*7490*/  IMAD R13, R13, R14, R8 ;  /* 0x0000000e0d0d7224 */ /* 0x000fca00078e0208 */
[----:B------:R-:W-:Y:S02]  /*74a0*/  VIADDMNMX R11, R13, R14, R11, PT ;  /* 0x0000000e0d0b7246 */ /* 0x000fe4000380010b */
[----:B------:R-:W-:-:S07]  /*74b0*/  VIMNMX R10, R10, R13, !PT ;  /* 0x0000000d0a0a7248 */ /* 0x000fce0007fe0100 */
.L_x_1212:
[C---:B------:R-:W-:Y:S01]  /*74c0*/  ISETP.GE.AND P1, PT, R197.reuse, 0x2, PT ;  /* 0x00000002c500780c */ /* 0x040fe20003f26270 */
[----:B------:R-:W0:Y:S01]  /*74d0*/  SHFL.IDX PT, R7, R7, 0x1, 0x1c1f ;  /* 0x003c1f0007077f89 */ /* 0x000e2200000e0000 */
        /* <DEDUP_REMOVED lines=210> */
.L_x_1218:
[----:B------:R-:W-:-:S05]  /*8200*/  IMAD.U32 R197, RZ, RZ, UR54 ;  /* 0x00000036ffc57e24 */ /* 0x000fca000f8e00ff */
[----:B------:R-:W-:-:S13]  /*8210*/  ISETP.NE.AND P6, PT, R197, 0x1, PT ;  /* 0x00000001c500780c */ /* 0x000fda0003fc5270 */
[----:B------:R-:W0:Y:S02]  /*8220*/  @P6 LDC.64 R6, c[0x0][0x9e8] ;  /* 0x00027a00ff066b82 */ /* 0x000e240000000a00 */
[----:B0-----:R-:W-:-:S05]  /*8230*/  @P6 IMAD.HI.U32 R6, R11, R6, RZ ;  /* 0x000000060b066227 */ /* 0x001fca00078e00ff */
[----:B------:R-:W-:-:S07]  /*8240*/  @P6 SHF.R.U32.HI R11, RZ, R7, R6 ;  /* 0x00000007ff0b6219 */ /* 0x000fce0000011606 */
.L_x_1219:
[----:B------:R-:W-:Y:S05]  /*8250*/  BSYNC B0 ;  /* 0x0000000000007941 */ /* 0x000fea0003800000 */
.L_x_1217:
[----:B------:R-:W-:-:S05]  /*8260*/  IMAD R8, R11, R197, R8 ;  /* 0x000000c50b087224 */ /* 0x000fca00078e0208 */
[----:B------:R-:W-:Y:S02]  /*8270*/  VIADDMNMX R9, R8, R197, R9, PT ;  /* 0x000000c508097246 */ /* 0x000fe40003800109 */
[----:B------:R-:W-:-:S07]  /*8280*/  VIMNMX R10, R10, R8, !PT ;  /* 0x000000080a0a7248 */ /* 0x000fce0007fe0100 */
.L_x_1216:
        /* <DEDUP_REMOVED lines=72> */
[C---:B------:R-:W-:Y:S02]  /*8710*/  ISETP.LT.OR P1, PT, R9.reuse, 0x49, P1 ;  /* 0x000000490900780c */ /* 0x040fe40000f21670 */
        /* <DEDUP_REMOVED lines=23> */
[C---:B------:R-:W-:Y:S02]  /*8890*/  ISETP.GT.AND P1, PT, R10.reuse, 0x58, !P1 ;  /* 0x000000580a00780c */ /* 0x040fe40004f24270 */
        /* <DEDUP_REMOVED lines=14> */
[C---:B------:R-:W-:Y:S02]  /*8980*/  ISETP.GT.AND P1, PT, R10.reuse, 0x60, !P1 ;  /* 0x000000600a00780c */ /* 0x040fe40004f24270 */
[----:B------:R-:W-:Y:S02]  /*8990*/  ISETP.GT.AND P5, PT, R10, 0x98, !P5 ;  /* 0x000000980a00780c */ /* 0x000fe40006fa4270 */
[----:B------:R-:W-:Y:S02]  /*89a0*/  ISETP.LT.OR P1, PT, R9, 0x61, P1 ;  /* 0x000000610900780c */ /* 0x000fe40000f21670 */
[----:B0-----:R-:W-:-:S02]  /*89b0*/  FMNMX.FTZ R11, R7, R6, !PT ;  /* 0x00000006070b7209 */ /* 0x001fc40007810000 */
[----:B------:R-:W-:Y:S02]  /*89c0*/  FSEL R106, R106, -INF , !P1 ;  /* 0xff8000006a6a7808 */ /* 0x000fe40004800000 */
[----:B------:R-:W-:Y:S01]  /*89d0*/  ISETP.NE.AND P1, PT, R172, RZ, PT ;  /* 0x000000ffac00720c */ /* 0x000fe20003f25270 */
[----:B------:R-:W0:Y:S01]  /*89e0*/  SHFL.BFLY PT, R6, R11, 0x1, 0x1f ;  /* 0x0c201f000b067f89 */ /* 0x000e2200000e0000 */
[C---:B------:R-:W-:Y:S02]  /*89f0*/  ISETP.LT.OR P3, PT, R9.reuse, 0x91, P3 ;  /* 0x000000910900780c */ /* 0x040fe40001f61670 */
        /* <DEDUP_REMOVED lines=74> */
[----:B------:R-:W-:Y:S02]  /*8ea0*/  ISETP.GT.AND P1, PT, R10, RZ, !P6 ;  /* 0x000000ff0a00720c */ /* 0x000fe40007724270 */
[----:B------:R-:W-:Y:S01]  /*8eb0*/  ISETP.NE.AND P6, PT, R152, RZ, PT ;  /* 0x000000ff9800720c */ /* 0x000fe20003fc5270 */
[----:B------:R-:W-:-:S01]  /*8ec0*/  FFMA.FTZ R152, R6, R15, -8 ;  /* 0xc100000006987423 */ /* 0x000fc2000001000f */
[----:B------:R-:W-:Y:S02]  /*8ed0*/  ISETP.LT.OR P1, PT, R9, 0x1, P1 ;  /* 0x000000010900780c */ /* 0x000fe40000f21670 */
[----:B------:R-:W-:Y:S02]  /*8ee0*/  ISETP.GT.AND P2, PT, R10, 0x99, !P6 ;  /* 0x000000990a00780c */ /* 0x000fe40007744270 */
[----:B------:R-:W-:-:S02]  /*8ef0*/  FSEL R169, R154, -INF , !P1 ;  /* 0xff8000009aa97808 */ /* 0x000fc40004800000 */
[----:B------:R-:W-:Y:S02]  /*8f00*/  FSETP.NEU.FTZ.AND P1, PT, R6, -INF , PT ;  /* 0xff8000000600780b */ /* 0x000fe40003f3d000 */
[----:B------:R-:W-:Y:S02]  /*8f10*/  ISETP.LT.OR P2, PT, R9, 0x9a, P2 ;  /* 0x0000009a0900780c */ /* 0x000fe40001741670 */
[----:B------:R-:W-:Y:S02]  /*8f20*/  FSEL R152, R152, RZ, P1 ;  /* 0x000000ff98987208 */ /* 0x000fe40000800000 */
[----:B------:R-:W-:-:S03]  /*8f30*/  FSEL R103, R103, -INF , !P2 ;  /* 0xff80000067677808 */ /* 0x000fc60005000000 */
        /* <DEDUP_REMOVED lines=45> */
[----:B------:R-:W-:-:S02]  /*9210*/  FMNMX.FTZ R153, R143, R154, !PT ;  /* 0x0000009a8f997209 */ /* 0x000fc40007810000 */
[----:B------:R-:W-:Y:S01]  /*9220*/  MUFU.EX2 R8, R8 ;  /* 0x0000000800087308 */ /* 0x000fe20000000800 */
[----:B0-----:R-:W-:-:S01]  /*9230*/  FFMA.FTZ R156, R112, UR37, -R152 ;  /* 0x00000025709c7c23 */ /* 0x001fc20008010898 */
[----:B------:R-:W-:Y:S01]  /*9240*/  FMNMX.FTZ R148, R146, R153, !PT ;  /* 0x0000009992947209 */ /* 0x000fe20007810000 */
[----:B------:R-:W-:-:S01]  /*9250*/  FFMA.FTZ R153, R149, UR37, -R152 ;  /* 0x0000002595997c23 */ /* 0x000fc20008010898 */
[--C-:B------:R-:W-:Y:S01]  /*9260*/  FFMA.FTZ R112, R116, UR37, -R152.reuse ;  /* 0x0000002574707c23 */ /* 0x100fe20008010898 */
[----:B------:R-:W-:-:S01]  /*9270*/  FFMA.FTZ R116, R88, UR37, -R152 ;  /* 0x0000002558747c23 */ /* 0x000fc20008010898 */
[----:B------:R-:W-:Y:S02]  /*9280*/  FMNMX.FTZ R149, R147, R148, !PT ;  /* 0x0000009493957209 */ /* 0x000fe40007810000 */
[----:B------:R0:W-:Y:S02]  /*9290*/  MUFU.EX2 R148, R153 ;  /* 0x0000009900947308 */ /* 0x0001e40000000800 */
[----:B------:R-:W-:-:S04]  /*92a0*/  FMNMX.FTZ R154, R150, R149, !PT ;  /* 0x00000095969a7209 */ /* 0x000fc80007810000 */
[----:B------:R-:W-:Y:S02]  /*92b0*/  FMNMX.FTZ R149, R151, R154, !PT ;  /* 0x0000009a97957209 */ /* 0x000fe40007810000 */
[----:B------:R-:W-:Y:S01]  /*92c0*/  MUFU.EX2 R7, R7 ;  /* 0x0000000700077308 */ /* 0x000fe20000000800 */
[----:B0-----:R-:W-:-:S01]  /*92d0*/  FFMA.FTZ R153, R108, UR37, -R152 ;  /* 0x000000256c997c23 */ /* 0x001fc20008010898 */
        /* <DEDUP_REMOVED lines=29> */
[----:B------:R0:W-:Y:S02]  /*94b0*/  MUFU.EX2 R10, R153 ;  /* 0x00000099000a7308 */ /* 0x0001e40000000800 */
[----:B------:R-:W-:-:S04]  /*94c0*/  FMNMX.FTZ R108, R98, R149, !PT ;  /* 0x00000095626c7209 */ /* 0x000fc80007810000 */
[----:B------:R-:W-:Y:S02]  /*94d0*/  FMNMX.FTZ R109, R99, R108, !PT ;  /* 0x0000006c636d7209 */ /* 0x000fe40007810000 */
[----:B------:R-:W-:Y:S01]  /*94e0*/  MUFU.EX2 R141, R141 ;  /* 0x0000008d008d7308 */ /* 0x000fe20000000800 */
[----:B0-----:R-:W-:-:S01]  /*94f0*/  FFMA.FTZ R153, R101, UR37, -R152 ;  /* 0x0000002565997c23 */ /* 0x001fc20008010898 */
[----:B------:R-:W-:Y:S01]  /*9500*/  FMNMX.FTZ R108, R102, R109, !PT ;  /* 0x0000006d666c7209 */ /* 0x000fe20007810000 */
[----:B------:R-:W-:-:S01]  /*9510*/  FFMA.FTZ R109, R113, UR37, -R152 ;  /* 0x00000025716d7c23 */ /* 0x000fc20008010898 */
[----:B------:R-:W-:Y:S01]  /*9520*/  FFMA.FTZ R113, R117, UR37, -R152 ;  /* 0x0000002575717c23 */ /* 0x000fe20008010898 */
[----:B------:R-:W-:Y:S02]  /*9530*/  FSEL R101, R6, RZ, P1 ;  /* 0x000000ff06657208 */ /* 0x000fe40000800000 */
[----:B------:R-:W-:Y:S01]  /*9540*/  FMNMX.FTZ R149, R103, R108, !PT ;  /* 0x0000006c67957209 */ /* 0x000fe20007810000 */
[----:B------:R-:W-:Y:S02]  /*9550*/  MUFU.EX2 R145, R145 ;  /* 0x0000009100917308 */ /* 0x000fe40000000800 */
[----:B------:R-:W-:-:S02]  /*9560*/  FADD.FTZ R2, -R101, R2 ;  /* 0x0000000265027221 */ /* 0x000fc40000010100 */
[----:B------:R-:W0:Y:S04]  /*9570*/  SHFL.BFLY PT, R154, R149, 0x2, 0x1f ;  /* 0x0c401f00959a7f89 */ /* 0x000e2800000e0000 */
[----:B------:R-:W-:Y:S08]  /*9580*/  MUFU.EX2 R101, R153 ;  /* 0x0000009900657308 */ /* 0x000ff00000000800 */
[----:B------:R1:W-:Y:S08]  /*9590*/  MUFU.EX2 R108, R156 ;  /* 0x0000009c006c7308 */ /* 0x0003f00000000800 */
[----:B------:R-:W-:Y:S01]  /*95a0*/  MUFU.EX2 R120, R120 ;  /* 0x0000007800787308 */ /* 0x000fe20000000800 */
[----:B0-----:R-:W-:Y:S01]  /*95b0*/  FMNMX.FTZ R154, R149, R154, !PT ;  /* 0x0000009a959a7209 */ /* 0x001fe20007810000 */
[----:B------:R-:W-:-:S06]  /*95c0*/  IMAD.U32 R149, RZ, RZ, UR37 ;  /* 0x00000025ff957e24 */ /* 0x000fcc000f8e00ff */
[----:B------:R-:W-:Y:S01]  /*95d0*/  MUFU.EX2 R121, R121 ;  /* 0x0000007900797308 */ /* 0x000fe20000000800 */
[----:B------:R-:W0:Y:S07]  /*95e0*/  SHFL.BFLY PT, R117, R154, 0x1, 0x1f ;  /* 0x0c201f009a757f89 */ /* 0x000e2e00000e0000 */
[----:B------:R-:W-:Y:S08]  /*95f0*/  MUFU.EX2 R124, R124 ;  /* 0x0000007c007c7308 */ /* 0x000ff00000000800 */
[----:B------:R-:W-:Y:S08]  /*9600*/  MUFU.EX2 R125, R125 ;  /* 0x0000007d007d7308 */ /* 0x000ff00000000800 */
[----:B------:R-:W-:Y:S01]  /*9610*/  MUFU.EX2 R128, R128 ;  /* 0x0000008000807308 */ /* 0x000fe20000000800 */
[----:B0-----:R-:W-:Y:S01]  /*9620*/  FMNMX.FTZ R88, R154, R117, !PT ;  /* 0x000000759a587209 */ /* 0x001fe20007810000 */
[----:B------:R-:W-:-:S03]  /*9630*/  FMUL.FTZ R117, R2, UR37 ;  /* 0x0000002502757c20 */ /* 0x000fc60008410000 */
[C---:B------:R-:W-:Y:S01]  /*9640*/  FSETP.NEU.FTZ.AND P1, PT, R88.reuse, -INF , PT ;  /* 0xff8000005800780b */ /* 0x040fe20003f3d000 */
[----:B------:R-:W-:-:S02]  /*9650*/  FFMA.FTZ R149, R88, R149, -8 ;  /* 0xc100000058957423 */ /* 0x000fc40000010095 */
[----:B------:R-:W0:Y:S03]  /*9660*/  MUFU.EX2 R117, R117 ;  /* 0x0000007500757308 */ /* 0x000e260000000800 */
[----:B------:R-:W-:-:S05]  /*9670*/  FSEL R2, R149, RZ, P1 ;  /* 0x000000ff95027208 */ /* 0x000fca0000800000 */
[--C-:B------:R-:W-:Y:S01]  /*9680*/  FFMA.FTZ R154, R159, UR37, -R2.reuse ;  /* 0x000000259f9a7c23 */ /* 0x100fe20008010802 */
[----:B------:R-:W-:Y:S01]  /*9690*/  FSEL R159, R88, RZ, P1 ;  /* 0x000000ff589f7208 */ /* 0x000fe20000800000 */
[--C-:B------:R-:W-:Y:S01]  /*96a0*/  FFMA.FTZ R160, R158, UR37, -R2.reuse ;  /* 0x000000259ea07c23 */ /* 0x100fe20008010802 */
[----:B------:R-:W-:-:S01]  /*96b0*/  FFMA.FTZ R149, R169, UR37, -R2 ;  /* 0x00000025a9957c23 */ /* 0x000fc20008010802 */
[--C-:B------:R-:W-:Y:S01]  /*96c0*/  FFMA.FTZ R152, R155, UR37, -R2.reuse ;  /* 0x000000259b987c23 */ /* 0x100fe20008010802 */
[----:B------:R-:W-:-:S01]  /*96d0*/  FFMA.FTZ R155, R162, UR37, -R2 ;  /* 0x00000025a29b7c23 */ /* 0x000fc20008010802 */
[----:B------:R-:W-:Y:S01]  /*96e0*/  FADD.FTZ R159, -R159, R0 ;  /* 0x000000009f9f7221 */ /* 0x000fe20000010100 */
[----:B------:R2:W-:Y:S01]  /*96f0*/  MUFU.EX2 R153, R160 ;  /* 0x000000a000997308 */ /* 0x0005e20000000800 */
[----:B-1----:R-:W-:-:S01]  /*9700*/  FFMA.FTZ R156, R163, UR37, -R2 ;  /* 0x00000025a39c7c23 */ /* 0x002fc20008010802 */
[----:B0-----:R-:W-:Y:S01]  /*9710*/  FFMA.FTZ R162, R117, R5, R8 ;  /* 0x0000000575a27223 */ /* 0x001fe20000010008 */
[----:B------:R-:W-:-:S01]  /*9720*/  FFMA.FTZ R157, R166, UR37, -R2 ;  /* 0x00000025a69d7c23 */ /* 0x000fc20008010802 */
[--C-:B------:R-:W-:Y:S01]  /*9730*/  FFMA.FTZ R158, R167, UR37, -R2.reuse ;  /* 0x00000025a79e7c23 */ /* 0x100fe20008010802 */
[----:B------:R-:W-:-:S01]  /*9740*/  FFMA.FTZ R138, R138, UR37, -R2 ;  /* 0x000000258a8a7c23 */ /* 0x000fc20008010802 */
[----:B------:R-:W-:Y:S01]  /*9750*/  FADD.FTZ R162, R7, R162 ;  /* 0x000000a207a27221 */ /* 0x000fe20000010000 */
[----:B------:R-:W-:-:S01]  /*9760*/  FFMA.FTZ R139, R139, UR37, -R2 ;  /* 0x000000258b8b7c23 */ /* 0x000fc20008010802 */
[----:B------:R-:W-:Y:S01]  /*9770*/  MUFU.EX2 R149, R149 ;  /* 0x0000009500957308 */ /* 0x000fe20000000800 */
[----:B--2---:R-:W-:-:S01]  /*9780*/  FFMA.FTZ R160, R126, UR37, -R2 ;  /* 0x000000257ea07c23 */ /* 0x004fc20008010802 */
[----:B------:R-:W-:Y:S01]  /*9790*/  FMUL.FTZ R126, R159, UR37 ;  /* 0x000000259f7e7c20 */ /* 0x000fe20008410000 */
        /* <DEDUP_REMOVED lines=32> */
[----:B------:R-:W-:-:S01]  /*99a0*/  FFMA.FTZ R98, R98, UR37, -R2 ;  /* 0x0000002562627c23 */ /* 0x000fc20008010802 */
[----:B------:R-:W-:Y:S01]  /*99b0*/  FFMA.FTZ R99, R99, UR37, -R2 ;  /* 0x0000002563637c23 */ /* 0x000fe20008010802 */
[----:B------:R-:W-:-:S01]  /*99c0*/  FADD.FTZ R159, R153, R4 ;  /* 0x00000004999f7221 */ /* 0x000fc20000010000 */
[----:B------:R-:W-:Y:S01]  /*99d0*/  FADD.FTZ R4, R12, R5 ;  /* 0x000000050c047221 */ /* 0x000fe20000010000 */
[----:B------:R-:W-:-:S01]  /*99e0*/  FFMA.FTZ R102, R102, UR37, -R2 ;  /* 0x0000002566667c23 */ /* 0x000fc20008010802 */
[----:B------:R-:W1:Y:S01]  /*99f0*/  MUFU.EX2 R156, R156 ;  /* 0x0000009c009c7308 */ /* 0x000e620000000800 */
[----:B------:R-:W-:-:S01]  /*9a00*/  FFMA.FTZ R2, R103, UR37, -R2 ;  /* 0x0000002567027c23 */ /* 0x000fc20008010802 */
[----:B------:R-:W-:-:S04]  /*9a10*/  FADD.FTZ R5, R13, R4 ;  /* 0x000000040d057221 */ /* 0x000fc80000010000 */
[----:B------:R-:W-:Y:S02]  /*9a20*/  FADD.FTZ R4, R14, R5 ;  /* 0x000000050e047221 */ /* 0x000fe40000010000 */
[----:B------:R-:W3:Y:S02]  /*9a30*/  MUFU.EX2 R157, R157 ;  /* 0x0000009d009d7308 */ /* 0x000ee40000000800 */
[----:B------:R-:W-:-:S04]  /*9a40*/  FADD.FTZ R5, R15, R4 ;  /* 0x000000040f057221 */ /* 0x000fc80000010000 */
[----:B------:R-:W-:Y:S02]  /*9a50*/  FADD.FTZ R4, R20, R5 ;  /* 0x0000000514047221 */ /* 0x000fe40000010000 */
[----:B------:R-:W4:Y:S02]  /*9a60*/  MUFU.EX2 R158, R158 ;  /* 0x0000009e009e7308 */ /* 0x000f240000000800 */
[----:B------:R-:W-:-:S06]  /*9a70*/  FADD.FTZ R5, R21, R4 ;  /* 0x0000000415057221 */ /* 0x000fcc0000010000 */
[----:B------:R2:W-:Y:S08]  /*9a80*/  MUFU.EX2 R0, R160 ;  /* 0x000000a000007308 */ /* 0x0005f00000000800 */
[----:B------:R-:W5:Y:S01]  /*9a90*/  MUFU.EX2 R138, R138 ;  /* 0x0000008a008a7308 */ /* 0x000f620000000800 */
[----:B--2---:R-:W-:-:S04]  /*9aa0*/  FADD.FTZ R160, R154, R159 ;  /* 0x0000009f9aa07221 */ /* 0x004fc80000010000 */
[----:B0-----:R-:W-:-:S03]  /*9ab0*/  FADD.FTZ R159, R155, R160 ;  /* 0x000000a09b9f7221 */ /* 0x001fc60000010000 */
[----:B------:R-:W0:Y:S01]  /*9ac0*/  MUFU.EX2 R139, R139 ;  /* 0x0000008b008b7308 */ /* 0x000e220000000800 */
[----:B-1----:R-:W-:-:S04]  /*9ad0*/  FADD.FTZ R160, R156, R159 ;  /* 0x0000009f9ca07221 */ /* 0x002fc80000010000 */
[----:B---3--:R-:W-:Y:S01]  /*9ae0*/  FADD.FTZ R159, R157, R160 ;  /* 0x000000a09d9f7221 */ /* 0x008fe20000010000 */
[----:B------:R-:W-:-:S02]  /*9af0*/  FADD.FTZ R160, R136, R5 ;  /* 0x0000000588a07221 */ /* 0x000fc40000010000 */
[----:B------:R-:W1:Y:S01]  /*9b00*/  MUFU.EX2 R142, R142 ;  /* 0x0000008e008e7308 */ /* 0x000e620000000800 */
[----:B----4-:R-:W-:-:S04]  /*9b10*/  FADD.FTZ R159, R158, R159 ;  /* 0x0000009f9e9f7221 */ /* 0x010fc80000010000 */
        /* <DEDUP_REMOVED lines=22> */
[----:B------:R-:W0:Y:S01]  /*9c80*/  MUFU.EX2 R127, R127 ;  /* 0x0000007f007f7308 */ /* 0x000e220000000800 */
[----:B-1----:R-:W-:-:S01]  /*9c90*/  FADD.FTZ R160, R122, R5 ;  /* 0x000000057aa07221 */ /* 0x002fc20000010000 */
[----:B------:R-:W-:-:S04]  /*9ca0*/  FADD.FTZ R5, R121, R4 ;  /* 0x0000000479057221 */ /* 0x000fc80000010000 */
[----:B------:R-:W-:Y:S02]  /*9cb0*/  FADD.FTZ R4, R124, R5 ;  /* 0x000000057c047221 */ /* 0x000fe40000010000 */
[----:B------:R-:W1:Y:S01]  /*9cc0*/  MUFU.EX2 R130, R130 ;  /* 0x0000008200827308 */ /* 0x000e620000000800 */
[----:B--2---:R-:W-:-:S01]  /*9cd0*/  FADD.FTZ R159, R123, R160 ;  /* 0x000000a07b9f7221 */ /* 0x004fc20000010000 */
[----:B------:R-:W-:-:S03]  /*9ce0*/  FADD.FTZ R5, R125, R4 ;  /* 0x000000047d057221 */ /* 0x000fc60000010000 */
[----:B------:R-:W-:Y:S01]  /*9cf0*/  FADD.FTZ R160, R0, R159 ;  /* 0x0000009f00a07221 */ /* 0x000fe20000010000 */
[----:B------:R-:W-:-:S02]  /*9d00*/  FADD.FTZ R4, R128, R5 ;  /* 0x0000000580047221 */ /* 0x000fc40000010000 */
        /* <DEDUP_REMOVED lines=27> */
[----:B------:R-:W-:Y:S01]  /*9ec0*/  MUFU.EX2 R114, R114 ;  /* 0x0000007200727308 */ /* 0x000fe20000000800 */
[----:B-1----:R-:W-:-:S04]  /*9ed0*/  FADD.FTZ R5, R9, R4 ;  /* 0x0000000409057221 */ /* 0x002fc80000010000 */
[----:B------:R-:W-:-:S03]  /*9ee0*/  FADD.FTZ R4, R108, R5 ;  /* 0x000000056c047221 */ /* 0x000fc60000010000 */
        /* <DEDUP_REMOVED lines=11> */
[----:B------:R-:W-:Y:S08]  /*9fa0*/  MUFU.EX2 R90, R90 ;  /* 0x0000005a005a7308 */ /* 0x000ff00000000800 */
[----:B------:R0:W-:Y:S01]  /*9fb0*/  MUFU.EX2 R161, R94 ;  /* 0x0000005e00a17308 */ /* 0x0001e20000000800 */
[----:B-1----:R-:W-:-:S07]  /*9fc0*/  FADD.FTZ R4, R116, R5 ;  /* 0x0000000574047221 */ /* 0x002fce0000010000 */
[----:B------:R-:W1:Y:S01]  /*9fd0*/  MUFU.EX2 R89, R89 ;  /* 0x0000005900597308 */ /* 0x000e620000000800 */
[----:B0-----:R-:W-:-:S04]  /*9fe0*/  FADD.FTZ R94, R114, R159 ;  /* 0x0000009f725e7221 */ /* 0x001fc80000010000 */
[----:B------:R-:W-:-:S03]  /*9ff0*/  FADD.FTZ R159, R115, R94 ;  /* 0x0000005e739f7221 */ /* 0x000fc60000010000 */
[----:B------:R-:W-:Y:S01]  /*a000*/  MUFU.EX2 R91, R91 ;  /* 0x0000005b005b7308 */ /* 0x000fe20000000800 */
[----:B------:R-:W-:-:S07]  /*a010*/  FADD.FTZ R94, R118, R159 ;  /* 0x0000009f765e7221 */ /* 0x000fce0000010000 */
[----:B------:R-:W0:Y:S01]  /*a020*/  MUFU.EX2 R92, R92 ;  /* 0x0000005c005c7308 */ /* 0x000e220000000800 */
[----:B-1----:R-:W-:-:S07]  /*a030*/  FADD.FTZ R5, R89, R4 ;  /* 0x0000000459057221 */ /* 0x002fce0000010000 */
        /* <DEDUP_REMOVED lines=26> */
.L_x_1220:
        /* <DEDUP_REMOVED lines=80> */
[-C--:B------:R-:W-:Y:S01]  /*a6e0*/  FMUL.FTZ R27, R27, R126.reuse ;  /* 0x0000007e1b1b7220 */ /* 0x080fe20000410000 */
        /* <DEDUP_REMOVED lines=38> */
.L_x_1203:
        /* <DEDUP_REMOVED lines=25> */
.L_x_1223:
[----:B------:R-:W-:-:S11]  /*aae0*/  UISETP.NE.AND UP2, UPT, UR11, 0x1, UPT ;  /* 0x000000010b00788c */ /* 0x000fd6000bf45270 */
[----:B------:R-:W-:Y:S02]  /*aaf0*/  @UP2 ULDC.64 UR14, c[0x0][0x9e8] ;  /* 0x00027a00000e2ab9 */ /* 0x000fe40000000a00 */
[----:B------:R-:W-:-:S04]  /*ab00*/  UIMAD.WIDE.U32 UR6, UR10, UR14, URZ ;  /* 0x0000000e0a0672a5 */ /* 0x000fc8000f8e003f */
[----:B------:R-:W-:-:S12]  /*ab10*/  @UP2 USHF.R.U32.HI UR10, URZ, UR15, UR7 ;  /* 0x0000000f3f0a2299 */ /* 0x000fd80008011607 */
.L_x_1224:
[----:B------:R-:W-:-:S04]  /*ab20*/  UIMAD UR10, UR10, UR11, URZ ;  /* 0x0000000b0a0a72a4 */ /* 0x000fc8000f8e023f */
[----:B------:R-:W-:-:S04]  /*ab30*/  UISETP.LT.AND UP2, UPT, UR55, UR10, UPT ;  /* 0x0000000a3700728c */ /* 0x000fc8000bf41270 */
[----:B------:R-:W-:-:S12]  /*ab40*/  USEL UR55, UR55, UR10, !UP2 ;  /* 0x0000000a37377287 */ /* 0x000fd8000d000000 */
.L_x_1222:
        /* <DEDUP_REMOVED lines=12> */
.L_x_1235:
[----:B------:R-:W-:Y:S01]  /*ac10*/  ISETP.NE.AND P2, PT, RZ, UR44, PT ;  /* 0x0000002cff007c0c */ /* 0x000fe2000bf45270 */
[----:B------:R-:W-:-:S04]  /*ac20*/  UISETP.NE.AND UP2, UPT, UR55, 0x1, UPT ;  /* 0x000000013700788c */ /* 0x000fc8000bf45270 */
[----:B------:R-:W-:-:S04]  /*ac30*/  USEL UR45, URZ, 0x1, UP2 ;  /* 0x000000013f2d7887 */ /* 0x000fc80009000000 */
[----:B------:R-:W-:-:S04]  /*ac40*/  ULOP3.LUT UR45, UR56, UR45, URZ, 0x3c, !UPT ;  /* 0x0000002d382d7292 */ /* 0x000fc8000f8e3c3f */
[----:B------:R-:W-:Y:S08]  /*ac50*/  @P2 BRA `(.L_x_1226) ;  /* 0x0000000000382947 */ /* 0x000ff00003800000 */
[----:B------:R-:W-:Y:S05]  /*ac60*/  @!P0 BRA `(.L_x_1227) ;  /* 0x0000000000048947 */ /* 0x000fea0003800000 */
[----:B------:R-:W-:Y:S01]  /*ac70*/  BPT.TRAP 0x1 ;  /* 0x000000040000795c */ /* 0x000fe20000300000 */
.L_x_1227:
        /* <DEDUP_REMOVED lines=9> */
.L_x_1228:
[----:B-1----:R-:W-:Y:S05]  /*ad10*/  @P1 BRA `(.L_x_1226) ;  /* 0x0000000000081947 */ /* 0x002fea0003800000 */
[----:B------:R-:W1:Y:S02]  /*ad20*/  SYNCS.PHASECHK.TRANS64.TRYWAIT P1, [UR6+0x29830], R0 ;  /* 0x02983000ff0075a7 */ /* 0x000e640008020146 */
[----:B-1----:R-:W-:Y:S05]  /*ad30*/  @!P1 BRA `(.L_x_1229) ;  /* 0x0000010000fc9947 */ /* 0x002fea0003800000 */
.L_x_1226:
        /* <DEDUP_REMOVED lines=191> */
.L_x_1231:
[----:B------:R-:W-:Y:S01]  /*b930*/  ULEA UR6, UR55, UR41, 0x3 ;  /* 0x0000002937067291 */ /* 0x000fe2000f8e183f */
[----:B------:R-:W-:-:S05]  /*b940*/  IMAD.U32 R0, RZ, RZ, UR56 ;  /* 0x00000038ff007e24 */ /* 0x000fca000f8e00ff */
[----:B------:R-:W-:-:S04]  /*b950*/  SHF.L.U32 R0, R0, 0x1f, RZ ;  /* 0x0000001f00007819 */ /* 0x000fc800000006ff */
[----:B------:R0:W1:Y:S01]  /*b960*/  SYNCS.PHASECHK.TRANS64.TRYWAIT P1, [UR6+0x29850], R0 ;  /* 0x02985000ff0075a7 */ /* 0x0000620008020146 */
[----:B------:R-:W-:Y:S05]  /*b970*/  @!P0 BRA `(.L_x_1232) ;  /* 0x0000000000048947 */ /* 0x000fea0003800000 */
[----:B------:R-:W-:Y:S01]  /*b980*/  BPT.TRAP 0x1 ;  /* 0x000000040000795c */ /* 0x000fe20000300000 */
.L_x_1232:
[----:B-1----:R-:W-:Y:S05]  /*b990*/  @P1 BRA `(.L_x_1230) ;  /* 0x0000000000081947 */ /* 0x002fea0003800000 */
[----:B------:R-:W1:Y:S02]  /*b9a0*/  SYNCS.PHASECHK.TRANS64.TRYWAIT P1, [UR6+0x29850], R0 ;  /* 0x02985000ff0075a7 */ /* 0x000e640008020146 */
[----:B-1----:R-:W-:Y:S05]  /*b9b0*/  @!P1 BRA `(.L_x_1233) ;  /* 0x000000f400f49947 */ /* 0x002fea0003800000 */
.L_x_1230:
        /* <DEDUP_REMOVED lines=92> */
[----:B0-----:R-:W-:Y:S01]  /*bf80*/  SHF.R.U32.HI R198, RZ, 0x7, R198 ;  /* 0x00000007ffc67819 */ /* 0x001fe200000116c6 */
        /* <DEDUP_REMOVED lines=17> */
[----:B-1----:R-:W-:Y:S01]  /*c0a0*/  FMNMX.FTZ R0, R13, R0, !PT ;  /* 0x000000000d007209 */ /* 0x002fe20007810000 */
[----:B------:R-:W-:-:S01]  /*c0b0*/  FFMA.FTZ R137, R141, UR37, -R197 ;  /* 0x000000258d897c23 */ /* 0x000fc200080108c5 */
[----:B------:R-:W-:Y:S02]  /*c0c0*/  IMAD.U32 R153, RZ, RZ, UR37 ;  /* 0x00000025ff997e24 */ /* 0x000fe4000f8e00ff */
[----:B------:R-:W-:-:S01]  /*c0d0*/  FFMA.FTZ R141, R145, UR37, -R197 ;  /* 0x00000025918d7c23 */ /* 0x000fc200080108c5 */
[--C-:B------:R-:W-:Y:S01]  /*c0e0*/  FFMA.FTZ R145, R149, UR37, -R197.reuse ;  /* 0x0000002595917c23 */ /* 0x100fe200080108c5 */
[----:B------:R-:W-:Y:S01]  /*c0f0*/  FMUL.FTZ R6, R7, UR37 ;  /* 0x0000002507067c20 */ /* 0x000fe20008410000 */
[----:B------:R-:W-:Y:S01]  /*c100*/  FFMA.FTZ R149, R101, UR37, -R197 ;  /* 0x0000002565957c23 */ /* 0x000fe200080108c5 */
[----:B------:R-:W-:-:S01]  /*c110*/  FADD.FTZ R7, -R0, R9 ;  /* 0x0000000900077221 */ /* 0x000fc20000010100 */
[----:B------:R-:W-:Y:S01]  /*c120*/  FFMA.FTZ R20, R136, UR37, -R197 ;  /* 0x0000002588147c23 */ /* 0x000fe200080108c5 */
[----:B------:R-:W-:-:S01]  /*c130*/  FFMA.FTZ R101, R0, R153, -8 ;  /* 0xc100000000657423 */ /* 0x000fc20000010099 */
[--C-:B------:R-:W-:Y:S01]  /*c140*/  FFMA.FTZ R136, R140, UR37, -R197.reuse ;  /* 0x000000258c887c23 */ /* 0x100fe200080108c5 */
[----:B------:R-:W-:-:S01]  /*c150*/  FFMA.FTZ R140, R144, UR37, -R197 ;  /* 0x00000025908c7c23 */ /* 0x000fc200080108c5 */
[--C-:B------:R-:W-:Y:S01]  /*c160*/  FFMA.FTZ R9, R152, UR37, -R197.reuse ;  /* 0x0000002598097c23 */ /* 0x100fe200080108c5 */
[----:B------:R-:W-:-:S01]  /*c170*/  FFMA.FTZ R144, R148, UR37, -R197 ;  /* 0x0000002594907c23 */ /* 0x000fc200080108c5 */
[----:B------:R-:W-:Y:S01]  /*c180*/  FMUL.FTZ R7, R7, UR37 ;  /* 0x0000002507077c20 */ /* 0x000fe20008410000 */
        /* <DEDUP_REMOVED lines=51> */
[----:B0-----:R-:W-:-:S01]  /*c4c0*/  FADD.FTZ R5, R8, R5 ;  /* 0x0000000508057221 */ /* 0x001fc20000010000 */
[----:B------:R-:W-:Y:S01]  /*c4d0*/  FFMA.FTZ R108, R108, UR37, -R197 ;  /* 0x000000256c6c7c23 */ /* 0x000fe200080108c5 */
[----:B------:R-:W-:-:S01]  /*c4e0*/  FFMA.FTZ R110, R110, UR37, -R101 ;  /* 0x000000256e6e7c23 */ /* 0x000fc20008010865 */
[----:B------:R-:W-:Y:S01]  /*c4f0*/  IADD3 R164, -R198, 0xb, RZ ;  /* 0x0000000bc6a47810 */ /* 0x000fe20007ffe1ff */
[----:B------:R-:W-:-:S01]  /*c500*/  FFMA.FTZ R109, R109, UR37, -R197 ;  /* 0x000000256d6d7c23 */ /* 0x000fc200080108c5 */
[----:B------:R-:W0:Y:S01]  /*c510*/  S2R R198, SR_TID.X ;  /* 0x0000000000c67919 */ /* 0x000e220000002100 */
[----:B------:R-:W-:-:S01]  /*c520*/  FFMA.FTZ R111, R111, UR37, -R101 ;  /* 0x000000256f6f7c23 */ /* 0x000fc20008010865 */
[----:B------:R-:W3:Y:S01]  /*c530*/  MUFU.EX2 R152, R152 ;  /* 0x0000009800987308 */ /* 0x000ee20000000800 */
        /* <DEDUP_REMOVED lines=8> */
[----:B-1----:R-:W-:-:S01]  /*c5c0*/  FADD.FTZ R4, R10, R5 ;  /* 0x000000050a047221 */ /* 0x002fc20000010000 */
[----:B------:R-:W-:Y:S01]  /*c5d0*/  FFMA.FTZ R117, R117, UR37, -R197 ;  /* 0x0000002575757c23 */ /* 0x000fe200080108c5 */
[----:B------:R-:W-:-:S01]  /*c5e0*/  FFMA.FTZ R119, R119, UR37, -R101 ;  /* 0x0000002577777c23 */ /* 0x000fc20008010865 */
[----:B------:R-:W-:Y:S01]  /*c5f0*/  FFMA.FTZ R88, R88, UR37, -R197 ;  /* 0x0000002558587c23 */ /* 0x000fe200080108c5 */
[----:B------:R-:W-:-:S01]  /*c600*/  FFMA.FTZ R90, R90, UR37, -R101 ;  /* 0x000000255a5a7c23 */ /* 0x000fc20008010865 */
[----:B------:R-:W-:-:S02]  /*c610*/  WARPGROUP.DEPBAR.LE gsb0, 0x0 ;  /* 0x00008000000079c5 */ /* 0x000fc40000010000 */
[----:B------:R-:W-:Y:S01]  /*c620*/  WARPGROUP.ARRIVE ;  /* 0x00000000000079c5 */ /* 0x000fe20000000000 */
[----:B------:R-:W1:Y:S01]  /*c630*/  MUFU.EX2 R155, R155 ;  /* 0x0000009b009b7308 */ /* 0x000e620000000800 */
[----:B---3--:R-:W-:-:S01]  /*c640*/  FADD.FTZ R158, R152, R161 ;  /* 0x000000a1989e7221 */ /* 0x008fc20000010000 */
[----:B------:R-:W-:Y:S01]  /*c650*/  FFMA.FTZ R89, R89, UR37, -R197 ;  /* 0x0000002559597c23 */ /* 0x000fe200080108c5 */
[----:B------:R-:W-:-:S01]  /*c660*/  FFMA.FTZ R91, R91, UR37, -R101 ;  /* 0x000000255b5b7c23 */ /* 0x000fc20008010865 */
[----:B------:R-:W-:Y:S01]  /*c670*/  FFMA.FTZ R92, R92, UR37, -R197 ;  /* 0x000000255c5c7c23 */ /* 0x000fe200080108c5 */
[----:B------:R-:W-:Y:S01]  /*c680*/  QGMMA.64x128x32.F32.E4M3.E4M3 R24, R176, gdesc[UR4], R24, gsb0 ;  /* 0x01e00004b0187df3 */ /* 0x000fe20008000818 */
[----:B------:R-:W-:Y:S01]  /*c690*/  UIADD3 UR6, UR10, 0x300, URZ ;  /* 0x000003000a067890 */ /* 0x000fe2000fffe03f */
[----:B------:R-:W-:Y:S01]  /*c6a0*/  FFMA.FTZ R94, R94, UR37, -R101 ;  /* 0x000000255e5e7c23 */ /* 0x000fe20008010865 */
[----:B------:R-:W-:Y:S01]  /*c6b0*/  UMOV UR7, 0xc0000010 ;  /* 0xc000001000077882 */ /* 0x000fe20000000000 */
[----:B------:R-:W3:Y:S01]  /*c6c0*/  MUFU.EX2 R12, R12 ;  /* 0x0000000c000c7308 */ /* 0x000ee20000000800 */
[----:B--2---:R-:W-:-:S01]  /*c6d0*/  FADD.FTZ R5, R11, R4 ;  /* 0x000000040b057221 */ /* 0x004fc20000010000 */
[----:B------:R-:W-:Y:S01]  /*c6e0*/  FFMA.FTZ R93, R93, UR37, -R197 ;  /* 0x000000255d5d7c23 */ /* 0x000fe200080108c5 */
[----:B------:R-:W-:-:S01]  /*c6f0*/  FFMA.FTZ R95, R95, UR37, -R101 ;  /* 0x000000255f5f7c23 */ /* 0x000fc20008010865 */
[----:B0-----:R-:W-:Y:S01]  /*c700*/  LOP3.LUT P1, RZ, R198, 0x7f, RZ, 0xc0, !PT ;  /* 0x0000007fc6ff7812 */ /* 0x001fe2000782c0ff */
[----:B------:R-:W-:-:S01]  /*c710*/  FFMA.FTZ R96, R96, UR37, -R197 ;  /* 0x0000002560607c23 */ /* 0x000fc200080108c5 */
[----:B------:R-:W-:Y:S01]  /*c720*/  FFMA.FTZ R98, R98, UR37, -R101 ;  /* 0x0000002562627c23 */ /* 0x000fe20008010865 */
[----:B------:R-:W-:-:S01]  /*c730*/  FFMA.FTZ R97, R97, UR37, -R197 ;  /* 0x0000002561617c23 */ /* 0x000fc200080108c5 */
[----:B------:R-:W0:Y:S01]  /*c740*/  MUFU.EX2 R154, R154 ;  /* 0x0000009a009a7308 */ /* 0x000e220000000800 */
[----:B-1----:R-:W-:-:S01]  /*c750*/  FADD.FTZ R161, R155, R158 ;  /* 0x0000009e9ba17221 */ /* 0x002fc20000010000 */
[----:B------:R-:W-:Y:S01]  /*c760*/  FFMA.FTZ R99, R99, UR37, -R101 ;  /* 0x0000002563637c23 */ /* 0x000fe20008010865 */
[----:B------:R-:W-:-:S01]  /*c770*/  FFMA.FTZ R100, R100, UR37, -R197 ;  /* 0x0000002564647c23 */ /* 0x000fc200080108c5 */
[--C-:B------:R-:W-:Y:S01]  /*c780*/  FFMA.FTZ R102, R102, UR37, -R101.reuse ;  /* 0x0000002566667c23 */ /* 0x100fe20008010865 */
[----:B------:R-:W-:-:S03]  /*c790*/  FFMA.FTZ R101, R103, UR37, -R101 ;  /* 0x0000002567657c23 */ /* 0x000fc60008010865 */
[----:B------:R-:W1:Y:S01]  /*c7a0*/  MUFU.EX2 R13, R13 ;  /* 0x0000000d000d7308 */ /* 0x000e620000000800 */
[----:B---3--:R-:W-:-:S07]  /*c7b0*/  FADD.FTZ R4, R12, R5 ;  /* 0x000000050c047221 */ /* 0x008fce0000010000 */
        /* <DEDUP_REMOVED lines=30> */
[----:B------:R-:W-:Y:S02]  /*c9a0*/  WARPGROUP.DEPBAR.LE gsb0, 0x0 ;  /* 0x00008000000079c5 */ /* 0x000fe40000010000 */
[----:B------:R-:W-:-:S04]  /*c9b0*/  WARPGROUP.ARRIVE ;  /* 0x00000000000079c5 */ /* 0x000fc80000000000 */
[----:B------:R-:W2:Y:S01]  /*c9c0*/  MUFU.EX2 R141, R141 ;  /* 0x0000008d008d7308 */ /* 0x000ea20000000800 */
[----:B0-----:R-:W-:-:S01]  /*c9d0*/  FADD.FTZ R4, R140, R5 ;  /* 0x000000058c047221 */ /* 0x001fc20000010000 */
[----:B------:R-:W-:Y:S01]  /*c9e0*/  QGMMA.64x128x32.F32.E4M3.E4M3 R24, R172, gdesc[UR4], R24, gsb0 ;  /* 0x01e00004ac187df3 */ /* 0x000fe20008000818 */
[----:B------:R-:W-:Y:S01]  /*c9f0*/  UIADD3 UR6, UR10, 0x400, URZ ;  /* 0x000004000a067890 */ /* 0x000fe2000fffe03f */
[----:B------:R-:W-:-:S04]  /*ca00*/  UMOV UR7, 0xc0000010 ;  /* 0xc000001000077882 */ /* 0x000fc80000000000 */
        /* <DEDUP_REMOVED lines=39> */
[----:B-1----:R-:W-:-:S05]  /*cc80*/  FADD.FTZ R161, R131, R158 ;  /* 0x0000009e83a17221 */ /* 0x002fca0000010000 */
[----:B------:R-:W0:Y:S08]  /*cc90*/  MUFU.EX2 R134, R134 ;  /* 0x0000008600867308 */ /* 0x000e300000000800 */
        /* <DEDUP_REMOVED lines=37> */
[----:B------:R-:W-:-:S06]  /*cef0*/  IMAD.U32 R161, RZ, RZ, UR51 ;  /* 0x00000033ffa17e24 */ /* 0x000fcc000f8e00ff */
[----:B------:R-:W-:Y:S01]  /*cf00*/  MUFU.EX2 R88, R88 ;  /* 0x0000005800587308 */ /* 0x000fe20000000800 */
[----:B--2---:R-:W-:-:S01]  /*cf10*/  FADD.FTZ R5, R117, R4 ;  /* 0x0000000475057221 */ /* 0x004fc20000010000 */
[----:B------:R-:W-:-:S05]  /*cf20*/  @!P1 LEA R4, R161, UR41, 0x3 ;  /* 0x00000029a1049c11 */ /* 0x000fca000f8e18ff */
[----:B------:R-:W-:Y:S01]  /*cf30*/  @!P1 VIADD R4, R4, 0x29840 ;  /* 0x0002984004049836 */ /* 0x000fe20000000000 */
[----:B------:R-:W1:Y:S04]  /*cf40*/  MUFU.EX2 R90, R90 ;  /* 0x0000005a005a7308 */ /* 0x000e680000000800 */
        /* <DEDUP_REMOVED lines=8> */
[----:B------:R0:W2:Y:S08]  /*cfd0*/  MUFU.EX2 R160, R95 ;  /* 0x0000005f00a07308 */ /* 0x0000b00000000800 */
[----:B------:R-:W-:Y:S01]  /*cfe0*/  MUFU.EX2 R96, R96 ;  /* 0x0000006000607308 */ /* 0x000fe20000000800 */
[----:B0-----:R-:W-:-:S04]  /*cff0*/  FADD.FTZ R95, R119, R158 ;  /* 0x0000009e775f7221 */ /* 0x001fc80000010000 */
[----:B-1----:R-:W-:-:S03]  /*d000*/  FADD.FTZ R158, R90, R95 ;  /* 0x0000005f5a9e7221 */ /* 0x002fc60000010000 */
[----:B------:R0:W1:Y:S01]  /*d010*/  MUFU.EX2 R94, R98 ;  /* 0x00000062005e7308 */ /* 0x0000620000000800 */
[----:B----4-:R-:W-:-:S04]  /*d020*/  FADD.FTZ R158, R91, R158 ;  /* 0x0000009e5b9e7221 */ /* 0x010fc80000010000 */
[----:B-----5:R-:W-:-:S03]  /*d030*/  FADD.FTZ R158, R163, R158 ;  /* 0x0000009ea39e7221 */ /* 0x020fc60000010000 */
[----:B------:R-:W4:Y:S01]  /*d040*/  MUFU.EX2 R97, R97 ;  /* 0x0000006100617308 */ /* 0x000f220000000800 */
[----:B0-----:R-:W-:-:S01]  /*d050*/  FADD.FTZ R98, R88, R5 ;  /* 0x0000000558627221 */ /* 0x001fc20000010000 */
[----:B--2---:R-:W-:-:S03]  /*d060*/  FADD.FTZ R95, R160, R158 ;  /* 0x0000009ea05f7221 */ /* 0x004fc60000010000 */
[----:B------:R-:W-:-:S03]  /*d070*/  FADD.FTZ R5, R89, R98 ;  /* 0x0000006259057221 */ /* 0x000fc60000010000 */
[----:B------:R-:W0:Y:S01]  /*d080*/  MUFU.EX2 R162, R99 ;  /* 0x0000006300a27308 */ /* 0x000e220000000800 */
[----:B------:R-:W-:-:S01]  /*d090*/  FADD.FTZ R98, R92, R5 ;  /* 0x000000055c627221 */ /* 0x000fc20000010000 */
[----:B-1----:R-:W-:-:S03]  /*d0a0*/  FADD.FTZ R95, R94, R95 ;  /* 0x0000005f5e5f7221 */ /* 0x002fc60000010000 */
        /* <DEDUP_REMOVED lines=14> */
.L_x_1234:
        /* <DEDUP_REMOVED lines=115> */
.L_x_1225:
        /* <DEDUP_REMOVED lines=8> */
[----:B------:R-:W-:-:S05]  /*d940*/  ULDC UR54, c[0x0][0x9e0] ;  /* 0x0002780000367ab9 */ /* 0x000fca0000000800 */
.L_x_1254:
[----:B------:R-:W-:Y:S01]  /*d950*/  ISETP.NE.AND P2, PT, RZ, UR44, PT ;  /* 0x0000002cff007c0c */ /* 0x000fe2000bf45270 */
[----:B------:R-:W-:-:S04]  /*d960*/  UISETP.NE.AND UP2, UPT, UR57, 0x1, UPT ;  /* 0x000000013900788c */ /* 0x000fc8000bf45270 */
[----:B------:R-:W-:-:S04]  /*d970*/  USEL UR45, URZ, 0x1, UP2 ;  /* 0x000000013f2d7887 */ /* 0x000fc80009000000 */
[----:B------:R-:W-:-:S04]  /*d980*/  ULOP3.LUT UR45, UR58, UR45, URZ, 0x3c, !UPT ;  /* 0x0000002d3a2d7292 */ /* 0x000fc8000f8e3c3f */
[----:B------:R-:W-:Y:S08]  /*d990*/  @P2 BRA `(.L_x_1237) ;  /* 0x0000000000382947 */ /* 0x000ff00003800000 */
[----:B------:R-:W-:Y:S05]  /*d9a0*/  @!P0 BRA `(.L_x_1238) ;  /* 0x0000000000048947 */ /* 0x000fea0003800000 */
[----:B------:R-:W-:Y:S01]  /*d9b0*/  BPT.TRAP 0x1 ;  /* 0x000000040000795c */ /* 0x000fe20000300000 */
.L_x_1238:
        /* <DEDUP_REMOVED lines=9> */
.L_x_1239:
[----:B-1----:R-:W-:Y:S05]  /*da50*/  @P1 BRA `(.L_x_1237) ;  /* 0x0000000000081947 */ /* 0x002fea0003800000 */
[----:B------:R-:W1:Y:S02]  /*da60*/  SYNCS.PHASECHK.TRANS64.TRYWAIT P1, [UR6+0x29830], R0 ;  /* 0x02983000ff0075a7 */ /* 0x000e640008020146 */
[----:B-1----:R-:W-:Y:S05]  /*da70*/  @!P1 BRA `(.L_x_1240) ;  /* 0x000000d400dc9947 */ /* 0x002fea0003800000 */
.L_x_1237:
        /* <DEDUP_REMOVED lines=191> */
.L_x_1242:
[----:B------:R-:W-:Y:S01]  /*e670*/  ULEA UR6, UR57, UR41, 0x3 ;  /* 0x0000002939067291 */ /* 0x000fe2000f8e183f */
[----:B------:R-:W-:-:S05]  /*e680*/  IMAD.U32 R0, RZ, RZ, UR58 ;  /* 0x0000003aff007e24 */ /* 0x000fca000f8e00ff */
[----:B------:R-:W-:-:S04]  /*e690*/  SHF.L.U32 R0, R0, 0x1f, RZ ;  /* 0x0000001f00007819 */ /* 0x000fc800000006ff */
[----:B------:R0:W1:Y:S01]  /*e6a0*/  SYNCS.PHASECHK.TRANS64.TRYWAIT P1, [UR6+0x29850], R0 ;  /* 0x02985000ff0075a7 */ /* 0x0000620008020146 */
[----:B------:R-:W-:Y:S05]  /*e6b0*/  @!P0 BRA `(.L_x_1243) ;  /* 0x0000000000048947 */ /* 0x000fea0003800000 */
[----:B------:R-:W-:Y:S01]  /*e6c0*/  BPT.TRAP 0x1 ;  /* 0x000000040000795c */ /* 0x000fe20000300000 */
.L_x_1243:
[----:B-1----:R-:W-:Y:S05]  /*e6d0*/  @P1 BRA `(.L_x_1241) ;  /* 0x0000000000081947 */ /* 0x002fea0003800000 */
[----:B------:R-:W1:Y:S02]  /*e6e0*/  SYNCS.PHASECHK.TRANS64.TRYWAIT P1, [UR6+0x29850], R0 ;  /* 0x02985000ff0075a7 */ /* 0x000e640008020146 */
[----:B-1----:R-:W-:Y:S05]  /*e6f0*/  @!P1 BRA `(.L_x_1244) ;  /* 0x000000c800d49947 */ /* 0x002fea0003800000 */
.L_x_1241:
        /* <DEDUP_REMOVED lines=47> */
[----:B------:R-:W-:-:S04]  /*e9f0*/  ULOP3.LUT UR6, URZ, UR55, URZ, 0x33, !UPT ;  /* 0x000000373f067292 */ /* 0x000fc8000f8e333f */
[----:B------:R-:W0:Y:S01]  /*ea00*/  SHFL.IDX PT, R13, R8, RZ, 0x1c1f ;  /* 0x001c1fff080d7589 */ /* 0x000e2200000e0000 */
[----:B------:R-:W-:Y:S02]  /*ea10*/  WARPGROUP.DEPBAR.LE gsb0, 0x0 ;  /* 0x00008000000079c5 */ /* 0x000fe40000010000 */
[----:B------:R1:W-:Y:S06]  /*ea20*/  BAR.ARV R12, 0x100 ;  /* 0x0004000c0000751d */ /* 0x0003ec0000002000 */
[----:B------:R2:W-:Y:S02]  /*ea30*/  @!P3 SYNCS.ARRIVE.TRANS64.RED.A1T0 RZ, [R0+URZ], RZ ;  /* 0x000000ff00ffb9a7 */ /* 0x0005e4000810043f */
[----:B--2---:R-:W-:-:S05]  /*ea40*/  IMAD R0, R18, -0x2, R9 ;  /* 0xfffffffe12007824 */ /* 0x004fca00078e0209 */
[----:B------:R-:W-:Y:S01]  /*ea50*/  IADD3 R2, -R17, R0, R16 ;  /* 0x0000000011027210 */ /* 0x000fe20007ffe110 */
[----:B------:R-:W-:-:S04]  /*ea60*/  VIADD R0, R0, 0xffffffff ;  /* 0xffffffff00007836 */ /* 0x000fc80000000000 */
[C---:B------:R-:W-:Y:S02]  /*ea70*/  VIADD R9, R2.reuse, UR54 ;  /* 0x0000003602097c36 */ /* 0x040fe40008000000 */
[----:B------:R-:W-:Y:S02]  /*ea80*/  VIADD R2, R2, UR6 ;  /* 0x0000000602027c36 */ /* 0x000fe40008000000 */
[--C-:B0-----:R-:W-:Y:S02]  /*ea90*/  IMAD.IADD R11, R9, 0x1, R13.reuse ;  /* 0x00000001090b7824 */ /* 0x101fe400078e020d */
[----:B------:R-:W-:Y:S01]  /*eaa0*/  IMAD.IADD R10, R2, 0x1, R13 ;  /* 0x00000001020a7824 */ /* 0x000fe200078e020d */
[----:B-1----:R-:W-:Y:S06]  /*eab0*/  @P1 BRA `(.L_x_1245) ;  /* 0x0000000000541947 */ /* 0x002fec0003800000 */
        /* <DEDUP_REMOVED lines=12> */
.L_x_1247:
[----:B------:R-:W-:-:S05]  /*eb80*/  IMAD.U32 R14, RZ, RZ, UR51 ;  /* 0x00000033ff0e7e24 */ /* 0x000fca000f8e00ff */
[----:B------:R-:W-:-:S13]  /*eb90*/  ISETP.NE.AND P1, PT, R14, 0x1, PT ;  /* 0x000000010e00780c */ /* 0x000fda0003f25270 */
[----:B------:R-:W0:Y:S02]  /*eba0*/  @P1 LDC.64 R20, c[0x0][0x9e8] ;  /* 0x00027a00ff141b82 */ /* 0x000e240000000a00 */
[----:B0-----:R-:W-:-:S05]  /*ebb0*/  @P1 IMAD.HI.U32 R12, R13, R20, RZ ;  /* 0x000000140d0c1227 */ /* 0x001fca00078e00ff */
[----:B------:R-:W-:-:S07]  /*ebc0*/  @P1 SHF.R.U32.HI R13, RZ, R21, R12 ;  /* 0x00000015ff0d1219 */ /* 0x000fce000001160c */
.L_x_1248:
[----:B------:R-:W-:Y:S05]  /*ebd0*/  BSYNC B0 ;  /* 0x0000000000007941 */ /* 0x000fea0003800000 */
.L_x_1246:
[----:B------:R-:W-:-:S05]  /*ebe0*/  IMAD R13, R13, R14, R0 ;  /* 0x0000000e0d0d7224 */ /* 0x000fca00078e0200 */
[----:B------:R-:W-:Y:S02]  /*ebf0*/  VIADDMNMX R11, R13, R14, R11, PT ;  /* 0x0000000e0d0b7246 */ /* 0x000fe4000380010b */
[----:B------:R-:W-:-:S07]  /*ec00*/  VIMNMX R10, R10, R13, !PT ;  /* 0x0000000d0a0a7248 */ /* 0x000fce0007fe0100 */
.L_x_1245:
        /* <DEDUP_REMOVED lines=194> */
[----:B0-----:R-:W-:-:S03]  /*f830*/  IMAD.IADD R10, R9, 0x1, R8 ;  /* 0x00000001090a7824 */ /* 0x001fc600078e0208 */
[----:B------:R-:W-:Y:S01]  /*f840*/  ISETP.LT.OR P6, PT, R11, 0x9a, P6 ;  /* 0x0000009a0b00780c */ /* 0x000fe200037c1670 */
[----:B------:R-:W-:-:S03]  /*f850*/  IMAD.IADD R11, R2, 0x1, R8 ;  /* 0x00000001020b7824 */ /* 0x000fc600078e0208 */
        /* <DEDUP_REMOVED lines=15> */
.L_x_1251:
[----:B------:R-:W-:-:S05]  /*f950*/  IMAD.U32 R207, RZ, RZ, UR51 ;  /* 0x00000033ffcf7e24 */ /* 0x000fca000f8e00ff */
[----:B------:R-:W-:-:S13]  /*f960*/  ISETP.NE.AND P6, PT, R207, 0x1, PT ;  /* 0x00000001cf00780c */ /* 0x000fda0003fc5270 */
[----:B------:R-:W0:Y:S02]  /*f970*/  @P6 LDC.64 R8, c[0x0][0x9e8] ;  /* 0x00027a00ff086b82 */ /* 0x000e240000000a00 */
[----:B0-----:R-:W-:-:S05]  /*f980*/  @P6 IMAD.HI.U32 R8, R197, R8, RZ ;  /* 0x00000008c5086227 */ /* 0x001fca00078e00ff */
[----:B------:R-:W-:-:S07]  /*f990*/  @P6 SHF.R.U32.HI R197, RZ, R9, R8 ;  /* 0x00000009ffc56219 */ /* 0x000fce0000011608 */
.L_x_1252:
[----:B------:R-:W-:Y:S05]  /*f9a0*/  BSYNC B0 ;  /* 0x0000000000007941 */ /* 0x000fea0003800000 */
.L_x_1250:
[----:B------:R-:W-:-:S05]  /*f9b0*/  IMAD R0, R197, R207, R0 ;  /* 0x000000cfc5007224 */ /* 0x000fca00078e0200 */
[----:B------:R-:W-:Y:S02]  /*f9c0*/  VIADDMNMX R10, R0, R207, R10, PT ;  /* 0x000000cf000a7246 */ /* 0x000fe4000380010a */
[----:B------:R-:W-:-:S07]  /*f9d0*/  VIMNMX R11, R11, R0, !PT ;  /* 0x000000000b0b7248 */ /* 0x000fce0007fe0100 */
.L_x_1249:
        /* <DEDUP_REMOVED lines=501> */
.L_x_1253:
        /* <DEDUP_REMOVED lines=116> */
.L_x_1236:
[----:B------:R-:W-:Y:S06]  /*12070*/  BAR.ARV 0x8, 0x180 ;  /* 0x0206000000007b1d */ /* 0x000fec0000002000 */
[----:B------:R-:W-:Y:S05]  /*12080*/  @!P0 BRA `(.L_x_1255) ;  /* 0x0000000000048947 */ /* 0x000fea0003800000 */
[----:B------:R-:W-:Y:S01]  /*12090*/  BPT.TRAP 0x1 ;  /* 0x000000040000795c */ /* 0x000fe20000300000 */
.L_x_1255:
[----:B------:R-:W-:Y:S01]  /*120a0*/  ULEA UR9, UR51, UR41, 0x3 ;  /* 0x0000002933097291 */ /* 0x000fe2000f8e183f */
[----:B------:R-:W-:-:S05]  /*120b0*/  IMAD.U32 R3, RZ, RZ, UR45 ;  /* 0x0000002dff037e24 */ /* 0x000fca000f8e00ff */
[----:B------:R-:W-:-:S04]  /*120c0*/  SHF.L.U32 R3, R3, 0x1f, RZ ;  /* 0x0000001f03037819 */ /* 0x000fc800000006ff */
[----:B------:R0:W1:Y:S01]  /*120d0*/  SYNCS.PHASECHK.TRANS64.TRYWAIT P1, [UR9+0x29850], R3 ;  /* 0x02985003ff0075a7 */ /* 0x0000620008020149 */
[----:B------:R-:W-:Y:S05]  /*120e0*/  @!P0 BRA `(.L_x_1256) ;  /* 0x0000000000048947 */ /* 0x000fea0003800000 */
[----:B------:R-:W-:Y:S01]  /*120f0*/  BPT.TRAP 0x1 ;  /* 0x000000040000795c */ /* 0x000fe20000300000 */
.L_x_1256:
[----:B-1----:R-:W-:Y:S05]  /*12100*/  @P1 BRA `(.L_x_1257) ;  /* 0x0000000000081947 */ /* 0x002fea0003800000 */
[----:B------:R-:W1:Y:S02]  /*12110*/  SYNCS.PHASECHK.TRANS64.TRYWAIT P1, [UR9+0x29850], R3 ;  /* 0x02985003ff0075a7 */ /* 0x000e640008020149 */
[----:B-1----:R-:W-:Y:S05]  /*12120*/  @!P1 BRA `(.L_x_1258) ;  /* 0x0000009000609947 */ /* 0x002fea0003800000 */
.L_x_1257:
        /* <DEDUP_REMOVED lines=11> */
[----:B------:R-:W-:-:S04]  /*121e0*/  PLOP3.LUT P1, PT, PT, PT, UP0, 0x80, 0x0 ;  /* 0x000000000000781c */ /* 0x000fc80003f2f008 */
[----:B------:R-:W-:Y:S02]  /*121f0*/  @UP0 ULDC.64 UR12, c[0x0][0x9c8] ;  /* 0x00027200000c0ab9 */ /* 0x000fe40000000a00 */
[----:B------:R-:W-:Y:S01]  /*12200*/  UMOV UR6, UR8 ;  /* 0x0000000800067c82 */ /* 0x000fe20008000000 */
[----:B------:R-:W-:-:S09]  /*12210*/  @UP0 UIMAD.WIDE.U32 UR4, UR48, UR12, URZ ;  /* 0x0000000c300402a5 */ /* 0x000fd2000f8e003f */
[----:B------:R-:W-:Y:S01]  /*12220*/  QGMMA.64x128x32.F32.E4M3.E4M3 R24, R184, gdesc[UR4], R24, gsb0 ;  /* 0x01e00004b8187df3 */ /* 0x000fe20008000818 */
[----:B------:R-:W-:Y:S01]  /*12230*/  UIADD3 UR6, UR8, 0x100, URZ ;  /* 0x0000010008067890 */ /* 0x000fe2000fffe03f */
[----:B------:R-:W-:Y:S01]  /*12240*/  UMOV UR7, 0xc0000010 ;  /* 0xc000001000077882 */ /* 0x000fe20000000000 */
[----:B------:R-:W-:Y:S02]  /*12250*/  WARPGROUP.DEPBAR.LE gsb0, 0x0 ;  /* 0x00008000000079c5 */ /* 0x000fe40000010000 */
[----:B------:R-:W-:-:S07]  /*12260*/  WARPGROUP.ARRIVE ;  /* 0x00000000000079c5 */ /* 0x000fce0000000000 */
        /* <DEDUP_REMOVED lines=69> */
.L_x_1259:
        /* <DEDUP_REMOVED lines=74> */
.L_x_1185:
[----:B------:R-:W0:Y:S01]  /*12b60*/  S2R R7, SR_CgaCtaId ;  /* 0x0000000000077919 */ /* 0x000e220000008800 */
[----:B------:R-:W-:Y:S01]  /*12b70*/  MOV R0, 0x400 ;  /* 0x0000040000007802 */ /* 0x000fe20000000f00 */
[----:B------:R-:W-:Y:S01]  /*12b80*/  BSSY B0, `(.L_x_1260) ;  /* 0x0000277000007945 */ /* 0x000fe20003800000 */
[----:B------:R-:W-:Y:S02]  /*12b90*/  BAR.SYNC.DEFER_BLOCKING 0x5, 0x180 ;  /* 0x0146000000007b1d */ /* 0x000fe40000010000 */
[----:B0-----:R-:W-:-:S05]  /*12ba0*/  LEA R0, R7, R0, 0x18 ;  /* 0x0000000007007211 */ /* 0x001fca00078ec0ff */
[----:B------:R-:W0:Y:S02]  /*12bb0*/  LDS.128 R36, [R0+0x298d0] ;  /* 0x0298d00000247984 */ /* 0x000e240000000c00 */
[----:B0-----:R-:W-:Y:S02]  /*12bc0*/  R2UR UR5, R37 ;  /* 0x00000000250572ca */ /* 0x001fe400000e0000 */
[----:B------:R-:W-:Y:S02]  /*12bd0*/  R2UR UR49, R38 ;  /* 0x00000000263172ca */ /* 0x000fe400000e0000 */
        /* <DEDUP_REMOVED lines=9> */
[----:B------:R-:W0:Y:S01]  /*12c70*/  S2R R17, SR_SWINHI ;  /* 0x0000000000117919 */ /* 0x000e220000002f00 */
[----:B------:R-:W-:Y:S01]  /*12c80*/  F2FP.BF16.F32.PACK_AB R9, R84, R9 ;  /* 0x000000095409723e */ /* 0x000fe200000010ff */
[----:B------:R-:W-:Y:S02]  /*12c90*/  ULDC.64 UR6, c[0x0][0xc00] ;  /* 0x0003000000067ab9 */ /* 0x000fe40000000a00 */
[----:B------:R1:W2:Y:S01]  /*12ca0*/  LDG.E.CONSTANT R36, desc[UR52][R6.64] ;  /* 0x0000003406247981 */ /* 0x0002a2000c1e9900 */
[----:B------:R-:W-:Y:S01]  /*12cb0*/  F2FP.BF16.F32.PACK_AB R8, R85, R8 ;  /* 0x000000085508723e */ /* 0x000fe200000010ff */
[----:B------:R-:W-:Y:S01]  /*12cc0*/  UISETP.NE.U32.AND UP0, UPT, UR6, URZ, UPT ;  /* 0x0000003f0600728c */ /* 0x000fe2000bf05070 */
[----:B------:R-:W-:Y:S02]  /*12cd0*/  F2FP.BF16.F32.PACK_AB R28, R61, R28 ;  /* 0x0000001c3d1c723e */ /* 0x000fe400000010ff */
[----:B------:R-:W-:Y:S01]  /*12ce0*/  F2FP.BF16.F32.PACK_AB R44, R44, R89 ;  /* 0x000000592c2c723e */ /* 0x000fe200000010ff */
[----:B------:R-:W-:Y:S01]  /*12cf0*/  UISETP.NE.AND.EX UP0, UPT, UR7, URZ, UPT, UP0 ;  /* 0x0000003f0700728c */ /* 0x000fe2000bf05300 */
[----:B------:R-:W-:-:S02]  /*12d00*/  F2FP.BF16.F32.PACK_AB R11, R78, R11 ;  /* 0x0000000b4e0b723e */ /* 0x000fc400000010ff */
[----:B------:R-:W-:Y:S01]  /*12d10*/  F2FP.BF16.F32.PACK_AB R10, R79, R10 ;  /* 0x0000000a4f0a723e */ /* 0x000fe200000010ff */
[----:B------:R-:W-:Y:S01]  /*12d20*/  ULDC.64 UR6, c[0x0][0xc00] ;  /* 0x0003000000067ab9 */ /* 0x000fe20000000a00 */
[----:B-1----:R-:W-:Y:S01]  /*12d30*/  LOP3.LUT P0, R6, R16, 0x3, RZ, 0xc0, !PT ;  /* 0x0000000310067812 */ /* 0x002fe2000780c0ff */
[----:B------:R-:W-:Y:S01]  /*12d40*/  UIMAD.WIDE UR6, UR42, 0x4, UR6 ;  /* 0x000000042a0678a5 */ /* 0x000fe2000f8e0206 */
[----:B------:R-:W-:Y:S02]  /*12d50*/  F2FP.BF16.F32.PACK_AB R5, R86, R5 ;  /* 0x000000055605723e */ /* 0x000fe400000010ff */
[----:B------:R-:W-:Y:S02]  /*12d60*/  ISETP.EQ.OR P0, PT, R6, 0x3, !P0 ;  /* 0x000000030600780c */ /* 0x000fe40004702670 */
[----:B------:R-:W-:Y:S02]  /*12d70*/  F2FP.BF16.F32.PACK_AB R2, R87, R2 ;  /* 0x000000025702723e */ /* 0x000fe400000010ff */
[----:B------:R-:W-:-:S02]  /*12d80*/  SEL R59, R9, R8, P0 ;  /* 0x00000008093b7207 */ /* 0x000fc40000000000 */
[----:B------:R-:W-:Y:S02]  /*12d90*/  SEL R61, R8, R9, P0 ;  /* 0x00000009083d7207 */ /* 0x000fe40000000000 */
[----:B------:R-:W-:Y:S02]  /*12da0*/  SEL R81, R11, R10, P0 ;  /* 0x0000000a0b517207 */ /* 0x000fe40000000000 */
[----:B------:R-:W-:Y:S02]  /*12db0*/  SEL R83, R10, R11, P0 ;  /* 0x0000000b0a537207 */ /* 0x000fe40000000000 */
[----:B------:R-:W-:Y:S02]  /*12dc0*/  SEL R85, R5, R2, P0 ;  /* 0x0000000205557207 */ /* 0x000fe40000000000 */
[----:B------:R-:W-:Y:S02]  /*12dd0*/  MOV R6, R0 ;  /* 0x0000000000067202 */ /* 0x000fe40000000f00 */
[----:B0-----:R-:W-:-:S02]  /*12de0*/  MOV R7, R17 ;  /* 0x0000001100077202 */ /* 0x001fc40000000f00 */
[----:B------:R-:W-:Y:S02]  /*12df0*/  F2FP.BF16.F32.PACK_AB R27, R54, R27 ;  /* 0x0000001b361b723e */ /* 0x000fe400000010ff */
[----:B------:R-:W-:Y:S01]  /*12e00*/  F2FP.BF16.F32.PACK_AB R26, R55, R26 ;  /* 0x0000001a371a723e */ /* 0x000fe200000010ff */
[----:B------:R-:W-:Y:S01]  /*12e10*/  IMAD.WIDE R8, R193, 0x2, R6 ;  /* 0x00000002c1087825 */ /* 0x000fe200078e0206 */
[----:B------:R-:W-:Y:S02]  /*12e20*/  SEL R5, R2, R5, P0 ;  /* 0x0000000502057207 */ /* 0x000fe40000000000 */
[----:B------:R-:W-:Y:S02]  /*12e30*/  F2FP.BF16.F32.PACK_AB R25, R62, R25 ;  /* 0x000000193e19723e */ /* 0x000fe400000010ff */
[C---:B------:R-:W-:Y:S02]  /*12e40*/  IADD3 R89, P1, R8.reuse, 0x40, RZ ;  /* 0x0000004008597810 */ /* 0x040fe40007f3e0ff */
[----:B------:R-:W-:-:S02]  /*12e50*/  IADD3 R87, P6, R8, 0x20, RZ ;  /* 0x0000002008577810 */ /* 0x000fc40007fde0ff */
[----:B------:R-:W-:Y:S02]  /*12e60*/  LOP3.LUT R10, R89, 0x380, RZ, 0xc0, !PT ;  /* 0x00000380590a7812 */ /* 0x000fe400078ec0ff */
[----:B------:R-:W-:Y:S02]  /*12e70*/  LOP3.LUT R2, R87, 0x380, RZ, 0xc0, !PT ;  /* 0x0000038057027812 */ /* 0x000fe400078ec0ff */
[----:B------:R-:W-:Y:S02]  /*12e80*/  F2FP.BF16.F32.PACK_AB R24, R63, R24 ;  /* 0x000000183f18723e */ /* 0x000fe400000010ff */
[----:B------:R-:W-:Y:S02]  /*12e90*/  F2FP.BF16.F32.PACK_AB R20, R69, R20 ;  /* 0x000000144514723e */ /* 0x000fe400000010ff */
[----:B------:R-:W-:Y:S02]  /*12ea0*/  F2FP.BF16.F32.PACK_AB R14, R71, R14 ;  /* 0x0000000e470e723e */ /* 0x000fe400000010ff */
[----:B------:R-:W-:-:S02]  /*12eb0*/  F2FP.BF16.F32.PACK_AB R29, R60, R29 ;  /* 0x0000001d3c1d723e */ /* 0x000fc400000010ff */
[----:B------:R-:W-:Y:S02]  /*12ec0*/  SEL R69, R27, R26, P0 ;  /* 0x0000001a1b457207 */ /* 0x000fe40000000000 */
[----:B------:R-:W-:Y:S01]  /*12ed0*/  SEL R71, R26, R27, P0 ;  /* 0x0000001b1a477207 */ /* 0x000fe20000000000 */
[----:B------:R-:W-:Y:S01]  /*12ee0*/  IMAD.X R27, RZ, RZ, R9, P6 ;  /* 0x000000ffff1b7224 */ /* 0x000fe200030e0609 */
[----:B------:R-:W-:Y:S02]  /*12ef0*/  SHF.R.U64 R10, R10, 0x3, RZ ;  /* 0x000000030a0a7819 */ /* 0x000fe400000012ff */
[----:B------:R-:W-:Y:S02]  /*12f00*/  F2FP.BF16.F32.PACK_AB R94, R94, R97 ;  /* 0x000000615e5e723e */ /* 0x000fe400000010ff */
[----:B------:R-:W-:Y:S02]  /*12f10*/  IADD3 R99, P4, R8, 0x4020, RZ ;  /* 0x0000402008637810 */ /* 0x000fe40007f9e0ff */
[----:B------:R-:W-:-:S02]  /*12f20*/  SHF.R.U64 R2, R2, 0x3, RZ ;  /* 0x0000000302027819 */ /* 0x000fc400000012ff */
[C---:B------:R-:W-:Y:S02]  /*12f30*/  IADD3 R97, P3, R8.reuse, 0x4000, RZ ;  /* 0x0000400008617810 */ /* 0x040fe40007f7e0ff */
[----:B------:R-:W-:Y:S02]  /*12f40*/  IADD3 R103, P6, R8, 0x4060, RZ ;  /* 0x0000406008677810 */ /* 0x000fe40007fde0ff */
[----:B------:R-:W-:Y:S01]  /*12f50*/  F2FP.BF16.F32.PACK_AB R30, R47, R30 ;  /* 0x0000001e2f1e723e */ /* 0x000fe200000010ff */
[--C-:B------:R-:W-:Y:S01]  /*12f60*/  IMAD.X R17, RZ, RZ, R9.reuse, P3 ;  /* 0x000000ffff117224 */ /* 0x100fe200018e0609 */
[----:B------:R-:W-:Y:S02]  /*12f70*/  SEL R73, R25, R24, P0 ;  /* 0x0000001819497207 */ /* 0x000fe40000000000 */
[----:B------:R-:W-:Y:S01]  /*12f80*/  SEL R75, R24, R25, P0 ;  /* 0x00000019184b7207 */ /* 0x000fe20000000000 */
[----:B------:R-:W-:Y:S01]  /*12f90*/  IMAD.X R25, RZ, RZ, R9, P1 ;  /* 0x000000ffff197224 */ /* 0x000fe200008e0609 */
[----:B------:R-:W-:-:S02]  /*12fa0*/  SEL R47, R29, R28, P0 ;  /* 0x0000001c1d2f7207 */ /* 0x000fc40000000000 */
[----:B------:R-:W-:Y:S02]  /*12fb0*/  LOP3.LUT R24, R10, R89, RZ, 0x3c, !PT ;  /* 0x000000590a187212 */ /* 0x000fe400078e3cff */
[----:B------:R-:W-:Y:S02]  /*12fc0*/  SEL R29, R28, R29, P0 ;  /* 0x0000001d1c1d7207 */ /* 0x000fe40000000000 */
[----:B------:R-:W-:Y:S02]  /*12fd0*/  LOP3.LUT R11, R8, 0x380, RZ, 0xc0, !PT ;  /* 0x00000380080b7812 */ /* 0x000fe400078ec0ff */
[----:B------:R-:W-:Y:S02]  /*12fe0*/  LOP3.LUT R26, R2, R87, RZ, 0x3c, !PT ;  /* 0x00000057021a7212 */ /* 0x000fe400078e3cff */
[----:B------:R-:W-:Y:S02]  /*12ff0*/  LOP3.LUT R10, R99, 0x380, RZ, 0xc0, !PT ;  /* 0x00000380630a7812 */ /* 0x000fe400078ec0ff */
[----:B------:R-:W-:-:S02]  /*13000*/  F2FP.BF16.F32.PACK_AB R90, R90, R93 ;  /* 0x0000005d5a5a723e */ /* 0x000fc400000010ff */
[----:B------:R-:W-:Y:S02]  /*13010*/  F2FP.BF16.F32.PACK_AB R13, R76, R13 ;  /* 0x0000000d4c0d723e */ /* 0x000fe400000010ff */
[----:B------:R-:W-:Y:S02]  /*13020*/  F2FP.BF16.F32.PACK_AB R12, R77, R12 ;  /* 0x0000000c4d0c723e */ /* 0x000fe400000010ff */
[----:B------:R-:W-:Y:S02]  /*13030*/  LOP3.LUT R2, R97, 0x380, RZ, 0xc0, !PT ;  /* 0x0000038061027812 */ /* 0x000fe400078ec0ff */
[----:B------:R-:W-:Y:S02]  /*13040*/  LOP3.LUT R28, R103, 0x380, RZ, 0xc0, !PT ;  /* 0x00000380671c7812 */ /* 0x000fe400078ec0ff */
[----:B------:R-:W-:Y:S02]  /*13050*/  IADD3 R93, P2, R8, 0x60, RZ ;  /* 0x00000060085d7810 */ /* 0x000fe40007f5e0ff */
[----:B------:R-:W-:-:S02]  /*13060*/  F2FP.BF16.F32.PACK_AB R15, R70, R15 ;  /* 0x0000000f460f723e */ /* 0x000fc400000010ff */
[----:B------:R-:W-:Y:S02]  /*13070*/  F2FP.BF16.F32.PACK_AB R32, R53, R32 ;  /* 0x000000203520723e */ /* 0x000fe400000010ff */
[----:B------:R-:W-:Y:S02]  /*13080*/  SHF.R.U64 R11, R11, 0x3, RZ ;  /* 0x000000030b0b7819 */ /* 0x000fe400000012ff */
[----:B------:R-:W-:Y:S02]  /*13090*/  SHF.R.U64 R10, R10, 0x3, RZ ;  /* 0x000000030a0a7819 */ /* 0x000fe400000012ff */
[----:B------:R-:W-:Y:S02]  /*130a0*/  F2FP.BF16.F32.PACK_AB R95, R92, R95 ;  /* 0x0000005f5c5f723e */ /* 0x000fe400000010ff */
[----:B------:R-:W-:Y:S02]  /*130b0*/  SEL R53, R13, R12, P0 ;  /* 0x0000000c0d357207 */ /* 0x000fe40000000000 */
[----:B------:R-:W-:-:S02]  /*130c0*/  SEL R55, R12, R13, P0 ;  /* 0x0000000d0c377207 */ /* 0x000fc40000000000 */
[----:B------:R-:W-:Y:S02]  /*130d0*/  SHF.R.U64 R2, R2, 0x3, RZ ;  /* 0x0000000302027819 */ /* 0x000fe400000012ff */
[----:B------:R-:W-:Y:S02]  /*130e0*/  SHF.R.U64 R28, R28, 0x3, RZ ;  /* 0x000000031c1c7819 */ /* 0x000fe400000012ff */
[----:B------:R-:W-:Y:S02]  /*130f0*/  F2FP.BF16.F32.PACK_AB R57, R57, R64 ;  /* 0x000000403939723e */ /* 0x000fe400000010ff */
[----:B------:R-:W-:Y:S02]  /*13100*/  F2FP.BF16.F32.PACK_AB R56, R49, R56 ;  /* 0x000000383138723e */ /* 0x000fe400000010ff */
[----:B------:R-:W-:Y:S02]  /*13110*/  F2FP.BF16.F32.PACK_AB R91, R88, R91 ;  /* 0x0000005b585b723e */ /* 0x000fe400000010ff */
[----:B------:R-:W-:-:S02]  /*13120*/  LOP3.LUT R12, R93, 0x380, RZ, 0xc0, !PT ;  /* 0x000003805d0c7812 */ /* 0x000fc400078ec0ff */
[----:B------:R-:W-:Y:S02]  /*13130*/  F2FP.BF16.F32.PACK_AB R41, R41, R48 ;  /* 0x000000302929723e */ /* 0x000fe400000010ff */
[----:B------:R-:W-:Y:S02]  /*13140*/  F2FP.BF16.F32.PACK_AB R34, R34, R35 ;  /* 0x000000232222723e */ /* 0x000fe400000010ff */
[----:B------:R-:W-:Y:S02]  /*13150*/  F2FP.BF16.F32.PACK_AB R45, R45, R40 ;  /* 0x000000282d2d723e */ /* 0x000fe400000010ff */
[----:B------:R-:W-:Y:S02]  /*13160*/  SEL R77, R15, R14, P0 ;  /* 0x0000000e0f4d7207 */ /* 0x000fe40000000000 */
[----:B------:R-:W-:Y:S01]  /*13170*/  SEL R79, R14, R15, P0 ;  /* 0x0000000f0e4f7207 */ /* 0x000fe20000000000 */
[----:B------:R-:W-:Y:S01]  /*13180*/  IMAD.X R15, RZ, RZ, R9, P4 ;  /* 0x000000ffff0f7224 */ /* 0x000fe200020e0609 */
[----:B------:R-:W-:-:S02]  /*13190*/  IADD3 R101, P5, R8, 0x4040, RZ ;  /* 0x0000404008657810 */ /* 0x000fc40007fbe0ff */
[----:B------:R-:W-:Y:S02]  /*131a0*/  F2FP.BF16.F32.PACK_AB R31, R46, R31 ;  /* 0x0000001f2e1f723e */ /* 0x000fe400000010ff */
[----:B------:R-:W-:Y:S01]  /*131b0*/  LOP3.LUT R8, R11, R8, RZ, 0x3c, !PT ;  /* 0x000000080b087212 */ /* 0x000fe200078e3cff */
[--C-:B------:R-:W-:Y:S01]  /*131c0*/  IMAD.X R11, RZ, RZ, R9.reuse, P6 ;  /* 0x000000ffff0b7224 */ /* 0x100fe200030e0609 */
[----:B------:R-:W-:Y:S01]  /*131d0*/  LOP3.LUT R14, R10, R99, RZ, 0x3c, !PT ;  /* 0x000000630a0e7212 */ /* 0x000fe200078e3cff */
[----:B------:R-:W-:Y:S01]  /*131e0*/  IMAD.X R13, RZ, RZ, R9, P5 ;  /* 0x000000ffff0d7224 */ /* 0x000fe200028e0609 */
[----:B------:R-:W-:Y:S02]  /*131f0*/  F2FP.BF16.F32.PACK_AB R33, R52, R33 ;  /* 0x000000213421723e */ /* 0x000fe400000010ff */
[----:B------:R-:W-:Y:S02]  /*13200*/  F2FP.BF16.F32.PACK_AB R21, R68, R21 ;  /* 0x000000154415723e */ /* 0x000fe400000010ff */
[----:B------:R-:W-:-:S02]  /*13210*/  SEL R35, R94, R95, P0 ;  /* 0x0000005f5e237207 */ /* 0x000fc40000000000 */
[----:B------:R-:W-:Y:S02]  /*13220*/  LOP3.LUT R16, R2, R97, RZ, 0x3c, !PT ;  /* 0x0000006102107212 */ /* 0x000fe400078e3cff */
[----:B------:R-:W-:Y:S02]  /*13230*/  LOP3.LUT R10, R28, R103, RZ, 0x3c, !PT ;  /* 0x000000671c0a7212 */ /* 0x000fe400078e3cff */
[----:B------:R-:W-:Y:S02]  /*13240*/  SEL R95, R95, R94, P0 ;  /* 0x0000005e5f5f7207 */ /* 0x000fe40000000000 */
[----:B------:R-:W-:Y:S02]  /*13250*/  SEL R37, R90, R91, P0 ;  /* 0x0000005b5a257207 */ /* 0x000fe40000000000 */
[----:B------:R-:W-:Y:S02]  /*13260*/  SEL R63, R57, R56, P0 ;  /* 0x00000038393f7207 */ /* 0x000fe40000000000 */
[----:B------:R-:W-:-:S02]  /*13270*/  SHF.R.U64 R12, R12, 0x3, RZ ;  /* 0x000000030c0c7819 */ /* 0x000fc400000012ff */
[----:B------:R-:W-:Y:S02]  /*13280*/  SEL R91, R91, R90, P0 ;  /* 0x0000005a5b5b7207 */ /* 0x000fe40000000000 */
[----:B------:R-:W-:Y:S02]  /*13290*/  SEL R39, R44, R45, P0 ;  /* 0x0000002d2c277207 */ /* 0x000fe40000000000 */
[----:B------:R-:W-:Y:S02]  /*132a0*/  SEL R57, R56, R57, P0 ;  /* 0x0000003938397207 */ /* 0x000fe40000000000 */
[----:B------:R-:W-:Y:S02]  /*132b0*/  SEL R65, R41, R34, P0 ;  /* 0x0000002229417207 */ /* 0x000fe40000000000 */
[----:B------:R-:W-:Y:S02]  /*132c0*/  SEL R45, R45, R44, P0 ;  /* 0x0000002c2d2d7207 */ /* 0x000fe40000000000 */
[----:B------:R-:W-:-:S02]  /*132d0*/  SEL R41, R34, R41, P0 ;  /* 0x0000002922297207 */ /* 0x000fc40000000000 */
[----:B------:R-:W-:Y:S02]  /*132e0*/  SEL R67, R31, R30, P0 ;  /* 0x0000001e1f437207 */ /* 0x000fe40000000000 */
[----:B------:R-:W-:Y:S02]  /*132f0*/  SEL R43, R33, R32, P0 ;  /* 0x00000020212b7207 */ /* 0x000fe40000000000 */
[----:B------:R-:W-:Y:S02]  /*13300*/  SEL R49, R21, R20, P0 ;  /* 0x0000001415317207 */ /* 0x000fe40000000000 */
[----:B------:R-:W-:Y:S01]  /*13310*/  SEL R51, R20, R21, P0 ;  /* 0x0000001514337207 */ /* 0x000fe20000000000 */
[----:B------:R-:W-:Y:S01]  /*13320*/  IMAD.X R21, RZ, RZ, R9, P2 ;  /* 0x000000ffff157224 */ /* 0x000fe200010e0609 */
[----:B------:R-:W-:Y:S02]  /*13330*/  SEL R31, R30, R31, P0 ;  /* 0x0000001f1e1f7207 */ /* 0x000fe40000000000 */
[----:B------:R-:W-:-:S02]  /*13340*/  MOV R58, R16 ;  /* 0x00000010003a7202 */ /* 0x000fc40000000f00 */
[----:B------:R-:W-:Y:S02]  /*13350*/  SEL R33, R32, R33, P0 ;  /* 0x0000002120217207 */ /* 0x000fe40000000000 */
[----:B------:R-:W-:Y:S02]  /*13360*/  LOP3.LUT R20, R12, R93, RZ, 0x3c, !PT ;  /* 0x0000005d0c147212 */ /* 0x000fe400078e3cff */
[----:B------:R-:W-:Y:S02]  /*13370*/  MOV R17, R10 ;  /* 0x0000000a00117202 */ /* 0x000fe40000000f00 */
[----:B------:R-:W-:Y:S02]  /*13380*/  MOV R56, R14 ;  /* 0x0000000e00387202 */ /* 0x000fe40000000f00 */
[----:B------:R-:W-:Y:S02]  /*13390*/  MOV R64, R26 ;  /* 0x0000001a00407202 */ /* 0x000fe40000000f00 */
[----:B------:R-:W-:-:S02]  /*133a0*/  MOV R60, R20 ;  /* 0x00000014003c7202 */ /* 0x000fc40000000f00 */
[----:B------:R-:W-:Y:S02]  /*133b0*/  LOP3.LUT R12, R101, 0x380, RZ, 0xc0, !PT ;  /* 0x00000380650c7812 */ /* 0x000fe400078ec0ff */
[----:B------:R-:W-:Y:S02]  /*133c0*/  MOV R66, R8 ;  /* 0x0000000800427202 */ /* 0x000fe40000000f00 */
[----:B------:R-:W-:Y:S02]  /*133d0*/  SHF.R.U64 R12, R12, 0x3, RZ ;  /* 0x000000030c0c7819 */ /* 0x000fe400000012ff */
[----:B------:R-:W-:Y:S02]  /*133e0*/  MOV R62, R24 ;  /* 0x00000018003e7202 */ /* 0x000fe40000000f00 */
[----:B------:R-:W-:Y:S02]  /*133f0*/  LOP3.LUT R12, R12, R101, RZ, 0x3c, !PT ;  /* 0x000000650c0c7212 */ /* 0x000fe400078e3cff */
[----:B------:R-:W-:-:S02]  /*13400*/  PLOP3.LUT P2, PT, PT, PT, UP0, 0x80, 0x0 ;  /* 0x000000000000781c */ /* 0x000fc40003f4f008 */
[----:B------:R-:W-:Y:S02]  /*13410*/  MOV R21, R12 ;  /* 0x0000000c00157202 */ /* 0x000fe40000000f00 */
[----:B--2---:R-:W-:Y:S01]  /*13420*/  LOP3.LUT R2, R36, 0x2, RZ, 0x3c, !PT ;  /* 0x0000000224027812 */ /* 0x004fe200078e3cff */
[----:B------:R-:W-:Y:S04]  /*13430*/  SHFL.IDX PT, R35, R35, R36, 0x1c1f ;  /* 0x001c1f2423237589 */ /* 0x000fe800000e0000 */
[----:B------:R-:W0:Y:S04]  /*13440*/  SHFL.IDX PT, R10, R95, R2, 0x1c1f ;  /* 0x001c1f025f0a7589 */ /* 0x000e2800000e0000 */
[----:B------:R-:W-:Y:S04]  /*13450*/  SHFL.IDX PT, R37, R37, R36, 0x1c1f ;  /* 0x001c1f2425257589 */ /* 0x000fe800000e0000 */
[----:B------:R-:W-:Y:S04]  /*13460*/  SHFL.IDX PT, R63, R63, R36, 0x1c1f ;  /* 0x001c1f243f3f7589 */ /* 0x000fe800000e0000 */
[----:B------:R-:W1:Y:S04]  /*13470*/  SHFL.IDX PT, R14, R91, R2, 0x1c1f ;  /* 0x001c1f025b0e7589 */ /* 0x000e6800000e0000 */
[----:B------:R-:W2:Y:S04]  /*13480*/  SHFL.IDX PT, R32, R57, R2, 0x1c1f ;  /* 0x001c1f0239207589 */ /* 0x000ea800000e0000 */
[----:B------:R-:W-:Y:S04]  /*13490*/  SHFL.IDX PT, R39, R39, R36, 0x1c1f ;  /* 0x001c1f2427277589 */ /* 0x000fe800000e0000 */
[----:B------:R-:W-:Y:S01]  /*134a0*/  SHFL.IDX PT, R65, R65, R36, 0x1c1f ;  /* 0x001c1f2441417589 */ /* 0x000fe200000e0000 */
[----:B0-----:R-:W-:-:S02]  /*134b0*/  SEL R8, R35, R10, P0 ;  /* 0x0000000a23087207 */ /* 0x001fc40000000000 */
[----:B------:R-:W-:Y:S01]  /*134c0*/  SEL R10, R10, R35, P0 ;  /* 0x000000230a0a7207 */ /* 0x000fe20000000000 */
[----:B------:R-:W0:Y:S04]  /*134d0*/  SHFL.IDX PT, R26, R45, R2, 0x1c1f ;  /* 0x001c1f022d1a7589 */ /* 0x000e2800000e0000 */
[----:B------:R-:W3:Y:S04]  /*134e0*/  SHFL.IDX PT, R34, R41, R2, 0x1c1f ;  /* 0x001c1f0229227589 */ /* 0x000ee800000e0000 */
[----:B------:R-:W-:Y:S01]  /*134f0*/  SHFL.IDX PT, R67, R67, R36, 0x1c1f ;  /* 0x001c1f2443437589 */ /* 0x000fe200000e0000 */
[----:B-1----:R-:W-:-:S02]  /*13500*/  SEL R12, R37, R14, P0 ;  /* 0x0000000e250c7207 */ /* 0x002fc40000000000 */
[----:B------:R-:W-:Y:S01]  /*13510*/  SEL R14, R14, R37, P0 ;  /* 0x000000250e0e7207 */ /* 0x000fe20000000000 */
[----:B------:R-:W1:Y:S01]  /*13520*/  SHFL.IDX PT, R44, R31, R2, 0x1c1f ;  /* 0x001c1f021f2c7589 */ /* 0x000e6200000e0000 */
[----:B--2---:R-:W-:Y:S02]  /*13530*/  SEL R9, R63, R32, P0 ;  /* 0x000000203f097207 */ /* 0x004fe40000000000 */
[----:B------:R-:W-:Y:S01]  /*13540*/  SEL R11, R32, R63, P0 ;  /* 0x0000003f200b7207 */ /* 0x000fe20000000000 */
[----:B------:R-:W-:Y:S04]  /*13550*/  SHFL.IDX PT, R43, R43, R36, 0x1c1f ;  /* 0x001c1f242b2b7589 */ /* 0x000fe800000e0000 */
[----:B------:R-:W2:Y:S04]  /*13560*/  SHFL.IDX PT, R16, R33, R2, 0x1c1f ;  /* 0x001c1f0221107589 */ /* 0x000ea800000e0000 */
[----:B------:R-:W-:Y:S01]  /*13570*/  SHFL.IDX PT, R69, R69, R36, 0x1c1f ;  /* 0x001c1f2445457589 */ /* 0x000fe200000e0000 */
[----:B0-----:R-:W-:-:S02]  /*13580*/  SEL R24, R39, R26, P0 ;  /* 0x0000001a27187207 */ /* 0x001fc40000000000 */
[----:B------:R-:W-:Y:S01]  /*13590*/  SEL R26, R26, R39, P0 ;  /* 0x000000271a1a7207 */ /* 0x000fe20000000000 */
[----:B------:R-:W0:Y:S01]  /*135a0*/  SHFL.IDX PT, R46, R71, R2, 0x1c1f ;  /* 0x001c1f02472e7589 */ /* 0x000e2200000e0000 */
[----:B---3--:R-:W-:Y:S02]  /*135b0*/  SEL R13, R65, R34, P0 ;  /* 0x00000022410d7207 */ /* 0x008fe40000000000 */
[----:B------:R-:W-:Y:S01]  /*135c0*/  SEL R15, R34, R65, P0 ;  /* 0x00000041220f7207 */ /* 0x000fe20000000000 */
[----:B------:R-:W-:Y:S04]  /*135d0*/  SHFL.IDX PT, R47, R47, R36, 0x1c1f ;  /* 0x001c1f242f2f7589 */ /* 0x000fe800000e0000 */
[----:B------:R-:W-:Y:S01]  /*135e0*/  SHFL.IDX PT, R49, R49, R36, 0x1c1f ;  /* 0x001c1f2431317589 */ /* 0x000fe200000e0000 */
[----:B-1----:R-:W-:-:S02]  /*135f0*/  SEL R25, R67, R44, P0 ;  /* 0x0000002c43197207 */ /* 0x002fc40000000000 */
[----:B------:R-:W-:Y:S01]  /*13600*/  SEL R27, R44, R67, P0 ;  /* 0x000000432c1b7207 */ /* 0x000fe20000000000 */
[----:B------:R-:W-:Y:S04]  /*13610*/  SHFL.IDX PT, R73, R73, R36, 0x1c1f ;  /* 0x001c1f2449497589 */ /* 0x000fe800000e0000 */
[----:B------:R1:W3:Y:S01]  /*13620*/  SHFL.IDX PT, R20, R29, R2, 0x1c1f ;  /* 0x001c1f021d147589 */ /* 0x0002e200000e0000 */
[----:B--2---:R-:W-:Y:S02]  /*13630*/  SEL R28, R43, R16, P0 ;  /* 0x000000102b1c7207 */ /* 0x004fe40000000000 */
[----:B------:R-:W-:Y:S01]  /*13640*/  SEL R30, R16, R43, P0 ;  /* 0x0000002b101e7207 */ /* 0x000fe20000000000 */
[----:B------:R-:W-:Y:S04]  /*13650*/  SHFL.IDX PT, R38, R51, R2, 0x1c1f ;  /* 0x001c1f0233267589 */ /* 0x000fe800000e0000 */
[----:B------:R-:W2:Y:S01]  /*13660*/  SHFL.IDX PT, R48, R75, R2, 0x1c1f ;  /* 0x001c1f024b307589 */ /* 0x000ea200000e0000 */
[----:B0-----:R-:W-:-:S02]  /*13670*/  SEL R31, R46, R69, P0 ;  /* 0x000000452e1f7207 */ /* 0x001fc40000000000 */
[----:B-1----:R-:W-:Y:S01]  /*13680*/  SEL R29, R69, R46, P0 ;  /* 0x0000002e451d7207 */ /* 0x002fe20000000000 */
[----:B------:R-:W-:Y:S04]  /*13690*/  SHFL.IDX PT, R53, R53, R36, 0x1c1f ;  /* 0x001c1f2435357589 */ /* 0x000fe800000e0000 */
[----:B------:R-:W-:Y:S04]  /*136a0*/  SHFL.IDX PT, R77, R77, R36, 0x1c1f ;  /* 0x001c1f244d4d7589 */ /* 0x000fe800000e0000 */
[----:B------:R-:W0:Y:S04]  /*136b0*/  SHFL.IDX PT, R40, R55, R2, 0x1c1f ;  /* 0x001c1f0237287589 */ /* 0x000e2800000e0000 */
[----:B------:R-:W1:Y:S01]  /*136c0*/  SHFL.IDX PT, R50, R79, R2, 0x1c1f ;  /* 0x001c1f024f327589 */ /* 0x000e6200000e0000 */
[----:B---3--:R-:W-:-:S02]  /*136d0*/  SEL R32, R47, R20, P0 ;  /* 0x000000142f207207 */ /* 0x008fc40000000000 */
[----:B------:R-:W-:Y:S01]  /*136e0*/  SEL R34, R20, R47, P0 ;  /* 0x0000002f14227207 */ /* 0x000fe20000000000 */
[----:B------:R-:W-:Y:S01]  /*136f0*/  BAR.SYNC.DEFER_BLOCKING 0x1, 0x100 ;  /* 0x0044000000007b1d */ /* 0x000fe20000010000 */
[----:B--2---:R-:W-:Y:S02]  /*13700*/  SEL R33, R73, R48, P0 ;  /* 0x0000003049217207 */ /* 0x004fe40000000000 */
[----:B------:R-:W-:-:S03]  /*13710*/  SEL R35, R48, R73, P0 ;  /* 0x0000004930237207 */ /* 0x000fc60000000000 */
[----:B------:R-:W-:Y:S04]  /*13720*/  SHFL.IDX PT, R59, R59, R36, 0x1c1f ;  /* 0x001c1f243b3b7589 */ /* 0x000fe800000e0000 */
[----:B------:R-:W-:Y:S04]  /*13730*/  SHFL.IDX PT, R81, R81, R36, 0x1c1f ;  /* 0x001c1f2451517589 */ /* 0x000fe800000e0000 */
[----:B------:R-:W2:Y:S01]  /*13740*/  SHFL.IDX PT, R42, R61, R2, 0x1c1f ;  /* 0x001c1f023d2a7589 */ /* 0x000ea200000e0000 */
[----:B0-----:R-:W-:Y:S02]  /*13750*/  SEL R44, R53, R40, P0 ;  /* 0x00000028352c7207 */ /* 0x001fe40000000000 */
[----:B------:R-:W-:Y:S01]  /*13760*/  SEL R46, R40, R53, P0 ;  /* 0x00000035282e7207 */ /* 0x000fe20000000000 */
[----:B------:R-:W0:Y:S01]  /*13770*/  SHFL.IDX PT, R52, R83, R2, 0x1c1f ;  /* 0x001c1f0253347589 */ /* 0x000e2200000e0000 */
[----:B-1----:R-:W-:-:S02]  /*13780*/  SEL R37, R77, R50, P0 ;  /* 0x000000324d257207 */ /* 0x002fc40000000000 */
[----:B------:R-:W-:Y:S01]  /*13790*/  SEL R39, R50, R77, P0 ;  /* 0x0000004d32277207 */ /* 0x000fe20000000000 */
[----:B------:R1:W-:Y:S04]  /*137a0*/  SHFL.IDX PT, R85, R85, R36, 0x1c1f ;  /* 0x001c1f2455557589 */ /* 0x0003e800000e0000 */
[----:B------:R-:W3:Y:S04]  /*137b0*/  SHFL.IDX PT, R54, R5, R2, 0x1c1f ;  /* 0x001c1f0205367589 */ /* 0x000ee800000e0000 */
[----:B------:R4:W-:Y:S01]  /*137c0*/  STSM.16.M88.4 [R66], R8 ;  /* 0x0000000842007844 */ /* 0x0009e20000000200 */
[----:B-1----:R-:W-:-:S02]  /*137d0*/  SEL R36, R49, R38, P0 ;  /* 0x0000002631247207 */ /* 0x002fc40000000000 */
[----:B------:R-:W-:Y:S01]  /*137e0*/  SEL R38, R38, R49, P0 ;  /* 0x0000003126267207 */ /* 0x000fe20000000000 */
[----:B------:R1:W-:Y:S01]  /*137f0*/  STSM.16.M88.4 [R64], R12 ;  /* 0x0000000c40007844 */ /* 0x0003e20000000200 */
[----:B------:R-:W-:Y:S01]  /*13800*/  UMOV UR4, URZ ;  /* 0x0000003f00047c82 */ /* 0x000fe20008000000 */
[----:B------:R-:W-:Y:S01]  /*13810*/  ULDC UR8, c[0x0][0xa88] ;  /* 0x0002a20000087ab9 */ /* 0x000fe20000000800 */
[----:B--2---:R-:W-:Y:S01]  /*13820*/  SEL R40, R59, R42, P0 ;  /* 0x0000002a3b287207 */ /* 0x004fe20000000000 */
[----:B------:R2:W-:Y:S01]  /*13830*/  STSM.16.M88.4 [R62], R24 ;  /* 0x000000183e007844 */ /* 0x0005e20000000200 */
[----:B------:R-:W-:Y:S01]  /*13840*/  SEL R42, R42, R59, P0 ;  /* 0x0000003b2a2a7207 */ /* 0x000fe20000000000 */
[----:B------:R-:W1:Y:S01]  /*13850*/  LDC R49, c[0x0][0xbe8] ;  /* 0x0002fa00ff317b82 */ /* 0x000e620000000800 */
[----:B0-----:R-:W-:Y:S01]  /*13860*/  SEL R45, R81, R52, P0 ;  /* 0x00000034512d7207 */ /* 0x001fe20000000000 */
[----:B------:R2:W-:Y:S01]  /*13870*/  STSM.16.M88.4 [R60], R28 ;  /* 0x0000001c3c007844 */ /* 0x0005e20000000200 */
[----:B------:R-:W-:Y:S01]  /*13880*/  SEL R47, R52, R81, P0 ;  /* 0x00000051342f7207 */ /* 0x000fe20000000000 */
[----:B----4-:R-:W-:-:S02]  /*13890*/  IMAD.U32 R8, RZ, RZ, UR6 ;  /* 0x00000006ff087e24 */ /* 0x010fc4000f8e00ff */
[----:B------:R2:W-:Y:S01]  /*138a0*/  STSM.16.M88.4 [R58], R32 ;  /* 0x000000203a007844 */ /* 0x0005e20000000200 */
[----:B------:R-:W-:Y:S01]  /*138b0*/  IMAD.U32 R9, RZ, RZ, UR7 ;  /* 0x00000007ff097e24 */ /* 0x000fe2000f8e00ff */
[----:B------:R-:W-:Y:S01]  /*138c0*/  ULDC.64 UR6, c[0x0][0xc08] ;  /* 0x0003020000067ab9 */ /* 0x000fe20000000a00 */
[----:B---3--:R-:W-:Y:S01]  /*138d0*/  SEL R41, R85, R54, P0 ;  /* 0x0000003655297207 */ /* 0x008fe20000000000 */
[----:B------:R2:W-:Y:S01]  /*138e0*/  STSM.16.M88.4 [R56], R36 ;  /* 0x0000002438007844 */ /* 0x0005e20000000200 */
[----:B------:R-:W-:-:S03]  /*138f0*/  SEL R43, R54, R85, P0 ;  /* 0x00000055362b7207 */ /* 0x000fc60000000000 */
[----:B------:R2:W-:Y:S04]  /*13900*/  STSM.16.M88.4 [R21], R44 ;  /* 0x0000002c15007844 */ /* 0x0005e80000000200 */
[----:B------:R2:W-:Y:S01]  /*13910*/  STSM.16.M88.4 [R17], R40 ;  /* 0x0000002811007844 */ /* 0x0005e20000000200 */
[----:B------:R-:W-:Y:S06]  /*13920*/  BAR.SYNC.DEFER_BLOCKING 0x1, 0x100 ;  /* 0x0044000000007b1d */ /* 0x000fec0000010000 */
[----:B------:R-:W3:Y:S01]  /*13930*/  @P2 LDG.E R2, desc[UR52][R8.64] ;  /* 0x0000003408022981 */ /* 0x000ee2000c1e1900 */
[----:B------:R-:W-:Y:S01]  /*13940*/  UISETP.NE.U32.AND UP1, UPT, UR6, URZ, UPT ;  /* 0x0000003f0600728c */ /* 0x000fe2000bf25070 */
[----:B-1----:R-:W-:-:S03]  /*13950*/  ISETP.NE.AND P1, PT, R49, 0x1, PT ;  /* 0x000000013100780c */ /* 0x002fc60003f25270 */
[----:B------:R-:W-:-:S06]  /*13960*/  UISETP.NE.AND.EX UP1, UPT, UR7, URZ, UPT, UP1 ;  /* 0x0000003f0700728c */ /* 0x000fcc000bf25310 */
[----:B------:R-:W-:-:S04]  /*13970*/  PLOP3.LUT P0, PT, PT, PT, UP1, 0x80, 0x0 ;  /* 0x000000000000781c */ /* 0x000fc80003f0f018 */
[----:B------:R-:W0:Y:S01]  /*13980*/  @P1 LDC R5, c[0x0][0xbec] ;  /* 0x0002fb00ff051b82 */ /* 0x000e220000000800 */
[----:B------:R-:W-:Y:S02]  /*13990*/  @UP1 ULDC.64 UR6, c[0x0][0xc08] ;  /* 0x0003020000061ab9 */ /* 0x000fe40000000a00 */
[----:B------:R-:W-:-:S05]  /*139a0*/  @UP1 UIMAD.WIDE UR6, UR42, 0x4, UR6 ;  /* 0x000000042a0618a5 */ /* 0x000fca000f8e0206 */
[----:B------:R-:W1:Y:S01]  /*139b0*/  @P1 LDC R10, c[0x0][0xbf0] ;  /* 0x0002fc00ff0a1b82 */ /* 0x000e620000000800 */
[----:B------:R-:W-:Y:S02]  /*139c0*/  IMAD.U32 R12, RZ, RZ, UR6 ;  /* 0x00000006ff0c7e24 */ /* 0x000fe4000f8e00ff */
        /* <DEDUP_REMOVED lines=9> */
.L_x_1262:
[----:B------:R-:W-:Y:S01]  /*13a60*/  USHF.R.S32.HI UR16, URZ, 0x1f, UR43 ;  /* 0x0000001f3f107899 */ /* 0x000fe2000801142b */
[----:B--2---:R-:W-:Y:S01]  /*13a70*/  VIADD R12, R19, UR36 ;  /* 0x00000024130c7c36 */ /* 0x004fe20008000000 */
[----:B------:R-:W-:Y:S01]  /*13a80*/  ULDC.64 UR12, c[0x0][0xb90] ;  /* 0x0002e400000c7ab9 */ /* 0x000fe20000000a00 */
[----:B------:R-:W-:Y:S01]  /*13a90*/  USHF.R.S32.HI UR15, URZ, 0x1f, UR42 ;  /* 0x0000001f3f0f7899 */ /* 0x000fe2000801142a */
[----:B------:R-:W-:Y:S01]  /*13aa0*/  VIADD R26, R192, UR36 ;  /* 0x00000024c01a7c36 */ /* 0x000fe20008000000 */
[----:B------:R-:W-:Y:S01]  /*13ab0*/  USHF.R.S32.HI UR7, URZ, 0x1f, UR4 ;  /* 0x0000001f3f077899 */ /* 0x000fe20008011404 */
[----:B------:R-:W-:Y:S01]  /*13ac0*/  @P1 IMAD.HI.U32 R5, R12, R5, RZ ;  /* 0x000000050c051227 */ /* 0x000fe200078e00ff */
[----:B------:R-:W-:Y:S01]  /*13ad0*/  UIMAD UR10, UR16, UR12, URZ ;  /* 0x0000000c100a72a4 */ /* 0x000fe2000f8e023f */
[----:B------:R-:W-:Y:S01]  /*13ae0*/  UMOV UR6, UR4 ;  /* 0x0000000400067c82 */ /* 0x000fe20008000000 */
[----:B------:R-:W-:Y:S01]  /*13af0*/  USEL UR15, UR15, URZ, !UP0 ;  /* 0x0000003f0f0f7287 */ /* 0x000fe2000c000000 */
[----:B------:R-:W-:Y:S01]  /*13b00*/  IMAD.MOV.U32 R8, RZ, RZ, R12 ;  /* 0x000000ffff087224 */ /* 0x000fe200078e000c */
[----:B------:R-:W-:Y:S01]  /*13b10*/  UIMAD.WIDE.U32 UR8, UR43, UR12, UR6 ;  /* 0x0000000c2b0872a5 */ /* 0x000fe2000f8e0006 */
[----:B------:R-:W-:Y:S01]  /*13b20*/  @P1 SHF.R.U32.HI R8, RZ, R10, R5 ;  /* 0x0000000aff081219 */ /* 0x000fe20000011605 */
[----:B------:R-:W-:Y:S01]  /*13b30*/  UIMAD UR10, UR43, UR13, UR10 ;  /* 0x0000000d2b0a72a4 */ /* 0x000fe2000f8e020a */
[----:B------:R-:W-:Y:S01]  /*13b40*/  IMAD R5, R189, 0x40, R22 ;  /* 0x00000040bd057824 */ /* 0x000fe200078e0216 */
[----:B------:R-:W-:Y:S01]  /*13b50*/  USEL UR14, UR42, URZ, !UP0 ;  /* 0x0000003f2a0e7287 */ /* 0x000fe2000c000000 */
[--C-:B------:R-:W-:Y:S01]  /*13b60*/  SHF.R.S32.HI R9, RZ, 0x1f, R8.reuse ;  /* 0x0000001fff097819 */ /* 0x100fe20000011408 */
[----:B------:R-:W-:Y:S01]  /*13b70*/  ULDC.64 UR12, c[0x0][0xb98] ;  /* 0x0002e600000c7ab9 */ /* 0x000fe20000000a00 */
[----:B------:R-:W-:Y:S01]  /*13b80*/  UIADD3 UR9, UR9, UR10, URZ ;  /* 0x0000000a09097290 */ /* 0x000fe2000fffe03f */
[----:B------:R-:W-:Y:S01]  /*13b90*/  IMAD.MOV R10, RZ, RZ, -R8 ;  /* 0x000000ffff0a7224 */ /* 0x000fe200078e0a08 */
[----:B------:R-:W-:Y:S01]  /*13ba0*/  UIMAD UR6, UR15, UR12, URZ ;  /* 0x0000000c0f0672a4 */ /* 0x000fe2000f8e023f */
[----:B------:R-:W-:Y:S01]  /*13bb0*/  IMAD.WIDE R6, R5, 0x2, R6 ;  /* 0x0000000205067825 */ /* 0x000fe200078e0206 */
[----:B------:R-:W-:-:S02]  /*13bc0*/  UIMAD.WIDE.U32 UR8, UR14, UR12, UR8 ;  /* 0x0000000c0e0872a5 */ /* 0x000fc4000f8e0008 */
[----:B------:R-:W-:Y:S01]  /*13bd0*/  UIMAD UR6, UR14, UR13, UR6 ;  /* 0x0000000d0e0672a4 */ /* 0x000fe2000f8e0206 */
[----:B------:R-:W-:Y:S01]  /*13be0*/  IMAD R5, R49, R10, R12 ;  /* 0x0000000a31057224 */ /* 0x000fe200078e020c */
[----:B------:R-:W-:Y:S01]  /*13bf0*/  IADD3 R25, P0, R6, 0x1000, RZ ;  /* 0x0000100006197810 */ /* 0x000fe20007f1e0ff */
[----:B-----5:R-:W-:Y:S01]  /*13c00*/  IMAD R51, R2, R49, RZ ;  /* 0x0000003102337224 */ /* 0x020fe200078e02ff */
[----:B------:R-:W-:Y:S01]  /*13c10*/  IADD3 R8, P2, R8, UR8, RZ ;  /* 0x0000000808087c10 */ /* 0x000fe2000ff5e0ff */
[----:B------:R-:W-:Y:S01]  /*13c20*/  ULDC.64 UR10, c[0x0][0xaa0] ;  /* 0x0002a800000a7ab9 */ /* 0x000fe20000000a00 */
[----:B------:R-:W-:Y:S01]  /*13c30*/  IMAD.U32 R12, RZ, RZ, UR6 ;  /* 0x00000006ff0c7e24 */ /* 0x000fe2000f8e00ff */
[----:B------:R-:W-:Y:S02]  /*13c40*/  SHF.R.S32.HI R10, RZ, 0x1f, R5 ;  /* 0x0000001fff0a7819 */ /* 0x000fe40000011405 */
[----:B------:R-:W-:Y:S02]  /*13c50*/  LOP3.LUT R24, R25, 0x380, RZ, 0xc0, !PT ;  /* 0x0000038019187812 */ /* 0x000fe400078ec0ff */
[----:B------:R-:W-:Y:S01]  /*13c60*/  IADD3.X R9, R9, UR9, R12, P2, !PT ;  /* 0x0000000909097c10 */ /* 0x000fe200097fe40c */
[----:B------:R-:W-:Y:S01]  /*13c70*/  ULDC.64 UR8, c[0x0][0xb88] ;  /* 0x0002e20000087ab9 */ /* 0x000fe20000000a00 */
[----:B------:R-:W-:Y:S01]  /*13c80*/  SHF.R.U64 R24, R24, 0x3, RZ ;  /* 0x0000000318187819 */ /* 0x000fe200000012ff */
[----:B------:R-:W-:Y:S01]  /*13c90*/  IMAD R10, R10, UR8, RZ ;  /* 0x000000080a0a7c24 */ /* 0x000fe2000f8e02ff */
[----:B------:R-:W-:Y:S01]  /*13ca0*/  IADD3 R11, P2, R6, 0x3000, RZ ;  /* 0x00003000060b7810 */ /* 0x000fe20007f5e0ff */
[----:B------:R-:W-:Y:S01]  /*13cb0*/  IMAD.WIDE.U32 R8, R5, UR8, R8 ;  /* 0x0000000805087c25 */ /* 0x000fe2000f8e0008 */
[----:B------:R-:W-:-:S02]  /*13cc0*/  LOP3.LUT R24, R24, R25, RZ, 0x3c, !PT ;  /* 0x0000001918187212 */ /* 0x000fc400078e3cff */
[----:B------:R-:W-:Y:S01]  /*13cd0*/  IADD3 R13, P3, R6, 0x2000, RZ ;  /* 0x00002000060d7810 */ /* 0x000fe20007f7e0ff */
[----:B------:R-:W-:Y:S01]  /*13ce0*/  IMAD R15, R5, UR9, R10 ;  /* 0x00000009050f7c24 */ /* 0x000fe2000f8e020a */
[----:B------:R-:W-:Y:S01]  /*13cf0*/  ULDC.64 UR8, c[0x0][0xb50] ;  /* 0x0002d40000087ab9 */ /* 0x000fe20000000a00 */
[----:B------:R-:W-:Y:S01]  /*13d00*/  LOP3.LUT R5, R11, 0x380, RZ, 0xc0, !PT ;  /* 0x000003800b057812 */ /* 0x000fe200078ec0ff */
[----:B------:R-:W-:Y:S01]  /*13d10*/  IMAD.X R25, RZ, RZ, R7, P0 ;  /* 0x000000ffff197224 */ /* 0x000fe200000e0607 */
[----:B------:R-:W-:Y:S01]  /*13d20*/  LEA R10, P4, R8, UR8, 0x2 ;  /* 0x00000008080a7c11 */ /* 0x000fe2000f8810ff */
[----:B------:R-:W-:Y:S01]  /*13d30*/  IMAD.IADD R9, R9, 0x1, R15 ;  /* 0x0000000109097824 */ /* 0x000fe200078e020f */
[----:B------:R-:W-:Y:S02]  /*13d40*/  LOP3.LUT P0, RZ, R190, 0x3, RZ, 0xc0, !PT ;  /* 0x00000003beff7812 */ /* 0x000fe4000780c0ff */
[----:B------:R-:W-:Y:S01]  /*13d50*/  LOP3.LUT R12, R13, 0x380, RZ, 0xc0, !PT ;  /* 0x000003800d0c7812 */ /* 0x000fe200078ec0ff */
[----:B------:R-:W-:Y:S01]  /*13d60*/  SHFL.IDX PT, R16, R10, RZ, 0x1c1f ;  /* 0x001c1fff0a107589 */ /* 0x000fe200000e0000 */
[----:B------:R-:W-:Y:S01]  /*13d70*/  LEA.HI.X R14, R8, UR9, R9, 0x2, P4 ;  /* 0x00000009080e7c11 */ /* 0x000fe2000a0f1409 */
[----:B------:R-:W-:Y:S01]  /*13d80*/  IMAD.X R9, RZ, RZ, R7, P2 ;  /* 0x000000ffff097224 */ /* 0x000fe200010e0607 */
[----:B------:R-:W-:Y:S01]  /*13d90*/  SHF.R.U64 R8, R5, 0x3, RZ ;  /* 0x0000000305087819 */ /* 0x000fe200000012ff */
[----:B------:R-:W-:Y:S01]  /*13da0*/  SHFL.IDX PT, R20, R10, 0x1, 0x1c1f ;  /* 0x003c1f000a147f89 */ /* 0x000fe200000e0000 */
[C---:B------:R-:W-:Y:S01]  /*13db0*/  VIADD R5, R26.reuse, 0x8 ;  /* 0x000000081a057836 */ /* 0x040fe20000000000 */
[----:B------:R-:W-:-:S02]  /*13dc0*/  ISETP.GE.OR P2, PT, R26, R51, P0 ;  /* 0x000000331a00720c */ /* 0x000fc40000746670 */
[----:B------:R-:W0:Y:S01]  /*13dd0*/  SHFL.IDX PT, R17, R14, RZ, 0x1c1f ;  /* 0x001c1fff0e117589 */ /* 0x000e2200000e0000 */
[----:B------:R-:W-:Y:S02]  /*13de0*/  SHF.R.U64 R12, R12, 0x3, RZ ;  /* 0x000000030c0c7819 */ /* 0x000fe400000012ff */
[----:B------:R-:W-:Y:S01]  /*13df0*/  ISETP.GE.OR P0, PT, R5, R51, P0 ;  /* 0x000000330500720c */ /* 0x000fe20000706670 */
[----:B------:R-:W1:Y:S01]  /*13e00*/  SHFL.IDX PT, R21, R14, 0x1, 0x1c1f ;  /* 0x003c1f000e157f89 */ /* 0x000e6200000e0000 */
[----:B------:R-:W-:Y:S01]  /*13e10*/  LOP3.LUT R12, R12, R13, RZ, 0x3c, !PT ;  /* 0x0000000d0c0c7212 */ /* 0x000fe200078e3cff */
[----:B------:R-:W-:Y:S01]  /*13e20*/  IMAD.X R13, RZ, RZ, R7, P3 ;  /* 0x000000ffff0d7224 */ /* 0x000fe200018e0607 */
[----:B------:R-:W-:Y:S02]  /*13e30*/  LOP3.LUT R8, R8, R11, RZ, 0x3c, !PT ;  /* 0x0000000b08087212 */ /* 0x000fe400078e3cff */
[C---:B------:R-:W-:Y:S02]  /*13e40*/  IADD3 R11, P3, R6.reuse, 0x7000, RZ ;  /* 0x00007000060b7810 */ /* 0x040fe40007f7e0ff */
[----:B------:R-:W-:-:S02]  /*13e50*/  IADD3 R45, P6, R6, 0x4000, RZ ;  /* 0x00004000062d7810 */ /* 0x000fc40007fde0ff */
[C---:B------:R-:W-:Y:S01]  /*13e60*/  IADD3 R41, P5, R6.reuse, 0x5000, RZ ;  /* 0x0000500006297810 */ /* 0x040fe20007fbe0ff */
[----:B------:R-:W-:Y:S01]  /*13e70*/  UIMAD UR8, UR7, UR10, URZ ;  /* 0x0000000a070872a4 */ /* 0x000fe2000f8e023f */
[C---:B------:R-:W-:Y:S01]  /*13e80*/  IADD3 R37, P4, R6.reuse, 0x6000, RZ ;  /* 0x0000600006257810 */ /* 0x040fe20007f9e0ff */
[----:B------:R-:W-:Y:S01]  /*13e90*/  IMAD.X R29, RZ, RZ, R7, P3 ;  /* 0x000000ffff1d7224 */ /* 0x000fe200018e0607 */
[----:B------:R-:W-:Y:S02]  /*13ea0*/  LOP3.LUT R15, R6, 0x380, RZ, 0xc0, !PT ;  /* 0x00000380060f7812 */ /* 0x000fe400078ec0ff */
[----:B------:R-:W-:Y:S02]  /*13eb0*/  LOP3.LUT R2, R11, 0x380, RZ, 0xc0, !PT ;  /* 0x000003800b027812 */ /* 0x000fe400078ec0ff */
[----:B------:R-:W-:Y:S02]  /*13ec0*/  LOP3.LUT R44, R45, 0x380, RZ, 0xc0, !PT ;  /* 0x000003802d2c7812 */ /* 0x000fe400078ec0ff */
[----:B------:R-:W-:Y:S01]  /*13ed0*/  LOP3.LUT R40, R41, 0x380, RZ, 0xc0, !PT ;  /* 0x0000038029287812 */ /* 0x000fe200078ec0ff */
[----:B0-----:R0:W-:Y:S01]  /*13ee0*/  @!P2 ST.E desc[UR52][R16.64], R4 ;  /* 0x000000041000a985 */ /* 0x0011e2000c101934 */
[----:B------:R-:W-:-:S02]  /*13ef0*/  LOP3.LUT R36, R37, 0x380, RZ, 0xc0, !PT ;  /* 0x0000038025247812 */ /* 0x000fc400078ec0ff */
[----:B------:R-:W-:Y:S01]  /*13f00*/  SHF.R.U64 R15, R15, 0x3, RZ ;  /* 0x000000030f0f7819 */ /* 0x000fe200000012ff */
[----:B-1----:R1:W-:Y:S01]  /*13f10*/  @!P0 ST.E desc[UR52][R20.64], R3 ;  /* 0x0000000314008985 */ /* 0x0023e2000c101934 */
[----:B------:R-:W-:Y:S01]  /*13f20*/  SHF.R.U64 R2, R2, 0x3, RZ ;  /* 0x0000000302027819 */ /* 0x000fe200000012ff */
[----:B------:R-:W-:Y:S01]  /*13f30*/  UIMAD.WIDE.U32 UR6, UR4, UR10, URZ ;  /* 0x0000000a040672a5 */ /* 0x000fe2000f8e003f */
[----:B------:R-:W-:Y:S01]  /*13f40*/  SHF.R.U64 R44, R44, 0x3, RZ ;  /* 0x000000032c2c7819 */ /* 0x000fe200000012ff */
[----:B------:R-:W-:Y:S01]  /*13f50*/  UIMAD UR8, UR4, UR11, UR8 ;  /* 0x0000000b040872a4 */ /* 0x000fe2000f8e0208 */
[----:B------:R-:W-:Y:S01]  /*13f60*/  SHF.R.U64 R40, R40, 0x3, RZ ;  /* 0x0000000328287819 */ /* 0x000fe200000012ff */
[----:B------:R-:W5:Y:S01]  /*13f70*/  LD.E.128 R24, desc[UR52][R24.64] ;  /* 0x0000003418187980 */ /* 0x000f62000c101d00 */
[----:B------:R-:W-:Y:S01]  /*13f80*/  SHF.R.U64 R36, R36, 0x3, RZ ;  /* 0x0000000324247819 */ /* 0x000fe200000012ff */
[----:B0-----:R-:W0:Y:S01]  /*13f90*/  @P1 LDC R4, c[0x0][0xbec] ;  /* 0x0002fb00ff041b82 */ /* 0x001e220000000800 */
[----:B------:R-:W-:Y:S01]  /*13fa0*/  LOP3.LUT R6, R15, R6, RZ, 0x3c, !PT ;  /* 0x000000060f067212 */ /* 0x000fe200078e3cff */
[----:B------:R-:W-:Y:S01]  /*13fb0*/  ULDC.64 UR10, c[0x0][0xae8] ;  /* 0x0002ba00000a7ab9 */ /* 0x000fe20000000a00 */
[----:B------:R-:W-:-:S05]  /*13fc0*/  LOP3.LUT R28, R2, R11, RZ, 0x3c, !PT ;  /* 0x0000000b021c7212 */ /* 0x000fca00078e3cff */
[----:B-1----:R-:W1:Y:S01]  /*13fd0*/  @P1 LDC R3, c[0x0][0xbf0] ;  /* 0x0002fc00ff031b82 */ /* 0x002e620000000800 */
[----:B------:R-:W-:Y:S01]  /*13fe0*/  IMAD R2, R188, 0x20, R189 ;  /* 0x00000020bc027824 */ /* 0x000fe200078e02bd */
[----:B------:R-:W-:Y:S01]  /*13ff0*/  UIADD3 UR7, UR7, UR8, URZ ;  /* 0x0000000807077290 */ /* 0x000fe2000fffe03f */
[----:B------:R-:W-:Y:S01]  /*14000*/  LOP3.LUT R44, R44, R45, RZ, 0x3c, !PT ;  /* 0x0000002d2c2c7212 */ /* 0x000fe200078e3cff */
[----:B------:R-:W-:Y:S01]  /*14010*/  UIMAD UR4, UR16, UR10, URZ ;  /* 0x0000000a100472a4 */ /* 0x000fe2000f8e023f */
[----:B------:R-:W-:Y:S01]  /*14020*/  LOP3.LUT R40, R40, R41, RZ, 0x3c, !PT ;  /* 0x0000002928287212 */ /* 0x000fe200078e3cff */
[--C-:B------:R-:W-:Y:S01]  /*14030*/  IMAD.X R45, RZ, RZ, R7.reuse, P6 ;  /* 0x000000ffff2d7224 */ /* 0x100fe200030e0607 */
[----:B------:R-:W-:Y:S01]  /*14040*/  LOP3.LUT R36, R36, R37, RZ, 0x3c, !PT ;  /* 0x0000002524247212 */ /* 0x000fe200078e3cff */
[--C-:B------:R-:W-:Y:S01]  /*14050*/  IMAD.X R41, RZ, RZ, R7.reuse, P5 ;  /* 0x000000ffff297224 */ /* 0x100fe200028e0607 */
[----:B------:R2:W5:Y:S01]  /*14060*/  LD.E.128 R32, desc[UR52][R6.64] ;  /* 0x0000003406207980 */ /* 0x000562000c101d00 */
[----:B------:R-:W-:Y:S01]  /*14070*/  IMAD.X R37, RZ, RZ, R7, P4 ;  /* 0x000000ffff257224 */ /* 0x000fe200020e0607 */
[----:B------:R-:W-:-:S02]  /*14080*/  UIMAD UR4, UR43, UR11, UR4 ;  /* 0x0000000b2b0472a4 */ /* 0x000fc4000f8e0204 */
[----:B------:R-:W-:Y:S01]  /*14090*/  UIMAD.WIDE.U32 UR6, UR43, UR10, UR6 ;  /* 0x0000000a2b0672a5 */ /* 0x000fe2000f8e0006 */
[----:B------:R-:W5:Y:S01]  /*140a0*/  LD.E.128 R12, desc[UR52][R12.64] ;  /* 0x000000340c0c7980 */ /* 0x000f62000c101d00 */
[----:B------:R-:W-:-:S03]  /*140b0*/  ULDC.64 UR8, c[0x0][0xaf0] ;  /* 0x0002bc0000087ab9 */ /* 0x000fc60000000a00 */
[----:B------:R-:W5:Y:S01]  /*140c0*/  LD.E.128 R8, desc[UR52][R8.64] ;  /* 0x0000003408087980 */ /* 0x000f62000c101d00 */
[----:B--2---:R-:W-:Y:S01]  /*140d0*/  VIADD R7, R2, UR36 ;  /* 0x0000002402077c36 */ /* 0x004fe20008000000 */
[----:B------:R-:W-:Y:S02]  /*140e0*/  UIADD3 UR7, UR7, UR4, URZ ;  /* 0x0000000407077290 */ /* 0x000fe4000fffe03f */
[----:B------:R-:W5:Y:S01]  /*140f0*/  LD.E.128 R44, desc[UR52][R44.64] ;  /* 0x000000342c2c7980 */ /* 0x000f62000c101d00 */
[----:B0-----:R-:W-:Y:S01]  /*14100*/  @P1 IMAD.HI.U32 R2, R7, R4, RZ ;  /* 0x0000000407021227 */ /* 0x001fe200078e00ff */
[----:B------:R-:W-:Y:S02]  /*14110*/  UIMAD UR4, UR15, UR8, URZ ;  /* 0x000000080f0472a4 */ /* 0x000fe4000f8e023f */
[----:B------:R-:W5:Y:S01]  /*14120*/  LD.E.128 R40, desc[UR52][R40.64] ;  /* 0x0000003428287980 */ /* 0x000f62000c101d00 */
[----:B------:R-:W-:Y:S01]  /*14130*/  IMAD.MOV.U32 R5, RZ, RZ, R7 ;  /* 0x000000ffff057224 */ /* 0x000fe200078e0007 */
[----:B-1----:R-:W-:Y:S01]  /*14140*/  @P1 SHF.R.U32.HI R5, RZ, R3, R2 ;  /* 0x00000003ff051219 */ /* 0x002fe20000011602 */
[----:B------:R-:W-:Y:S01]  /*14150*/  UIMAD UR4, UR14, UR9, UR4 ;  /* 0x000000090e0472a4 */ /* 0x000fe2000f8e0204 */
[----:B------:R-:W5:Y:S01]  /*14160*/  LD.E.128 R36, desc[UR52][R36.64] ;  /* 0x0000003424247980 */ /* 0x000f62000c101d00 */
[----:B------:R-:W-:Y:S01]  /*14170*/  UIMAD.WIDE.U32 UR6, UR14, UR8, UR6 ;  /* 0x000000080e0672a5 */ /* 0x000fe2000f8e0006 */
[--C-:B------:R-:W-:Y:S01]  /*14180*/  SHF.R.S32.HI R4, RZ, 0x1f, R5.reuse ;  /* 0x0000001fff047819 */ /* 0x100fe20000011405 */
[----:B------:R-:W-:Y:S01]  /*14190*/  IMAD.MOV R6, RZ, RZ, -R5 ;  /* 0x000000ffff067224 */ /* 0x000fe200078e0a05 */
[----:B------:R-:W-:Y:S01]  /*141a0*/  ULDC.64 UR8, c[0x0][0xae0] ;  /* 0x0002b80000087ab9 */ /* 0x000fe20000000a00 */
[----:B------:R-:W-:Y:S01]  /*141b0*/  UIADD3 UR4, UR7, UR4, URZ ;  /* 0x0000000407047290 */ /* 0x000fe2000fffe03f */
[----:B------:R-:W5:Y:S01]  /*141c0*/  LD.E.128 R28, desc[UR52][R28.64] ;  /* 0x000000341c1c7980 */ /* 0x000f62000c101d00 */
[----:B------:R-:W-:-:S02]  /*141d0*/  IMAD R4, R4, UR8, RZ ;  /* 0x0000000804047c24 */ /* 0x000fc4000f8e02ff */
[----:B------:R-:W-:Y:S01]  /*141e0*/  IMAD R7, R49, R6, R7 ;  /* 0x0000000631077224 */ /* 0x000fe200078e0207 */
[----:B------:R-:W-:Y:S01]  /*141f0*/  @!PT LDS RZ, [RZ] ;  /* 0x00000000fffff984 */ /* 0x000fe20000000800 */
[----:B------:R-:W-:Y:S01]  /*14200*/  @!PT LDS RZ, [RZ] ;  /* 0x00000000fffff984 */ /* 0x000fe20000000800 */
[----:B------:R-:W-:Y:S01]  /*14210*/  @!PT LDS RZ, [RZ] ;  /* 0x00000000fffff984 */ /* 0x000fe20000000800 */
[----:B------:R-:W-:Y:S01]  /*14220*/  @!PT LDS RZ, [RZ] ;  /* 0x00000000fffff984 */ /* 0x000fe20000000800 */
[----:B------:R0:W-:Y:S06]  /*14230*/  MEMBAR.ALL.CTA ;  /* 0x0000000000007992 */ /* 0x0001ec0000008000 */
[----:B0-----:R-:W0:Y:S01]  /*14240*/  FENCE.VIEW.ASYNC.S ;  /* 0x00000000000073c6 */ /* 0x001e220000000000 */
[----:B------:R-:W-:Y:S02]  /*14250*/  IMAD.U32 R3, RZ, RZ, UR7 ;  /* 0x00000007ff037e24 */ /* 0x000fe4000f8e00ff */
[----:B------:R-:W-:Y:S01]  /*14260*/  IMAD.U32 R2, RZ, RZ, UR6 ;  /* 0x00000006ff027e24 */ /* 0x000fe2000f8e00ff */
[----:B------:R-:W-:Y:S01]  /*14270*/  ULDC.64 UR6, c[0x0][0xad8] ;  /* 0x0002b60000067ab9 */ /* 0x000fe20000000a00 */
[----:B------:R-:W-:-:S02]  /*14280*/  IMAD.U32 R3, RZ, RZ, UR4 ;  /* 0x00000004ff037e24 */ /* 0x000fc4000f8e00ff */
[C---:B------:R-:W-:Y:S01]  /*14290*/  IMAD R17, R5.reuse, UR9, R4 ;  /* 0x0000000905117c24 */ /* 0x040fe2000f8e0204 */
[----:B------:R-:W-:Y:S01]  /*142a0*/  SHF.R.S32.HI R4, RZ, 0x1f, R7 ;  /* 0x0000001fff047819 */ /* 0x000fe20000011407 */
[----:B------:R-:W-:-:S04]  /*142b0*/  IMAD.WIDE.U32 R2, R5, UR8, R2 ;  /* 0x0000000805027c25 */ /* 0x000fc8000f8e0002 */
[----:B------:R-:W-:Y:S02]  /*142c0*/  IMAD.IADD R3, R3, 0x1, R17 ;  /* 0x0000000103037824 */ /* 0x000fe400078e0211 */
[----:B------:R-:W-:Y:S02]  /*142d0*/  IMAD R6, R4, UR6, RZ ;  /* 0x0000000604067c24 */ /* 0x000fe4000f8e02ff */
[----:B------:R-:W-:Y:S02]  /*142e0*/  VIADD R16, R189, UR36 ;  /* 0x00000024bd107c36 */ /* 0x000fe40008000000 */
[C---:B------:R-:W-:Y:S02]  /*142f0*/  IMAD R5, R7.reuse, UR7, R6 ;  /* 0x0000000707057c24 */ /* 0x040fe4000f8e0206 */
[----:B------:R-:W-:Y:S01]  /*14300*/  IMAD.WIDE.U32 R2, R7, UR6, R2 ;  /* 0x0000000607027c25 */ /* 0x000fe2000f8e0002 */
[----:B------:R-:W-:Y:S01]  /*14310*/  ISETP.GE.AND P2, PT, R16, R51, PT ;  /* 0x000000331000720c */ /* 0x000fe20003f46270 */
[----:B------:R-:W-:-:S02]  /*14320*/  ULDC.64 UR6, c[0x0][0xa80] ;  /* 0x0002a00000067ab9 */ /* 0x000fc40000000a00 */
[----:B------:R-:W-:Y:S02]  /*14330*/  VIADD R4, R16, 0x20 ;  /* 0x0000002010047836 */ /* 0x000fe40000000000 */
[----:B------:R-:W-:Y:S01]  /*14340*/  VIADD R0, R0, 0x29820 ;  /* 0x0002982000007836 */ /* 0x000fe20000000000 */
[----:B------:R-:W-:Y:S01]  /*14350*/  LEA R6, P3, R2, UR6, 0x1 ;  /* 0x0000000602067c11 */ /* 0x000fe2000f8608ff */
[----:B------:R-:W-:Y:S01]  /*14360*/  IMAD.IADD R3, R3, 0x1, R5 ;  /* 0x0000000103037824 */ /* 0x000fe200078e0205 */
[-C--:B------:R-:W-:Y:S01]  /*14370*/  ISETP.GE.AND P0, PT, R4, R51.reuse, PT ;  /* 0x000000330400720c */ /* 0x080fe20003f06270 */
[----:B------:R-:W-:Y:S01]  /*14380*/  VIADD R4, R16, 0x40 ;  /* 0x0000004010047836 */ /* 0x000fe20000000000 */
[----:B------:R-:W-:Y:S02]  /*14390*/  PRMT R0, RZ, 0x654, R0 ;  /* 0x00000654ff007816 */ /* 0x000fe40000000000 */
[----:B------:R-:W-:Y:S01]  /*143a0*/  LEA.HI.X R7, R2, UR7, R3, 0x1, P3 ;  /* 0x0000000702077c11 */ /* 0x000fe200098f0c03 */
[----:B------:R-:W-:Y:S01]  /*143b0*/  BSSY B1, `(.L_x_1263) ;  /* 0x000000f000017945 */ /* 0x000fe20003800000 */
[----:B------:R-:W-:Y:S01]  /*143c0*/  ISETP.GE.AND P1, PT, R4, R51, PT ;  /* 0x000000330400720c */ /* 0x000fe20003f26270 */
[----:B0-----:R0:W-:Y:S01]  /*143d0*/  SYNCS.ARRIVE.TRANS64.RED.A1T0 RZ, [R0+URZ], RZ ;  /* 0x000000ff00ff79a7 */ /* 0x0011e2000810043f */
[----:B------:R1:W2:Y:S04]  /*143e0*/  SHFL.IDX PT, R4, R6, RZ, 0x181f ;  /* 0x00181fff06047589 */ /* 0x0002a800000e0000 */
        /* <DEDUP_REMOVED lines=11> */
.L_x_1264:
[----:B------:R-:W-:Y:S05]  /*144a0*/  BSYNC B1 ;  /* 0x0000000000017941 */ /* 0x000fea0003800000 */
.L_x_1263:
        /* <DEDUP_REMOVED lines=13> */
.L_x_1266:
[----:B------:R-:W-:Y:S05]  /*14580*/  BSYNC B1 ;  /* 0x0000000000017941 */ /* 0x000fea0003800000 */
.L_x_1265:
        /* <DEDUP_REMOVED lines=13> */
.L_x_1268:
[----:B------:R-:W-:Y:S05]  /*14660*/  BSYNC B1 ;  /* 0x0000000000017941 */ /* 0x000fea0003800000 */
.L_x_1267:
[----:B0-----:R-:W-:Y:S01]  /*14670*/  VIADD R0, R16, 0x60 ;  /* 0x0000006010007836 */ /* 0x001fe20000000000 */
[----:B-1--4-:R-:W4:Y:S04]  /*14680*/  SHFL.IDX PT, R7, R7, 0x3, 0x181f ;  /* 0x00781f0007077f89 */ /* 0x012f2800000e0000 */
[----:B------:R-:W-:Y:S01]  /*14690*/  ISETP.GE.AND P0, PT, R0, R51, PT ;  /* 0x000000330000720c */ /* 0x000fe20003f06270 */
[----:B------:R-:W0:-:S12]  /*146a0*/  SHFL.IDX PT, R6, R6, 0x3, 0x181f ;  /* 0x00781f0006067f89 */ /* 0x000e1800000e0000 */
[----:B------:R-:W-:Y:S05]  /*146b0*/  @P0 BRA `(.L_x_1269) ;  /* 0x0000000c000c0947 */ /* 0x000fea0003800000 */
[----:B------:R-:W-:Y:S02]  /*146c0*/  ULDC UR4, c[0x0][0xac8] ;  /* 0x0002b20000047ab9 */ /* 0x000fe40000000800 */
[----:B------:R-:W-:-:S13]  /*146d0*/  ISETP.GE.AND P1, PT, R22, UR4, PT ;  /* 0x0000000416007c0c */ /* 0x000fda000bf26270 */
[----:B0--3--:R-:W-:-:S04]  /*146e0*/  @!P1 LEA R2, P0, R22, R6, 0x1 ;  /* 0x0000000616029211 */ /* 0x009fc800078008ff */
        /* <DEDUP_REMOVED lines=8> */
.L_x_1261:
        /* <DEDUP_REMOVED lines=11> */
[----:B------:R-:W-:Y:S01]  /*14820*/  UISETP.NE.U32.AND UP1, UPT, UR6, URZ, UPT ;  /* 0x0000003f0600728c */ /* 0x000fe2000bf25070 */
[----:B------:R-:W-:Y:S02]  /*14830*/  IMAD.U32 R0, RZ, RZ, UR4 ;  /* 0x00000004ff007e24 */ /* 0x000fe4000f8e00ff */
[----:B------:R-:W2:Y:S01]  /*14840*/  @P2 LDG.E R6, desc[UR52][R2.64] ;  /* 0x0000003402062981 */ /* 0x000ea2000c1e1900 */
[----:B------:R-:W-:-:S06]  /*14850*/  UISETP.NE.AND.EX UP1, UPT, UR7, URZ, UPT, UP1 ;  /* 0x0000003f0700728c */ /* 0x000fcc000bf25310 */
        /* <DEDUP_REMOVED lines=11> */
[----:B--2---:R-:W-:Y:S01]  /*14910*/  @P2 R2UR UR4, R6 ;  /* 0x00000000060422ca */ /* 0x004fe200000e0000 */
[----:B01----:R-:W-:-:S14]  /*14920*/  @P3 BRA `(.L_x_1270) ;  /* 0x0000000000103947 */ /* 0x003fdc0003800000 */
[----:B------:R-:W-:Y:S05]  /*14930*/  @!P2 BRA `(.L_x_1270) ;  /* 0x00000000000ca947 */ /* 0x000fea0003800000 */
[----:B------:R-:W2:Y:S04]  /*14940*/  LDG.E R5, desc[UR52][R2.64] ;  /* 0x0000003402057981 */ /* 0x000ea8000c1e1900 */
[----:B-----5:R-:W2:Y:S02]  /*14950*/  LDG.E R0, desc[UR52][R2.64+0x4] ;  /* 0x0000043402007981 */ /* 0x020ea4000c1e1900 */
[----:B--2---:R-:W-:-:S07]  /*14960*/  IMAD.IADD R0, R0, 0x1, -R5 ;  /* 0x0000000100007824 */ /* 0x004fce00078e0a05 */
.L_x_1270:
[----:B------:R-:W-:Y:S01]  /*14970*/  USHF.R.S32.HI UR6, URZ, 0x1f, UR42 ;  /* 0x0000001f3f067899 */ /* 0x000fe2000801142a */
[----:B------:R-:W-:Y:S01]  /*14980*/  BSSY B1, `(.L_x_1271) ;  /* 0x000002e000017945 */ /* 0x000fe20003800000 */
[----:B------:R-:W-:Y:S02]  /*14990*/  USHF.R.S32.HI UR9, URZ, 0x1f, UR4 ;  /* 0x0000001f3f097899 */ /* 0x000fe40008011404 */
[----:B------:R-:W-:Y:S02]  /*149a0*/  USEL UR11, UR42, URZ, !UP0 ;  /* 0x0000003f2a0b7287 */ /* 0x000fe4000c000000 */
[----:B------:R-:W-:Y:S01]  /*149b0*/  USEL UR12, UR6, URZ, !UP0 ;  /* 0x0000003f060c7287 */ /* 0x000fe2000c000000 */
[----:B------:R-:W-:Y:S11]  /*149c0*/  @P1 BRA `(.L_x_1272) ;  /* 0x0000000000a41947 */ /* 0x000ff60003800000 */
[----:B------:R-:W0:Y:S01]  /*149d0*/  S2R R3, SR_TID.X ;  /* 0x0000000000037919 */ /* 0x000e220000002100 */
[----:B------:R-:W1:Y:S01]  /*149e0*/  LDC R7, c[0x0][0xbe8] ;  /* 0x0002fa00ff077b82 */ /* 0x000e620000000800 */
[----:B------:R-:W-:Y:S02]  /*149f0*/  IMAD.U32 R4, RZ, RZ, UR36 ;  /* 0x00000024ff047e24 */ /* 0x000fe4000f8e00ff */
[----:B-1---5:R-:W-:-:S03]  /*14a00*/  IMAD R2, R0, R7, RZ ;  /* 0x0000000700027224 */ /* 0x022fc600078e02ff */
[----:B0-----:R-:W-:-:S04]  /*14a10*/  IADD3 R4, R4, -0x80, R3 ;  /* 0xffffff8004047810 */ /* 0x001fc80007ffe003 */
[----:B------:R-:W-:-:S13]  /*14a20*/  ISETP.GE.AND P1, PT, R4, R2, PT ;  /* 0x000000020400720c */ /* 0x000fda0003f26270 */
[----:B------:R-:W-:Y:S05]  /*14a30*/  @P1 BRA `(.L_x_1272) ;  /* 0x0000000000881947 */ /* 0x000fea0003800000 */
[----:B------:R-:W-:Y:S01]  /*14a40*/  ISETP.NE.AND P1, PT, R7, 0x1, PT ;  /* 0x000000010700780c */ /* 0x000fe20003f25270 */
[----:B------:R-:W-:Y:S01]  /*14a50*/  ULDC.64 UR14, c[0x0][0xb90] ;  /* 0x0002e400000e7ab9 */ /* 0x000fe20000000a00 */
[----:B------:R-:W-:Y:S01]  /*14a60*/  UMOV UR6, UR4 ;  /* 0x0000000400067c82 */ /* 0x000fe20008000000 */
[----:B------:R-:W-:Y:S01]  /*14a70*/  UIMAD UR8, UR10, UR14, URZ ;  /* 0x0000000e0a0872a4 */ /* 0x000fe2000f8e023f */
[----:B------:R-:W-:Y:S01]  /*14a80*/  IMAD.MOV.U32 R2, RZ, RZ, R4 ;  /* 0x000000ffff027224 */ /* 0x000fe200078e0004 */
[----:B------:R-:W-:Y:S02]  /*14a90*/  UMOV UR7, UR9 ;  /* 0x0000000900077c82 */ /* 0x000fe40008000000 */
[----:B------:R-:W-:Y:S02]  /*14aa0*/  UIMAD.WIDE.U32 UR6, UR43, UR14, UR6 ;  /* 0x0000000e2b0672a5 */ /* 0x000fe4000f8e0006 */
[----:B------:R-:W-:-:S03]  /*14ab0*/  UIMAD UR8, UR43, UR15, UR8 ;  /* 0x0000000f2b0872a4 */ /* 0x000fc6000f8e0208 */
[----:B------:R-:W-:Y:S01]  /*14ac0*/  ULDC.64 UR14, c[0x0][0xb98] ;  /* 0x0002e600000e7ab9 */ /* 0x000fe20000000a00 */
[----:B------:R-:W0:Y:S01]  /*14ad0*/  @P1 LDC R3, c[0x0][0xbec] ;  /* 0x0002fb00ff031b82 */ /* 0x000e220000000800 */
[----:B------:R-:W-:Y:S02]  /*14ae0*/  UIADD3 UR7, UR7, UR8, URZ ;  /* 0x0000000807077290 */ /* 0x000fe4000fffe03f */
[----:B------:R-:W-:Y:S02]  /*14af0*/  UIMAD UR8, UR12, UR14, URZ ;  /* 0x0000000e0c0872a4 */ /* 0x000fe4000f8e023f */
[----:B------:R-:W-:Y:S02]  /*14b00*/  UIMAD.WIDE.U32 UR6, UR11, UR14, UR6 ;  /* 0x0000000e0b0672a5 */ /* 0x000fe4000f8e0006 */
[----:B------:R-:W-:Y:S01]  /*14b10*/  UIMAD UR8, UR11, UR15, UR8 ;  /* 0x0000000f0b0872a4 */ /* 0x000fe2000f8e0208 */
[----:B------:R-:W1:Y:S02]  /*14b20*/  @P1 LDC R6, c[0x0][0xbf0] ;  /* 0x0002fc00ff061b82 */ /* 0x000e640000000800 */
[----:B------:R-:W-:Y:S01]  /*14b30*/  ULDC.64 UR14, c[0x0][0xb88] ;  /* 0x0002e200000e7ab9 */ /* 0x000fe20000000a00 */
[----:B0-----:R-:W-:-:S05]  /*14b40*/  @P1 IMAD.HI.U32 R3, R4, R3, RZ ;  /* 0x0000000304031227 */ /* 0x001fca00078e00ff */
[----:B-1----:R-:W-:Y:S01]  /*14b50*/  @P1 SHF.R.U32.HI R2, RZ, R6, R3 ;  /* 0x00000006ff021219 */ /* 0x002fe20000011603 */
[----:B------:R-:W-:-:S03]  /*14b60*/  IMAD.U32 R6, RZ, RZ, UR8 ;  /* 0x00000008ff067e24 */ /* 0x000fc6000f8e00ff */
[--C-:B------:R-:W-:Y:S01]  /*14b70*/  SHF.R.S32.HI R3, RZ, 0x1f, R2.reuse ;  /* 0x0000001fff037819 */ /* 0x100fe20000011402 */
[----:B------:R-:W-:Y:S01]  /*14b80*/  IMAD.MOV R5, RZ, RZ, -R2 ;  /* 0x000000ffff057224 */ /* 0x000fe200078e0a02 */
[----:B------:R-:W-:-:S03]  /*14b90*/  IADD3 R2, P1, R2, UR6, RZ ;  /* 0x0000000602027c10 */ /* 0x000fc6000ff3e0ff */
[----:B------:R-:W-:Y:S01]  /*14ba0*/  IMAD R5, R7, R5, R4 ;  /* 0x0000000507057224 */ /* 0x000fe200078e0204 */
[----:B------:R-:W-:Y:S01]  /*14bb0*/  IADD3.X R3, R3, UR7, R6, P1, !PT ;  /* 0x0000000703037c10 */ /* 0x000fe20008ffe406 */
[----:B------:R-:W-:-:S03]  /*14bc0*/  ULDC.64 UR6, c[0x0][0xb50] ;  /* 0x0002d40000067ab9 */ /* 0x000fc60000000a00 */
[----:B------:R-:W-:Y:S01]  /*14bd0*/  SHF.R.S32.HI R4, RZ, 0x1f, R5 ;  /* 0x0000001fff047819 */ /* 0x000fe20000011405 */
[----:B------:R-:W-:-:S04]  /*14be0*/  IMAD.WIDE.U32 R2, R5, UR14, R2 ;  /* 0x0000000e05027c25 */ /* 0x000fc8000f8e0002 */
[----:B------:R-:W-:-:S04]  /*14bf0*/  IMAD R4, R4, UR14, RZ ;  /* 0x0000000e04047c24 */ /* 0x000fc8000f8e02ff */
[----:B------:R-:W-:Y:S01]  /*14c00*/  IMAD R7, R5, UR15, R4 ;  /* 0x0000000f05077c24 */ /* 0x000fe2000f8e0204 */
[----:B------:R-:W-:-:S03]  /*14c10*/  LEA R4, P1, R2, UR6, 0x2 ;  /* 0x0000000602047c11 */ /* 0x000fc6000f8210ff */
[----:B------:R-:W-:-:S05]  /*14c20*/  IMAD.IADD R3, R3, 0x1, R7 ;  /* 0x0000000103037824 */ /* 0x000fca00078e0207 */
[----:B------:R-:W-:Y:S01]  /*14c30*/  LEA.HI.X R5, R2, UR7, R3, 0x2, P1 ;  /* 0x0000000702057c11 */ /* 0x000fe200088f1403 */
[----:B------:R-:W-:-:S05]  /*14c40*/  IMAD.MOV.U32 R3, RZ, RZ, -0x800000 ;  /* 0xff800000ff037424 */ /* 0x000fca00078e00ff */
[----:B------:R0:W-:Y:S02]  /*14c50*/  STG.E desc[UR52][R4.64], R3 ;  /* 0x0000000304007986 */ /* 0x0001e4000c101934 */
.L_x_1272:
[----:B------:R-:W-:Y:S05]  /*14c60*/  BSYNC B1 ;  /* 0x0000000000017941 */ /* 0x000fea0003800000 */
.L_x_1271:
[----:B0-----:R-:W0:Y:S01]  /*14c70*/  @P0 LDC R3, c[0x0][0xbf0] ;  /* 0x0002fc00ff030b82 */ /* 0x001e220000000800 */
[----:B------:R-:W-:Y:S01]  /*14c80*/  ULDC.64 UR14, c[0x0][0xaa0] ;  /* 0x0002a800000e7ab9 */ /* 0x000fe20000000a00 */
[----:B------:R-:W-:Y:S01]  /*14c90*/  IMAD R2, R188, 0x20, R189 ;  /* 0x00000020bc027824 */ /* 0x000fe200078e02bd */
[----:B------:R-:W-:Y:S01]  /*14ca0*/  UIMAD UR8, UR9, UR14, URZ ;  /* 0x0000000e090872a4 */ /* 0x000fe2000f8e023f */
[----:B------:R-:W-:Y:S01]  /*14cb0*/  BSSY B1, `(.L_x_1273) ;  /* 0x0000039000017945 */ /* 0x000fe20003800000 */
[----:B------:R-:W-:Y:S01]  /*14cc0*/  UIMAD.WIDE.U32 UR6, UR4, UR14, URZ ;  /* 0x0000000e040672a5 */ /* 0x000fe2000f8e003f */
[----:B------:R-:W-:Y:S01]  /*14cd0*/  VIADD R6, R2, UR36 ;  /* 0x0000002402067c36 */ /* 0x000fe20008000000 */
[----:B------:R-:W-:-:S03]  /*14ce0*/  UIMAD UR8, UR4, UR15, UR8 ;  /* 0x0000000f040872a4 */ /* 0x000fc6000f8e0208 */
[----:B------:R-:W-:Y:S01]  /*14cf0*/  ULDC.64 UR14, c[0x0][0xae8] ;  /* 0x0002ba00000e7ab9 */ /* 0x000fe20000000a00 */
[----:B------:R-:W-:Y:S01]  /*14d00*/  UIADD3 UR7, UR7, UR8, URZ ;  /* 0x0000000807077290 */ /* 0x000fe2000fffe03f */
[----:B------:R-:W-:Y:S01]  /*14d10*/  @P0 IMAD.HI.U32 R2, R6, R9, RZ ;  /* 0x0000000906020227 */ /* 0x000fe200078e00ff */
[----:B------:R-:W-:Y:S02]  /*14d20*/  UIMAD UR4, UR10, UR14, URZ ;  /* 0x0000000e0a0472a4 */ /* 0x000fe4000f8e023f */
[----:B------:R-:W-:Y:S01]  /*14d30*/  UIMAD.WIDE.U32 UR6, UR43, UR14, UR6 ;  /* 0x0000000e2b0672a5 */ /* 0x000fe2000f8e0006 */
[----:B------:R-:W-:Y:S01]  /*14d40*/  IMAD.MOV.U32 R5, RZ, RZ, R6 ;  /* 0x000000ffff057224 */ /* 0x000fe200078e0006 */
[----:B------:R-:W-:Y:S01]  /*14d50*/  UIMAD UR4, UR43, UR15, UR4 ;  /* 0x0000000f2b0472a4 */ /* 0x000fe2000f8e0204 */
[----:B------:R-:W-:-:S03]  /*14d60*/  ULDC.64 UR8, c[0x0][0xaf0] ;  /* 0x0002bc0000087ab9 */ /* 0x000fc60000000a00 */
[----:B------:R-:W-:Y:S02]  /*14d70*/  UIADD3 UR7, UR7, UR4, URZ ;  /* 0x0000000407077290 */ /* 0x000fe4000fffe03f */
[----:B------:R-:W-:Y:S01]  /*14d80*/  UIMAD UR4, UR12, UR8, URZ ;  /* 0x000000080c0472a4 */ /* 0x000fe2000f8e023f */
[----:B0-----:R-:W-:Y:S01]  /*14d90*/  @P0 SHF.R.U32.HI R5, RZ, R3, R2 ;  /* 0x00000003ff050219 */ /* 0x001fe20000011602 */
        /* <DEDUP_REMOVED lines=17> */
[----:B------:R-:W-:Y:S02]  /*14eb0*/  VIADD R6, R189, UR36 ;  /* 0x00000024bd067c36 */ /* 0x000fe40008000000 */
[----:B-----5:R-:W-:Y:S02]  /*14ec0*/  IMAD R11, R0, R11, RZ ;  /* 0x0000000b000b7224 */ /* 0x020fe400078e02ff */
        /* <DEDUP_REMOVED lines=23> */
.L_x_1274:
[----:B------:R-:W-:Y:S05]  /*15040*/  BSYNC B1 ;  /* 0x0000000000017941 */ /* 0x000fea0003800000 */
.L_x_1273:
        /* <DEDUP_REMOVED lines=13> */
.L_x_1276:
[----:B------:R-:W-:Y:S05]  /*15120*/  BSYNC B1 ;  /* 0x0000000000017941 */ /* 0x000fea0003800000 */
.L_x_1275:
        /* <DEDUP_REMOVED lines=13> */
.L_x_1278:
[----:B------:R-:W-:Y:S05]  /*15200*/  BSYNC B1 ;  /* 0x0000000000017941 */ /* 0x000fea0003800000 */
.L_x_1277:
[----:B0-----:R-:W-:Y:S01]  /*15210*/  VIADD R0, R6, 0x60 ;  /* 0x0000006006007836 */ /* 0x001fe20000000000 */
[----:B--2-4-:R-:W0:Y:S04]  /*15220*/  SHFL.IDX PT, R5, R5, 0x3, 0x181f ;  /* 0x00781f0005057f89 */ /* 0x014e2800000e0000 */
[----:B------:R-:W-:Y:S01]  /*15230*/  ISETP.GE.AND P0, PT, R0, R11, PT ;  /* 0x0000000b0000720c */ /* 0x000fe20003f06270 */
[----:B-1-3--:R1:W2:-:S12]  /*15240*/  SHFL.IDX PT, R2, R4, 0x3, 0x181f ;  /* 0x00781f0004027f89 */ /* 0x00a29800000e0000 */
[----:B-1----:R-:W-:Y:S05]  /*15250*/  @P0 BRA `(.L_x_1269) ;  /* 0x0000000000240947 */ /* 0x002fea0003800000 */
[----:B------:R-:W-:Y:S02]  /*15260*/  ULDC UR4, c[0x0][0xac8] ;  /* 0x0002b20000047ab9 */ /* 0x000fe40000000800 */
[----:B------:R-:W-:Y:S02]  /*15270*/  ISETP.GE.AND P2, PT, R22, UR4, PT ;  /* 0x0000000416007c0c */ /* 0x000fe4000bf46270 */
[----:B------:R-:W-:-:S11]  /*15280*/  ISETP.GE.AND P3, PT, R23, UR4, PT ;  /* 0x0000000417007c0c */ /* 0x000fd6000bf66270 */
[CC--:B--2---:R-:W-:Y:S02]  /*15290*/  @!P2 LEA R6, P0, R22.reuse, R2.reuse, 0x1 ;  /* 0x000000021606a211 */ /* 0x0c4fe400078008ff */
[C---:B------:R-:W-:Y:S02]  /*152a0*/  @!P3 LEA R2, P1, R23.reuse, R2, 0x1 ;  /* 0x000000021702b211 */ /* 0x040fe400078208ff */
[-C--:B0-----:R-:W-:Y:S02]  /*152b0*/  @!P2 LEA.HI.X R7, R22, R5.reuse, R195, 0x1, P0 ;  /* 0x000000051607a211 */ /* 0x081fe400000f0cc3 */
[----:B------:R-:W-:-:S03]  /*152c0*/  @!P3 LEA.HI.X R3, R23, R5, R194, 0x1, P1 ;  /* 0x000000051703b211 */ /* 0x000fc600008f0cc2 */
[----:B------:R1:W-:Y:S04]  /*152d0*/  @!P2 ST.E.128 desc[UR52][R6.64], RZ ;  /* 0x000000ff0600a985 */ /* 0x0003e8000c101d34 */
[----:B------:R1:W-:Y:S02]  /*152e0*/  @!P3 ST.E.128 desc[UR52][R2.64], RZ ;  /* 0x000000ff0200b985 */ /* 0x0003e4000c101d34 */
.L_x_1269:
[----:B------:R-:W-:Y:S05]  /*152f0*/  BSYNC B0 ;  /* 0x0000000000007941 */ /* 0x000fea0003800000 */
.L_x_1260:
[----:B------:R-:W-:Y:S02]  /*15300*/  ULDC UR4, c[0x0][0xc3c] ;  /* 0x00030f0000047ab9 */ /* 0x000fe40000000800 */
[----:B------:R-:W-:-:S06]  /*15310*/  UISETP.GE.AND UP0, UPT, UR48, UR4, UPT ;  /* 0x000000043000728c */ /* 0x000fcc000bf06270 */
[----:B------:R-:W-:-:S13]  /*15320*/  PLOP3.LUT P0, PT, PT, PT, UP0, 0x80, 0x0 ;  /* 0x000000000000781c */ /* 0x000fda0003f0f008 */
[----:B------:R-:W-:Y:S05]  /*15330*/  @!P0 BRA `(.L_x_1279) ;  /* 0xfffffeb800b48947 */ /* 0x000fea000383ffff */
[----:B------:R-:W-:Y:S05]  /*15340*/  EXIT ;  /* 0x000000000000794d */ /* 0x000fea0003800000 */
.L_x_1174:
[----:B------:R-:W-:-:S08]  /*15350*/  NOP ;  /* 0x0000000000007918 */ /* 0x000fd00000000000 */
[----:B------:R-:W0:-:S00]  /*15360*/  USETMAXREG.DEALLOC.CTAPOOL 0x18 ;  /* 0x00000018000079c8 */ /* 0x000e0000080e0500 */
[----:B0-----:R-:W2:Y:S01]  /*15370*/  LDL.LU R2, [R1+0x8] ;  /* 0x0000080001027983 */ /* 0x001ea20000300800 */
[----:B------:R-:W-:Y:S01]  /*15380*/  LOP3.LUT R0, R0, 0x3, RZ, 0xc0, !PT ;  /* 0x0000000300007812 */ /* 0x000fe200078ec0ff */
[----:B------:R-:W-:-:S05]  /*15390*/  IMAD.MOV.U32 R6, RZ, RZ, RZ ;  /* 0x000000ffff067224 */ /* 0x000fca00078e00ff */
[----:B------:R-:W0:Y:S02]  /*153a0*/  SHFL.IDX PT, R0, R0, RZ, 0x1f ;  /* 0x00001fff00007589 */ /* 0x000e2400000e0000 */
[----:B0-----:R-:W-:Y:S02]  /*153b0*/  ISETP.NE.AND P0, PT, R0, RZ, PT ;  /* 0x000000ff0000720c */ /* 0x001fe40003f05270 */
        /* <DEDUP_REMOVED lines=15> */
.L_x_1280:
[----:B------:R-:W1:Y:S01]  /*154b0*/  S2R R0, SR_TID.X ;  /* 0x0000000000007919 */ /* 0x000e620000002100 */
[----:B------:R-:W-:Y:S01]  /*154c0*/  ULDC UR4, c[0x0][0xc3c] ;  /* 0x00030f0000047ab9 */ /* 0x000fe20000000800 */
[----:B-1----:R-:W-:-:S04]  /*154d0*/  LOP3.LUT R5, R0, 0x1f, RZ, 0xc0, !PT ;  /* 0x0000001f00057812 */ /* 0x002fc800078ec0ff */
[----:B------:R-:W-:-:S04]  /*154e0*/  ISETP.NE.AND P0, PT, R5, 0x1f, PT ;  /* 0x0000001f0500780c */ /* 0x000fc80003f05270 */
[----:B------:R-:W-:-:S13]  /*154f0*/  ISETP.GE.OR P1, PT, R5, UR4, !P0 ;  /* 0x0000000405007c0c */ /* 0x000fda000c726670 */
[----:B0-----:R-:W0:Y:S02]  /*15500*/  @!P1 LDC.64 R2, c[0x0][0xc80] ;  /* 0x00032000ff029b82 */ /* 0x001e240000000a00 */
        /* <DEDUP_REMOVED lines=18> */
[----:B------:R-:W1:Y:S02]  /*15630*/  SHFL.UP PT, R2, R3, 0x8, RZ ;  /* 0x0500000003027989 */ /* 0x000e6400000e00ff */
[----:B-1----:R-:W-:-:S05]  /*15640*/  SEL R2, R2, RZ, P4 ;  /* 0x000000ff02027207 */ /* 0x002fca0002000000 */
[----:B------:R-:W-:-:S05]  /*15650*/  IMAD.IADD R2, R3, 0x1, R2 ;  /* 0x0000000103027824 */ /* 0x000fca00078e0202 */
[----:B------:R-:W1:Y:S02]  /*15660*/  SHFL.UP PT, R4, R2, 0x10, RZ ;  /* 0x0600000002047989 */ /* 0x000e6400000e00ff */
[----:B-1----:R-:W-:-:S05]  /*15670*/  SEL R7, R4, RZ, P5 ;  /* 0x000000ff04077207 */ /* 0x002fca0002800000 */
[----:B------:R-:W-:Y:S02]  /*15680*/  IMAD.IADD R10, R2, 0x1, R7 ;  /* 0x00000001020a7824 */ /* 0x000fe400078e0207 */
[----:B------:R-:W1:Y:S03]  /*15690*/  LDC R7, c[0x0][0xc38] ;  /* 0x00030e00ff077b82 */ /* 0x000e660000000800 */
        /* <DEDUP_REMOVED lines=10> */
.L_x_1286:
        /* <DEDUP_REMOVED lines=14> */
.L_x_1285:
[----:B------:R-:W-:Y:S05]  /*15820*/  BSYNC B0 ;  /* 0x0000000000007941 */ /* 0x000fea0003800000 */
.L_x_1284:
        /* <DEDUP_REMOVED lines=22> */
.L_x_1282:
[----:B------:R-:W-:Y:S01]  /*15990*/  IMAD.IADD R11, R9, 0x1, -R8 ;  /* 0x00000001090b7824 */ /* 0x000fe200078e0a08 */
[----:B------:R-:W-:-:S03]  /*159a0*/  ULDC.64 UR4, c[0x0][0xc90] ;  /* 0x0003240000047ab9 */ /* 0x000fc60000000a00 */
[----:B------:R-:W-:-:S05]  /*159b0*/  IMAD R3, R10, R7, R11 ;  /* 0x000000070a037224 */ /* 0x000fca00078e020b */
[----:B------:R-:W-:-:S13]  /*159c0*/  ISETP.GT.AND P0, PT, R3, R0, PT ;  /* 0x000000000300720c */ /* 0x000fda0003f04270 */
[----:B------:R-:W-:Y:S02]  /*159d0*/  VOTEU.ANY UR7, UPT, !P0 ;  /* 0x0000000000077886 */ /* 0x000fe400040e0100 */
[----:B------:R-:W-:-:S04]  /*159e0*/  UPOPC UR6, UR7 ;  /* 0x00000007000672bf */ /* 0x000fc80008000000 */
[----:B------:R-:W-:-:S04]  /*159f0*/  UIADD3 UR44, UR6, UR44, URZ ;  /* 0x0000002c062c7290 */ /* 0x000fc8000fffe03f */
[----:B------:R-:W-:-:S06]  /*15a00*/  UIMAD.WIDE UR4, UR44, 0x4, UR4 ;  /* 0x000000042c0478a5 */ /* 0x000fcc000f8e0204 */
[----:B------:R-:W-:Y:S02]  /*15a10*/  IMAD.U32 R2, RZ, RZ, UR4 ;  /* 0x00000004ff027e24 */ /* 0x000fe4000f8e00ff */
[----:B------:R-:W-:-:S05]  /*15a20*/  IMAD.U32 R3, RZ, RZ, UR5 ;  /* 0x00000005ff037e24 */ /* 0x000fca000f8e00ff */
[----:B------:R-:W2:Y:S01]  /*15a30*/  LDG.E R9, desc[UR52][R2.64] ;  /* 0x0000003402097981 */ /* 0x000ea2000c1e1900 */
[----:B------:R-:W-:Y:S01]  /*15a40*/  IMAD.U32 R15, RZ, RZ, UR6 ;  /* 0x00000006ff0f7e24 */ /* 0x000fe2000f8e00ff */
[----:B------:R-:W-:-:S04]  /*15a50*/  ISETP.NE.AND P0, PT, RZ, UR7, PT ;  /* 0x00000007ff007c0c */ /* 0x000fc8000bf05270 */
[----:B------:R-:W2:Y:S02]  /*15a60*/  SHFL.IDX PT, R6, R6, R15, 0x1f ;  /* 0x00001f0f06067589 */ /* 0x000ea400000e0000 */
[----:B--2---:R-:W-:-:S05]  /*15a70*/  IMAD R8, R6, R9, RZ ;  /* 0x0000000906087224 */ /* 0x004fca00078e02ff */
[----:B------:R-:W-:-:S04]  /*15a80*/  IABS R12, R8 ;  /* 0x00000008000c7213 */ /* 0x000fc80000000000 */
[----:B------:R-:W0:Y:S08]  /*15a90*/  I2F.RP R13, R12 ;  /* 0x0000000c000d7306 */ /* 0x000e300000209400 */
[----:B0-----:R-:W0:Y:S02]  /*15aa0*/  MUFU.RCP R13, R13 ;  /* 0x0000000d000d7308 */ /* 0x001e240000001000 */
[----:B0-----:R-:W-:-:S06]  /*15ab0*/  VIADD R14, R13, 0xffffffe ;  /* 0x0ffffffe0d0e7836 */ /* 0x001fcc0000000000 */
[----:B------:R-:W0:Y:S02]  /*15ac0*/  F2I.FTZ.U32.TRUNC.NTZ R3, R14 ;  /* 0x0000000e00037305 */ /* 0x000e24000021f000 */
[----:B0-----:R-:W-:Y:S01]  /*15ad0*/  IMAD.MOV R17, RZ, RZ, -R3 ;  /* 0x000000ffff117224 */ /* 0x001fe200078e0a03 */
[----:B------:R-:W-:Y:S06]  /*15ae0*/  @!P0 BRA `(.L_x_1287) ;  /* 0x00000000000c8947 */ /* 0x000fec0003800000 */
[----:B------:R-:W-:-:S06]  /*15af0*/  UIADD3 UR4, UR6, -0x1, URZ ;  /* 0xffffffff06047890 */ /* 0x000fcc000fffe03f */
[----:B------:R-:W-:-:S05]  /*15b00*/  IMAD.U32 R13, RZ, RZ, UR4 ;  /* 0x00000004ff0d7e24 */ /* 0x000fca000f8e00ff */
[----:B------:R0:W1:Y:S02]  /*15b10*/  SHFL.IDX PT, R4, R10, R13, 0x1f ;  /* 0x00001f0d0a047589 */ /* 0x00006400000e0000 */
.L_x_1287:
[----:B-1----:R-:W-:Y:S02]  /*15b20*/  IMAD R4, R4, R7, R11 ;  /* 0x0000000704047224 */ /* 0x002fe400078e020b */
        /* <DEDUP_REMOVED lines=19> */
[----:B------:R-:W-:-:S05]  /*15c60*/  @!P1 LOP3.LUT R2, RZ, R8, RZ, 0x33, !PT ;  /* 0x00000008ff029212 */ /* 0x000fca00078e33ff */
[----:B------:R-:W-:Y:S02]  /*15c70*/  IMAD R0, R9, R2, RZ ;  /* 0x0000000209007224 */ /* 0x000fe400078e02ff */
[----:B------:R-:W-:Y:S02]  /*15c80*/  IMAD.MOV R2, RZ, RZ, -R2 ;  /* 0x000000ffff027224 */ /* 0x000fe400078e0a02 */
[----:B-1----:R-:W-:Y:S02]  /*15c90*/  IMAD.MOV R4, RZ, RZ, -R0 ;  /* 0x000000ffff047224 */ /* 0x002fe400078e0a00 */
[----:B------:R-:W-:Y:S02]  /*15ca0*/  IMAD R8, R8, R2, R11 ;  /* 0x0000000208087224 */ /* 0x000fe400078e020b */
[----:B------:R-:W-:Y:S01]  /*15cb0*/  IMAD.MOV.U32 R2, RZ, RZ, RZ ;  /* 0x000000ffff027224 */ /* 0x000fe200078e00ff */
[----:B------:R-:W-:-:S04]  /*15cc0*/  VIADDMNMX R7, R4, R7, R9, PT ;  /* 0x0000000704077246 */ /* 0x000fc80003800109 */
[-C--:B------:R-:W-:Y:S02]  /*15cd0*/  IABS R4, R7.reuse ;  /* 0x0000000700047213 */ /* 0x080fe40000000000 */
[----:B0-----:R-:W-:Y:S02]  /*15ce0*/  IABS R10, R7 ;  /* 0x00000007000a7213 */ /* 0x001fe40000000000 */
[----:B------:R-:W0:Y:S08]  /*15cf0*/  I2F.RP R9, R4 ;  /* 0x0000000400097306 */ /* 0x000e300000209400 */
[----:B0-----:R-:W0:Y:S02]  /*15d00*/  MUFU.RCP R9, R9 ;  /* 0x0000000900097308 */ /* 0x001e240000001000 */
[----:B0-----:R-:W-:Y:S01]  /*15d10*/  VIADD R3, R9, 0xffffffe ;  /* 0x0ffffffe09037836 */ /* 0x001fe20000000000 */
[----:B------:R-:W-:-:S05]  /*15d20*/  IABS R9, R8 ;  /* 0x0000000800097213 */ /* 0x000fca0000000000 */
[----:B------:R-:W0:Y:S02]  /*15d30*/  F2I.FTZ.U32.TRUNC.NTZ R3, R3 ;  /* 0x0000000300037305 */ /* 0x000e24000021f000 */
[----:B0-----:R-:W-:-:S04]  /*15d40*/  IMAD.MOV R11, RZ, RZ, -R3 ;  /* 0x000000ffff0b7224 */ /* 0x001fc800078e0a03 */
[----:B------:R-:W-:-:S04]  /*15d50*/  IMAD R11, R11, R4, RZ ;  /* 0x000000040b0b7224 */ /* 0x000fc800078e02ff */
[----:B------:R-:W-:-:S04]  /*15d60*/  IMAD.HI.U32 R2, R3, R11, R2 ;  /* 0x0000000b03027227 */ /* 0x000fc800078e0002 */
        /* <DEDUP_REMOVED lines=9> */
[----:B------:R-:W-:Y:S01]  /*15e00*/  ISETP.GE.AND P2, PT, R3, RZ, PT ;  /* 0x000000ff0300720c */ /* 0x000fe20003f46270 */
[----:B------:R-:W-:-:S06]  /*15e10*/  IMAD.IADD R3, R8, 0x1, R0 ;  /* 0x0000000108037824 */ /* 0x000fcc00078e0200 */
[----:B------:R-:W-:-:S06]  /*15e20*/  @P0 VIADD R2, R2, 0x1 ;  /* 0x0000000102020836 */ /* 0x000fcc0000000000 */
[----:B------:R-:W-:Y:S01]  /*15e30*/  @!P2 IMAD.MOV R2, RZ, RZ, -R2 ;  /* 0x000000ffff02a224 */ /* 0x000fe200078e0a02 */
[----:B------:R-:W-:Y:S01]  /*15e40*/  @!P1 LOP3.LUT R2, RZ, R7, RZ, 0x33, !PT ;  /* 0x00000007ff029212 */ /* 0x000fe200078e33ff */
[----:B------:R-:W-:-:S04]  /*15e50*/  IMAD.MOV R7, RZ, RZ, -R7 ;  /* 0x000000ffff077224 */ /* 0x000fc800078e0a07 */
[----:B------:R-:W-:-:S05]  /*15e60*/  IMAD R3, R2, R7, R3 ;  /* 0x0000000702037224 */ /* 0x000fca00078e0203 */
[----:B------:R-:W-:Y:S02]  /*15e70*/  R2UR UR36, R3 ;  /* 0x00000000032472ca */ /* 0x000fe400000e0000 */
[----:B------:R-:W-:-:S05]  /*15e80*/  LOP3.LUT R3, RZ, R2, RZ, 0x33, !PT ;  /* 0x00000002ff037212 */ /* 0x000fca00078e33ff */
[----:B------:R-:W-:-:S05]  /*15e90*/  IMAD.IADD R0, R6, 0x1, R3 ;  /* 0x0000000106007824 */ /* 0x000fca00078e0203 */
[----:B------:R1:W-:Y:S01]  /*15ea0*/  STL [R1+0x14], R0 ;  /* 0x0000140001007387 */ /* 0x0003e20000100800 */
[----:B------:R-:W-:Y:S05]  /*15eb0*/  BRA `(.L_x_1288) ;  /* 0x00000000000c7947 */ /* 0x000fea0003800000 */
.L_x_1283:
[----:B------:R0:W-:Y:S01]  /*15ec0*/  STL [R1+0x10], R0 ;  /* 0x0000100001007387 */ /* 0x0001e20000100800 */
[----:B------:R-:W-:-:S03]  /*15ed0*/  UMOV UR36, URZ ;  /* 0x0000003f00247c82 */ /* 0x000fc60008000000 */
[----:B------:R0:W-:Y:S02]  /*15ee0*/  STL [R1+0x14], RZ ;  /* 0x000014ff01007387 */ /* 0x0001e40000100800 */
.L_x_1288:
[----:B------:R-:W2:Y:S04]  /*15ef0*/  LDL R2, [R1+0x14] ;  /* 0x0000140001027983 */ /* 0x000ea80000100800 */
[----:B------:R-:W3:Y:S01]  /*15f00*/  LDL R4, [R1+0x10] ;  /* 0x0000100001047983 */ /* 0x000ee20000100800 */
[----:B------:R-:W-:-:S13]  /*15f10*/  ISETP.NE.AND P0, PT, R5, RZ, PT ;  /* 0x000000ff0500720c */ /* 0x000fda0003f05270 */
[----:B------:R-:W4:Y:S01]  /*15f20*/  @!P0 S2R R3, SR_CgaCtaId ;  /* 0x0000000000038919 */ /* 0x000f220000008800 */
[----:B01----:R-:W-:Y:S01]  /*15f30*/  @!P0 MOV R0, 0x400 ;  /* 0x0000040000008802 */ /* 0x003fe20000000f00 */
[----:B------:R-:W-:Y:S02]  /*15f40*/  IMAD.U32 R6, RZ, RZ, UR36 ;  /* 0x00000024ff067e24 */ /* 0x000fe4000f8e00ff */
[----:B------:R-:W-:Y:S01]  /*15f50*/  IMAD.U32 R7, RZ, RZ, UR44 ;  /* 0x0000002cff077e24 */ /* 0x000fe2000f8e00ff */
[----:B----4-:R-:W-:Y:S01]  /*15f60*/  @!P0 LEA R0, R3, R0, 0x18 ;  /* 0x0000000003008211 */ /* 0x010fe200078ec0ff */
[----:B--2---:R-:W-:-:S05]  /*15f70*/  IMAD.MOV.U32 R5, RZ, RZ, R2 ;  /* 0x000000ffff057224 */ /* 0x004fca00078e0002 */
[----:B---3--:R2:W-:Y:S01]  /*15f80*/  @!P0 STS.128 [R0+0x298d0], R4 ;  /* 0x0298d00400008388 */ /* 0x0085e20000000c00 */
[----:B------:R-:W-:Y:S06]  /*15f90*/  BAR.ARV 0x5, 0x180 ;  /* 0x0146000000007b1d */ /* 0x000fec0000002000 */
.L_x_1281:
[----:B--2---:R-:W-:Y:S01]  /*15fa0*/  IMAD.MOV.U32 R0, RZ, RZ, 0x1 ;  /* 0x00000001ff007424 */ /* 0x004fe200078e00ff */
[----:B------:R-:W-:Y:S01]  /*15fb0*/  ULDC UR4, c[0x0][0xc3c] ;  /* 0x00030f0000047ab9 */ /* 0x000fe20000000800 */
[----:B------:R-:W-:Y:S01]  /*15fc0*/  IMAD.MOV.U32 R18, RZ, RZ, RZ ;  /* 0x000000ffff127224 */ /* 0x000fe200078e00ff */
[----:B------:R-:W-:Y:S02]  /*15fd0*/  UISETP.GE.AND UP0, UPT, UR44, UR4, UPT ;  /* 0x000000042c00728c */ /* 0x000fe4000bf06270 */
[----:B------:R2:W-:Y:S04]  /*15fe0*/  STL [R1], R0 ;  /* 0x0000000001007387 */ /* 0x0005e80000100800 */
[----:B------:R2:W-:Y:S01]  /*15ff0*/  STL [R1+0x28], RZ ;  /* 0x000028ff01007387 */ /* 0x0005e20000100800 */
        /* <DEDUP_REMOVED lines=43> */
[----:B------:R-:W-:-:S03]  /*162b0*/  IMAD.MOV.U32 R0, RZ, RZ, 0x1 ;  /* 0x00000001ff007424 */ /* 0x000fc600078e00ff */
[----:B------:R0:W-:Y:S04]  /*162c0*/  STL [R1+0x24], R2 ;  /* 0x0000240201007387 */ /* 0x0001e80000100800 */
[----:B------:R-:W-:Y:S04]  /*162d0*/  STL [R1+0x28], RZ ;  /* 0x000028ff01007387 */ /* 0x000fe80000100800 */
[----:B------:R1:W-:Y:S01]  /*162e0*/  STL [R1], R0 ;  /* 0x0000000001007387 */ /* 0x0003e20000100800 */
[C---:B0-----:R-:W-:Y:S02]  /*162f0*/  LOP3.LUT R2, R4.reuse, 0x40, RZ, 0xfc, !PT ;  /* 0x0000004004027812 */ /* 0x041fe400078efcff */
[----:B-1----:R-:W-:-:S07]  /*16300*/  LOP3.LUT R0, R4, 0x80, RZ, 0xfc, !PT ;  /* 0x0000008004007812 */ /* 0x002fce00078efcff */
.L_x_1366:
[----:B------:R-:W-:Y:S01]  /*16310*/  ULDC.64 UR4, c[0x0][0xa28] ;  /* 0x00028a0000047ab9 */ /* 0x000fe20000000a00 */
[----:B------:R-:W-:Y:S01]  /*16320*/  IMAD.MOV.U32 R0, RZ, RZ, RZ ;  /* 0x000000ffff007224 */ /* 0x000fe200078e00ff */
[----:B------:R-:W-:Y:S01]  /*16330*/  UISETP.NE.U32.AND UP0, UPT, UR4, URZ, UPT ;  /* 0x0000003f0400728c */ /* 0x000fe2000bf05070 */
[----:B------:R-:W-:Y:S01]  /*16340*/  ULDC.64 UR8, c[0x0][0xa18] ;  /* 0x0002860000087ab9 */ /* 0x000fe20000000a00 */
[----:B------:R-:W-:Y:S02]  /*16350*/  ULDC.64 UR6, c[0x0][0xa00] ;  /* 0x0002800000067ab9 */ /* 0x000fe40000000a00 */
[----:B------:R-:W-:Y:S01]  /*16360*/  UISETP.NE.AND.EX UP0, UPT, UR5, URZ, UPT, UP0 ;  /* 0x0000003f0500728c */ /* 0x000fe2000bf05300 */
[----:B01----:R-:W-:Y:S01]  /*16370*/  IMAD.MOV.U32 R4, RZ, RZ, RZ ;  /* 0x000000ffff047224 */ /* 0x003fe200078e00ff */
[----:B------:R-:W-:-:S04]  /*16380*/  ULDC.64 UR10, c[0x0][0xa20] ;  /* 0x00028800000a7ab9 */ /* 0x000fc80000000a00 */
[----:B------:R-:W-:-:S05]  /*16390*/  PLOP3.LUT P0, PT, PT, PT, UP0, 0x80, 0x0 ;  /* 0x000000000000781c */ /* 0x000fca0003f0f008 */
[----:B------:R-:W-:Y:S02]  /*163a0*/  @UP0 ULDC.64 UR4, c[0x0][0xa28] ;  /* 0x00028a0000040ab9 */ /* 0x000fe40000000a00 */
[----:B------:R-:W-:-:S06]  /*163b0*/  @UP0 UIMAD.WIDE UR4, UR44, 0x4, UR4 ;  /* 0x000000042c0408a5 */ /* 0x000fcc000f8e0204 */
[----:B------:R-:W-:Y:S02]  /*163c0*/  IMAD.U32 R2, RZ, RZ, UR4 ;  /* 0x00000004ff027e24 */ /* 0x000fe4000f8e00ff */
[----:B------:R-:W-:Y:S01]  /*163d0*/  IMAD.U32 R3, RZ, RZ, UR5 ;  /* 0x00000005ff037e24 */ /* 0x000fe2000f8e00ff */
[----:B------:R-:W-:Y:S01]  /*163e0*/  ULDC.64 UR4, c[0x0][0xa00] ;  /* 0x0002800000047ab9 */ /* 0x000fe20000000a00 */
[----:B------:R-:W-:-:S03]  /*163f0*/  UISETP.NE.U32.AND UP0, UPT, UR8, URZ, UPT ;  /* 0x0000003f0800728c */ /* 0x000fc6000bf05070 */
[----:B------:R0:W5:Y:S01]  /*16400*/  @P0 LDG.E R0, desc[UR52][R2.64] ;  /* 0x0000003402000981 */ /* 0x000162000c1e1900 */
[----:B------:R-:W-:Y:S01]  /*16410*/  ISETP.NE.U32.AND P0, PT, RZ, UR4, PT ;  /* 0x00000004ff007c0c */ /* 0x000fe2000bf05070 */
[----:B------:R-:W-:Y:S02]  /*16420*/  UISETP.NE.AND.EX UP0, UPT, UR9, URZ, UPT, UP0 ;  /* 0x0000003f0900728c */ /* 0x000fe4000bf05300 */
[----:B------:R-:W-:Y:S01]  /*16430*/  UIMAD.WIDE UR6, UR44, 0x4, UR6 ;  /* 0x000000042c0678a5 */ /* 0x000fe2000f8e0206 */
[----:B------:R-:W-:Y:S01]  /*16440*/  ISETP.NE.AND.EX P0, PT, RZ, UR5, PT, P0 ;  /* 0x00000005ff007c0c */ /* 0x000fe2000bf05300 */
[----:B------:R-:W-:Y:S01]  /*16450*/  ULDC.64 UR4, c[0x0][0xa08] ;  /* 0x0002820000047ab9 */ /* 0x000fe20000000a00 */
[----:B------:R-:W-:Y:S01]  /*16460*/  ULDC.64 UR8, c[0x0][0xa08] ;  /* 0x0002820000087ab9 */ /* 0x000fe20000000a00 */
[----:B------:R-:W-:Y:S01]  /*16470*/  ISETP.NE.U32.AND P1, PT, RZ, UR4, PT ;  /* 0x00000004ff007c0c */ /* 0x000fe2000bf25070 */
[----:B------:R-:W-:Y:S01]  /*16480*/  UIMAD.WIDE UR8, UR44, 0x4, UR8 ;  /* 0x000000042c0878a5 */ /* 0x000fe2000f8e0208 */
[----:B0-----:R-:W-:-:S02]  /*16490*/  IMAD.U32 R2, RZ, RZ, UR6 ;  /* 0x00000006ff027e24 */ /* 0x001fc4000f8e00ff */
[----:B------:R-:W-:Y:S01]  /*164a0*/  ISETP.NE.AND.EX P1, PT, RZ, UR5, PT, P1 ;  /* 0x00000005ff007c0c */ /* 0x000fe2000bf25310 */
[----:B------:R-:W-:Y:S01]  /*164b0*/  IMAD.U32 R3, RZ, RZ, UR7 ;  /* 0x00000007ff037e24 */ /* 0x000fe2000f8e00ff */
[----:B------:R-:W-:Y:S01]  /*164c0*/  @UP0 ULDC.64 UR4, c[0x0][0xa18] ;  /* 0x0002860000040ab9 */ /* 0x000fe20000000a00 */
[----:B------:R-:W-:Y:S01]  /*164d0*/  PLOP3.LUT P3, PT, PT, PT, UP0, 0x80, 0x0 ;  /* 0x000000000000781c */ /* 0x000fe20003f6f008 */
[----:B------:R-:W-:Y:S02]  /*164e0*/  @UP0 UIMAD.WIDE UR4, UR44, 0x4, UR4 ;  /* 0x000000042c0408a5 */ /* 0x000fe4000f8e0204 */
[----:B--2---:R0:W2:Y:S02]  /*164f0*/  @P0 LDG.E R5, desc[UR52][R2.64] ;  /* 0x0000003402050981 */ /* 0x0040a4000c1e1900 */
[----:B0-----:R-:W-:Y:S02]  /*16500*/  IMAD.U32 R2, RZ, RZ, UR8 ;  /* 0x00000008ff027e24 */ /* 0x001fe4000f8e00ff */
[----:B------:R-:W-:-:S05]  /*16510*/  IMAD.U32 R3, RZ, RZ, UR9 ;  /* 0x00000009ff037e24 */ /* 0x000fca000f8e00ff */
[----:B------:R0:W5:Y:S02]  /*16520*/  @P1 LDG.E R4, desc[UR52][R2.64] ;  /* 0x0000003402041981 */ /* 0x000164000c1e1900 */
[----:B0-----:R-:W-:Y:S02]  /*16530*/  IMAD.U32 R2, RZ, RZ, UR4 ;  /* 0x00000004ff027e24 */ /* 0x001fe4000f8e00ff */
[----:B------:R-:W-:Y:S01]  /*16540*/  IMAD.U32 R3, RZ, RZ, UR5 ;  /* 0x00000005ff037e24 */ /* 0x000fe2000f8e00ff */
[----:B------:R-:W-:-:S04]  /*16550*/  ULDC.64 UR4, c[0x0][0x418] ;  /* 0x0001060000047ab9 */ /* 0x000fc80000000a00 */
[----:B------:R-:W3:Y:S01]  /*16560*/  @P3 LDG.E R2, desc[UR52][R2.64] ;  /* 0x0000003402023981 */ /* 0x000ee2000c1e1900 */
[----:B------:R-:W-:Y:S01]  /*16570*/  UISETP.NE.U32.AND UP0, UPT, UR4, URZ, UPT ;  /* 0x0000003f0400728c */ /* 0x000fe2000bf05070 */
[----:B------:R-:W-:Y:S01]  /*16580*/  ISETP.NE.U32.AND P2, PT, RZ, UR10, PT ;  /* 0x0000000aff007c0c */ /* 0x000fe2000bf45070 */
[----:B------:R-:W-:Y:S01]  /*16590*/  UMOV UR45, URZ ;  /* 0x0000003f002d7c82 */ /* 0x000fe20008000000 */
[----:B------:R-:W-:Y:S01]  /*165a0*/  ULDC UR4, c[0x0][0x424] ;  /* 0x0001090000047ab9 */ /* 0x000fe20000000800 */
[----:B------:R-:W-:Y:S01]  /*165b0*/  UISETP.NE.AND.EX UP0, UPT, UR5, URZ, UPT, UP0 ;  /* 0x0000003f0500728c */ /* 0x000fe2000bf05300 */
[----:B------:R-:W-:Y:S01]  /*165c0*/  ISETP.NE.AND.EX P2, PT, RZ, UR11, PT, P2 ;  /* 0x0000000bff007c0c */ /* 0x000fe2000bf45320 */
[----:B------:R-:W-:Y:S01]  /*165d0*/  ULDC UR42, c[0x0][0x288] ;  /* 0x0000a200002a7ab9 */ /* 0x000fe20000000800 */
[----:B------:R-:W-:Y:S01]  /*165e0*/  ULDC UR5, c[0x0][0x2f0] ;  /* 0x0000bc0000057ab9 */ /* 0x000fe20000000800 */
[----:B------:R-:W-:-:S04]  /*165f0*/  USEL UR4, UR4, 0x1, UP0 ;  /* 0x0000000104047887 */ /* 0x000fc80008000000 */
[----:B------:R-:W-:Y:S01]  /*16600*/  UIMAD UR4, UR4, UR5, URZ ;  /* 0x00000005040472a4 */ /* 0x000fe2000f8e023f */
[----:B--2---:R-:W-:Y:S02]  /*16610*/  @P0 R2UR UR45, R5 ;  /* 0x00000000052d02ca */ /* 0x004fe400000e0000 */
[----:B---3--:R-:W-:Y:S01]  /*16620*/  @P3 R2UR UR42, R2 ;  /* 0x00000000022a32ca */ /* 0x008fe200000e0000 */
[----:B------:R-:W-:-:S14]  /*16630*/  @P3 BRA `(.L_x_1290) ;  /* 0x0000000000243947 */ /* 0x000fdc0003800000 */
[----:B------:R-:W-:Y:S05]  /*16640*/  @!P0 BRA `(.L_x_1290) ;  /* 0x0000000000208947 */ /* 0x000fea0003800000 */
[----:B------:R-:W-:Y:S02]  /*16650*/  IMAD.U32 R2, RZ, RZ, UR6 ;  /* 0x00000006ff027e24 */ /* 0x000fe4000f8e00ff */
[----:B------:R-:W-:-:S05]  /*16660*/  IMAD.U32 R3, RZ, RZ, UR7 ;  /* 0x00000007ff037e24 */ /* 0x000fca000f8e00ff */
[----:B------:R-:W2:Y:S02]  /*16670*/  LDG.E R2, desc[UR52][R2.64] ;  /* 0x0000003402027981 */ /* 0x000ea4000c1e1900 */
[----:B--2---:R-:W-:Y:S01]  /*16680*/  R2UR UR5, R2 ;  /* 0x00000000020572ca */ /* 0x004fe200000e0000 */
[----:B------:R-:W-:-:S06]  /*16690*/  IMAD.U32 R2, RZ, RZ, UR6 ;  /* 0x00000006ff027e24 */ /* 0x000fcc000f8e00ff */
[----:B------:R-:W2:Y:S02]  /*166a0*/  LDG.E R2, desc[UR52][R2.64+0x4] ;  /* 0x0000043402027981 */ /* 0x000ea4000c1e1900 */
[----:B--2---:R-:W-:-:S13]  /*166b0*/  R2UR UR42, R2 ;  /* 0x00000000022a72ca */ /* 0x004fda00000e0000 */
[----:B------:R-:W-:-:S12]  /*166c0*/  UIADD3 UR42, -UR5, UR42, URZ ;  /* 0x0000002a052a7290 */ /* 0x000fd8000fffe13f */
.L_x_1290:
[----:B-----5:R-:W-:-:S05]  /*166d0*/  IMAD.IADD R2, R4, 0x1, R0 ;  /* 0x0000000104027824 */ /* 0x020fca00078e0200 */
[----:B------:R0:W-:Y:S01]  /*166e0*/  STL [R1+0x18], R2 ;  /* 0x0000180201007387 */ /* 0x0001e20000100800 */
[----:B------:R-:W-:Y:S05]  /*166f0*/  @!P2 BRA `(.L_x_1291) ;  /* 0x00000000001ca947 */ /* 0x000fea0003800000 */
[----:B------:R-:W-:Y:S02]  /*16700*/  ULDC.64 UR4, c[0x0][0xa20] ;  /* 0x0002880000047ab9 */ /* 0x000fe40000000a00 */
[----:B------:R-:W-:-:S06]  /*16710*/  UIMAD.WIDE UR4, UR44, 0x4, UR4 ;  /* 0x000000042c0478a5 */ /* 0x000fcc000f8e0204 */
[----:B0-----:R-:W-:Y:S02]  /*16720*/  IMAD.U32 R2, RZ, RZ, UR4 ;  /* 0x00000004ff027e24 */ /* 0x001fe4000f8e00ff */
[----:B------:R-:W-:-:S05]  /*16730*/  IMAD.U32 R3, RZ, RZ, UR5 ;  /* 0x00000005ff037e24 */ /* 0x000fca000f8e00ff */
[----:B------:R-:W2:Y:S02]  /*16740*/  LDG.E R2, desc[UR52][R2.64] ;  /* 0x0000003402027981 */ /* 0x000ea4000c1e1900 */
[----:B--2---:R-:W-:Y:S01]  /*16750*/  R2UR UR4, R2 ;  /* 0x00000000020472ca */ /* 0x004fe200000e0000 */
[----:B------:R-:W-:-:S14]  /*16760*/  BRA `(.L_x_1292) ;  /* 0x0000000000247947 */ /* 0x000fdc0003800000 */
.L_x_1291:
[----:B------:R-:W-:Y:S05]  /*16770*/  @!P1 BRA `(.L_x_1292) ;  /* 0x0000000000209947 */ /* 0x000fea0003800000 */
[----:B0-----:R-:W-:Y:S02]  /*16780*/  IMAD.U32 R2, RZ, RZ, UR8 ;  /* 0x00000008ff027e24 */ /* 0x001fe4000f8e00ff */
[----:B------:R-:W-:-:S05]  /*16790*/  IMAD.U32 R3, RZ, RZ, UR9 ;  /* 0x00000009ff037e24 */ /* 0x000fca000f8e00ff */
[----:B------:R-:W2:Y:S02]  /*167a0*/  LDG.E R2, desc[UR52][R2.64] ;  /* 0x0000003402027981 */ /* 0x000ea4000c1e1900 */
[----:B--2---:R-:W-:Y:S01]  /*167b0*/  R2UR UR5, R2 ;  /* 0x00000000020572ca */ /* 0x004fe200000e0000 */
[----:B------:R-:W-:-:S06]  /*167c0*/  IMAD.U32 R2, RZ, RZ, UR8 ;  /* 0x00000008ff027e24 */ /* 0x000fcc000f8e00ff */
[----:B------:R-:W2:Y:S02]  /*167d0*/  LDG.E R2, desc[UR52][R2.64+0x4] ;  /* 0x0000043402027981 */ /* 0x000ea4000c1e1900 */
[----:B--2---:R-:W-:-:S13]  /*167e0*/  R2UR UR4, R2 ;  /* 0x00000000020472ca */ /* 0x004fda00000e0000 */
[----:B------:R-:W-:-:S12]  /*167f0*/  UIADD3 UR4, -UR5, UR4, URZ ;  /* 0x0000000405047290 */ /* 0x000fd8000fffe13f */
.L_x_1292:
[----:B0-----:R-:W2:Y:S01]  /*16800*/  LDL.LU R2, [R1+0x14] ;  /* 0x0000140001027983 */ /* 0x001ea20000300800 */
[----:B------:R-:W-:Y:S01]  /*16810*/  ULDC UR5, c[0x0][0x448] ;  /* 0x0001120000057ab9 */ /* 0x000fe20000000800 */
[----:B------:R-:W-:Y:S01]  /*16820*/  R2UR UR13, R0 ;  /* 0x00000000000d72ca */ /* 0x000fe200000e0000 */
[----:B------:R-:W-:-:S06]  /*16830*/  UISETP.NE.AND UP0, UPT, UR5, 0x1, UPT ;  /* 0x000000010500788c */ /* 0x000fcc000bf05270 */
[----:B------:R-:W-:Y:S02]  /*16840*/  PLOP3.LUT P0, PT, PT, PT, UP0, 0x80, 0x0 ;  /* 0x000000000000781c */ /* 0x000fe40003f0f008 */
[----:B------:R-:W-:-:S03]  /*16850*/  PLOP3.LUT P1, PT, PT, PT, UP0, 0x80, 0x0 ;  /* 0x000000000000781c */ /* 0x000fc60003f2f008 */
[----:B------:R-:W-:Y:S01]  /*16860*/  @UP0 ULDC UR5, c[0x0][0x44c] ;  /* 0x0001130000050ab9 */ /* 0x000fe20000000800 */
[----:B------:R-:W-:-:S04]  /*16870*/  UIADD3 UR13, -UR13, UR4, URZ ;  /* 0x000000040d0d7290 */ /* 0x000fc8000fffe13f */
[----:B------:R-:W-:Y:S01]  /*16880*/  UIADD3 UR7, UR13, 0x1, -UR42 ;  /* 0x000000010d077890 */ /* 0x000fe2000fffe82a */
[----:B--2---:R-:W-:-:S04]  /*16890*/  IMAD.SHL.U32 R19, R2, 0x80, RZ ;  /* 0x0000008002137824 */ /* 0x004fc800078e00ff */
[----:B------:R-:W-:-:S05]  /*168a0*/  VIADD R0, R19, 0x7f ;  /* 0x0000007f13007836 */ /* 0x000fca0000000000 */
[C---:B------:R-:W-:Y:S01]  /*168b0*/  R2UR UR6, R0.reuse ;  /* 0x00000000000672ca */ /* 0x040fe200000e0000 */
[----:B------:R-:W-:Y:S01]  /*168c0*/  @P0 IMAD.HI.U32 R0, R0, UR5, RZ ;  /* 0x0000000500000c27 */ /* 0x000fe2000f8e00ff */
[----:B------:R-:W-:-:S04]  /*168d0*/  @UP0 ULDC UR5, c[0x0][0x450] ;  /* 0x0001140000050ab9 */ /* 0x000fc80000000800 */
[----:B------:R-:W-:Y:S01]  /*168e0*/  @P0 SHF.R.U32.HI R0, RZ, UR5, R0 ;  /* 0x00000005ff000c19 */ /* 0x000fe20008011600 */
[----:B------:R-:W-:Y:S02]  /*168f0*/  ULDC.64 UR4, c[0x0][0x9e0] ;  /* 0x0002780000047ab9 */ /* 0x000fe40000000a00 */
[----:B------:R-:W-:Y:S01]  /*16900*/  UISETP.GE.AND UP1, UPT, UR5, 0x1, UPT ;  /* 0x000000010500788c */ /* 0x000fe2000bf26270 */
[----:B------:R-:W-:-:S05]  /*16910*/  @P1 R2UR UR6, R0 ;  /* 0x00000000000612ca */ /* 0x000fca00000e0000 */
[----:B------:R-:W-:-:S08]  /*16920*/  PLOP3.LUT P1, PT, PT, PT, UP1, 0x80, 0x0 ;  /* 0x000000000000781c */ /* 0x000fd00003f2f018 */
[----:B------:R-:W-:-:S04]  /*16930*/  UIADD3 UR6, UR7, UR6, URZ ;  /* 0x0000000607067290 */ /* 0x000fc8000fffe03f */
        /* <DEDUP_REMOVED lines=12> */
.L_x_1294:
[----:B------:R-:W-:-:S11]  /*16a00*/  UISETP.NE.AND UP1, UPT, UR5, 0x1, UPT ;  /* 0x000000010500788c */ /* 0x000fd6000bf25270 */
[----:B------:R-:W-:Y:S02]  /*16a10*/  @UP1 ULDC.64 UR10, c[0x0][0x9e8] ;  /* 0x00027a00000a1ab9 */ /* 0x000fe40000000a00 */
[----:B------:R-:W-:-:S04]  /*16a20*/  UIMAD.WIDE.U32 UR6, UR8, UR10, URZ ;  /* 0x0000000a080672a5 */ /* 0x000fc8000f8e003f */
[----:B------:R-:W-:-:S12]  /*16a30*/  @UP1 USHF.R.U32.HI UR8, URZ, UR11, UR7 ;  /* 0x0000000b3f081299 */ /* 0x000fd80008011607 */
.L_x_1295:
[----:B------:R-:W-:-:S04]  /*16a40*/  UIMAD UR8, UR8, UR5, UR5 ;  /* 0x00000005080872a4 */ /* 0x000fc8000f8e0205 */
[----:B------:R-:W-:-:S04]  /*16a50*/  UISETP.LT.AND UP1, UPT, UR4, UR8, UPT ;  /* 0x000000080400728c */ /* 0x000fc8000bf21270 */
[----:B------:R-:W-:-:S12]  /*16a60*/  USEL UR4, UR4, UR8, UP1 ;  /* 0x0000000804047287 */ /* 0x000fd80008800000 */
.L_x_1293:
[----:B------:R-:W-:Y:S01]  /*16a70*/  R2UR UR12, R19 ;  /* 0x00000000130c72ca */ /* 0x000fe200000e0000 */
[----:B------:R-:W-:Y:S02]  /*16a80*/  UIADD3 UR6, UR13, 0x9f, URZ ;  /* 0x0000009f0d067890 */ /* 0x000fe4000fffe03f */
[----:B------:R-:W-:Y:S01]  /*16a90*/  UIADD3 UR8, UR4, 0x9f, URZ ;  /* 0x0000009f04087890 */ /* 0x000fe2000fffe03f */
[----:B------:R-:W-:Y:S01]  /*16aa0*/  @UP0 ULDC UR10, c[0x0][0x44c] ;  /* 0x00011300000a0ab9 */ /* 0x000fe20000000800 */
[----:B------:R-:W-:Y:S01]  /*16ab0*/  UIMAD.WIDE UR6, UR6, 0x66666667, URZ ;  /* 0x66666667060678a5 */ /* 0x000fe2000f8e023f */
[----:B------:R-:W-:Y:S01]  /*16ac0*/  @UP0 ULDC UR14, c[0x0][0x450] ;  /* 0x00011400000e0ab9 */ /* 0x000fe20000000800 */
[----:B------:R-:W-:Y:S02]  /*16ad0*/  UIMAD.WIDE UR8, UR8, 0x66666667, URZ ;  /* 0x66666667080878a5 */ /* 0x000fe4000f8e023f */
[----:B------:R-:W-:-:S04]  /*16ae0*/  USHF.R.U32.HI UR4, URZ, 0x1f, UR7 ;  /* 0x0000001f3f047899 */ /* 0x000fc80008011607 */
[----:B------:R-:W-:Y:S02]  /*16af0*/  UIMAD.WIDE.U32 UR10, UR12, UR10, URZ ;  /* 0x0000000a0c0a72a5 */ /* 0x000fe4000f8e003f */
[----:B------:R-:W-:Y:S02]  /*16b00*/  USHF.R.U32.HI UR6, URZ, 0x1f, UR9 ;  /* 0x0000001f3f067899 */ /* 0x000fe40008011609 */
[----:B------:R-:W-:Y:S02]  /*16b10*/  @UP0 USHF.R.U32.HI UR12, URZ, UR14, UR11 ;  /* 0x0000000e3f0c0299 */ /* 0x000fe4000801160b */
[----:B------:R-:W-:Y:S02]  /*16b20*/  ULEA.HI.SX32 UR4, UR7, UR4, 0x1a ;  /* 0x0000000407047291 */ /* 0x000fe4000f8fd23f */
[----:B------:R-:W-:Y:S02]  /*16b30*/  UIADD3 UR12, UR12, UR13, -UR42 ;  /* 0x0000000d0c0c7290 */ /* 0x000fe4000fffe82a */
[----:B------:R-:W-:Y:S01]  /*16b40*/  ULEA.HI.SX32 UR6, UR9, UR6, 0x1a ;  /* 0x0000000609067291 */ /* 0x000fe2000f8fd23f */
[----:B------:R-:W-:-:S02]  /*16b50*/  ULDC UR7, c[0x0][0x9dc] ;  /* 0x0002770000077ab9 */ /* 0x000fc40000000800 */
[----:B------:R-:W-:Y:S02]  /*16b60*/  UIADD3 UR7, UR12, -UR7, URZ ;  /* 0x800000070c077290 */ /* 0x000fe4000fffe03f */
[----:B------:R-:W-:-:S04]  /*16b70*/  UISETP.LT.AND UP0, UPT, UR4, UR6, UPT ;  /* 0x000000060400728c */ /* 0x000fc8000bf01270 */
[----:B------:R-:W-:Y:S01]  /*16b80*/  USEL UR40, UR4, UR6, UP0 ;  /* 0x0000000604287287 */ /* 0x000fe20008000000 */
[----:B------:R-:W-:Y:S01]  /*16b90*/  IMAD.U32 R0, RZ, RZ, UR7 ;  /* 0x00000007ff007e24 */ /* 0x000fe2000f8e00ff */
[----:B------:R-:W-:Y:S10]  /*16ba0*/  @!P1 BRA `(.L_x_1296) ;  /* 0x0000000000409947 */ /* 0x000ff40003800000 */
        /* <DEDUP_REMOVED lines=10> */
.L_x_1297:
[----:B------:R-:W-:-:S11]  /*16c50*/  UISETP.NE.AND UP0, UPT, UR5, 0x1, UPT ;  /* 0x000000010500788c */ /* 0x000fd6000bf05270 */
[----:B------:R-:W-:Y:S02]  /*16c60*/  @UP0 ULDC.64 UR8, c[0x0][0x9e8] ;  /* 0x00027a0000080ab9 */ /* 0x000fe40000000a00 */
[----:B------:R-:W-:-:S04]  /*16c70*/  UIMAD.WIDE.U32 UR6, UR12, UR8, URZ ;  /* 0x000000080c0672a5 */ /* 0x000fc8000f8e003f */
[----:B------:R-:W-:-:S12]  /*16c80*/  @UP0 USHF.R.U32.HI UR12, URZ, UR9, UR7 ;  /* 0x000000093f0c0299 */ /* 0x000fd80008011607 */
.L_x_1298:
[----:B------:R-:W-:-:S06]  /*16c90*/  UIMAD UR5, UR12, UR5, URZ ;  /* 0x000000050c0572a4 */ /* 0x000fcc000f8e023f */
[----:B------:R-:W-:-:S07]  /*16ca0*/  VIMNMX R0, R0, UR5, !PT ;  /* 0x0000000500007c48 */ /* 0x000fce000ffe0100 */
.L_x_1296:
[----:B------:R-:W-:Y:S01]  /*16cb0*/  IMAD.HI R0, R0, 0x66666667, RZ ;  /* 0x6666666700007827 */ /* 0x000fe200078e02ff */
[----:B------:R-:W-:Y:S04]  /*16cc0*/  BSSY B7, `(.L_x_1299) ;  /* 0x0000325000077945 */ /* 0x000fe80003800000 */
[----:B------:R-:W-:-:S04]  /*16cd0*/  SHF.R.U32.HI R2, RZ, 0x1f, R0 ;  /* 0x0000001fff027819 */ /* 0x000fc80000011600 */
[----:B------:R-:W-:-:S04]  /*16ce0*/  LEA.HI.SX32 R2, R0, R2, 0x1a ;  /* 0x0000000200027211 */ /* 0x000fc800078fd2ff */
[----:B------:R-:W-:-:S04]  /*16cf0*/  VIMNMX R3, RZ, R2, !PT ;  /* 0x00000002ff037248 */ /* 0x000fc80007fe0100 */
[----:B------:R-:W-:Y:S01]  /*16d00*/  ISETP.LT.AND P0, PT, R3, UR40, PT ;  /* 0x0000002803007c0c */ /* 0x000fe2000bf01270 */
[----:B------:R0:W-:-:S12]  /*16d10*/  STL [R1+0x14], R3 ;  /* 0x0000140301007387 */ /* 0x0001d80000100800 */
[----:B0-----:R-:W-:Y:S05]  /*16d20*/  @P0 BRA `(.L_x_1300) ;  /* 0x0000000000480947 */ /* 0x001fea0003800000 */
        /* <DEDUP_REMOVED lines=18> */
.L_x_1300:
        /* <DEDUP_REMOVED lines=20> */
.L_x_1303:
[----:B------:R-:W-:Y:S05]  /*16f90*/  BSYNC B6 ;  /* 0x0000000000067941 */ /* 0x000fea0003800000 */
.L_x_1302:
        /* <DEDUP_REMOVED lines=24> */
.L_x_1305:
[----:B------:R-:W-:Y:S05]  /*17120*/  BSYNC B6 ;  /* 0x0000000000067941 */ /* 0x000fea0003800000 */
.L_x_1304:
        /* <DEDUP_REMOVED lines=20> */
.L_x_1307:
[----:B------:R-:W-:Y:S05]  /*17270*/  BSYNC B6 ;  /* 0x0000000000067941 */ /* 0x000fea0003800000 */
.L_x_1306:
        /* <DEDUP_REMOVED lines=19> */
.L_x_1309:
[----:B------:R-:W-:Y:S05]  /*173b0*/  BSYNC B6 ;  /* 0x0000000000067941 */ /* 0x000fea0003800000 */
.L_x_1308:
        /* <DEDUP_REMOVED lines=8> */
[----:B------:R-:W-:Y:S01]  /*17440*/  IMAD.U32 R3, RZ, RZ, UR5 ;  /* 0x00000005ff037e24 */ /* 0x000fe2000f8e00ff */
[----:B------:R-:W1:Y:S01]  /*17450*/  S2R R0, SR_TID.X ;  /* 0x0000000000007919 */ /* 0x000e620000002100 */
[----:B------:R-:W-:-:S03]  /*17460*/  ULDC.64 UR4, c[0x0][0xa08] ;  /* 0x0002820000047ab9 */ /* 0x000fc60000000a00 */
[----:B------:R2:W3:Y:S02]  /*17470*/  @P0 LDG.E R8, desc[UR52][R2.64] ;  /* 0x0000003402080981 */ /* 0x0004e4000c1e1900 */
[----:B--2---:R-:W2:Y:S01]  /*17480*/  LDC.64 R2, c[0x0][0x418] ;  /* 0x00010600ff027b82 */ /* 0x004ea20000000a00 */
[----:B-1----:R-:W-:-:S04]  /*17490*/  SHF.R.U32.HI R0, RZ, 0x5, R0 ;  /* 0x00000005ff007819 */ /* 0x002fc80000011600 */
[----:B------:R-:W-:Y:S02]  /*174a0*/  LOP3.LUT R0, R0, 0x3, RZ, 0xc0, !PT ;  /* 0x0000000300007812 */ /* 0x000fe400078ec0ff */
[----:B--2---:R-:W-:Y:S01]  /*174b0*/  LOP3.LUT P0, RZ, R2, UR4, RZ, 0xfc, !PT ;  /* 0x0000000402ff7c12 */ /* 0x004fe2000f80fcff */
[----:B------:R-:W-:-:S03]  /*174c0*/  UMOV UR4, 0xffffffff ;  /* 0xffffffff00047882 */ /* 0x000fc60000000000 */
[----:B------:R-:W-:Y:S02]  /*174d0*/  LOP3.LUT P0, RZ, R3, UR5, RZ, 0xfc, P0 ;  /* 0x0000000503ff7c12 */ /* 0x000fe4000800fcff */
[----:B---3--:R-:W-:Y:S01]  /*174e0*/  SHF.R.S32.HI R9, RZ, 0x1f, R8 ;  /* 0x0000001fff097819 */ /* 0x008fe20000011408 */
[----:B------:R1:W-:Y:S01]  /*174f0*/  STL [R1+0x4], R8 ;  /* 0x0000040801007387 */ /* 0x0003e20000100800 */
[----:B0-----:R-:W-:-:S03]  /*17500*/  SEL R16, R8, RZ, !P0 ;  /* 0x000000ff08107207 */ /* 0x001fc60004000000 */
[----:B------:R1:W-:Y:S01]  /*17510*/  STL [R1+0xc], R9 ;  /* 0x00000c0901007387 */ /* 0x0003e20000100800 */
[----:B------:R-:W-:Y:S05]  /*17520*/  BRA.DIV UR4, `(.L_x_1310) ;  /* 0x0000003e04787947 */ /* 0x000fea000b800000 */
[----:B------:R0:W2:Y:S02]  /*17530*/  SHFL.IDX PT, R14, R0, RZ, 0x1f ;  /* 0x00001fff000e7589 */ /* 0x0000a400000e0000 */
.L_x_1385:
[----:B0-----:R-:W3:Y:S01]  /*17540*/  LDL.LU R0, [R1+0x8] ;  /* 0x0000080001007983 */ /* 0x001ee20000300800 */
[----:B------:R-:W-:Y:S02]  /*17550*/  PLOP3.LUT P1, PT, PT, PT, PT, 0x8, 0x0 ;  /* 0x000000000000781c */ /* 0x000fe40003f2e170 */
[----:B--2---:R-:W-:Y:S02]  /*17560*/  ISETP.NE.AND P0, PT, R14, RZ, PT ;  /* 0x000000ff0e00720c */ /* 0x004fe40003f05270 */
[----:B---3--:R-:W-:-:S09]  /*17570*/  LOP3.LUT R0, R0, 0xfffffffe, RZ, 0xc0, !PT ;  /* 0xfffffffe00007812 */ /* 0x008fd200078ec0ff */
        /* <DEDUP_REMOVED lines=8> */
.L_x_1388:
        /* <DEDUP_REMOVED lines=21> */
.L_x_1313:
[----:B0-----:R-:W2:Y:S01]  /*17750*/  LDL R3, [R1] ;  /* 0x0000000001037983 */ /* 0x001ea20000100800 */
[----:B------:R-:W-:Y:S01]  /*17760*/  IMAD R2, R18, 0x8, R17 ;  /* 0x0000000812027824 */ /* 0x000fe200078e0211 */
[----:B-1----:R-:W0:Y:S02]  /*17770*/  S2R R8, SR_TID.X ;  /* 0x0000000000087919 */ /* 0x002e240000002100 */
[----:B0-----:R-:W-:-:S04]  /*17780*/  LOP3.LUT R8, R8, 0x7f, RZ, 0xc0, !PT ;  /* 0x0000007f08087812 */ /* 0x001fc800078ec0ff */
[----:B------:R-:W-:Y:S02]  /*17790*/  ISETP.NE.AND P1, PT, R8, RZ, PT ;  /* 0x000000ff0800720c */ /* 0x000fe40003f25270 */
[----:B--2---:R-:W-:-:S04]  /*177a0*/  SHF.L.U32 R3, R3, 0x1f, RZ ;  /* 0x0000001f03037819 */ /* 0x004fc800000006ff */
[----:B------:R-:W0:Y:S02]  /*177b0*/  SYNCS.PHASECHK.TRANS64.TRYWAIT P0, [R2+URZ+0x29880], R3 ;  /* 0x02988003020075a7 */ /* 0x000e24000800017f */
[----:B0-----:R-:W-:Y:S05]  /*177c0*/  @!P0 BRA `(.L_x_1314) ;  /* 0x0000003c00108947 */ /* 0x001fea0003800000 */
.L_x_1389:
        /* <DEDUP_REMOVED lines=8> */
.L_x_1315:
[----:B------:R-:W2:Y:S01]  /*17850*/  LDL R5, [R1+0x18] ;  /* 0x0000180001057983 */ /* 0x000ea20000100800 */
[----:B------:R-:W-:Y:S01]  /*17860*/  IMAD R4, R18, 0x5000, R17 ;  /* 0x0000500012047824 */ /* 0x000fe200078e0211 */
[----:B------:R-:W-:Y:S01]  /*17870*/  R2UR UR33, R2 ;  /* 0x00000000022172ca */ /* 0x000fe200000e0000 */
[----:B------:R-:W-:Y:S01]  /*17880*/  UIADD3 UR4, UP0, UR46, 0x470, URZ ;  /* 0x000004702e047890 */ /* 0x000fe2000ff1e03f */
[----:B-----5:R-:W-:Y:S01]  /*17890*/  R2UR UR37, R16 ;  /* 0x00000000102572ca */ /* 0x020fe200000e0000 */
[----:B------:R-:W-:Y:S01]  /*178a0*/  UMOV UR6, 0x0 ;  /* 0x0000000000067882 */ /* 0x000fe20000000000 */
[----:B------:R-:W-:Y:S01]  /*178b0*/  R2UR UR32, R4 ;  /* 0x00000000042072ca */ /* 0x000fe200000e0000 */
[----:B------:R-:W-:Y:S01]  /*178c0*/  UIADD3.X UR5, URZ, UR47, URZ, UP0, !UPT ;  /* 0x0000002f3f057290 */ /* 0x000fe200087fe43f */
[----:B------:R-:W-:Y:S01]  /*178d0*/  UMOV UR7, 0x14f00000 ;  /* 0x14f0000000077882 */ /* 0x000fe20000000000 */
[----:B------:R-:W-:-:S06]  /*178e0*/  UMOV UR34, URZ ;  /* 0x0000003f00227c82 */ /* 0x000fcc0008000000 */
[----:B------:R-:W-:-:S04]  /*178f0*/  UIADD3 UR33, UR33, 0x29870, URZ ;  /* 0x0002987021217890 */ /* 0x000fc8000fffe03f */
[----:B------:R-:W-:Y:S01]  /*17900*/  UIADD3 UR32, UR32, 0xa400, URZ ;  /* 0x0000a40020207890 */ /* 0x000fe2000fffe03f */
[----:B--2---:R-:W-:-:S05]  /*17910*/  IMAD R0, R0, 0xa0, R5 ;  /* 0x000000a000007824 */ /* 0x004fca00078e0205 */
[----:B------:R-:W-:-:S13]  /*17920*/  R2UR UR35, R0 ;  /* 0x00000000002372ca */ /* 0x000fda00000e0000 */
[----:B------:R1:W-:Y:S01]  /*17930*/  UTMALDG.4D [UR32], [UR4], desc[UR6] ;  /* 0x00000620040075b4 */ /* 0x0003e20008019000 */
[----:B------:R-:W2:Y:S02]  /*17940*/  SYNCS.PHASECHK.TRANS64.TRYWAIT P0, [R2+URZ+0x29840], R3 ;  /* 0x02984003020075a7 */ /* 0x000ea4000800017f */
[----:B-12---:R-:W-:Y:S05]  /*17950*/  @!P0 BRA `(.L_x_1316) ;  /* 0x0000003800c08947 */ /* 0x006fea0003800000 */
.L_x_1390:
[----:B------:R-:W-:Y:S05]  /*17960*/  @P1 BRA `(.L_x_1317) ;  /* 0x00000000001c1947 */ /* 0x000fea0003800000 */
[----:B------:R-:W2:Y:S01]  /*17970*/  S2R R4, SR_TID.X ;  /* 0x0000000000047919 */ /* 0x000ea20000002100 */
[----:B01----:R-:W-:-:S04]  /*17980*/  IMAD.MOV.U32 R3, RZ, RZ, 0x7800 ;  /* 0x00007800ff037424 */ /* 0x003fc800078e00ff */
[----:B------:R3:W-:Y:S01]  /*17990*/  SYNCS.ARRIVE.TRANS64 RZ, [R2+URZ+0x29830], R3 ;  /* 0x0298300302ff79a7 */ /* 0x0007e2000800003f */
[----:B--2---:R-:W-:-:S04]  /*179a0*/  LOP3.LUT R4, R4, 0x1f, RZ, 0xc0, !PT ;  /* 0x0000001f04047812 */ /* 0x004fc800078ec0ff */
[----:B------:R-:W-:-:S13]  /*179b0*/  ISETP.NE.AND P0, PT, R4, RZ, PT ;  /* 0x000000ff0400720c */ /* 0x000fda0003f05270 */
[----:B---3--:R-:W-:Y:S05]  /*179c0*/  @!P0 BRA `(.L_x_1317) ;  /* 0x0000000000048947 */ /* 0x008fea0003800000 */
[----:B------:R-:W-:Y:S01]  /*179d0*/  BPT.TRAP 0x1 ;  /* 0x000000040000795c */ /* 0x000fe20000300000 */
.L_x_1317:
[----:B01----:R-:W2:Y:S01]  /*179e0*/  LDL.LU R3, [R1+0x8] ;  /* 0x0000080001037983 */ /* 0x003ea20000300800 */
        /* <DEDUP_REMOVED lines=33> */
.L_x_1311:
[----:B------:R-:W-:Y:S05]  /*17c00*/  WARPSYNC.ALL ;  /* 0x0000000000007948 */ /* 0x000fea0003800000 */
[----:B0-----:R-:W-:Y:S01]  /*17c10*/  VIADD R0, R17, 0x14400 ;  /* 0x0001440011007836 */ /* 0x001fe20000000000 */
[----:B---3--:R-:W-:Y:S01]  /*17c20*/  USHF.R.S32.HI UR4, URZ, 0x1f, UR45 ;  /* 0x0000001f3f047899 */ /* 0x008fe2000801142d */
[----:B------:R-:W-:Y:S03]  /*17c30*/  BAR.SYNC.DEFER_BLOCKING 0x8, 0x180 ;  /* 0x0206000000007b1d */ /* 0x000fe60000010000 */
[----:B------:R-:W-:-:S03]  /*17c40*/  LOP3.LUT P0, RZ, R0, 0x1bf, RZ, 0xc0, !PT ;  /* 0x000001bf00ff7812 */ /* 0x000fc6000780c0ff */
[----:B------:R-:W-:Y:S01]  /*17c50*/  ULDC.64 UR6, c[0x0][0x298] ;  /* 0x0000a60000067ab9 */ /* 0x000fe20000000a00 */
[----:B------:R-:W-:Y:S01]  /*17c60*/  BSSY B6, `(.L_x_1318) ;  /* 0x0000016000067945 */ /* 0x000fe20003800000 */
[----:B------:R-:W-:Y:S02]  /*17c70*/  UIMAD UR4, UR4, UR6, URZ ;  /* 0x00000006040472a4 */ /* 0x000fe4000f8e023f */
[----:B------:R-:W-:Y:S02]  /*17c80*/  UIMAD.WIDE.U32 UR48, UR45, UR6, URZ ;  /* 0x000000062d3072a5 */ /* 0x000fe4000f8e003f */
[----:B------:R-:W-:-:S04]  /*17c90*/  UIMAD UR4, UR45, UR7, UR4 ;  /* 0x000000072d0472a4 */ /* 0x000fc8000f8e0204 */
[----:B------:R-:W-:Y:S01]  /*17ca0*/  UIADD3 UR37, UR49, UR4, URZ ;  /* 0x0000000431257290 */ /* 0x000fe2000fffe03f */
        /* <DEDUP_REMOVED lines=17> */
.L_x_1319:
[----:B------:R-:W-:Y:S05]  /*17dc0*/  BSYNC B6 ;  /* 0x0000000000067941 */ /* 0x000fea0003800000 */
.L_x_1318:
[----:B------:R-:W0:Y:S01]  /*17dd0*/  S2R R2, SR_TID.X ;  /* 0x0000000000027919 */ /* 0x000e220000002100 */
[----:B-1----:R-:W1:Y:S01]  /*17de0*/  LDC R8, c[0x0][0x448] ;  /* 0x00011200ff087b82 */ /* 0x002e620000000800 */
[----:B------:R-:W-:Y:S01]  /*17df0*/  USHF.R.S32.HI UR4, URZ, 0x1f, UR36 ;  /* 0x0000001f3f047899 */ /* 0x000fe20008011424 */
[----:B------:R-:W-:Y:S01]  /*17e00*/  ULDC.64 UR10, c[0x0][0xa00] ;  /* 0x00028000000a7ab9 */ /* 0x000fe20000000a00 */
[----:B------:R-:W2:Y:S01]  /*17e10*/  S2R R9, SR_TID.X ;  /* 0x0000000000097919 */ /* 0x000ea20000002100 */
[----:B------:R-:W-:Y:S01]  /*17e20*/  UISETP.NE.U32.AND UP0, UPT, UR10, URZ, UPT ;  /* 0x0000003f0a00728c */ /* 0x000fe2000bf05070 */
[----:B------:R-:W-:Y:S01]  /*17e30*/  ULDC.64 UR8, c[0x0][0x2d8] ;  /* 0x0000b60000087ab9 */ /* 0x000fe20000000a00 */
[----:B------:R-:W-:Y:S02]  /*17e40*/  USHF.R.S32.HI UR6, URZ, 0x1f, UR44 ;  /* 0x0000001f3f067899 */ /* 0x000fe4000801142c */
[----:B------:R-:W-:Y:S02]  /*17e50*/  UIMAD UR7, UR4, UR8, URZ ;  /* 0x00000008040772a4 */ /* 0x000fe4000f8e023f */
[----:B------:R-:W-:Y:S01]  /*17e60*/  UISETP.NE.AND.EX UP0, UPT, UR11, URZ, UPT, UP0 ;  /* 0x0000003f0b00728c */ /* 0x000fe2000bf05300 */
[----:B------:R-:W-:Y:S01]  /*17e70*/  UMOV UR4, UR48 ;  /* 0x0000003000047c82 */ /* 0x000fe20008000000 */
[----:B------:R-:W-:Y:S01]  /*17e80*/  UMOV UR5, UR37 ;  /* 0x0000002500057c82 */ /* 0x000fe20008000000 */
[----:B------:R-:W-:-:S02]  /*17e90*/  UIMAD UR7, UR36, UR9, UR7 ;  /* 0x00000009240772a4 */ /* 0x000fc4000f8e0207 */
[----:B------:R-:W-:Y:S02]  /*17ea0*/  UIMAD.WIDE.U32 UR4, UR36, UR8, UR4 ;  /* 0x00000008240472a5 */ /* 0x000fe4000f8e0004 */
[----:B------:R-:W-:Y:S01]  /*17eb0*/  USEL UR6, UR6, URZ, !UP0 ;  /* 0x0000003f06067287 */ /* 0x000fe2000c000000 */
[----:B------:R-:W-:Y:S01]  /*17ec0*/  ULDC.64 UR8, c[0x0][0x2e0] ;  /* 0x0000b80000087ab9 */ /* 0x000fe20000000a00 */
[----:B------:R-:W-:Y:S01]  /*17ed0*/  UIADD3 UR5, UR5, UR7, URZ ;  /* 0x0000000705057290 */ /* 0x000fe2000fffe03f */
[----:B-1----:R-:W-:Y:S01]  /*17ee0*/  ISETP.NE.AND P0, PT, R8, 0x1, PT ;  /* 0x000000010800780c */ /* 0x002fe20003f05270 */
[----:B------:R-:W-:Y:S02]  /*17ef0*/  USEL UR7, UR44, URZ, !UP0 ;  /* 0x0000003f2c077287 */ /* 0x000fe4000c000000 */
[----:B------:R-:W-:Y:S02]  /*17f00*/  UIMAD UR6, UR6, UR8, URZ ;  /* 0x00000008060672a4 */ /* 0x000fe4000f8e023f */
[----:B------:R-:W-:Y:S01]  /*17f10*/  UIMAD.WIDE.U32 UR4, UR7, UR8, UR4 ;  /* 0x00000008070472a5 */ /* 0x000fe2000f8e0004 */
[C---:B0-----:R-:W-:Y:S01]  /*17f20*/  LOP3.LUT R0, R2.reuse, 0x7f, RZ, 0xc0, !PT ;  /* 0x0000007f02007812 */ /* 0x041fe200078ec0ff */
[----:B------:R-:W-:Y:S01]  /*17f30*/  IMAD.SHL.U32 R2, R2, 0x20, RZ ;  /* 0x0000002002027824 */ /* 0x000fe200078e00ff */
[----:B------:R-:W-:-:S02]  /*17f40*/  UIMAD UR6, UR7, UR9, UR6 ;  /* 0x00000009070672a4 */ /* 0x000fc4000f8e0206 */
[----:B------:R-:W-:Y:S01]  /*17f50*/  SHF.R.U32.HI R0, RZ, 0x2, R0 ;  /* 0x00000002ff007819 */ /* 0x000fe20000011600 */
[----:B------:R-:W-:Y:S02]  /*17f60*/  IMAD.U32 R6, RZ, RZ, UR4 ;  /* 0x00000004ff067e24 */ /* 0x000fe4000f8e00ff */
[----:B------:R-:W0:Y:S01]  /*17f70*/  @P0 LDC R3, c[0x0][0x44c] ;  /* 0x00011300ff030b82 */ /* 0x000e220000000800 */
[----:B------:R-:W-:Y:S01]  /*17f80*/  UIADD3 UR6, UR5, UR6, URZ ;  /* 0x0000000605067290 */ /* 0x000fe2000fffe03f */
[----:B------:R-:W-:Y:S01]  /*17f90*/  LOP3.LUT R2, R0, 0x60, R2, 0xf8, !PT ;  /* 0x0000006000027812 */ /* 0x000fe200078ef802 */
[----:B------:R-:W-:Y:S01]  /*17fa0*/  IMAD.U32 R7, RZ, RZ, UR5 ;  /* 0x00000005ff077e24 */ /* 0x000fe2000f8e00ff */
[----:B------:R-:W-:Y:S01]  /*17fb0*/  ULDC.64 UR4, c[0x0][0x2d0] ;  /* 0x0000b40000047ab9 */ /* 0x000fe20000000a00 */
[----:B--2---:R-:W-:Y:S02]  /*17fc0*/  IMAD.SHL.U32 R9, R9, 0x10, RZ ;  /* 0x0000001009097824 */ /* 0x004fe400078e00ff */
[----:B------:R-:W-:Y:S01]  /*17fd0*/  IMAD.IADD R2, R2, 0x1, R19 ;  /* 0x0000000102027824 */ /* 0x000fe200078e0213 */
[----:B------:R-:W1:Y:S01]  /*17fe0*/  @P0 LDC R0, c[0x0][0x450] ;  /* 0x00011400ff000b82 */ /* 0x000e620000000800 */
[----:B------:R-:W2:Y:S01]  /*17ff0*/  S2R R7, SR_TID.X ;  /* 0x0000000000077919 */ /* 0x000ea20000002100 */
[----:B------:R-:W-:Y:S01]  /*18000*/  LOP3.LUT R9, R9, 0x30, RZ, 0xc0, !PT ;  /* 0x0000003009097812 */ /* 0x000fe200078ec0ff */
[----:B------:R-:W-:-:S03]  /*18010*/  IMAD.MOV.U32 R4, RZ, RZ, R2 ;  /* 0x000000ffff047224 */ /* 0x000fc600078e0002 */
[C---:B------:R-:W-:Y:S02]  /*18020*/  LOP3.LUT R11, R9.reuse, 0x40, RZ, 0xfc, !PT ;  /* 0x00000040090b7812 */ /* 0x040fe400078efcff */
[----:B------:R-:W-:Y:S01]  /*18030*/  LOP3.LUT R9, R9, 0x80, RZ, 0xfc, !PT ;  /* 0x0000008009097812 */ /* 0x000fe200078efcff */
[----:B0-----:R-:W-:-:S05]  /*18040*/  @P0 IMAD.HI.U32 R3, R2, R3, RZ ;  /* 0x0000000302030227 */ /* 0x001fca00078e00ff */
[----:B-1----:R-:W-:Y:S01]  /*18050*/  @P0 SHF.R.U32.HI R4, RZ, R0, R3 ;  /* 0x00000000ff040219 */ /* 0x002fe20000011603 */
[----:B------:R-:W-:-:S03]  /*18060*/  IMAD.U32 R3, RZ, RZ, UR6 ;  /* 0x00000006ff037e24 */ /* 0x000fc6000f8e00ff */
[--C-:B------:R-:W-:Y:S01]  /*18070*/  SHF.R.S32.HI R5, RZ, 0x1f, R4.reuse ;  /* 0x0000001fff057819 */ /* 0x100fe20000011404 */
[----:B------:R-:W-:-:S04]  /*18080*/  IMAD.MOV R0, RZ, RZ, -R4 ;  /* 0x000000ffff007224 */ /* 0x000fc800078e0a04 */
[----:B------:R-:W-:Y:S02]  /*18090*/  IMAD R0, R8, R0, R2 ;  /* 0x0000000008007224 */ /* 0x000fe400078e0202 */
[----:B------:R-:W-:Y:S02]  /*180a0*/  IMAD.MOV.U32 R2, RZ, RZ, R6 ;  /* 0x000000ffff027224 */ /* 0x000fe400078e0006 */
[----:B------:R-:W-:Y:S02]  /*180b0*/  IMAD R5, R5, UR4, RZ ;  /* 0x0000000405057c24 */ /* 0x000fe4000f8e02ff */
[----:B------:R-:W-:-:S04]  /*180c0*/  IMAD.WIDE.U32 R2, R4, UR4, R2 ;  /* 0x0000000404027c25 */ /* 0x000fc8000f8e0002 */
[----:B------:R-:W-:Y:S01]  /*180d0*/  IMAD R5, R4, UR5, R5 ;  /* 0x0000000504057c24 */ /* 0x000fe2000f8e0205 */
[----:B------:R-:W-:Y:S01]  /*180e0*/  SHF.R.S32.HI R4, RZ, 0x1f, R0 ;  /* 0x0000001fff047819 */ /* 0x000fe20000011400 */
[----:B------:R-:W-:Y:S01]  /*180f0*/  ULDC.64 UR4, c[0x0][0x2c8] ;  /* 0x0000b20000047ab9 */ /* 0x000fe20000000a00 */
[----:B--2---:R-:W-:Y:S02]  /*18100*/  IMAD.SHL.U32 R10, R7, 0x10, RZ ;  /* 0x00000010070a7824 */ /* 0x004fe400078e00ff */
[----:B------:R-:W-:Y:S02]  /*18110*/  IMAD.IADD R3, R3, 0x1, R5 ;  /* 0x0000000103037824 */ /* 0x000fe400078e0205 */
[----:B------:R-:W-:Y:S01]  /*18120*/  IMAD R4, R4, UR4, RZ ;  /* 0x0000000404047c24 */ /* 0x000fe2000f8e02ff */
[----:B------:R-:W-:Y:S01]  /*18130*/  LOP3.LUT R10, R10, 0x30, RZ, 0xc0, !PT ;  /* 0x000000300a0a7812 */ /* 0x000fe200078ec0ff */
[----:B------:R-:W-:-:S04]  /*18140*/  IMAD.WIDE.U32 R2, R0, UR4, R2 ;  /* 0x0000000400027c25 */ /* 0x000fc8000f8e0002 */
[----:B------:R-:W-:Y:S01]  /*18150*/  IMAD R0, R0, UR5, R4 ;  /* 0x0000000500007c24 */ /* 0x000fe2000f8e0204 */
[----:B------:R-:W-:Y:S02]  /*18160*/  ULDC.64 UR4, c[0x0][0x280] ;  /* 0x0000a00000047ab9 */ /* 0x000fe40000000a00 */
[----:B------:R-:W-:Y:S01]  /*18170*/  IADD3 R4, P0, R2, UR4, RZ ;  /* 0x0000000402047c10 */ /* 0x000fe2000ff1e0ff */
[----:B------:R-:W-:Y:S02]  /*18180*/  ULDC UR4, c[0x0][0x2b8] ;  /* 0x0000ae0000047ab9 */ /* 0x000fe40000000800 */
[----:B------:R-:W-:Y:S02]  /*18190*/  ISETP.GE.AND P2, PT, R9, UR4, PT ;  /* 0x0000000409007c0c */ /* 0x000fe4000bf46270 */
[----:B------:R0:W5:Y:S01]  /*181a0*/  LDL R9, [R1+0x24] ;  /* 0x0000240001097983 */ /* 0x0001620000100800 */
[----:B------:R-:W-:Y:S02]  /*181b0*/  IADD3.X R3, R3, UR5, R0, P0, !PT ;  /* 0x0000000503037c10 */ /* 0x000fe400087fe400 */
[----:B------:R-:W-:-:S02]  /*181c0*/  ISETP.GE.AND P0, PT, R10, UR4, PT ;  /* 0x000000040a007c0c */ /* 0x000fc4000bf06270 */
[----:B------:R-:W-:Y:S01]  /*181d0*/  ISETP.GE.AND P1, PT, R11, UR4, PT ;  /* 0x000000040b007c0c */ /* 0x000fe2000bf26270 */
[----:B------:R-:W-:-:S03]  /*181e0*/  UMOV UR4, 0xffffffff ;  /* 0xffffffff00047882 */ /* 0x000fc60000000000 */
[----:B0-----:R-:W-:Y:S09]  /*181f0*/  BRA.DIV UR4, `(.L_x_1320) ;  /* 0x0000003204ac7947 */ /* 0x001ff2000b800000 */
[----:B------:R-:W0:Y:S01]  /*18200*/  S2R R5, SR_TID.X ;  /* 0x0000000000057919 */ /* 0x000e220000002100 */
[----:B------:R-:W-:Y:S01]  /*18210*/  IMAD R0, R8, UR42, RZ ;  /* 0x0000002a08007c24 */ /* 0x000fe2000f8e02ff */
[----:B------:R-:W1:Y:S01]  /*18220*/  SHFL.IDX PT, R6, R4, RZ, 0x1c1f ;  /* 0x001c1fff04067589 */ /* 0x000e6200000e0000 */
[----:B0-----:R-:W-:-:S04]  /*18230*/  LOP3.LUT R5, R5, 0x7f, RZ, 0xc0, !PT ;  /* 0x0000007f05057812 */ /* 0x001fc800078ec0ff */
[----:B------:R-:W-:Y:S02]  /*18240*/  SHF.R.U32.HI R7, RZ, 0x2, R5 ;  /* 0x00000002ff077819 */ /* 0x000fe40000011605 */
[----:B------:R-:W0:Y:S03]  /*18250*/  SHFL.IDX PT, R5, R3, RZ, 0x1c1f ;  /* 0x001c1fff03057589 */ /* 0x000e2600000e0000 */
[----:B------:R-:W-:-:S05]  /*18260*/  IMAD.IADD R2, R7, 0x1, R19 ;  /* 0x0000000107027824 */ /* 0x000fca00078e0213 */
[----:B------:R-:W-:-:S13]  /*18270*/  ISETP.GE.AND P4, PT, R2, R0, PT ;  /* 0x000000000200720c */ /* 0x000fda0003f86270 */
[----:B-1----:R-:W-:-:S05]  /*18280*/  @!P4 IADD3 R6, P3, R10, R6, RZ ;  /* 0x000000060a06c210 */ /* 0x002fca0007f7e0ff */
[----:B0-----:R-:W-:-:S04]  /*18290*/  @!P4 IMAD.X R5, RZ, RZ, R5, P3 ;  /* 0x000000ffff05c224 */ /* 0x001fc800018e0605 */
        /* <DEDUP_REMOVED lines=27> */
.L_x_1399:
        /* <DEDUP_REMOVED lines=12> */
.L_x_1322:
[----:B------:R-:W-:Y:S05]  /*18510*/  BSYNC B0 ;  /* 0x0000000000007941 */ /* 0x000fea0003800000 */
.L_x_1321:
[----:B------:R-:W-:Y:S01]  /*18520*/  NOP ;  /* 0x0000000000007918 */ /* 0x000fe20000000000 */
[----:B------:R-:W-:-:S13]  /*18530*/  PLOP3.LUT P0, PT, PT, PT, PT, 0x80, 0x0 ;  /* 0x000000000000781c */ /* 0x000fda0003f0f070 */
.L_x_1323:
        /* <DEDUP_REMOVED lines=18> */
.L_x_1400:
[----:B------:R-:W-:Y:S05]  /*18660*/  BSYNC B0 ;  /* 0x0000000000007941 */ /* 0x000fea0003800000 */
.L_x_1324:
[----:B------:R-:W2:Y:S01]  /*18670*/  LDL R2, [R1+0x14] ;  /* 0x0000140001027983 */ /* 0x000ea20000100800 */
[----:B------:R-:W-:-:S06]  /*18680*/  UIADD3 UR4, UR40, -0x2, URZ ;  /* 0xfffffffe28047890 */ /* 0x000fcc000fffe03f */
[----:B--2---:R-:W-:-:S13]  /*18690*/  ISETP.LE.AND P0, PT, R2, UR4, PT ;  /* 0x0000000402007c0c */ /* 0x004fda000bf03270 */
[----:B------:R-:W-:Y:S05]  /*186a0*/  @!P0 BRA `(.L_x_1326) ;  /* 0x0000001000088947 */ /* 0x000fea0003800000 */
[----:B------:R2:W5:Y:S01]  /*186b0*/  LDL.LU R3, [R1] ;  /* 0x0000000001037983 */ /* 0x0005620000300800 */
[----:B-1----:R-:W-:Y:S02]  /*186c0*/  IMAD.MOV.U32 R0, RZ, RZ, R18 ;  /* 0x000000ffff007224 */ /* 0x002fe400078e0012 */
[----:B------:R-:W-:-:S07]  /*186d0*/  IMAD.U32 R2, RZ, RZ, UR4 ;  /* 0x00000004ff027e24 */ /* 0x000fce000f8e00ff */
.L_x_1348:
[----:B0-----:R-:W3:Y:S01]  /*186e0*/  LDL R4, [R1+0x8] ;  /* 0x0000080001047983 */ /* 0x001ee20000100800 */
[----:B------:R-:W-:Y:S01]  /*186f0*/  VIADD R18, R0, 0x1 ;  /* 0x0000000100127836 */ /* 0x000fe20000000000 */
[----:B------:R-:W-:Y:S05]  /*18700*/  YIELD ;  /* 0x0000000000007946 */ /* 0x000fea0003800000 */
[C---:B------:R-:W-:Y:S01]  /*18710*/  ISETP.NE.AND P0, PT, R18.reuse, 0x2, PT ;  /* 0x000000021200780c */ /* 0x040fe20003f05270 */
[----:B------:R-:W-:Y:S03]  /*18720*/  BSSY B0, `(.L_x_1327) ;  /* 0x0000089000007945 */ /* 0x000fe60003800000 */
[----:B------:R-:W-:-:S02]  /*18730*/  SEL R18, R18, RZ, P0 ;  /* 0x000000ff12127207 */ /* 0x000fc40000000000 */
[----:B---3--:R-:W-:Y:S02]  /*18740*/  LOP3.LUT P1, RZ, R4, 0x1, RZ, 0xc0, !PT ;  /* 0x0000000104ff7812 */ /* 0x008fe4000782c0ff */
[----:B------:R-:W-:-:S04]  /*18750*/  SEL R4, RZ, 0x1, P0 ;  /* 0x00000001ff047807 */ /* 0x000fc80000000000 */
[----:B0----5:R-:W-:-:S05]  /*18760*/  LOP3.LUT R9, R3, R4, RZ, 0x3c, !PT ;  /* 0x0000000403097212 */ /* 0x021fca00078e3cff */
[----:B------:R0:W-:Y:S02]  /*18770*/  STL [R1], R9 ;  /* 0x0000000901007387 */ /* 0x0001e40000100800 */
[----:B------:R-:W-:Y:S05]  /*18780*/  @!P1 BRA `(.L_x_1328) ;  /* 0x0000000800089947 */ /* 0x000fea0003800000 */
[----:B------:R-:W-:Y:S01]  /*18790*/  ULDC.64 UR4, c[0x0][0x418] ;  /* 0x0001060000047ab9 */ /* 0x000fe20000000a00 */
[----:B------:R-:W-:Y:S01]  /*187a0*/  IMAD.MOV.U32 R8, RZ, RZ, R2 ;  /* 0x000000ffff087224 */ /* 0x000fe200078e0002 */
[----:B------:R-:W-:-:S04]  /*187b0*/  ISETP.NE.U32.AND P0, PT, RZ, UR4, PT ;  /* 0x00000004ff007c0c */ /* 0x000fc8000bf05070 */
[----:B------:R-:W-:-:S13]  /*187c0*/  ISETP.NE.AND.EX P0, PT, RZ, UR5, PT, P0 ;  /* 0x00000005ff007c0c */ /* 0x000fda000bf05300 */
[----:B------:R-:W-:Y:S05]  /*187d0*/  @!P0 BRA `(.L_x_1329) ;  /* 0x00000000004c8947 */ /* 0x000fea0003800000 */
[----:B------:R-:W3:Y:S01]  /*187e0*/  LDL R10, [R1+0xc] ;  /* 0x00000c00010a7983 */ /* 0x000ee20000100800 */
[----:B------:R-:W1:Y:S01]  /*187f0*/  LDC R8, c[0x0][0x43c] ;  /* 0x00010f00ff087b82 */ /* 0x000e620000000800 */
[----:B------:R-:W-:Y:S02]  /*18800*/  ULDC.64 UR6, c[0x0][0x428] ;  /* 0x00010a0000067ab9 */ /* 0x000fe40000000a00 */
[----:B------:R-:W4:Y:S01]  /*18810*/  LDL R7, [R1+0x4] ;  /* 0x0000040001077983 */ /* 0x000f220000100800 */
[----:B-1----:R-:W-:-:S13]  /*18820*/  ISETP.NE.AND P0, PT, R8, 0x1, PT ;  /* 0x000000010800780c */ /* 0x002fda0003f05270 */
[----:B------:R-:W1:Y:S02]  /*18830*/  @P0 LDC.64 R4, c[0x0][0x440] ;  /* 0x00011000ff040b82 */ /* 0x000e640000000a00 */
[----:B-1----:R-:W-:-:S04]  /*18840*/  @P0 IMAD.HI.U32 R6, R2, R4, RZ ;  /* 0x0000000402060227 */ /* 0x002fc800078e00ff */
[----:B------:R-:W-:Y:S01]  /*18850*/  IMAD.MOV.U32 R4, RZ, RZ, R2 ;  /* 0x000000ffff047224 */ /* 0x000fe200078e0002 */
[----:B------:R-:W-:-:S05]  /*18860*/  @P0 SHF.R.U32.HI R4, RZ, R5, R6 ;  /* 0x00000005ff040219 */ /* 0x000fca0000011606 */
[----:B------:R-:W-:-:S04]  /*18870*/  IMAD.MOV R5, RZ, RZ, -R4 ;  /* 0x000000ffff057224 */ /* 0x000fc800078e0a04 */
[----:B------:R-:W-:Y:S01]  /*18880*/  IMAD R8, R8, R5, R2 ;  /* 0x0000000508087224 */ /* 0x000fe200078e0202 */
[----:B------:R-:W-:Y:S01]  /*18890*/  SHF.R.S32.HI R5, RZ, 0x1f, R4 ;  /* 0x0000001fff057819 */ /* 0x000fe20000011404 */
[----:B---3--:R-:W-:-:S04]  /*188a0*/  IMAD R6, R10, UR6, RZ ;  /* 0x000000060a067c24 */ /* 0x008fc8000f8e02ff */
[C---:B----4-:R-:W-:Y:S02]  /*188b0*/  IMAD R6, R7.reuse, UR7, R6 ;  /* 0x0000000707067c24 */ /* 0x050fe4000f8e0206 */
[----:B------:R-:W-:-:S04]  /*188c0*/  IMAD.WIDE.U32 R4, R7, UR6, R4 ;  /* 0x0000000607047c25 */ /* 0x000fc8000f8e0004 */
[----:B------:R-:W-:Y:S01]  /*188d0*/  IMAD.IADD R5, R6, 0x1, R5 ;  /* 0x0000000106057824 */ /* 0x000fe200078e0205 */
[----:B------:R-:W-:-:S04]  /*188e0*/  LEA R6, P0, R4, UR4, 0x2 ;  /* 0x0000000404067c11 */ /* 0x000fc8000f8010ff */
[----:B------:R-:W-:-:S05]  /*188f0*/  LEA.HI.X R7, R4, UR5, R5, 0x2, P0 ;  /* 0x0000000504077c11 */ /* 0x000fca00080f1405 */
[----:B------:R1:W5:Y:S04]  /*18900*/  LDG.E R16, desc[UR52][R6.64] ;  /* 0x0000003406107981 */ /* 0x000368000c1e1900 */
.L_x_1329:
[----:B------:R-:W1:Y:S01]  /*18910*/  S2R R4, SR_TID.X ;  /* 0x0000000000047919 */ /* 0x000e620000002100 */
[----:B------:R-:W-:Y:S01]  /*18920*/  IMAD R5, R18, 0x8, R17 ;  /* 0x0000000812057824 */ /* 0x000fe200078e0211 */
[----:B------:R-:W-:Y:S01]  /*18930*/  BSSY B1, `(.L_x_1330) ;  /* 0x0000006000017945 */ /* 0x000fe20003800000 */
[----:B-1----:R-:W-:Y:S02]  /*18940*/  LOP3.LUT R6, R4, 0x7f, RZ, 0xc0, !PT ;  /* 0x0000007f04067812 */ /* 0x002fe400078ec0ff */
[----:B------:R-:W-:Y:S02]  /*18950*/  SHF.L.U32 R4, R9, 0x1f, RZ ;  /* 0x0000001f09047819 */ /* 0x000fe400000006ff */
[----:B------:R-:W-:Y:S02]  /*18960*/  ISETP.NE.AND P1, PT, R6, RZ, PT ;  /* 0x000000ff0600720c */ /* 0x000fe40003f25270 */
[----:B------:R-:W1:Y:S02]  /*18970*/  SYNCS.PHASECHK.TRANS64.TRYWAIT P0, [R5+URZ+0x29880], R4 ;  /* 0x02988004050075a7 */ /* 0x000e64000800017f */
[----:B-1----:R-:W-:Y:S09]  /*18980*/  @!P0 BRA `(.L_x_1331) ;  /* 0x0000003000288947 */ /* 0x002ff20003800000 */
.L_x_1401:
[----:B------:R-:W-:Y:S05]  /*18990*/  BSYNC B1 ;  /* 0x0000000000017941 */ /* 0x000fea0003800000 */
.L_x_1330:
        /* <DEDUP_REMOVED lines=9> */
.L_x_1333:
[----:B------:R-:W-:Y:S05]  /*18a30*/  BSYNC B1 ;  /* 0x0000000000017941 */ /* 0x000fea0003800000 */
.L_x_1332:
[----:B------:R-:W3:Y:S01]  /*18a40*/  LDL R6, [R1+0x18] ;  /* 0x0000180001067983 */ /* 0x000ee20000100800 */
[----:B------:R-:W-:Y:S01]  /*18a50*/  IMAD.MOV.U32 R10, RZ, RZ, RZ ;  /* 0x000000ffff0a7224 */ /* 0x000fe200078e00ff */
[----:B------:R-:W-:Y:S01]  /*18a60*/  UIADD3 UR4, UP0, UR46, 0x470, URZ ;  /* 0x000004702e047890 */ /* 0x000fe2000ff1e03f */
[----:B------:R-:W-:Y:S01]  /*18a70*/  IMAD R7, R18, 0x5000, R17 ;  /* 0x0000500012077824 */ /* 0x000fe200078e0211 */
[----:B------:R-:W-:Y:S01]  /*18a80*/  PLOP3.LUT P0, PT, PT, PT, PT, 0x80, 0x0 ;  /* 0x000000000000781c */ /* 0x000fe20003f0f070 */
[----:B------:R-:W-:Y:S01]  /*18a90*/  UMOV UR6, 0x0 ;  /* 0x0000000000067882 */ /* 0x000fe20000000000 */
[----:B------:R-:W-:Y:S01]  /*18aa0*/  R2UR UR10, R10 ;  /* 0x000000000a0a72ca */ /* 0x000fe200000e0000 */
[----:B------:R-:W-:Y:S01]  /*18ab0*/  VIADD R7, R7, 0xa400 ;  /* 0x0000a40007077836 */ /* 0x000fe20000000000 */
[----:B------:R-:W-:Y:S01]  /*18ac0*/  UIADD3.X UR5, URZ, UR47, URZ, UP0, !UPT ;  /* 0x0000002f3f057290 */ /* 0x000fe200087fe43f */
[----:B------:R-:W-:Y:S01]  /*18ad0*/  UMOV UR7, 0x14f00000 ;  /* 0x14f0000000077882 */ /* 0x000fe20000000000 */
[----:B---3--:R-:W-:-:S02]  /*18ae0*/  IMAD R6, R8, 0xa0, R6 ;  /* 0x000000a008067824 */ /* 0x008fc400078e0206 */
[----:B------:R-:W-:-:S09]  /*18af0*/  VIADD R8, R5, 0x29870 ;  /* 0x0002987005087836 */ /* 0x000fd20000000000 */
.L_x_1334:
        /* <DEDUP_REMOVED lines=9> */
[----:B---3--:R-:W-:Y:S05]  /*18b90*/  @P0 BRA.U.ANY `(.L_x_1334) ;  /* 0xfffffffd00d80947 */ /* 0x008fea000393ffff */
[----:B------:R-:W3:Y:S01]  /*18ba0*/  SYNCS.PHASECHK.TRANS64.TRYWAIT P0, [R5+URZ+0x29840], R4 ;  /* 0x02984004050075a7 */ /* 0x000ee2000800017f */
[----:B------:R-:W-:Y:S04]  /*18bb0*/  BSSY B1, `(.L_x_1335) ;  /* 0x0000002000017945 */ /* 0x000fe80003800000 */
[----:B---3--:R-:W-:Y:S05]  /*18bc0*/  @!P0 BRA `(.L_x_1336) ;  /* 0x0000002c00ac8947 */ /* 0x008fea0003800000 */
.L_x_1402:
[----:B------:R-:W-:Y:S05]  /*18bd0*/  BSYNC B1 ;  /* 0x0000000000017941 */ /* 0x000fea0003800000 */
.L_x_1335:
[----:B------:R-:W-:Y:S01]  /*18be0*/  BSSY B1, `(.L_x_1337) ;  /* 0x000000b000017945 */ /* 0x000fe20003800000 */
[----:B------:R-:W-:Y:S02]  /*18bf0*/  IMAD.MOV.U32 R8, RZ, RZ, 0x0 ;  /* 0x00000000ff087424 */ /* 0x000fe400078e00ff */
[----:B0-----:R-:W-:Y:S01]  /*18c00*/  IMAD.MOV.U32 R9, RZ, RZ, 0x14f00000 ;  /* 0x14f00000ff097424 */ /* 0x001fe200078e00ff */
[----:B------:R-:W-:Y:S06]  /*18c10*/  @P1 BRA `(.L_x_1338) ;  /* 0x00000000001c1947 */ /* 0x000fec0003800000 */
[----:B------:R-:W0:Y:S01]  /*18c20*/  S2R R7, SR_TID.X ;  /* 0x0000000000077919 */ /* 0x000e220000002100 */
[----:B-1-3--:R-:W-:-:S04]  /*18c30*/  IMAD.MOV.U32 R4, RZ, RZ, 0x7800 ;  /* 0x00007800ff047424 */ /* 0x00afc800078e00ff */
[----:B------:R4:W-:Y:S01]  /*18c40*/  SYNCS.ARRIVE.TRANS64 RZ, [R5+URZ+0x29830], R4 ;  /* 0x0298300405ff79a7 */ /* 0x0009e2000800003f */
[----:B0-----:R-:W-:-:S04]  /*18c50*/  LOP3.LUT R7, R7, 0x1f, RZ, 0xc0, !PT ;  /* 0x0000001f07077812 */ /* 0x001fc800078ec0ff */
[----:B------:R-:W-:-:S13]  /*18c60*/  ISETP.NE.AND P0, PT, R7, RZ, PT ;  /* 0x000000ff0700720c */ /* 0x000fda0003f05270 */
[----:B----4-:R-:W-:Y:S05]  /*18c70*/  @!P0 BRA `(.L_x_1338) ;  /* 0x0000000000048947 */ /* 0x010fea0003800000 */
[----:B------:R-:W-:Y:S01]  /*18c80*/  BPT.TRAP 0x1 ;  /* 0x000000040000795c */ /* 0x000fe20000300000 */
.L_x_1338:
[----:B------:R-:W-:Y:S05]  /*18c90*/  BSYNC B1 ;  /* 0x0000000000017941 */ /* 0x000fea0003800000 */
.L_x_1337:
[----:B------:R-:W-:Y:S01]  /*18ca0*/  R2UR UR10, R10 ;  /* 0x000000000a0a72ca */ /* 0x000fe200000e0000 */
[----:B-1-3--:R-:W-:Y:S01]  /*18cb0*/  IMAD R4, R18, 0x7800, R17 ;  /* 0x0000780012047824 */ /* 0x00afe200078e0211 */
[----:B------:R-:W-:Y:S01]  /*18cc0*/  R2UR UR6, R8 ;  /* 0x00000000080672ca */ /* 0x000fe200000e0000 */
[----:B------:R-:W-:Y:S01]  /*18cd0*/  UIADD3 UR4, UP0, UR46, 0x370, URZ ;  /* 0x000003702e047890 */ /* 0x000fe2000ff1e03f */
[----:B------:R-:W-:Y:S01]  /*18ce0*/  R2UR UR7, R9 ;  /* 0x00000000090772ca */ /* 0x000fe200000e0000 */
[----:B------:R-:W-:Y:S01]  /*18cf0*/  VIADD R5, R5, 0x29830 ;  /* 0x0002983005057836 */ /* 0x000fe20000000000 */
[----:B------:R-:W-:Y:S01]  /*18d00*/  PLOP3.LUT P0, PT, PT, PT, PT, 0x80, 0x0 ;  /* 0x000000000000781c */ /* 0x000fe20003f0f070 */
[----:B------:R-:W-:Y:S01]  /*18d10*/  VIADD R7, R4, 0x1a400 ;  /* 0x0001a40004077836 */ /* 0x000fe20000000000 */
[----:B------:R-:W-:-:S12]  /*18d20*/  UIADD3.X UR5, URZ, UR47, URZ, UP0, !UPT ;  /* 0x0000002f3f057290 */ /* 0x000fd800087fe43f */
.L_x_1339:
        /* <DEDUP_REMOVED lines=15> */
.L_x_1340:
        /* <DEDUP_REMOVED lines=15> */
.L_x_1341:
        /* <DEDUP_REMOVED lines=10> */
.L_x_1328:
[----:B------:R-:W-:Y:S05]  /*18fb0*/  BSYNC B0 ;  /* 0x0000000000007941 */ /* 0x000fea0003800000 */
.L_x_1327:
[----:B------:R-:W-:-:S06]  /*18fc0*/  UISETP.NE.AND UP0, UPT, UR39, 0x3, UPT ;  /* 0x000000032700788c */ /* 0x000fcc000bf05270 */
[----:B------:R-:W-:-:S13]  /*18fd0*/  PLOP3.LUT P0, PT, PT, PT, UP0, 0x80, 0x0 ;  /* 0x000000000000781c */ /* 0x000fda0003f0f008 */
[----:B------:R-:W-:Y:S05]  /*18fe0*/  @!P0 BRA `(.L_x_1342) ;  /* 0x0000000000048947 */ /* 0x000fea0003800000 */
[----:B------:R-:W-:Y:S01]  /*18ff0*/  BPT.TRAP 0x1 ;  /* 0x000000040000795c */ /* 0x000fe20000300000 */
.L_x_1342:
        /* <DEDUP_REMOVED lines=8> */
.L_x_1403:
[----:B------:R-:W-:Y:S05]  /*19080*/  BSYNC B0 ;  /* 0x0000000000007941 */ /* 0x000fea0003800000 */
.L_x_1343:
[----:B------:R-:W-:Y:S05]  /*19090*/  @!P1 BRA `(.L_x_1345) ;  /* 0x0000000000049947 */ /* 0x000fea0003800000 */
[----:B------:R-:W-:Y:S01]  /*190a0*/  BPT.TRAP 0x1 ;  /* 0x000000040000795c */ /* 0x000fe20000300000 */
.L_x_1345:
[----:B------:R-:W-:Y:S01]  /*190b0*/  SHF.L.U32 R3, R3, 0x1f, RZ ;  /* 0x0000001f03037819 */ /* 0x000fe200000006ff */
[----:B------:R-:W-:-:S03]  /*190c0*/  IMAD R12, R0, 0x5000, RZ ;  /* 0x00005000000c7824 */ /* 0x000fc600078e02ff */
[----:B------:R-:W3:Y:S02]  /*190d0*/  SYNCS.PHASECHK.TRANS64.TRYWAIT P0, [R19+URZ+0x29860], R3 ;  /* 0x02986003130075a7 */ /* 0x000ee4000800017f */
[----:B---3--:R-:W-:Y:S05]  /*190e0*/  @!P0 BRA `(.L_x_1346) ;  /* 0x00000028008c8947 */ /* 0x008fea0003800000 */
.L_x_1404:
        /* <DEDUP_REMOVED lines=80> */
.L_x_1347:
[----:B------:R-:W3:Y:S01]  /*195f0*/  S2R R0, SR_TID.X ;  /* 0x0000000000007919 */ /* 0x000ee20000002100 */
[----:B-1----:R1:W-:Y:S01]  /*19600*/  SYNCS.ARRIVE.TRANS64.A1T0 RZ, [R19+URZ+0x29850], RZ ;  /* 0x029850ff13ff79a7 */ /* 0x0023e2000810003f */
[----:B---3--:R-:W-:Y:S02]  /*19610*/  LOP3.LUT R3, R0, 0x7f, RZ, 0xc0, !PT ;  /* 0x0000007f00037812 */ /* 0x008fe400078ec0ff */
[----:B------:R-:W3:Y:S01]  /*19620*/  LDL R0, [R1+0x14] ;  /* 0x0000140001007983 */ /* 0x000ee20000100800 */
[----:B------:R-:W-:Y:S01]  /*19630*/  BAR.SYNC.DEFER_BLOCKING 0x2, 0x80 ;  /* 0x0082000000007b1d */ /* 0x000fe20000010000 */
[----:B------:R-:W-:-:S05]  /*19640*/  ISETP.NE.AND P0, PT, R3, RZ, PT ;  /* 0x000000ff0300720c */ /* 0x000fca0003f05270 */
[----:B------:R4:W5:Y:S08]  /*19650*/  LDL R3, [R1] ;  /* 0x0000000001037983 */ /* 0x0009700000100800 */
[----:B-1----:R-:W-:-:S05]  /*19660*/  @!P0 VIADD R19, R19, 0x29880 ;  /* 0x0002988013138836 */ /* 0x002fca0000000000 */
[----:B------:R-:W-:-:S04]  /*19670*/  @!P0 PRMT R19, RZ, 0x654, R19 ;  /* 0x00000654ff138816 */ /* 0x000fc80000000013 */
[----:B------:R4:W-:Y:S01]  /*19680*/  @!P0 SYNCS.ARRIVE.TRANS64.RED.A1T0 RZ, [R19+URZ], RZ ;  /* 0x000000ff13ff89a7 */ /* 0x0009e2000810043f */
[C---:B---3--:R-:W-:Y:S01]  /*19690*/  ISETP.GT.AND P0, PT, R2.reuse, R0, PT ;  /* 0x000000000200720c */ /* 0x048fe20003f04270 */
[----:B------:R-:W-:Y:S02]  /*196a0*/  VIADD R2, R2, 0xffffffff ;  /* 0xffffffff02027836 */ /* 0x000fe40000000000 */
[----:B------:R-:W-:-:S10]  /*196b0*/  IMAD.MOV.U32 R0, RZ, RZ, R18 ;  /* 0x000000ffff007224 */ /* 0x000fd400078e0012 */
[----:B----4-:R-:W-:Y:S05]  /*196c0*/  @P0 BRA `(.L_x_1348) ;  /* 0xfffffff000040947 */ /* 0x010fea000383ffff */
.L_x_1326:
        /* <DEDUP_REMOVED lines=18> */
.L_x_1350:
[----:B------:R-:W-:Y:S05]  /*197f0*/  BSYNC B0 ;  /* 0x0000000000007941 */ /* 0x000fea0003800000 */
.L_x_1349:
[----:B------:R-:W-:-:S06]  /*19800*/  UISETP.NE.AND UP0, UPT, UR39, 0x3, UPT ;  /* 0x000000032700788c */ /* 0x000fcc000bf05270 */
[----:B------:R-:W-:-:S13]  /*19810*/  PLOP3.LUT P1, PT, PT, PT, UP0, 0x80, 0x0 ;  /* 0x000000000000781c */ /* 0x000fda0003f2f008 */
[----:B------:R-:W-:Y:S05]  /*19820*/  @!P1 BRA `(.L_x_1351) ;  /* 0x0000000000049947 */ /* 0x000fea0003800000 */
[----:B------:R-:W-:Y:S01]  /*19830*/  BPT.TRAP 0x1 ;  /* 0x000000040000795c */ /* 0x000fe20000300000 */
.L_x_1351:
        /* <DEDUP_REMOVED lines=9> */
.L_x_1405:
[----:B------:R-:W-:Y:S05]  /*198d0*/  BSYNC B0 ;  /* 0x0000000000007941 */ /* 0x000fea0003800000 */
.L_x_1352:
[----:B------:R-:W-:Y:S05]  /*198e0*/  @!P2 BRA `(.L_x_1354) ;  /* 0x000000000004a947 */ /* 0x000fea0003800000 */
[----:B------:R-:W-:Y:S01]  /*198f0*/  BPT.TRAP 0x1 ;  /* 0x000000040000795c */ /* 0x000fe20000300000 */
.L_x_1354:
[----:B------:R-:W0:Y:S02]  /*19900*/  LDL R0, [R1] ;  /* 0x0000000001007983 */ /* 0x000e240000100800 */
[----:B0-----:R-:W-:-:S04]  /*19910*/  SHF.L.U32 R3, R0, 0x1f, RZ ;  /* 0x0000001f00037819 */ /* 0x001fc800000006ff */
[----:B------:R-:W0:Y:S02]  /*19920*/  SYNCS.PHASECHK.TRANS64.TRYWAIT P1, [R16+URZ+0x29860], R3 ;  /* 0x02986003100075a7 */ /* 0x000e24000802017f */
[----:B0-----:R-:W-:Y:S05]  /*19930*/  @!P1 BRA `(.L_x_1355) ;  /* 0x0000002000a09947 */ /* 0x001fea0003800000 */
.L_x_1406:
        /* <DEDUP_REMOVED lines=81> */
.L_x_1356:
        /* <DEDUP_REMOVED lines=12> */
.L_x_1301:
[----:B------:R-:W-:Y:S05]  /*19f10*/  BSYNC B7 ;  /* 0x0000000000077941 */ /* 0x000fea0003800000 */
.L_x_1299:
[----:B-1----:R-:W3:Y:S02]  /*19f20*/  LDL R0, [R1+0x8] ;  /* 0x0000080001007983 */ /* 0x002ee40000100800 */
[----:B---3--:R-:W-:-:S13]  /*19f30*/  LOP3.LUT P0, RZ, R0, 0x2, RZ, 0xc0, !PT ;  /* 0x0000000200ff7812 */ /* 0x008fda000780c0ff */
[----:B------:R-:W-:Y:S05]  /*19f40*/  @!P0 BRA `(.L_x_1357) ;  /* 0x0000000000348947 */ /* 0x000fea0003800000 */
[----:B------:R-:W1:Y:S08]  /*19f50*/  S2UR UR5, SR_CgaCtaId ;  /* 0x00000000000579c3 */ /* 0x000e700000008800 */
[----:B------:R-:W-:Y:S06]  /*19f60*/  BAR.SYNC.DEFER_BLOCKING 0x5, 0x180 ;  /* 0x0146000000007b1d */ /* 0x000fec0000010000 */
[----:B------:R-:W-:-:S02]  /*19f70*/  UMOV UR4, 0x400 ;  /* 0x0000040000047882 */ /* 0x000fc40000000000 */
[----:B-1----:R-:W-:-:S06]  /*19f80*/  ULEA UR4, UR5, UR4, 0x18 ;  /* 0x0000000405047291 */ /* 0x002fcc000f8ec03f */
[----:B------:R-:W-:-:S05]  /*19f90*/  IMAD.U32 R17, RZ, RZ, UR4 ;  /* 0x00000004ff117e24 */ /* 0x000fca000f8e00ff */
[----:B------:R-:W1:Y:S04]  /*19fa0*/  LDS.128 R4, [R17+0x298d0] ;  /* 0x0298d00011047984 */ /* 0x000e680000000c00 */
[----:B-1----:R1:W-:Y:S01]  /*19fb0*/  STL.64 [R1+0x10], R4 ;  /* 0x0000100401007387 */ /* 0x0023e20000100a00 */
[----:B0-----:R-:W-:Y:S02]  /*19fc0*/  IMAD.MOV.U32 R2, RZ, RZ, R6 ;  /* 0x000000ffff027224 */ /* 0x001fe400078e0006 */
[----:B------:R-:W-:-:S03]  /*19fd0*/  IMAD.MOV.U32 R0, RZ, RZ, R7 ;  /* 0x000000ffff007224 */ /* 0x000fc600078e0007 */
[----:B------:R-:W-:Y:S02]  /*19fe0*/  R2UR UR36, R2 ;  /* 0x00000000022472ca */ /* 0x000fe400000e0000 */
[----:B------:R-:W-:Y:S01]  /*19ff0*/  R2UR UR44, R0 ;  /* 0x00000000002c72ca */ /* 0x000fe200000e0000 */
[----:B------:R-:W-:Y:S06]  /*1a000*/  BAR.ARV 0x4, 0x180 ;  /* 0x0106000000007b1d */ /* 0x000fec0000002000 */
[----:B------:R-:W-:Y:S08]  /*1a010*/  BRA `(.L_x_1358) ;  /* 0x0000000800d07947 */ /* 0x000ff00003800000 */
.L_x_1357:
[----:B0-----:R-:W0:Y:S01]  /*1a020*/  S2R R2, SR_TID.X ;  /* 0x0000000000027919 */ /* 0x001e220000002100 */
[----:B------:R-:W-:Y:S01]  /*1a030*/  ULDC UR4, c[0x0][0xc3c] ;  /* 0x00030f0000047ab9 */ /* 0x000fe20000000800 */
[----:B------:R-:W-:Y:S01]  /*1a040*/  IMAD.MOV.U32 R4, RZ, RZ, RZ ;  /* 0x000000ffff047224 */ /* 0x000fe200078e00ff */
[----:B------:R-:W1:Y:S01]  /*1a050*/  LDC R10, c[0x0][0xc38] ;  /* 0x00030e00ff0a7b82 */ /* 0x000e620000000800 */
[----:B------:R-:W3:Y:S01]  /*1a060*/  LDL.LU R0, [R1+0x10] ;  /* 0x0000100001007983 */ /* 0x000ee20000300800 */
[----:B0-----:R-:W-:-:S04]  /*1a070*/  LOP3.LUT R7, R2, 0x1f, RZ, 0xc0, !PT ;  /* 0x0000001f02077812 */ /* 0x001fc800078ec0ff */
[C---:B------:R-:W-:Y:S01]  /*1a080*/  ISETP.NE.AND P0, PT, R7.reuse, 0x1f, PT ;  /* 0x0000001f0700780c */ /* 0x040fe20003f05270 */
[----:B------:R-:W-:-:S05]  /*1a090*/  VIADD R5, R7, UR44 ;  /* 0x0000002c07057c36 */ /* 0x000fca0008000000 */
[----:B------:R-:W-:Y:S01]  /*1a0a0*/  ISETP.GE.OR P1, PT, R5, UR4, !P0 ;  /* 0x0000000405007c0c */ /* 0x000fe2000c726670 */
[----:B------:R-:W-:-:S12]  /*1a0b0*/  ULDC UR4, c[0x0][0xc3c] ;  /* 0x00030f0000047ab9 */ /* 0x000fd80000000800 */
[----:B------:R-:W0:Y:S02]  /*1a0c0*/  @!P1 LDC.64 R2, c[0x0][0xc80] ;  /* 0x00032000ff029b82 */ /* 0x000e240000000a00 */
[----:B0-----:R-:W-:-:S05]  /*1a0d0*/  @!P1 IMAD.WIDE R2, R5, 0x4, R2 ;  /* 0x0000000405029825 */ /* 0x001fca00078e0202 */
        /* <DEDUP_REMOVED lines=22> */
[----:B------:R-:W-:-:S05]  /*1a240*/  IMAD.IADD R7, R8, 0x1, R7 ;  /* 0x0000000108077824 */ /* 0x000fca00078e0207 */
[----:B------:R-:W1:Y:S04]  /*1a250*/  SHFL.IDX PT, R2, R7, 0x1f, 0x1f ;  /* 0x03e01f0007027f89 */ /* 0x000e6800000e0000 */
[----:B------:R-:W0:Y:S01]  /*1a260*/  SHFL.IDX PT, R0, R9, RZ, 0x1f ;  /* 0x00001fff09007589 */ /* 0x000e2200000e0000 */
[----:B-1----:R-:W-:-:S04]  /*1a270*/  IMAD R2, R2, R10, RZ ;  /* 0x0000000a02027224 */ /* 0x002fc800078e02ff */
[----:B------:R-:W-:-:S05]  /*1a280*/  IMAD.IADD R6, R6, 0x1, R2 ;  /* 0x0000000106067824 */ /* 0x000fca00078e0202 */
[----:B0-----:R-:W-:-:S13]  /*1a290*/  ISETP.GT.AND P6, PT, R6, R0, PT ;  /* 0x000000000600720c */ /* 0x001fda0003fc4270 */
[----:B------:R-:W-:Y:S05]  /*1a2a0*/  @P6 BRA `(.L_x_1359) ;  /* 0x0000000000906947 */ /* 0x000fea0003800000 */
.L_x_1363:
        /* <DEDUP_REMOVED lines=14> */
.L_x_1362:
[----:B------:R-:W-:Y:S05]  /*1a390*/  BSYNC B0 ;  /* 0x0000000000007941 */ /* 0x000fea0003800000 */
.L_x_1361:
[----:B0----5:R-:W0:Y:S01]  /*1a3a0*/  SHFL.UP PT, R2, R4, 0x1, RZ ;  /* 0x0420000004027989 */ /* 0x021e2200000e00ff */
[----:B------:R-:W1:Y:S01]  /*1a3b0*/  LDC R10, c[0x0][0xc38] ;  /* 0x00030e00ff0a7b82 */ /* 0x000e620000000800 */
        /* <DEDUP_REMOVED lines=14> */
[----:B------:R-:W1:Y:S02]  /*1a4a0*/  SHFL.IDX PT, R2, R7, 0x1f, 0x1f ;  /* 0x03e01f0007027f89 */ /* 0x000e6400000e0000 */
[----:B-1----:R-:W-:-:S04]  /*1a4b0*/  IMAD R2, R2, R10, RZ ;  /* 0x0000000a02027224 */ /* 0x002fc800078e02ff */
[----:B------:R-:W-:-:S05]  /*1a4c0*/  IMAD.IADD R6, R2, 0x1, R6 ;  /* 0x0000000102067824 */ /* 0x000fca00078e0206 */
[----:B------:R-:W-:-:S13]  /*1a4d0*/  ISETP.GT.AND P6, PT, R6, R0, PT ;  /* 0x000000000600720c */ /* 0x000fda0003fc4270 */
[----:B------:R-:W-:Y:S05]  /*1a4e0*/  @!P6 BRA `(.L_x_1363) ;  /* 0xfffffffc0070e947 */ /* 0x000fea000383ffff */
.L_x_1359:
        /* <DEDUP_REMOVED lines=10> */
[----:B------:R0:W3:Y:S01]  /*1a590*/  LDG.E R8, desc[UR52][R2.64] ;  /* 0x0000003402087981 */ /* 0x0000e2000c1e1900 */
[----:B------:R-:W-:Y:S01]  /*1a5a0*/  ISETP.NE.AND P0, PT, RZ, UR7, PT ;  /* 0x00000007ff007c0c */ /* 0x000fe2000bf05270 */
[----:B0-----:R-:W-:-:S05]  /*1a5b0*/  IMAD.U32 R2, RZ, RZ, UR6 ;  /* 0x00000006ff027e24 */ /* 0x001fca000f8e00ff */
[----:B------:R0:W3:Y:S02]  /*1a5c0*/  SHFL.IDX PT, R4, R4, R2, 0x1f ;  /* 0x00001f0204047589 */ /* 0x0000e400000e0000 */
[----:B0-----:R-:W-:Y:S02]  /*1a5d0*/  IMAD.MOV.U32 R2, RZ, RZ, RZ ;  /* 0x000000ffff027224 */ /* 0x001fe400078e00ff */
[----:B---3--:R-:W-:-:S05]  /*1a5e0*/  IMAD R5, R4, R8, RZ ;  /* 0x0000000804057224 */ /* 0x008fca00078e02ff */
[----:B------:R-:W-:Y:S01]  /*1a5f0*/  IABS R9, R5 ;  /* 0x0000000500097213 */ /* 0x000fe20000000000 */
[----:B------:R-:W-:Y:S06]  /*1a600*/  @!P0 BRA `(.L_x_1364) ;  /* 0x00000000000c8947 */ /* 0x000fec0003800000 */
[----:B------:R-:W-:-:S06]  /*1a610*/  UIADD3 UR4, UR6, -0x1, URZ ;  /* 0xffffffff06047890 */ /* 0x000fcc000fffe03f */
[----:B------:R-:W-:-:S06]  /*1a620*/  IMAD.U32 R2, RZ, RZ, UR4 ;  /* 0x00000004ff027e24 */ /* 0x000fcc000f8e00ff */
[----:B------:R0:W1:Y:S02]  /*1a630*/  SHFL.IDX PT, R2, R7, R2, 0x1f ;  /* 0x00001f0207027589 */ /* 0x00006400000e0000 */
.L_x_1364:
[----:B------:R-:W3:Y:S01]  /*1a640*/  I2F.RP R3, R9 ;  /* 0x0000000900037306 */ /* 0x000ee20000209400 */
[----:B01----:R-:W-:-:S04]  /*1a650*/  IMAD R7, R2, R10, R6 ;  /* 0x0000000a02077224 */ /* 0x003fc800078e0206 */
[----:B------:R-:W-:Y:S01]  /*1a660*/  IMAD.IADD R0, R0, 0x1, -R7 ;  /* 0x0000000100007824 */ /* 0x000fe200078e0a07 */
[----:B------:R0:W-:Y:S02]  /*1a670*/  STL [R1+0x10], R7 ;  /* 0x0000100701007387 */ /* 0x0001e40000100800 */
[----:B---3--:R-:W1:Y:S02]  /*1a680*/  MUFU.RCP R3, R3 ;  /* 0x0000000300037308 */ /* 0x008e640000001000 */
[----:B-1----:R-:W-:-:S06]  /*1a690*/  VIADD R3, R3, 0xffffffe ;  /* 0x0ffffffe03037836 */ /* 0x002fcc0000000000 */
[----:B------:R-:W1:Y:S02]  /*1a6a0*/  F2I.FTZ.U32.TRUNC.NTZ R3, R3 ;  /* 0x0000000300037305 */ /* 0x000e64000021f000 */
[----:B-1----:R-:W-:-:S04]  /*1a6b0*/  IMAD.MOV R2, RZ, RZ, -R3 ;  /* 0x000000ffff027224 */ /* 0x002fc800078e0a03 */
        /* <DEDUP_REMOVED lines=17> */
[----:B------:R-:W-:-:S05]  /*1a7d0*/  @!P1 LOP3.LUT R2, RZ, R5, RZ, 0x33, !PT ;  /* 0x00000005ff029212 */ /* 0x000fca00078e33ff */
[----:B------:R-:W-:Y:S02]  /*1a7e0*/  IMAD R6, R8, R2, RZ ;  /* 0x0000000208067224 */ /* 0x000fe400078e02ff */
[----:B------:R-:W-:Y:S02]  /*1a7f0*/  IMAD.MOV R2, RZ, RZ, -R2 ;  /* 0x000000ffff027224 */ /* 0x000fe400078e0a02 */
[----:B------:R-:W-:Y:S02]  /*1a800*/  IMAD.MOV R3, RZ, RZ, -R6 ;  /* 0x000000ffff037224 */ /* 0x000fe400078e0a06 */
[----:B------:R-:W-:-:S03]  /*1a810*/  IMAD R0, R5, R2, R0 ;  /* 0x0000000205007224 */ /* 0x000fc600078e0200 */
[----:B------:R-:W-:-:S04]  /*1a820*/  VIADDMNMX R8, R3, R10, R8, PT ;  /* 0x0000000a03087246 */ /* 0x000fc80003800108 */
[----:B0-----:R-:W-:-:S04]  /*1a830*/  IABS R7, R8 ;  /* 0x0000000800077213 */ /* 0x001fc80000000000 */
[----:B------:R-:W0:Y:S08]  /*1a840*/  I2F.RP R3, R7 ;  /* 0x0000000700037306 */ /* 0x000e300000209400 */
        /* <DEDUP_REMOVED lines=9> */
[----:B------:R-:W-:-:S04]  /*1a8e0*/  IMAD.HI.U32 R2, R2, R3, RZ ;  /* 0x0000000302027227 */ /* 0x000fc800078e00ff */
[----:B------:R-:W-:-:S04]  /*1a8f0*/  IMAD.MOV R5, RZ, RZ, -R5 ;  /* 0x000000ffff057224 */ /* 0x000fc800078e0a05 */
[----:B------:R-:W-:-:S05]  /*1a900*/  IMAD R3, R2, R5, R3 ;  /* 0x0000000502037224 */ /* 0x000fca00078e0203 */
[----:B------:R-:W-:-:S13]  /*1a910*/  ISETP.GT.U32.AND P1, PT, R7, R3, PT ;  /* 0x000000030700720c */ /* 0x000fda0003f24070 */
[----:B------:R-:W-:Y:S02]  /*1a920*/  @!P1 IMAD.IADD R3, R3, 0x1, -R7 ;  /* 0x0000000103039824 */ /* 0x000fe400078e0a07 */
[----:B------:R-:W-:Y:S01]  /*1a930*/  @!P1 VIADD R2, R2, 0x1 ;  /* 0x0000000102029836 */ /* 0x000fe20000000000 */
[----:B------:R-:W-:Y:S02]  /*1a940*/  ISETP.NE.AND P1, PT, R8, RZ, PT ;  /* 0x000000ff0800720c */ /* 0x000fe40003f25270 */
[----:B------:R-:W-:Y:S02]  /*1a950*/  ISETP.GE.U32.AND P0, PT, R3, R7, PT ;  /* 0x000000070300720c */ /* 0x000fe40003f06070 */
[C---:B------:R-:W-:Y:S01]  /*1a960*/  LOP3.LUT R3, R0.reuse, R8, RZ, 0x3c, !PT ;  /* 0x0000000800037212 */ /* 0x040fe200078e3cff */
[----:B------:R-:W-:-:S03]  /*1a970*/  IMAD.IADD R0, R0, 0x1, R6 ;  /* 0x0000000100007824 */ /* 0x000fc600078e0206 */
[----:B------:R-:W-:-:S07]  /*1a980*/  ISETP.GE.AND P2, PT, R3, RZ, PT ;  /* 0x000000ff0300720c */ /* 0x000fce0003f46270 */
[----:B------:R-:W-:-:S06]  /*1a990*/  @P0 VIADD R2, R2, 0x1 ;  /* 0x0000000102020836 */ /* 0x000fcc0000000000 */
[----:B------:R-:W-:Y:S01]  /*1a9a0*/  @!P2 IMAD.MOV R2, RZ, RZ, -R2 ;  /* 0x000000ffff02a224 */ /* 0x000fe200078e0a02 */
[----:B------:R-:W-:Y:S01]  /*1a9b0*/  @!P1 LOP3.LUT R2, RZ, R8, RZ, 0x33, !PT ;  /* 0x00000008ff029212 */ /* 0x000fe200078e33ff */
[----:B------:R-:W-:-:S03]  /*1a9c0*/  IMAD.MOV R8, RZ, RZ, -R8 ;  /* 0x000000ffff087224 */ /* 0x000fc600078e0a08 */
[----:B------:R-:W-:Y:S01]  /*1a9d0*/  LOP3.LUT R3, RZ, R2, RZ, 0x33, !PT ;  /* 0x00000002ff037212 */ /* 0x000fe200078e33ff */
[----:B------:R-:W-:-:S05]  /*1a9e0*/  IMAD R0, R2, R8, R0 ;  /* 0x0000000802007224 */ /* 0x000fca00078e0200 */
[----:B------:R-:W-:Y:S01]  /*1a9f0*/  R2UR UR36, R0 ;  /* 0x00000000002472ca */ /* 0x000fe200000e0000 */
[----:B------:R-:W-:-:S05]  /*1aa00*/  IMAD.IADD R0, R4, 0x1, R3 ;  /* 0x0000000104007824 */ /* 0x000fca00078e0203 */
[----:B------:R1:W-:Y:S01]  /*1aa10*/  STL [R1+0x14], R0 ;  /* 0x0000140001007387 */ /* 0x0003e20000100800 */
[----:B------:R-:W-:Y:S08]  /*1aa20*/  BRA `(.L_x_1365) ;  /* 0x0000000000107947 */ /* 0x000ff00003800000 */
.L_x_1360:
[----:B------:R0:W-:Y:S01]  /*1aa30*/  STL [R1+0x10], R0 ;  /* 0x0000100001007387 */ /* 0x0001e20000100800 */
[----:B------:R-:W-:Y:S01]  /*1aa40*/  ULDC UR44, c[0x0][0xc3c] ;  /* 0x00030f00002c7ab9 */ /* 0x000fe20000000800 */
[----:B------:R-:W-:Y:S02]  /*1aa50*/  UMOV UR36, URZ ;  /* 0x0000003f00247c82 */ /* 0x000fe40008000000 */
[----:B------:R0:W-:Y:S03]  /*1aa60*/  STL [R1+0x14], RZ ;  /* 0x000014ff01007387 */ /* 0x0001e60000100800 */
.L_x_1365:
[----:B------:R-:W3:Y:S04]  /*1aa70*/  LDL R3, [R1+0x10] ;  /* 0x0000100001037983 */ /* 0x000ee80000100800 */
[----:B------:R-:W4:Y:S01]  /*1aa80*/  LDL R2, [R1+0x14] ;  /* 0x0000140001027983 */ /* 0x000f220000100800 */
[----:B------:R-:W-:Y:S02]  /*1aa90*/  IMAD.U32 R6, RZ, RZ, UR36 ;  /* 0x00000024ff067e24 */ /* 0x000fe4000f8e00ff */
[----:B------:R-:W-:Y:S01]  /*1aaa0*/  IMAD.U32 R7, RZ, RZ, UR44 ;  /* 0x0000002cff077e24 */ /* 0x000fe2000f8e00ff */
[----:B01----:R-:W0:Y:S02]  /*1aab0*/  S2R R0, SR_TID.X ;  /* 0x0000000000007919 */ /* 0x003e240000002100 */
        /* <DEDUP_REMOVED lines=10> */
.L_x_1358:
[----:B------:R-:W-:Y:S02]  /*1ab60*/  ULDC UR4, c[0x0][0xc3c] ;  /* 0x00030f0000047ab9 */ /* 0x000fe40000000800 */
[----:B------:R-:W-:-:S06]  /*1ab70*/  UISETP.GE.AND UP0, UPT, UR44, UR4, UPT ;  /* 0x000000042c00728c */ /* 0x000fcc000bf06270 */
[----:B------:R-:W-:-:S13]  /*1ab80*/  PLOP3.LUT P0, PT, PT, PT, UP0, 0x80, 0x0 ;  /* 0x000000000000781c */ /* 0x000fda0003f0f008 */
[----:B------:R-:W-:Y:S05]  /*1ab90*/  @!P0 BRA `(.L_x_1366) ;  /* 0xffffffb400dc8947 */ /* 0x000fea000383ffff */
.L_x_1289:
        /* <DEDUP_REMOVED lines=12> */
.L_x_1407:
[----:B------:R-:W-:Y:S05]  /*1ac60*/  BSYNC B0 ;  /* 0x0000000000007941 */ /* 0x000fea0003800000 */
.L_x_1367:
[----:B------:R-:W-:-:S03]  /*1ac70*/  UMOV UR4, 0xffffffff ;  /* 0xffffffff00047882 */ /* 0x000fc60000000000 */
[----:B------:R-:W-:Y:S05]  /*1ac80*/  BRA.DIV UR4, `(.L_x_1369) ;  /* 0x0000000e04f47947 */ /* 0x000fea000b800000 */
[----:B0-----:R-:W0:Y:S02]  /*1ac90*/  S2R R0, SR_TID.X ;  /* 0x0000000000007919 */ /* 0x001e240000002100 */
[----:B0-----:R-:W-:-:S04]  /*1aca0*/  SHF.R.U32.HI R0, RZ, 0x5, R0 ;  /* 0x00000005ff007819 */ /* 0x001fc80000011600 */
[----:B------:R-:W-:-:S05]  /*1acb0*/  LOP3.LUT R0, R0, 0x3, RZ, 0xc0, !PT ;  /* 0x0000000300007812 */ /* 0x000fca00078ec0ff */
[----:B------:R0:W1:Y:S02]  /*1acc0*/  SHFL.IDX PT, R14, R0, RZ, 0x1f ;  /* 0x00001fff000e7589 */ /* 0x00006400000e0000 */
.L_x_1410:
[----:B-1----:R-:W-:Y:S01]  /*1acd0*/  ISETP.NE.AND P0, PT, R14, RZ, PT ;  /* 0x000000ff0e00720c */ /* 0x002fe20003f05270 */
[----:B------:R-:W-:-:S12]  /*1ace0*/  BSSY B0, `(.L_x_1370) ;  /* 0x000002c000007945 */ /* 0x000fd80003800000 */
[----:B------:R-:W-:Y:S05]  /*1acf0*/  @P0 BRA `(.L_x_1371) ;  /* 0x0000000000a80947 */ /* 0x000fea0003800000 */
[----:B------:R-:W-:-:S03]  /*1ad00*/  UMOV UR4, 0xffffffff ;  /* 0xffffffff00047882 */ /* 0x000fc60000000000 */
[----:B------:R-:W-:Y:S05]  /*1ad10*/  BRA.DIV UR4, `(.L_x_1372) ;  /* 0x0000001204047947 */ /* 0x000fea000b800000 */
[----:B------:R-:W-:-:S13]  /*1ad20*/  ELECT P6, URZ, PT ;  /* 0x00000000003f782f */ /* 0x000fda00038c0000 */
.L_x_1413:
[----:B------:R-:W-:Y:S05]  /*1ad30*/  @!P6 BRA `(.L_x_1371) ;  /* 0x000000000098e947 */ /* 0x000fea0003800000 */
[----:B------:R-:W-:-:S06]  /*1ad40*/  ULOP3.LUT UR4, UR38, 0x2, URZ, 0xfc, !UPT ;  /* 0x0000000226047892 */ /* 0x000fcc000f8efc3f */
[----:B0-----:R-:W-:-:S05]  /*1ad50*/  IMAD.U32 R0, RZ, RZ, UR4 ;  /* 0x00000004ff007e24 */ /* 0x001fca000f8e00ff */
[----:B------:R-:W-:-:S13]  /*1ad60*/  ISETP.NE.AND P0, PT, R0, 0x3, PT ;  /* 0x000000030000780c */ /* 0x000fda0003f05270 */
[----:B------:R-:W-:Y:S05]  /*1ad70*/  @!P0 BRA `(.L_x_1373) ;  /* 0x0000000000048947 */ /* 0x000fea0003800000 */
[----:B------:R-:W-:Y:S01]  /*1ad80*/  BPT.TRAP 0x1 ;  /* 0x000000040000795c */ /* 0x000fe20000300000 */
.L_x_1373:
        /* <DEDUP_REMOVED lines=13> */
.L_x_1414:
[----:B------:R-:W1:Y:S02]  /*1ae60*/  SYNCS.PHASECHK.TRANS64.TRYWAIT P1, [R5+URZ], R0 ;  /* 0x00000000050075a7 */ /* 0x000e64000802017f */
[----:B-1----:R-:W-:Y:S05]  /*1ae70*/  @!P1 BRA `(.L_x_1375) ;  /* 0x0000000c00e09947 */ /* 0x002fea0003800000 */
.L_x_1415:
[----:B------:R-:W-:Y:S05]  /*1ae80*/  @!P0 BRA `(.L_x_1376) ;  /* 0x0000000000048947 */ /* 0x000fea0003800000 */
[----:B------:R-:W-:Y:S01]  /*1ae90*/  BPT.TRAP 0x1 ;  /* 0x000000040000795c */ /* 0x000fe20000300000 */
.L_x_1376:
[----:B-1----:R-:W-:-:S04]  /*1aea0*/  IMAD R5, R18, 0x8, R3 ;  /* 0x0000000812057824 */ /* 0x002fc800078e0203 */
[----:B------:R-:W1:Y:S02]  /*1aeb0*/  SYNCS.PHASECHK.TRANS64.TRYWAIT P1, [R5+URZ+0x29860], R4 ;  /* 0x02986004050075a7 */ /* 0x000e64000802017f */
[----:B-1----:R-:W-:Y:S05]  /*1aec0*/  @!P1 BRA `(.L_x_1377) ;  /* 0x0000000c00e09947 */ /* 0x002fea0003800000 */
.L_x_1416:
[----:B------:R-:W-:Y:S05]  /*1aed0*/  @!P0 BRA `(.L_x_1378) ;  /* 0x0000000000048947 */ /* 0x000fea0003800000 */
[----:B------:R-:W-:Y:S01]  /*1aee0*/  BPT.TRAP 0x1 ;  /* 0x000000040000795c */ /* 0x000fe20000300000 */
.L_x_1378:
[----:B------:R-:W-:-:S04]  /*1aef0*/  IMAD R3, R2, 0x8, R3 ;  /* 0x0000000802037824 */ /* 0x000fc800078e0203 */
[----:B------:R-:W3:Y:S02]  /*1af00*/  SYNCS.PHASECHK.TRANS64.TRYWAIT P1, [R3+URZ+0x29860], R0 ;  /* 0x02986000030075a7 */ /* 0x000ee4000802017f */
[----:B---3--:R-:W-:Y:S05]  /*1af10*/  @!P1 BRA `(.L_x_1379) ;  /* 0x0000000c00e09947 */ /* 0x008fea0003800000 */
.L_x_1417:
[----:B------:R-:W-:Y:S05]  /*1af20*/  @!P0 BRA `(.L_x_1380) ;  /* 0x0000000000048947 */ /* 0x000fea0003800000 */
[----:B------:R-:W-:Y:S01]  /*1af30*/  BPT.TRAP 0x1 ;  /* 0x000000040000795c */ /* 0x000fe20000300000 */
.L_x_1380:
[----:B------:R-:W4:Y:S02]  /*1af40*/  SYNCS.PHASECHK.TRANS64.TRYWAIT P0, [R5+URZ+0x29880], R4 ;  /* 0x02988004050075a7 */ /* 0x000f24000800017f */
[----:B----4-:R-:W-:Y:S05]  /*1af50*/  @!P0 BRA `(.L_x_1381) ;  /* 0x0000000c00e48947 */ /* 0x010fea0003800000 */
.L_x_1382:
[----:B------:R0:W0:Y:S02]  /*1af60*/  SYNCS.PHASECHK.TRANS64.TRYWAIT P0, [R3+URZ+0x29880], R0 ;  /* 0x02988000030075a7 */ /* 0x000024000800017f */
[----:B0-----:R-:W-:Y:S05]  /*1af70*/  @!P0 NANOSLEEP.SYNCS 0x989680 ;  /* 0x009896800000895d */ /* 0x001fea0003900000 */
[----:B------:R-:W0:Y:S02]  /*1af80*/  @!P0 SYNCS.PHASECHK.TRANS64 P0, [R3+URZ+0x29880], R0 ;  /* 0x02988000030085a7 */ /* 0x000e24000800007f */
[----:B0-----:R-:W-:Y:S05]  /*1af90*/  @!P0 BRA `(.L_x_1382) ;  /* 0xfffffffc00f08947 */ /* 0x001fea000383ffff */
.L_x_1371:
[----:B------:R-:W-:Y:S05]  /*1afa0*/  BSYNC B0 ;  /* 0x0000000000007941 */ /* 0x000fea0003800000 */
.L_x_1370:
[----:B------:R-:W-:Y:S05]  /*1afb0*/  EXIT ;  /* 0x000000000000794d */ /* 0x000fea0003800000 */
.L_x_1187:
[----:B0-----:R-:W-:-:S04]  /*1afc0*/  IMAD.U32 R3, RZ, RZ, UR41 ;  /* 0x00000029ff037e24 */ /* 0x001fc8000f8e00ff */
[----:B------:R0:W1:Y:S03]  /*1afd0*/  SYNCS.PHASECHK.TRANS64.TRYWAIT P1, [R3+URZ+0x29800], R0 ;  /* 0x02980000030075a7 */ /* 0x000066000802017f */
[----:B-1----:R-:W-:Y:S05]  /*1afe0*/  @!P1 NANOSLEEP.SYNCS 0x989680 ;  /* 0x009896800000995d */ /* 0x002fea0003900000 */
[----:B------:R-:W1:Y:S02]  /*1aff0*/  @!P1 SYNCS.PHASECHK.TRANS64 P1, [R3+URZ+0x29800], R0 ;  /* 0x02980000030095a7 */ /* 0x000e64000802007f */
[----:B-1----:R-:W-:Y:S05]  /*1b000*/  @!P1 BRA `(.L_x_1187) ;  /* 0xfffffffc00ec9947 */ /* 0x002fea000383ffff */
[----:B------:R-:W-:Y:S05]  /*1b010*/  BRA `(.L_x_1383) ;  /* 0xfffffe6c00987947 */ /* 0x000fea000383ffff */
.L_x_1191:
[----:B-1----:R1:W2:Y:S02]  /*1b020*/  SYNCS.PHASECHK.TRANS64.TRYWAIT P1, [R3+URZ+0x29830], R0 ;  /* 0x02983000030075a7 */ /* 0x0022a4000802017f */
[----:B--2---:R-:W-:Y:S05]  /*1b030*/  @!P1 NANOSLEEP.SYNCS 0x989680 ;  /* 0x009896800000995d */ /* 0x004fea0003900000 */
[----:B------:R-:W2:Y:S02]  /*1b040*/  @!P1 SYNCS.PHASECHK.TRANS64 P1, [R3+URZ+0x29830], R0 ;  /* 0x02983000030095a7 */ /* 0x000ea4000802007f */
[----:B--2---:R-:W-:Y:S05]  /*1b050*/  @!P1 BRA `(.L_x_1191) ;  /* 0xfffffffc00f09947 */ /* 0x004fea000383ffff */
[----:B------:R-:W-:Y:S05]  /*1b060*/  BRA `(.L_x_1190) ;  /* 0xfffffe6c00bc7947 */ /* 0x000fea000383ffff */
.L_x_1207:
[----:B-1----:R-:W-:-:S04]  /*1b070*/  IMAD.U32 R7, RZ, RZ, UR6 ;  /* 0x00000006ff077e24 */ /* 0x002fc8000f8e00ff */
[----:B------:R1:W2:Y:S03]  /*1b080*/  SYNCS.PHASECHK.TRANS64.TRYWAIT P1, [R7+URZ+0x29830], R6 ;  /* 0x02983006070075a7 */ /* 0x0002a6000802017f */
[----:B--2---:R-:W-:Y:S05]  /*1b090*/  @!P1 NANOSLEEP.SYNCS 0x989680 ;  /* 0x009896800000995d */ /* 0x004fea0003900000 */
[----:B------:R-:W2:Y:S02]  /*1b0a0*/  @!P1 SYNCS.PHASECHK.TRANS64 P1, [R7+URZ+0x29830], R6 ;  /* 0x02983006070095a7 */ /* 0x000ea4000802007f */
[----:B--2---:R-:W-:Y:S05]  /*1b0b0*/  @!P1 BRA `(.L_x_1207) ;  /* 0xfffffffc00ec9947 */ /* 0x004fea000383ffff */
[----:B------:R-:W-:Y:S05]  /*1b0c0*/  BRA `(.L_x_1204) ;  /* 0xfffffeb000a47947 */ /* 0x000fea000383ffff */
.L_x_1211:
[----:B-1----:R-:W-:-:S04]  /*1b0d0*/  IMAD.U32 R7, RZ, RZ, UR6 ;  /* 0x00000006ff077e24 */ /* 0x002fc8000f8e00ff */
[----:B------:R1:W2:Y:S03]  /*1b0e0*/  SYNCS.PHASECHK.TRANS64.TRYWAIT P1, [R7+URZ+0x29850], R6 ;  /* 0x02985006070075a7 */ /* 0x0002a6000802017f */
[----:B--2---:R-:W-:Y:S05]  /*1b0f0*/  @!P1 NANOSLEEP.SYNCS 0x989680 ;  /* 0x009896800000995d */ /* 0x004fea0003900000 */
[----:B------:R-:W2:Y:S02]  /*1b100*/  @!P1 SYNCS.PHASECHK.TRANS64 P1, [R7+URZ+0x29850], R6 ;  /* 0x02985006070095a7 */ /* 0x000ea4000802007f */
[----:B--2---:R-:W-:Y:S05]  /*1b110*/  @!P1 BRA `(.L_x_1211) ;  /* 0xfffffffc00ec9947 */ /* 0x004fea000383ffff */
[----:B------:R-:W-:Y:S05]  /*1b120*/  BRA `(.L_x_1208) ;  /* 0xfffffebc00a07947 */ /* 0x000fea000383ffff */
.L_x_1229:
[----:B-1----:R-:W-:-:S04]  /*1b130*/  IMAD.U32 R11, RZ, RZ, UR6 ;  /* 0x00000006ff0b7e24 */ /* 0x002fc8000f8e00ff */
[----:B------:R1:W2:Y:S03]  /*1b140*/  SYNCS.PHASECHK.TRANS64.TRYWAIT P1, [R11+URZ+0x29830], R0 ;  /* 0x029830000b0075a7 */ /* 0x0002a6000802017f */
[----:B--2---:R-:W-:Y:S05]  /*1b150*/  @!P1 NANOSLEEP.SYNCS 0x989680 ;  /* 0x009896800000995d */ /* 0x004fea0003900000 */
[----:B------:R-:W2:Y:S02]  /*1b160*/  @!P1 SYNCS.PHASECHK.TRANS64 P1, [R11+URZ+0x29830], R0 ;  /* 0x029830000b0095a7 */ /* 0x000ea4000802007f */
[----:B--2---:R-:W-:Y:S05]  /*1b170*/  @!P1 BRA `(.L_x_1229) ;  /* 0xfffffffc00ec9947 */ /* 0x004fea000383ffff */
[----:B------:R-:W-:Y:S05]  /*1b180*/  BRA `(.L_x_1226) ;  /* 0xfffffef800ec7947 */ /* 0x000fea000383ffff */
.L_x_1233:
[----:B-1----:R-:W-:-:S04]  /*1b190*/  IMAD.U32 R11, RZ, RZ, UR6 ;  /* 0x00000006ff0b7e24 */ /* 0x002fc8000f8e00ff */
[----:B------:R1:W2:Y:S03]  /*1b1a0*/  SYNCS.PHASECHK.TRANS64.TRYWAIT P1, [R11+URZ+0x29850], R0 ;  /* 0x029850000b0075a7 */ /* 0x0002a6000802017f */
[----:B--2---:R-:W-:Y:S05]  /*1b1b0*/  @!P1 NANOSLEEP.SYNCS 0x989680 ;  /* 0x009896800000995d */ /* 0x004fea0003900000 */
[----:B------:R-:W2:Y:S02]  /*1b1c0*/  @!P1 SYNCS.PHASECHK.TRANS64 P1, [R11+URZ+0x29850], R0 ;  /* 0x029850000b0095a7 */ /* 0x000ea4000802007f */
[----:B--2---:R-:W-:Y:S05]  /*1b1d0*/  @!P1 BRA `(.L_x_1233) ;  /* 0xfffffffc00ec9947 */ /* 0x004fea000383ffff */
[----:B------:R-:W-:Y:S05]  /*1b1e0*/  BRA `(.L_x_1230) ;  /* 0xffffff0400f47947 */ /* 0x000fea000383ffff */
.L_x_1240:
[----:B-1----:R-:W-:-:S04]  /*1b1f0*/  IMAD.U32 R9, RZ, RZ, UR6 ;  /* 0x00000006ff097e24 */ /* 0x002fc8000f8e00ff */
[----:B------:R1:W2:Y:S03]  /*1b200*/  SYNCS.PHASECHK.TRANS64.TRYWAIT P1, [R9+URZ+0x29830], R0 ;  /* 0x02983000090075a7 */ /* 0x0002a6000802017f */
[----:B--2---:R-:W-:Y:S05]  /*1b210*/  @!P1 NANOSLEEP.SYNCS 0x989680 ;  /* 0x009896800000995d */ /* 0x004fea0003900000 */
[----:B------:R-:W2:Y:S02]  /*1b220*/  @!P1 SYNCS.PHASECHK.TRANS64 P1, [R9+URZ+0x29830], R0 ;  /* 0x02983000090095a7 */ /* 0x000ea4000802007f */
[----:B--2---:R-:W-:Y:S05]  /*1b230*/  @!P1 BRA `(.L_x_1240) ;  /* 0xfffffffc00ec9947 */ /* 0x004fea000383ffff */
[----:B------:R-:W-:Y:S05]  /*1b240*/  BRA `(.L_x_1237) ;  /* 0xffffff28000c7947 */ /* 0x000fea000383ffff */
.L_x_1244:
[----:B-1----:R-:W-:-:S04]  /*1b250*/  IMAD.U32 R9, RZ, RZ, UR6 ;  /* 0x00000006ff097e24 */ /* 0x002fc8000f8e00ff */
[----:B------:R1:W2:Y:S03]  /*1b260*/  SYNCS.PHASECHK.TRANS64.TRYWAIT P1, [R9+URZ+0x29850], R0 ;  /* 0x02985000090075a7 */ /* 0x0002a6000802017f */
[----:B--2---:R-:W-:Y:S05]  /*1b270*/  @!P1 NANOSLEEP.SYNCS 0x989680 ;  /* 0x009896800000995d */ /* 0x004fea0003900000 */
[----:B------:R-:W2:Y:S02]  /*1b280*/  @!P1 SYNCS.PHASECHK.TRANS64 P1, [R9+URZ+0x29850], R0 ;  /* 0x02985000090095a7 */ /* 0x000ea4000802007f */
[----:B--2---:R-:W-:Y:S05]  /*1b290*/  @!P1 BRA `(.L_x_1244) ;  /* 0xfffffffc00ec9947 */ /* 0x004fea000383ffff */
[----:B------:R-:W-:Y:S05]  /*1b2a0*/  BRA `(.L_x_1241) ;  /* 0xffffff3400147947 */ /* 0x000fea000383ffff */
.L_x_1258:
[----:B-1----:R-:W-:-:S04]  /*1b2b0*/  IMAD.U32 R6, RZ, RZ, UR9 ;  /* 0x00000009ff067e24 */ /* 0x002fc8000f8e00ff */
[----:B------:R1:W2:Y:S03]  /*1b2c0*/  SYNCS.PHASECHK.TRANS64.TRYWAIT P1, [R6+URZ+0x29850], R3 ;  /* 0x02985003060075a7 */ /* 0x0002a6000802017f */
[----:B--2---:R-:W-:Y:S05]  /*1b2d0*/  @!P1 NANOSLEEP.SYNCS 0x989680 ;  /* 0x009896800000995d */ /* 0x004fea0003900000 */
[----:B------:R-:W2:Y:S02]  /*1b2e0*/  @!P1 SYNCS.PHASECHK.TRANS64 P1, [R6+URZ+0x29850], R3 ;  /* 0x02985003060095a7 */ /* 0x000ea4000802007f */
[----:B--2---:R-:W-:Y:S05]  /*1b2f0*/  @!P1 BRA `(.L_x_1258) ;  /* 0xfffffffc00ec9947 */ /* 0x004fea000383ffff */
[----:B------:R-:W-:Y:S05]  /*1b300*/  BRA `(.L_x_1257) ;  /* 0xffffff6c00887947 */ /* 0x000fea000383ffff */
.L_x_1310:
[----:B------:R-:W-:Y:S02]  /*1b310*/  IMAD.MOV.U32 R13, RZ, RZ, R0 ;  /* 0x000000ffff0d7224 */ /* 0x000fe400078e0000 */
[----:B------:R-:W-:Y:S02]  /*1b320*/  IMAD.MOV.U32 R12, RZ, RZ, RZ ;  /* 0x000000ffff0c7224 */ /* 0x000fe400078e00ff */
[----:B------:R-:W-:Y:S02]  /*1b330*/  IMAD.MOV.U32 R11, RZ, RZ, 0x1f ;  /* 0x0000001fff0b7424 */ /* 0x000fe400078e00ff */
[----:B------:R-:W-:-:S07]  /*1b340*/  IMAD.MOV.U32 R15, RZ, RZ, -0x1 ;  /* 0xffffffffff0f7424 */ /* 0x000fce00078e00ff */
[----:B-1----:R-:W-:Y:S05]  /*1b350*/  WARPSYNC.COLLECTIVE R15, `(.L_x_1384) ;  /* 0x000000000f087348 */ /* 0x002fea0003c00000 */
[----:B------:R0:W2:Y:S02]  /*1b360*/  SHFL.IDX P6, R14, R13, R12, R11 ;  /* 0x0000000c0d0e7389 */ /* 0x0000a400000c000b */
[----:B012---:R-:W-:Y:S01]  /*1b370*/  ENDCOLLECTIVE ;  /* 0x000000000000791b */ /* 0x007fe20003800000 */
.L_x_1384:
[----:B------:R-:W-:Y:S05]  /*1b380*/  BRA `(.L_x_1385) ;  /* 0xffffffc0006c7947 */ /* 0x000fea000383ffff */
.L_x_1312:
[----:B------:R-:W-:Y:S01]  /*1b390*/  BSSY B0, `(.L_x_1386) ;  /* 0x0000006000007945 */ /* 0x000fe20003800000 */
[----:B------:R-:W-:-:S07]  /*1b3a0*/  IMAD.MOV.U32 R15, RZ, RZ, -0x1 ;  /* 0xffffffffff0f7424 */ /* 0x000fce00078e00ff */
[----:B-1----:R-:W-:Y:S05]  /*1b3b0*/  WARPSYNC.COLLECTIVE R15, `(.L_x_1387) ;  /* 0x000000000f0c7348 */ /* 0x002fea0003c00000 */
[----:B------:R-:W-:Y:S02]  /*1b3c0*/  ELECT P6, UR62, PT ;  /* 0x00000000003e782f */ /* 0x000fe400038c0000 */
[----:B------:R-:W-:Y:S01]  /*1b3d0*/  MOV R14, UR62 ;  /* 0x0000003e000e7c02 */ /* 0x000fe20008000f00 */
[----:B-1----:R-:W-:Y:S10]  /*1b3e0*/  ENDCOLLECTIVE ;  /* 0x000000000000791b */ /* 0x002ff40003800000 */
.L_x_1387:
[----:B------:R-:W-:Y:S05]  /*1b3f0*/  BSYNC B0 ;  /* 0x0000000000007941 */ /* 0x000fea0003800000 */
.L_x_1386:
[----:B------:R-:W-:Y:S05]  /*1b400*/  BRA `(.L_x_1388) ;  /* 0xffffffc0007c7947 */ /* 0x000fea000383ffff */
.L_x_1314:
[----:B0-----:R0:W1:Y:S02]  /*1b410*/  SYNCS.PHASECHK.TRANS64.TRYWAIT P0, [R2+URZ+0x29880], R3 ;  /* 0x02988003020075a7 */ /* 0x001064000800017f */
[----:B-1----:R-:W-:Y:S05]  /*1b420*/  @!P0 NANOSLEEP.SYNCS 0x989680 ;  /* 0x009896800000895d */ /* 0x002fea0003900000 */
[----:B------:R-:W1:Y:S02]  /*1b430*/  @!P0 SYNCS.PHASECHK.TRANS64 P0, [R2+URZ+0x29880], R3 ;  /* 0x02988003020085a7 */ /* 0x000e64000800007f */
[----:B-1----:R-:W-:Y:S05]  /*1b440*/  @!P0 BRA `(.L_x_1314) ;  /* 0xfffffffc00f08947 */ /* 0x002fea000383ffff */
[----:B------:R-:W-:Y:S05]  /*1b450*/  BRA `(.L_x_1389) ;  /* 0xffffffc000dc7947 */ /* 0x000fea000383ffff */
.L_x_1316:
[----:B-1----:R1:W2:Y:S02]  /*1b460*/  SYNCS.PHASECHK.TRANS64.TRYWAIT P0, [R2+URZ+0x29840], R3 ;  /* 0x02984003020075a7 */ /* 0x0022a4000800017f */
[----:B--2---:R-:W-:Y:S05]  /*1b470*/  @!P0 NANOSLEEP.SYNCS 0x989680 ;  /* 0x009896800000895d */ /* 0x004fea0003900000 */
[----:B------:R-:W2:Y:S02]  /*1b480*/  @!P0 SYNCS.PHASECHK.TRANS64 P0, [R2+URZ+0x29840], R3 ;  /* 0x02984003020085a7 */ /* 0x000ea4000800007f */
[----:B--2---:R-:W-:Y:S05]  /*1b490*/  @!P0 BRA `(.L_x_1316) ;  /* 0xfffffffc00f08947 */ /* 0x004fea000383ffff */
[----:B------:R-:W-:Y:S05]  /*1b4a0*/  BRA `(.L_x_1390) ;  /* 0xffffffc4002c7947 */ /* 0x000fea000383ffff */
.L_x_1320:
[----:B------:R-:W-:Y:S01]  /*1b4b0*/  IMAD.MOV.U32 R13, RZ, RZ, R3 ;  /* 0x000000ffff0d7224 */ /* 0x000fe200078e0003 */
[----:B------:R-:W-:Y:S01]  /*1b4c0*/  LOP3.LUT R7, R7, 0x7f, RZ, 0xc0, !PT ;  /* 0x0000007f07077812 */ /* 0x000fe200078ec0ff */
[----:B------:R-:W-:Y:S02]  /*1b4d0*/  IMAD.MOV.U32 R12, RZ, RZ, RZ ;  /* 0x000000ffff0c7224 */ /* 0x000fe400078e00ff */
[----:B------:R-:W-:Y:S01]  /*1b4e0*/  IMAD.MOV.U32 R11, RZ, RZ, 0x1c1f ;  /* 0x00001c1fff0b7424 */ /* 0x000fe200078e00ff */
[----:B------:R-:W-:Y:S01]  /*1b4f0*/  SHF.R.U32.HI R2, RZ, 0x2, R7 ;  /* 0x00000002ff027819 */ /* 0x000fe20000011607 */
[----:B------:R-:W-:Y:S02]  /*1b500*/  IMAD.MOV.U32 R15, RZ, RZ, -0x1 ;  /* 0xffffffffff0f7424 */ /* 0x000fe400078e00ff */
[----:B------:R-:W-:Y:S02]  /*1b510*/  IMAD R0, R8, UR42, RZ ;  /* 0x0000002a08007c24 */ /* 0x000fe4000f8e02ff */
[----:B------:R-:W-:-:S07]  /*1b520*/  IMAD.IADD R2, R2, 0x1, R19 ;  /* 0x0000000102027824 */ /* 0x000fce00078e0213 */
[----:B-----5:R-:W-:Y:S05]  /*1b530*/  WARPSYNC.COLLECTIVE R15, `(.L_x_1391) ;  /* 0x000000000f087348 */ /* 0x020fea0003c00000 */
[----:B------:R0:W1:Y:S02]  /*1b540*/  SHFL.IDX P6, R14, R13, R12, R11 ;  /* 0x0000000c0d0e7389 */ /* 0x00006400000c000b */
[----:B01---5:R-:W-:Y:S01]  /*1b550*/  ENDCOLLECTIVE ;  /* 0x000000000000791b */ /* 0x023fe20003800000 */
.L_x_1391:
[----:B------:R-:W-:Y:S01]  /*1b560*/  ISETP.GE.AND P4, PT, R2, R0, PT ;  /* 0x000000000200720c */ /* 0x000fe20003f86270 */
[----:B------:R-:W-:Y:S02]  /*1b570*/  IMAD.MOV.U32 R13, RZ, RZ, R4 ;  /* 0x000000ffff0d7224 */ /* 0x000fe400078e0004 */
[----:B------:R-:W-:-:S10]  /*1b580*/  IMAD.MOV.U32 R5, RZ, RZ, R14 ;  /* 0x000000ffff057224 */ /* 0x000fd400078e000e */
[----:B------:R-:W-:Y:S05]  /*1b590*/  WARPSYNC.COLLECTIVE R15, `(.L_x_1392) ;  /* 0x000000000f087348 */ /* 0x000fea0003c00000 */
[----:B------:R0:W1:Y:S02]  /*1b5a0*/  SHFL.IDX P6, R14, R13, R12, R11 ;  /* 0x0000000c0d0e7389 */ /* 0x00006400000c000b */
[----:B01----:R-:W-:Y:S01]  /*1b5b0*/  ENDCOLLECTIVE ;  /* 0x000000000000791b */ /* 0x003fe20003800000 */
.L_x_1392:
[----:B------:R-:W-:Y:S02]  /*1b5c0*/  IMAD.MOV.U32 R13, RZ, RZ, R3 ;  /* 0x000000ffff0d7224 */ /* 0x000fe400078e0003 */
[----:B------:R-:W-:Y:S02]  /*1b5d0*/  IMAD.MOV.U32 R12, RZ, RZ, 0x1 ;  /* 0x00000001ff0c7424 */ /* 0x000fe400078e00ff */
[----:B------:R-:W-:-:S07]  /*1b5e0*/  IMAD.MOV.U32 R6, RZ, RZ, R14 ;  /* 0x000000ffff067224 */ /* 0x000fce00078e000e */
[----:B------:R-:W-:Y:S05]  /*1b5f0*/  WARPSYNC.COLLECTIVE R15, `(.L_x_1393) ;  /* 0x000000000f087348 */ /* 0x000fea0003c00000 */
[----:B------:R0:W1:Y:S02]  /*1b600*/  SHFL.IDX P6, R14, R13, R12, R11 ;  /* 0x0000000c0d0e7389 */ /* 0x00006400000c000b */
[----:B01----:R-:W-:Y:S01]  /*1b610*/  ENDCOLLECTIVE ;  /* 0x000000000000791b */ /* 0x003fe20003800000 */
.L_x_1393:
        /* <DEDUP_REMOVED lines=16> */
.L_x_1394:
[----:B------:R-:W-:Y:S02]  /*1b720*/  IMAD.MOV.U32 R13, RZ, RZ, R3 ;  /* 0x000000ffff0d7224 */ /* 0x000fe400078e0003 */
[----:B------:R-:W-:Y:S02]  /*1b730*/  IMAD.MOV.U32 R12, RZ, RZ, 0x2 ;  /* 0x00000002ff0c7424 */ /* 0x000fe400078e00ff */
[----:B------:R-:W-:-:S07]  /*1b740*/  IMAD.MOV.U32 R6, RZ, RZ, R14 ;  /* 0x000000ffff067224 */ /* 0x000fce00078e000e */
[----:B------:R-:W-:Y:S05]  /*1b750*/  WARPSYNC.COLLECTIVE R15, `(.L_x_1395) ;  /* 0x000000000f087348 */ /* 0x000fea0003c00000 */
[----:B------:R0:W1:Y:S02]  /*1b760*/  SHFL.IDX P6, R14, R13, R12, R11 ;  /* 0x0000000c0d0e7389 */ /* 0x00006400000c000b */
[----:B01----:R-:W-:Y:S01]  /*1b770*/  ENDCOLLECTIVE ;  /* 0x000000000000791b */ /* 0x003fe20003800000 */
.L_x_1395:
        /* <DEDUP_REMOVED lines=16> */
.L_x_1396:
[----:B------:R-:W-:Y:S02]  /*1b880*/  IMAD.MOV.U32 R13, RZ, RZ, R3 ;  /* 0x000000ffff0d7224 */ /* 0x000fe400078e0003 */
[----:B------:R-:W-:Y:S02]  /*1b890*/  IMAD.MOV.U32 R12, RZ, RZ, 0x3 ;  /* 0x00000003ff0c7424 */ /* 0x000fe400078e00ff */
[----:B------:R-:W-:-:S07]  /*1b8a0*/  IMAD.MOV.U32 R6, RZ, RZ, R14 ;  /* 0x000000ffff067224 */ /* 0x000fce00078e000e */
[----:B------:R-:W-:Y:S05]  /*1b8b0*/  WARPSYNC.COLLECTIVE R15, `(.L_x_1397) ;  /* 0x000000000f087348 */ /* 0x000fea0003c00000 */
[----:B------:R0:W1:Y:S02]  /*1b8c0*/  SHFL.IDX P6, R14, R13, R12, R11 ;  /* 0x0000000c0d0e7389 */ /* 0x00006400000c000b */
[----:B01----:R-:W-:Y:S01]  /*1b8d0*/  ENDCOLLECTIVE ;  /* 0x000000000000791b */ /* 0x003fe20003800000 */
.L_x_1397:
        /* <DEDUP_REMOVED lines=14> */
.L_x_1398:
[----:B------:R-:W-:Y:S01]  /*1b9c0*/  IMAD.MOV.U32 R4, RZ, RZ, R14 ;  /* 0x000000ffff047224 */ /* 0x000fe200078e000e */
[----:B------:R-:W-:Y:S06]  /*1b9d0*/  BRA `(.L_x_1399) ;  /* 0xffffffc8009c7947 */ /* 0x000fec000383ffff */
.L_x_1325:
[----:B-1----:R1:W2:Y:S02]  /*1b9e0*/  SYNCS.PHASECHK.TRANS64.TRYWAIT P0, [R17+URZ+0x29820], R0 ;  /* 0x02982000110075a7 */ /* 0x0022a4000800017f */
[----:B--2---:R-:W-:Y:S05]  /*1b9f0*/  @!P0 NANOSLEEP.SYNCS 0x989680 ;  /* 0x009896800000895d */ /* 0x004fea0003900000 */
[----:B------:R-:W2:Y:S02]  /*1ba00*/  @!P0 SYNCS.PHASECHK.TRANS64 P0, [R17+URZ+0x29820], R0 ;  /* 0x02982000110085a7 */ /* 0x000ea4000800007f */
[----:B--2---:R-:W-:Y:S05]  /*1ba10*/  @!P0 BRA `(.L_x_1325) ;  /* 0xfffffffc00f08947 */ /* 0x004fea000383ffff */
[----:B------:R-:W-:Y:S05]  /*1ba20*/  BRA `(.L_x_1400) ;  /* 0xffffffcc000c7947 */ /* 0x000fea000383ffff */
.L_x_1331:
[----:B-1----:R1:W3:Y:S02]  /*1ba30*/  SYNCS.PHASECHK.TRANS64.TRYWAIT P0, [R5+URZ+0x29880], R4 ;  /* 0x02988004050075a7 */ /* 0x0022e4000800017f */
[----:B---3--:R-:W-:Y:S05]  /*1ba40*/  @!P0 NANOSLEEP.SYNCS 0x989680 ;  /* 0x009896800000895d */ /* 0x008fea0003900000 */
[----:B------:R-:W3:Y:S02]  /*1ba50*/  @!P0 SYNCS.PHASECHK.TRANS64 P0, [R5+URZ+0x29880], R4 ;  /* 0x02988004050085a7 */ /* 0x000ee4000800007f */
[----:B---3--:R-:W-:Y:S05]  /*1ba60*/  @!P0 BRA `(.L_x_1331) ;  /* 0xfffffffc00f08947 */ /* 0x008fea000383ffff */
[----:B------:R-:W-:Y:S05]  /*1ba70*/  BRA `(.L_x_1401) ;  /* 0xffffffcc00c47947 */ /* 0x000fea000383ffff */
.L_x_1336:
[----:B---3--:R3:W4:Y:S02]  /*1ba80*/  SYNCS.PHASECHK.TRANS64.TRYWAIT P0, [R5+URZ+0x29840], R4 ;  /* 0x02984004050075a7 */ /* 0x008724000800017f */
[----:B----4-:R-:W-:Y:S05]  /*1ba90*/  @!P0 NANOSLEEP.SYNCS 0x989680 ;  /* 0x009896800000895d */ /* 0x010fea0003900000 */
[----:B------:R-:W4:Y:S02]  /*1baa0*/  @!P0 SYNCS.PHASECHK.TRANS64 P0, [R5+URZ+0x29840], R4 ;  /* 0x02984004050085a7 */ /* 0x000f24000800007f */
[----:B----4-:R-:W-:Y:S05]  /*1bab0*/  @!P0 BRA `(.L_x_1336) ;  /* 0xfffffffc00f08947 */ /* 0x010fea000383ffff */
[----:B------:R-:W-:Y:S05]  /*1bac0*/  BRA `(.L_x_1402) ;  /* 0xffffffd000407947 */ /* 0x000fea000383ffff */
.L_x_1344:
[----:B-1----:R1:W3:Y:S02]  /*1bad0*/  SYNCS.PHASECHK.TRANS64.TRYWAIT P0, [R19+URZ+0x29870], R4 ;  /* 0x02987004130075a7 */ /* 0x0022e4000800017f */
[----:B---3--:R-:W-:Y:S05]  /*1bae0*/  @!P0 NANOSLEEP.SYNCS 0x989680 ;  /* 0x009896800000895d */ /* 0x008fea0003900000 */
[----:B------:R-:W3:Y:S02]  /*1baf0*/  @!P0 SYNCS.PHASECHK.TRANS64 P0, [R19+URZ+0x29870], R4 ;  /* 0x02987004130085a7 */ /* 0x000ee4000800007f */
[----:B---3--:R-:W-:Y:S05]  /*1bb00*/  @!P0 BRA `(.L_x_1344) ;  /* 0xfffffffc00f08947 */ /* 0x008fea000383ffff */
[----:B------:R-:W-:Y:S05]  /*1bb10*/  BRA `(.L_x_1403) ;  /* 0xffffffd400587947 */ /* 0x000fea000383ffff */
.L_x_1346:
[----:B---3--:R3:W4:Y:S02]  /*1bb20*/  SYNCS.PHASECHK.TRANS64.TRYWAIT P0, [R19+URZ+0x29860], R3 ;  /* 0x02986003130075a7 */ /* 0x008724000800017f */
[----:B----4-:R-:W-:Y:S05]  /*1bb30*/  @!P0 NANOSLEEP.SYNCS 0x989680 ;  /* 0x009896800000895d */ /* 0x010fea0003900000 */
[----:B------:R-:W4:Y:S02]  /*1bb40*/  @!P0 SYNCS.PHASECHK.TRANS64 P0, [R19+URZ+0x29860], R3 ;  /* 0x02986003130085a7 */ /* 0x000f24000800007f */
[----:B----4-:R-:W-:Y:S05]  /*1bb50*/  @!P0 BRA `(.L_x_1346) ;  /* 0xfffffffc00f08947 */ /* 0x010fea000383ffff */
[----:B------:R-:W-:Y:S05]  /*1bb60*/  BRA `(.L_x_1404) ;  /* 0xffffffd400607947 */ /* 0x000fea000383ffff */
.L_x_1353:
[----:B0-----:R0:W1:Y:S02]  /*1bb70*/  SYNCS.PHASECHK.TRANS64.TRYWAIT P1, [R16+URZ+0x29870], R3 ;  /* 0x02987003100075a7 */ /* 0x001064000802017f */
[----:B-1----:R-:W-:Y:S05]  /*1bb80*/  @!P1 NANOSLEEP.SYNCS 0x989680 ;  /* 0x009896800000995d */ /* 0x002fea0003900000 */
[----:B------:R-:W1:Y:S02]  /*1bb90*/  @!P1 SYNCS.PHASECHK.TRANS64 P1, [R16+URZ+0x29870], R3 ;  /* 0x02987003100095a7 */ /* 0x000e64000802007f */
[----:B-1----:R-:W-:Y:S05]  /*1bba0*/  @!P1 BRA `(.L_x_1353) ;  /* 0xfffffffc00f09947 */ /* 0x002fea000383ffff */
[----:B------:R-:W-:Y:S05]  /*1bbb0*/  BRA `(.L_x_1405) ;  /* 0xffffffdc00447947 */ /* 0x000fea000383ffff */
.L_x_1355:
[----:B0-----:R0:W1:Y:S02]  /*1bbc0*/  SYNCS.PHASECHK.TRANS64.TRYWAIT P1, [R16+URZ+0x29860], R3 ;  /* 0x02986003100075a7 */ /* 0x001064000802017f */
[----:B-1----:R-:W-:Y:S05]  /*1bbd0*/  @!P1 NANOSLEEP.SYNCS 0x989680 ;  /* 0x009896800000995d */ /* 0x002fea0003900000 */
[----:B------:R-:W1:Y:S02]  /*1bbe0*/  @!P1 SYNCS.PHASECHK.TRANS64 P1, [R16+URZ+0x29860], R3 ;  /* 0x02986003100095a7 */ /* 0x000e64000802007f */
[----:B-1----:R-:W-:Y:S05]  /*1bbf0*/  @!P1 BRA `(.L_x_1355) ;  /* 0xfffffffc00f09947 */ /* 0x002fea000383ffff */
[----:B------:R-:W-:Y:S05]  /*1bc00*/  BRA `(.L_x_1406) ;  /* 0xffffffdc004c7947 */ /* 0x000fea000383ffff */
.L_x_1368:
[----:B0-----:R0:W1:Y:S02]  /*1bc10*/  SYNCS.PHASECHK.TRANS64.TRYWAIT P0, [R3+URZ+0x29820], R0 ;  /* 0x02982000030075a7 */ /* 0x001064000800017f */
[----:B-1----:R-:W-:Y:S05]  /*1bc20*/  @!P0 NANOSLEEP.SYNCS 0x989680 ;  /* 0x009896800000895d */ /* 0x002fea0003900000 */
[----:B------:R-:W1:Y:S02]  /*1bc30*/  @!P0 SYNCS.PHASECHK.TRANS64 P0, [R3+URZ+0x29820], R0 ;  /* 0x02982000030085a7 */ /* 0x000e64000800007f */
[----:B-1----:R-:W-:Y:S05]  /*1bc40*/  @!P0 BRA `(.L_x_1368) ;  /* 0xfffffffc00f08947 */ /* 0x002fea000383ffff */
[----:B------:R-:W-:Y:S05]  /*1bc50*/  BRA `(.L_x_1407) ;  /* 0xfffffff000007947 */ /* 0x000fea000383ffff */
.L_x_1369:
        /* <DEDUP_REMOVED lines=11> */
.L_x_1409:
[----:B------:R-:W-:Y:S05]  /*1bd10*/  BSYNC B0 ;  /* 0x0000000000007941 */ /* 0x000fea0003800000 */
.L_x_1408:
[----:B------:R-:W-:Y:S05]  /*1bd20*/  BRA `(.L_x_1410) ;  /* 0xffffffec00e87947 */ /* 0x000fea000383ffff */
.L_x_1372:
[----:B------:R-:W-:Y:S01]  /*1bd30*/  BSSY B1, `(.L_x_1411) ;  /* 0x0000006000017945 */ /* 0x000fe20003800000 */
[----:B------:R-:W-:-:S07]  /*1bd40*/  IMAD.MOV.U32 R15, RZ, RZ, -0x1 ;  /* 0xffffffffff0f7424 */ /* 0x000fce00078e00ff */
[----:B0-2---:R-:W-:Y:S05]  /*1bd50*/  WARPSYNC.COLLECTIVE R15, `(.L_x_1412) ;  /* 0x000000000f0c7348 */ /* 0x005fea0003c00000 */
[----:B------:R-:W-:Y:S02]  /*1bd60*/  ELECT P6, UR62, PT ;  /* 0x00000000003e782f */ /* 0x000fe400038c0000 */
[----:B------:R-:W-:Y:S01]  /*1bd70*/  MOV R14, UR62 ;  /* 0x0000003e000e7c02 */ /* 0x000fe20008000f00 */
[----:B0-2---:R-:W-:Y:S10]  /*1bd80*/  ENDCOLLECTIVE ;  /* 0x000000000000791b */ /* 0x005ff40003800000 */
.L_x_1412:
[----:B------:R-:W-:Y:S05]  /*1bd90*/  BSYNC B1 ;  /* 0x0000000000017941 */ /* 0x000fea0003800000 */
.L_x_1411:
[----:B------:R-:W-:Y:S05]  /*1bda0*/  BRA `(.L_x_1413) ;  /* 0xffffffec00e07947 */ /* 0x000fea000383ffff */
.L_x_1374:
[----:B0-----:R0:W1:Y:S02]  /*1bdb0*/  SYNCS.PHASECHK.TRANS64.TRYWAIT P1, [R7+URZ], R4 ;  /* 0x00000004070075a7 */ /* 0x001064000802017f */
[----:B-1----:R-:W-:Y:S05]  /*1bdc0*/  @!P1 NANOSLEEP.SYNCS 0x989680 ;  /* 0x009896800000995d */ /* 0x002fea0003900000 */
[----:B------:R-:W1:Y:S02]  /*1bdd0*/  @!P1 SYNCS.PHASECHK.TRANS64 P1, [R7+URZ], R4 ;  /* 0x00000004070095a7 */ /* 0x000e64000802007f */
[----:B-1----:R-:W-:Y:S05]  /*1bde0*/  @!P1 BRA `(.L_x_1374) ;  /* 0xfffffffc00f09947 */ /* 0x002fea000383ffff */
[----:B------:R-:W-:Y:S05]  /*1bdf0*/  BRA `(.L_x_1414) ;  /* 0xfffffff000187947 */ /* 0x000fea000383ffff */
.L_x_1375:
[----:B-1----:R1:W3:Y:S02]  /*1be00*/  SYNCS.PHASECHK.TRANS64.TRYWAIT P1, [R5+URZ], R0 ;  /* 0x00000000050075a7 */ /* 0x0022e4000802017f */
[----:B---3--:R-:W-:Y:S05]  /*1be10*/  @!P1 NANOSLEEP.SYNCS 0x989680 ;  /* 0x009896800000995d */ /* 0x008fea0003900000 */
[----:B------:R-:W3:Y:S02]  /*1be20*/  @!P1 SYNCS.PHASECHK.TRANS64 P1, [R5+URZ], R0 ;  /* 0x00000000050095a7 */ /* 0x000ee4000802007f */
[----:B---3--:R-:W-:Y:S05]  /*1be30*/  @!P1 BRA `(.L_x_1375) ;  /* 0xfffffffc00f09947 */ /* 0x008fea000383ffff */
[----:B------:R-:W-:Y:S05]  /*1be40*/  BRA `(.L_x_1415) ;  /* 0xfffffff0000c7947 */ /* 0x000fea000383ffff */
.L_x_1377:
[----:B-1----:R1:W3:Y:S02]  /*1be50*/  SYNCS.PHASECHK.TRANS64.TRYWAIT P1, [R5+URZ+0x29860], R4 ;  /* 0x02986004050075a7 */ /* 0x0022e4000802017f */
[----:B---3--:R-:W-:Y:S05]  /*1be60*/  @!P1 NANOSLEEP.SYNCS 0x989680 ;  /* 0x009896800000995d */ /* 0x008fea0003900000 */
[----:B------:R-:W3:Y:S02]  /*1be70*/  @!P1 SYNCS.PHASECHK.TRANS64 P1, [R5+URZ+0x29860], R4 ;  /* 0x02986004050095a7 */ /* 0x000ee4000802007f */
[----:B---3--:R-:W-:Y:S05]  /*1be80*/  @!P1 BRA `(.L_x_1377) ;  /* 0xfffffffc00f09947 */ /* 0x008fea000383ffff */
[----:B------:R-:W-:Y:S05]  /*1be90*/  BRA `(.L_x_1416) ;  /* 0xfffffff0000c7947 */ /* 0x000fea000383ffff */
.L_x_1379:
[----:B---3--:R3:W4:Y:S02]  /*1bea0*/  SYNCS.PHASECHK.TRANS64.TRYWAIT P1, [R3+URZ+0x29860], R0 ;  /* 0x02986000030075a7 */ /* 0x008724000802017f */
[----:B----4-:R-:W-:Y:S05]  /*1beb0*/  @!P1 NANOSLEEP.SYNCS 0x989680 ;  /* 0x009896800000995d */ /* 0x010fea0003900000 */
[----:B------:R-:W4:Y:S02]  /*1bec0*/  @!P1 SYNCS.PHASECHK.TRANS64 P1, [R3+URZ+0x29860], R0 ;  /* 0x02986000030095a7 */ /* 0x000f24000802007f */
[----:B----4-:R-:W-:Y:S05]  /*1bed0*/  @!P1 BRA `(.L_x_1379) ;  /* 0xfffffffc00f09947 */ /* 0x010fea000383ffff */
[----:B------:R-:W-:Y:S05]  /*1bee0*/  BRA `(.L_x_1417) ;  /* 0xfffffff0000c7947 */ /* 0x000fea000383ffff */
.L_x_1381:
[----:B----4-:R4:W0:Y:S02]  /*1bef0*/  SYNCS.PHASECHK.TRANS64.TRYWAIT P0, [R5+URZ+0x29880], R4 ;  /* 0x02988004050075a7 */ /* 0x010824000800017f */
[----:B0-----:R-:W-:Y:S05]  /*1bf00*/  @!P0 NANOSLEEP.SYNCS 0x989680 ;  /* 0x009896800000895d */ /* 0x001fea0003900000 */
[----:B------:R-:W0:Y:S02]  /*1bf10*/  @!P0 SYNCS.PHASECHK.TRANS64 P0, [R5+URZ+0x29880], R4 ;  /* 0x02988004050085a7 */ /* 0x000e24000800007f */
[----:B0-----:R-:W-:Y:S05]  /*1bf20*/  @!P0 BRA `(.L_x_1381) ;  /* 0xfffffffc00f08947 */ /* 0x001fea000383ffff */
[----:B------:R-:W-:Y:S05]  /*1bf30*/  BRA `(.L_x_1382) ;  /* 0xfffffff000087947 */ /* 0x000fea000383ffff */
.L_x_1418:
        /* <DEDUP_REMOVED lines=12> */
.L_x_2854:


//--------------------- .text._ZN7cutlass13device_kernelIN5flash11enable_sm90INS1_16FlashAttnFwdSm90INS1_25CollectiveMainloopFwdSm90ILi2EN4cute5tupleIJNS5_1CILi1EEES8_S8_EEENS6_IJNS7_ILi128EEENS7_ILi160EEENS7_ILi192EEEEEELi128ENS_12float_e4m3_tEfNS_4arch4Sm90ELb0ELb1ELb0ELb1ELb0ELb1ELb0ELb1ELb1ELb1ELb0ELb0EEENS1_21CollectiveEpilogueFwdINS6_IJSA_SA_SB_EEES9_NS_10bfloat16_tESG_Li256ELb1ELb1ELb0ELb1EEENS1_36VarlenDynamicPersistentTileSchedulerILi128ELi160ELi256ELi128ELb0ELb1ELb1ELb1ELb0ELb1EEEEEEEEEvNT_6ParamsE --------------------------
	.section	.text._ZN7cutlass13device_kernelIN5flash11enable_sm90INS1_16FlashAttnFwdSm90INS1_25CollectiveMainloopFwdSm90ILi2EN4cute5tupleIJNS5_1CILi1EEES8_S8_EEENS6_IJNS7_ILi128EEENS7_ILi160EEENS7_ILi192EEEEEELi128ENS_12float_e4m3_tEfNS_4arch4Sm90ELb0ELb1ELb0ELb1ELb0ELb1ELb0ELb1ELb1ELb1ELb0ELb0EEENS1_21CollectiveEpilogueFwdINS6_IJSA_SA_SB_EEES9_NS_10bfloat16_tESG_Li256ELb1ELb1ELb0ELb1EEENS1_36VarlenDynamicPersistentTileSchedulerILi128ELi160ELi256ELi128ELb0ELb1ELb1ELb1ELb0ELb1EEEEEEEEEvNT_6ParamsE,"ax",@progbits
	.align	128
.text._ZN7cutlass13device_kernelIN5flash11enable_sm90INS1_16FlashAttnFwdSm90INS1_25CollectiveMainloopFwdSm90ILi2EN4cute5tupleIJNS5_1CILi1EEES8_S8_EEENS6_IJNS7_ILi128EEENS7_ILi160EEENS7_ILi192EEEEEELi128ENS_12float_e4m3_tEfNS_4arch4Sm90ELb0ELb1ELb0ELb1ELb0ELb1ELb0ELb1ELb1ELb1ELb0ELb0EEENS1_21CollectiveEpilogueFwdINS6_IJSA_SA_SB_EEES9_NS_10bfloat16_tESG_Li256ELb1ELb1ELb0ELb1EEENS1_36VarlenDynamicPersistentTileSchedulerILi128ELi160ELi256ELi128ELb0ELb1ELb1ELb1ELb0ELb1EEEEEEEEEvNT_6ParamsE:
        .type           _ZN7cutlass13device_kernelIN5flash11enable_sm90INS1_16FlashAttnFwdSm90INS1_25CollectiveMainloopFwdSm90ILi2EN4cute5tupleIJNS5_1CILi1EEES8_S8_EEENS6_IJNS7_ILi128EEENS7_ILi160EEENS7_ILi192EEEEEELi128ENS_12float_e4m3_tEfNS_4arch4Sm90ELb0ELb1ELb0ELb1ELb0ELb1ELb0ELb1ELb1ELb1ELb0ELb0EEENS1_21CollectiveEpilogueFwdINS6_IJSA_SA_SB_EEES9_NS_10bfloat16_tESG_Li256ELb1ELb1ELb0ELb1EEENS1_36VarlenDynamicPersistentTileSchedulerILi128ELi160ELi256ELi128ELb0ELb1ELb1ELb1ELb0ELb1EEEEEEEEEvNT_6ParamsE,@function
        .size           _ZN7cutlass13device_kernelIN5flash11enable_sm90INS1_16FlashAttnFwdSm90INS1_25CollectiveMainloopFwdSm90ILi2EN4cute5tupleIJNS5_1CILi1EEES8_S8_EEENS6_IJNS7_ILi128EEENS7_ILi160EEENS7_ILi192EEEEEELi128ENS_12float_e4m3_tEfNS_4arch4Sm90ELb0ELb1ELb0ELb1ELb0ELb1ELb0ELb1ELb1ELb1ELb0ELb0EEENS1_21CollectiveEpilogueFwdINS6_IJSA_SA_SB_EEES9_NS_10bfloat16_tESG_Li256ELb1ELb1ELb0ELb1EEENS1_36VarlenDynamicPersistentTileSchedulerILi128ELi160ELi256ELi128ELb0ELb1ELb1ELb1ELb0ELb1EEEEEEEEEvNT_6ParamsE,(.L_x_2855 - _ZN7cutlass13device_kernelIN5flash11enable_sm90INS1_16FlashAttnFwdSm90INS1_25CollectiveMainloopFwdSm90ILi2EN4cute5tupleIJNS5_1CILi1EEES8_S8_EEENS6_IJNS7_ILi128EEENS7_ILi160EEENS7_ILi192EEEEEELi128ENS_12float_e4m3_tEfNS_4arch4Sm90ELb0ELb1ELb0ELb1ELb0ELb1ELb0ELb1ELb1ELb1ELb0ELb0EEENS1_21CollectiveEpilogueFwdINS6_IJSA_SA_SB_EEES9_NS_10bfloat16_tESG_Li256ELb1ELb1ELb0ELb1EEENS1_36VarlenDynamicPersistentTileSchedulerILi128ELi160ELi256ELi128ELb0ELb1ELb1ELb1ELb0ELb1EEEEEEEEEvNT_6ParamsE)
        .other          _ZN7cutlass13device_kernelIN5flash11enable_sm90INS1_16FlashAttnFwdSm90INS1_25CollectiveMainloopFwdSm90ILi2EN4cute5tupleIJNS5_1CILi1EEES8_S8_EEENS6_IJNS7_ILi128EEENS7_ILi160EEENS7_ILi192EEEEEELi128ENS_12float_e4m3_tEfNS_4arch4Sm90ELb0ELb1ELb0ELb1ELb0ELb1ELb0ELb1ELb1ELb1ELb0ELb0EEENS1_21CollectiveEpilogueFwdINS6_IJSA_SA_SB_EEES9_NS_10bfloat16_tESG_Li256ELb1ELb1ELb0ELb1EEENS1_36VarlenDynamicPersistentTileSchedulerILi128ELi160ELi256ELi128ELb0ELb1ELb1ELb1ELb0ELb1EEEEEEEEEvNT_6ParamsE,@"STO_CUDA_ENTRY STV_DEFAULT"
_ZN7cutlass13device_kernelIN5flash11enable_sm90INS1_16FlashAttnFwdSm90INS1_25CollectiveMainloopFwdSm90ILi2EN4cute5tupleIJNS5_1CILi1EEES8_S8_EEENS6_IJNS7_ILi128EEENS7_ILi160EEENS7_ILi192EEEEEELi128ENS_12float_e4m3_tEfNS_4arch4Sm90ELb0ELb1ELb0ELb1ELb0ELb1ELb0ELb1ELb1ELb1ELb0ELb0EEENS1_21CollectiveEpilogueFwdINS6_IJSA_SA_SB_EEES9_NS_10bfloat16_tESG_Li256ELb1ELb1ELb0ELb1EEENS1_36VarlenDynamicPersistentTileSchedulerILi128ELi160ELi256ELi128ELb0ELb1ELb1ELb1ELb0ELb1EEEEEEEEEvNT_6ParamsE:
        /* <DEDUP_REMOVED lines=24> */
.L_x_1420:
[----:B------:R-:W-:Y:S05]  /*0180*/  BSYNC B0 ;  /* 0x0000000000007941 */ /* 0x000fea0003800000 */
.L_x_1419:
        /* <DEDUP_REMOVED lines=41> */
.L_x_1421:
        /* <DEDUP_REMOVED lines=22> */
.L_x_1422:
        /* <DEDUP_REMOVED lines=18> */
.L_x_1423:
        /* <DEDUP_REMOVED lines=22> */
.L_x_1424:
        /* <DEDUP_REMOVED lines=22> */
.L_x_1425:
        /* <DEDUP_REMOVED lines=8> */
.L_x_1428:
[----:B------:R-:W-:-:S08]  /*09e0*/  NOP ;  /* 0x0000000000007918 */ /* 0x000fd00000000000 */
[----:B------:R-:W0:Y:S02]  /*09f0*/  USETMAXREG.TRY_ALLOC.CTAPOOL UP0, 0xf0 ;  /* 0x000000f0000079c8 */ /* 0x000e240008000600 */
[----:B0-----:R-:W-:-:S13]  /*0a00*/  PLOP3.LUT P0, PT, PT, PT, UP0, 0x80, 0x0 ;  /* 0x000000000000781c */ /* 0x001fda0003f0f008 */
[----:B------:R-:W-:Y:S05]  /*0a10*/  @!P0 BRA `(.L_x_1428) ;  /* 0xfffffffc00f08947 */ /* 0x000fea000383ffff */
[----:B------:R-:W0:Y:S01]  /*0a20*/  S2R R0, SR_TID.X ;  /* 0x0000000000007919 */ /* 0x000e220000002100 */
[----:B------:R-:W1:Y:S01]  /*0a30*/  S2UR UR37, SR_CgaCtaId ;  /* 0x00000000002579c3 */ /* 0x000e620000008800 */
[----:B------:R-:W-:Y:S01]  /*0a40*/  UMOV UR4, 0x400 ;  /* 0x0000040000047882 */ /* 0x000fe20000000000 */
[----:B------:R-:W-:-:S06]  /*0a50*/  LOP3.LUT R17, R17, 0xffffffbf, RZ, 0xc0, !PT ;  /* 0xffffffbf11117812 */ /* 0x000fcc00078ec0ff */
[----:B------:R-:W-:Y:S06]  /*0a60*/  BAR.ARV 0x8, 0x180 ;  /* 0x0206000000007b1d */ /* 0x000fec0000002000 */
[----:B-1----:R-:W-:-:S06]  /*0a70*/  ULEA UR4, UR37, UR4, 0x18 ;  /* 0x0000000425047291 */ /* 0x002fcc000f8ec03f */
[----:B------:R-:W-:Y:S01]  /*0a80*/  IMAD.U32 R16, RZ, RZ, UR4 ;  /* 0x00000004ff107e24 */ /* 0x000fe2000f8e00ff */
[----:B0-----:R-:W-:Y:S01]  /*0a90*/  SHF.R.U32.HI R0, RZ, 0x7, R0 ;  /* 0x00000007ff007819 */ /* 0x001fe20000011600 */
[----:B------:R-:W-:-:S03]  /*0aa0*/  ULDC UR4, c[0x0][0xc3c] ;  /* 0x00030f0000047ab9 */ /* 0x000fc60000000800 */
[----:B------:R-:W-:-:S13]  /*0ab0*/  ISETP.NE.AND P0, PT, R0, 0x1, PT ;  /* 0x000000010000780c */ /* 0x000fda0003f05270 */
[----:B------:R-:W-:Y:S01]  /*0ac0*/  @P0 LOP3.LUT R17, R17, 0x40, RZ, 0xfc, !PT ;  /* 0x0000004011110812 */ /* 0x000fe200078efcff */
[----:B------:R-:W-:Y:S08]  /*0ad0*/  @!P0 BAR.ARV 0x9, 0x100 ;  /* 0x0244000000008b1d */ /* 0x000ff00000002000 */
[----:B------:R-:W-:Y:S06]  /*0ae0*/  BAR.SYNC.DEFER_BLOCKING 0x5, 0x180 ;  /* 0x0146000000007b1d */ /* 0x000fec0000010000 */
[----:B------:R-:W0:Y:S02]  /*0af0*/  LDS.128 R204, [R16+0x298d0] ;  /* 0x0298d00010cc7984 */ /* 0x000e240000000c00 */
[----:B------:R-:W-:Y:S06]  /*0b00*/  BAR.ARV 0x4, 0x180 ;  /* 0x0106000000007b1d */ /* 0x000fec0000002000 */
[----:B0-----:R-:W-:-:S13]  /*0b10*/  ISETP.GE.AND P0, PT, R207, UR4, PT ;  /* 0x00000004cf007c0c */ /* 0x001fda000bf06270 */
[----:B------:R-:W-:Y:S05]  /*0b20*/  @P0 BRA `(.L_x_1429) ;  /* 0x0000032c00c80947 */ /* 0x000fea0003800000 */
[----:B------:R-:W0:Y:S01]  /*0b30*/  S2R R0, SR_TID.X ;  /* 0x0000000000007919 */ /* 0x000e220000002100 */
[----:B------:R-:W-:Y:S01]  /*0b40*/  R2UR UR52, R16 ;  /* 0x00000000103472ca */ /* 0x000fe200000e0000 */
[----:B------:R-:W-:Y:S01]  /*0b50*/  IMAD.MOV.U32 R223, RZ, RZ, 0x20 ;  /* 0x00000020ffdf7424 */ /* 0x000fe200078e00ff */
[----:B------:R-:W-:Y:S01]  /*0b60*/  ULOP3.LUT UR53, UR36, 0x1, URZ, 0xfc, !UPT ;  /* 0x0000000124357892 */ /* 0x000fe2000f8efc3f */
[----:B------:R-:W-:Y:S01]  /*0b70*/  IMAD.MOV.U32 R195, RZ, RZ, RZ ;  /* 0x000000ffffc37224 */ /* 0x000fe200078e00ff */
[----:B------:R-:W-:Y:S01]  /*0b80*/  UMOV UR43, URZ ;  /* 0x0000003f002b7c82 */ /* 0x000fe20008000000 */
[----:B------:R-:W-:-:S08]  /*0b90*/  IMAD.MOV.U32 R190, RZ, RZ, RZ ;  /* 0x000000ffffbe7224 */ /* 0x000fd000078e00ff */
[----:B------:R-:W-:Y:S01]  /*0ba0*/  UIADD3 UR52, UR52, 0x14400, URZ ;  /* 0x0001440034347890 */ /* 0x000fe2000fffe03f */
[----:B0-----:R-:W-:-:S05]  /*0bb0*/  VIADD R0, R0, 0xffffff80 ;  /* 0xffffff8000007836 */ /* 0x001fca0000000000 */
[----:B------:R-:W-:Y:S02]  /*0bc0*/  SHF.R.S32.HI R3, RZ, 0x1f, R0 ;  /* 0x0000001fff037819 */ /* 0x000fe40000011400 */
[-C--:B------:R-:W-:Y:S02]  /*0bd0*/  LEA.HI R4, R0, R0.reuse, RZ, 0x1 ;  /* 0x0000000000047211 */ /* 0x080fe400078f08ff */
[CC--:B------:R-:W-:Y:S02]  /*0be0*/  LEA.HI R7, R3.reuse, R0.reuse, RZ, 0x4 ;  /* 0x0000000003077211 */ /* 0x0c0fe400078f20ff */
[CC--:B------:R-:W-:Y:S02]  /*0bf0*/  LEA.HI R6, R3.reuse, R0.reuse, RZ, 0x5 ;  /* 0x0000000003067211 */ /* 0x0c0fe400078f28ff */
[CC--:B------:R-:W-:Y:S02]  /*0c00*/  LEA.HI R5, R3.reuse, R0.reuse, RZ, 0x2 ;  /* 0x0000000003057211 */ /* 0x0c0fe400078f10ff */
[----:B------:R-:W-:Y:S01]  /*0c10*/  SHF.R.S32.HI R216, RZ, 0x4, R7 ;  /* 0x00000004ffd87819 */ /* 0x000fe20000011407 */
[----:B------:R-:W-:Y:S01]  /*0c20*/  IMAD.SHL.U32 R8, R6, 0x20, RZ ;  /* 0x0000002006087824 */ /* 0x000fe200078e00ff */
[----:B------:R-:W-:-:S02]  /*0c30*/  LEA.HI R2, R3, R0, RZ, 0x7 ;  /* 0x0000000003027211 */ /* 0x000fc400078f38ff */
[----:B------:R-:W-:Y:S02]  /*0c40*/  LEA.HI R224, R3, R0, RZ, 0x3 ;  /* 0x0000000003e07211 */ /* 0x000fe400078f18ff */
[--C-:B------:R-:W-:Y:S02]  /*0c50*/  SHF.R.S32.HI R3, RZ, 0x2, R5.reuse ;  /* 0x00000002ff037819 */ /* 0x100fe40000011405 */
[----:B------:R-:W-:Y:S02]  /*0c60*/  SHF.R.S32.HI R6, RZ, 0x1f, R5 ;  /* 0x0000001fff067819 */ /* 0x000fe40000011405 */
[C---:B------:R-:W-:Y:S02]  /*0c70*/  LOP3.LUT R9, R7.reuse, 0x3fffff0, RZ, 0xc0, !PT ;  /* 0x03fffff007097812 */ /* 0x040fe400078ec0ff */
[----:B------:R-:W-:Y:S02]  /*0c80*/  LEA.HI R7, R7, R216, RZ, 0x1 ;  /* 0x000000d807077211 */ /* 0x000fe400078f08ff */
[----:B------:R-:W-:Y:S01]  /*0c90*/  LEA.HI R6, R6, R3, RZ, 0x2 ;  /* 0x0000000306067211 */ /* 0x000fe200078f10ff */
[----:B------:R-:W-:Y:S01]  /*0ca0*/  IMAD.IADD R9, R0, 0x1, -R9 ;  /* 0x0000000100097824 */ /* 0x000fe200078e0a09 */
[----:B------:R-:W-:-:S02]  /*0cb0*/  LOP3.LUT R8, R8, 0xfffffc00, RZ, 0xc0, !PT ;  /* 0xfffffc0008087812 */ /* 0x000fc400078ec0ff */
[----:B------:R-:W-:Y:S02]  /*0cc0*/  LOP3.LUT R7, R7, 0x1ffffffe, RZ, 0xc0, !PT ;  /* 0x1ffffffe07077812 */ /* 0x000fe400078ec0ff */
[----:B------:R-:W-:Y:S01]  /*0cd0*/  SHF.R.S32.HI R191, RZ, 0x1, R4 ;  /* 0x00000001ffbf7819 */ /* 0x000fe20000011404 */
[----:B------:R-:W-:Y:S01]  /*0ce0*/  IMAD R8, R9, 0x40, R8 ;  /* 0x0000004009087824 */ /* 0x000fe200078e0208 */
[----:B------:R-:W-:Y:S01]  /*0cf0*/  LOP3.LUT R6, R6, 0xfffffffc, RZ, 0xc0, !PT ;  /* 0xfffffffc06067812 */ /* 0x000fe200078ec0ff */
[----:B------:R-:W-:Y:S01]  /*0d00*/  IMAD.IADD R7, R216, 0x1, -R7 ;  /* 0x00000001d8077824 */ /* 0x000fe200078e0a07 */
[----:B------:R-:W-:Y:S01]  /*0d10*/  LOP3.LUT R11, R5, 0xfffffffc, RZ, 0xc0, !PT ;  /* 0xfffffffc050b7812 */ /* 0x000fe200078ec0ff */
[----:B------:R-:W-:Y:S01]  /*0d20*/  VIADD R221, R191, 0x80 ;  /* 0x00000080bfdd7836 */ /* 0x000fe20000000000 */
[----:B------:R-:W-:Y:S01]  /*0d30*/  LOP3.LUT R5, R224, 0xfffffff8, RZ, 0xc0, !PT ;  /* 0xfffffff8e0057812 */ /* 0x000fe200078ec0ff */
[----:B------:R-:W-:Y:S01]  /*0d40*/  IMAD.IADD R6, R3, 0x1, -R6 ;  /* 0x0000000103067824 */ /* 0x000fe200078e0a06 */
[----:B------:R-:W-:Y:S01]  /*0d50*/  LOP3.LUT R229, R2, 0xffffff80, RZ, 0xc0, !PT ;  /* 0xffffff8002e57812 */ /* 0x000fe200078ec0ff */
[----:B------:R-:W-:Y:S01]  /*0d60*/  IMAD R3, R7, 0x8, R8 ;  /* 0x0000000807037824 */ /* 0x000fe200078e0208 */
[----:B------:R-:W-:Y:S01]  /*0d70*/  SHF.R.S32.HI R8, RZ, 0x1f, R221 ;  /* 0x0000001fff087819 */ /* 0x000fe200000114dd */
[C---:B------:R-:W-:Y:S01]  /*0d80*/  IMAD.IADD R11, R0.reuse, 0x1, -R11 ;  /* 0x00000001000b7824 */ /* 0x040fe200078e0a0b */
[CC--:B------:R-:W-:Y:S01]  /*0d90*/  LEA.HI R12, R221.reuse, R221.reuse, RZ, 0x1 ;  /* 0x000000dddd0c7211 */ /* 0x0c0fe200078f08ff */
[----:B------:R-:W-:Y:S01]  /*0da0*/  IMAD.IADD R218, R0, 0x1, -R5 ;  /* 0x0000000100da7824 */ /* 0x000fe200078e0a05 */
[----:B------:R-:W-:Y:S01]  /*0db0*/  LEA.HI R8, R8, R221, RZ, 0x3 ;  /* 0x000000dd08087211 */ /* 0x000fe200078f18ff */
[----:B------:R0:W-:Y:S01]  /*0dc0*/  STL [R1+0x18], R3 ;  /* 0x0000180301007387 */ /* 0x0001e20000100800 */
[----:B------:R-:W-:Y:S01]  /*0dd0*/  LOP3.LUT R227, R4, 0xfffffffe, RZ, 0xc0, !PT ;  /* 0xfffffffe04e37812 */ /* 0x000fe200078ec0ff */
[----:B------:R-:W-:Y:S01]  /*0de0*/  IMAD.IADD R229, R0, 0x1, -R229 ;  /* 0x0000000100e57824 */ /* 0x000fe200078e0ae5 */
[----:B------:R-:W-:Y:S01]  /*0df0*/  LOP3.LUT R10, R12, 0x3fffffe, RZ, 0xc0, !PT ;  /* 0x03fffffe0c0a7812 */ /* 0x000fe200078ec0ff */
[----:B------:R-:W-:Y:S01]  /*0e00*/  IMAD.SHL.U32 R5, R8, 0x40, RZ ;  /* 0x0000004008057824 */ /* 0x000fe200078e00ff */
[----:B------:R-:W-:Y:S01]  /*0e10*/  SHF.R.S32.HI R18, RZ, 0x7, R2 ;  /* 0x00000007ff127819 */ /* 0x000fe20000011402 */
[----:B------:R-:W-:Y:S01]  /*0e20*/  IMAD.IADD R227, R0, 0x1, -R227 ;  /* 0x0000000100e37824 */ /* 0x000fe200078e0ae3 */
[----:B------:R-:W-:Y:S01]  /*0e30*/  SHF.R.S32.HI R0, RZ, 0x1f, R4 ;  /* 0x0000001fff007819 */ /* 0x000fe20000011404 */
[----:B------:R-:W-:Y:S01]  /*0e40*/  IMAD.IADD R10, R221, 0x1, -R10 ;  /* 0x00000001dd0a7824 */ /* 0x000fe200078e0a0a */
[----:B------:R-:W-:Y:S01]  /*0e50*/  LOP3.LUT R5, R5, 0xfffffe00, RZ, 0xc0, !PT ;  /* 0xfffffe0005057812 */ /* 0x000fe200078ec0ff */
[----:B------:R-:W-:Y:S01]  /*0e60*/  IMAD.SHL.U32 R188, R227, 0x8, RZ ;  /* 0x00000008e3bc7824 */ /* 0x000fe200078e00ff */
[----:B0-----:R-:W-:Y:S01]  /*0e70*/  LEA.HI R3, R11, R11, RZ, 0x1 ;  /* 0x0000000b0b037211 */ /* 0x001fe200078f08ff */
[----:B------:R-:W-:Y:S01]  /*0e80*/  IMAD.SHL.U32 R22, R227, 0x10, RZ ;  /* 0x00000010e3167824 */ /* 0x000fe200078e00ff */
[-C--:B------:R-:W-:Y:S01]  /*0e90*/  LEA.HI R0, R0, R191.reuse, RZ, 0x3 ;  /* 0x000000bf00007211 */ /* 0x080fe200078f18ff */
[----:B------:R-:W-:Y:S01]  /*0ea0*/  IMAD R210, R10, 0x40, R5 ;  /* 0x000000400ad27824 */ /* 0x000fe200078e0205 */
[----:B------:R-:W-:Y:S01]  /*0eb0*/  LOP3.LUT R8, R3, 0x1ffffffe, RZ, 0xc0, !PT ;  /* 0x1ffffffe03087812 */ /* 0x000fe200078ec0ff */
[----:B------:R-:W-:Y:S01]  /*0ec0*/  VIADD R196, R188, 0x20 ;  /* 0x00000020bcc47836 */ /* 0x000fe20000000000 */
[----:B------:R-:W-:Y:S01]  /*0ed0*/  LOP3.LUT R0, R0, 0xfffffff8, RZ, 0xc0, !PT ;  /* 0xfffffff800007812 */ /* 0x000fe200078ec0ff */
[----:B------:R-:W-:Y:S01]  /*0ee0*/  VIADD R198, R188, 0x40 ;  /* 0x00000040bcc67836 */ /* 0x000fe20000000000 */
[----:B------:R-:W-:Y:S01]  /*0ef0*/  LEA.HI R4, R4, R191, RZ, 0x1 ;  /* 0x000000bf04047211 */ /* 0x000fe200078f08ff */
[----:B------:R-:W-:Y:S01]  /*0f00*/  IMAD.IADD R212, R11, 0x1, -R8 ;  /* 0x000000010bd47824 */ /* 0x000fe200078e0a08 */
[----:B------:R-:W-:Y:S01]  /*0f10*/  SHF.R.S32.HI R8, RZ, 0x1f, R229 ;  /* 0x0000001fff087819 */ /* 0x000fe200000114e5 */
[----:B------:R-:W-:Y:S01]  /*0f20*/  IMAD.IADD R3, R188, 0x1, R196 ;  /* 0x00000001bc037824 */ /* 0x000fe200078e02c4 */
[----:B------:R-:W-:Y:S01]  /*0f30*/  LEA.HI R2, R2, R18, RZ, 0x1 ;  /* 0x0000001202027211 */ /* 0x000fe200078f08ff */
[----:B------:R-:W-:Y:S01]  /*0f40*/  IMAD.IADD R9, R191, 0x1, -R0 ;  /* 0x00000001bf097824 */ /* 0x000fe200078e0a00 */
[-C--:B------:R-:W-:Y:S01]  /*0f50*/  LEA.HI R5, R8, R229.reuse, RZ, 0x2 ;  /* 0x000000e508057211 */ /* 0x080fe200078f10ff */
[----:B------:R-:W-:Y:S01]  /*0f60*/  IMAD.SHL.U32 R202, R6, 0x80, RZ ;  /* 0x0000008006ca7824 */ /* 0x000fe200078e00ff */
[----:B------:R-:W-:Y:S01]  /*0f70*/  SHF.R.S32.HI R14, RZ, 0x1f, R3 ;  /* 0x0000001fff0e7819 */ /* 0x000fe20000011403 */
[----:B------:R-:W-:Y:S01]  /*0f80*/  IMAD.SHL.U32 R0, R9, 0x80, RZ ;  /* 0x0000008009007824 */ /* 0x000fe200078e00ff */
[--C-:B------:R-:W-:Y:S01]  /*0f90*/  SHF.R.S32.HI R7, RZ, 0x2, R5.reuse ;  /* 0x00000002ff077819 */ /* 0x100fe20000011405 */
[----:B------:R0:W-:Y:S01]  /*0fa0*/  STL [R1+0x14], R9 ;  /* 0x0000140901007387 */ /* 0x0001e20000100800 */
[----:B------:R-:W-:Y:S01]  /*0fb0*/  SHF.R.S32.HI R10, RZ, 0x1f, R5 ;  /* 0x0000001fff0a7819 */ /* 0x000fe20000011405 */
[----:B------:R-:W-:Y:S01]  /*0fc0*/  IMAD.SHL.U32 R213, R218, 0x8, RZ ;  /* 0x00000008dad57824 */ /* 0x000fe200078e00ff */
[----:B------:R-:W-:Y:S01]  /*0fd0*/  LEA.HI R8, R8, R229, RZ, 0x5 ;  /* 0x000000e508087211 */ /* 0x000fe200078f28ff */
[----:B------:R-:W-:Y:S01]  /*0fe0*/  VIADD R197, R188, 0x10 ;  /* 0x00000010bcc57836 */ /* 0x000fe20000000000 */
[----:B------:R-:W-:Y:S01]  /*0ff0*/  LEA.HI R10, R10, R7, RZ, 0x3 ;  /* 0x000000070a0a7211 */ /* 0x000fe200078f18ff */
[----:B------:R-:W-:Y:S01]  /*1000*/  VIADD R217, R213, 0x40 ;  /* 0x00000040d5d97836 */ /* 0x000fe20000000000 */
[-C--:B------:R-:W-:Y:S01]  /*1010*/  LEA.HI R11, R14, R3.reuse, RZ, 0x4 ;  /* 0x000000030e0b7211 */ /* 0x080fe200078f20ff */
[----:B------:R-:W-:Y:S01]  /*1020*/  VIADD R199, R188, 0x30 ;  /* 0x00000030bcc77836 */ /* 0x000fe20000000000 */
[----:B------:R-:W-:Y:S01]  /*1030*/  LOP3.LUT R10, R10, 0xfffffff8, RZ, 0xc0, !PT ;  /* 0xfffffff80a0a7812 */ /* 0x000fe200078ec0ff */
[----:B0-----:R-:W-:Y:S01]  /*1040*/  IMAD.IADD R9, R188, 0x1, R198 ;  /* 0x00000001bc097824 */ /* 0x001fe200078e02c6 */
[----:B------:R-:W-:Y:S01]  /*1050*/  LEA.HI R15, R14, R3, RZ, 0x6 ;  /* 0x000000030e0f7211 */ /* 0x000fe200078f30ff */
[----:B------:R-:W-:Y:S01]  /*1060*/  VIADD R200, R188, 0x50 ;  /* 0x00000050bcc87836 */ /* 0x000fe20000000000 */
[----:B------:R-:W-:Y:S01]  /*1070*/  LOP3.LUT R3, R0, 0x380, RZ, 0xc0, !PT ;  /* 0x0000038000037812 */ /* 0x000fe200078ec0ff */
[----:B------:R-:W-:Y:S01]  /*1080*/  IMAD.IADD R7, R7, 0x1, -R10 ;  /* 0x0000000107077824 */ /* 0x000fe200078e0a0a */
[----:B------:R-:W-:Y:S01]  /*1090*/  LOP3.LUT R4, R4, 0x3fffffe, RZ, 0xc0, !PT ;  /* 0x03fffffe04047812 */ /* 0x000fe200078ec0ff */
[----:B------:R-:W-:Y:S01]  /*10a0*/  IMAD.SHL.U32 R15, R15, 0x80, RZ ;  /* 0x000000800f0f7824 */ /* 0x000fe200078e00ff */
[----:B------:R-:W-:-:S02]  /*10b0*/  SHF.R.S32.HI R8, RZ, 0x5, R8 ;  /* 0x00000005ff087819 */ /* 0x000fc40000011408 */
[----:B------:R-:W-:Y:S01]  /*10c0*/  LOP3.LUT R2, R2, 0x3fffffe, RZ, 0xc0, !PT ;  /* 0x03fffffe02027812 */ /* 0x000fe200078ec0ff */
[----:B------:R-:W-:Y:S01]  /*10d0*/  IMAD.IADD R4, R191, 0x1, -R4 ;  /* 0x00000001bf047824 */ /* 0x000fe200078e0a04 */
[----:B------:R-:W-:Y:S01]  /*10e0*/  SHF.R.U32.HI R0, RZ, 0x3, R3 ;  /* 0x00000003ff007819 */ /* 0x000fe20000011603 */
[----:B------:R-:W-:Y:S01]  /*10f0*/  IMAD R7, R8, 0x10, R7 ;  /* 0x0000001008077824 */ /* 0x000fe200078e0207 */
[----:B------:R-:W-:Y:S01]  /*1100*/  LOP3.LUT R3, R3, 0x10, R22, 0xf8, !PT ;  /* 0x0000001003037812 */ /* 0x000fe200078ef816 */
[----:B------:R-:W-:Y:S01]  /*1110*/  IMAD.IADD R2, R18, 0x1, -R2 ;  /* 0x0000000112027824 */ /* 0x000fe200078e0a02 */
[----:B------:R-:W-:Y:S01]  /*1120*/  SHF.R.S32.HI R14, RZ, 0x1f, R9 ;  /* 0x0000001fff0e7819 */ /* 0x000fe20000011409 */
[----:B------:R-:W-:Y:S01]  /*1130*/  IMAD R4, R216, 0x8, R4 ;  /* 0x00000008d8047824 */ /* 0x000fe200078e0204 */
[----:B------:R-:W-:Y:S02]  /*1140*/  LOP3.LUT R202, R202, 0x180, RZ, 0xc0, !PT ;  /* 0x00000180caca7812 */ /* 0x000fe400078ec0ff */
[----:B------:R-:W-:-:S02]  /*1150*/  CS2R R18, SRZ ;  /* 0x0000000000127805 */ /* 0x000fc4000001ff00 */
[----:B------:R-:W-:Y:S01]  /*1160*/  LOP3.LUT P0, RZ, R6, 0x2, RZ, 0xc0, !PT ;  /* 0x0000000206ff7812 */ /* 0x000fe2000780c0ff */
[----:B------:R-:W-:Y:S01]  /*1170*/  IMAD R6, R2, 0x40, R7 ;  /* 0x0000004002067824 */ /* 0x000fe200078e0207 */
[----:B------:R-:W-:Y:S01]  /*1180*/  LOP3.LUT R3, R3, R0, RZ, 0x3c, !PT ;  /* 0x0000000003037212 */ /* 0x000fe200078e3cff */
[----:B------:R-:W-:Y:S01]  /*1190*/  IMAD.SHL.U32 R208, R4, 0x40, RZ ;  /* 0x0000004004d07824 */ /* 0x000fe200078e00ff */
[-C--:B------:R-:W-:Y:S01]  /*11a0*/  LEA.HI R13, R14, R9.reuse, RZ, 0x4 ;  /* 0x000000090e0d7211 */ /* 0x080fe200078f20ff */
[----:B------:R-:W-:Y:S01]  /*11b0*/  IMAD R212, R212, 0x8, R6 ;  /* 0x00000008d4d47824 */ /* 0x000fe200078e0206 */
[----:B------:R-:W-:Y:S01]  /*11c0*/  LOP3.LUT R0, R202, 0x30, R11, 0xf8, !PT ;  /* 0x00000030ca007812 */ /* 0x000fe200078ef80b */
[----:B------:R0:W-:Y:S01]  /*11d0*/  STL [R1+0x10], R6 ;  /* 0x0000100601007387 */ /* 0x0001e20000100800 */
[----:B------:R-:W-:Y:S01]  /*11e0*/  SHF.R.U32.HI R203, RZ, 0x3, R202 ;  /* 0x00000003ffcb7819 */ /* 0x000fe200000116ca */
[----:B------:R-:W-:Y:S01]  /*11f0*/  IMAD R216, R216, 0x400, R3 ;  /* 0x00000400d8d87824 */ /* 0x000fe200078e0203 */
[----:B------:R-:W-:-:S02]  /*1200*/  LEA.HI R9, R14, R9, RZ, 0x6 ;  /* 0x000000090e097211 */ /* 0x000fc400078f30ff */
[----:B------:R-:W-:Y:S02]  /*1210*/  LOP3.LUT R15, R15, 0xffffe000, RZ, 0xc0, !PT ;  /* 0xffffe0000f0f7812 */ /* 0x000fe400078ec0ff */
[----:B------:R-:W-:Y:S01]  /*1220*/  LOP3.LUT R0, R0, R203, RZ, 0x3c, !PT ;  /* 0x000000cb00007212 */ /* 0x000fe200078e3cff */
[----:B------:R-:W-:Y:S01]  /*1230*/  IMAD.SHL.U32 R9, R9, 0x80, RZ ;  /* 0x0000008009097824 */ /* 0x000fe200078e00ff */
[----:B------:R-:W-:Y:S02]  /*1240*/  LOP3.LUT R4, R202, 0x30, R13, 0xf8, !PT ;  /* 0x00000030ca047812 */ /* 0x000fe400078ef80d */
[----:B------:R-:W-:Y:S02]  /*1250*/  IADD3 R15, R0, R208, R15 ;  /* 0x000000d0000f7210 */ /* 0x000fe40007ffe00f */
[----:B------:R-:W-:Y:S02]  /*1260*/  SHF.R.S32.HI R0, RZ, 0x1f, R213 ;  /* 0x0000001fff007819 */ /* 0x000fe400000114d5 */
[----:B------:R-:W-:Y:S01]  /*1270*/  LOP3.LUT R0, R202, 0x10, R22, 0xf8, !PT ;  /* 0x00000010ca007812 */ /* 0x000fe200078ef816 */
[----:B------:R-:W-:Y:S01]  /*1280*/  IMAD.IADD R236, R16, 0x1, R15 ;  /* 0x0000000110ec7824 */ /* 0x000fe200078e020f */
[----:B------:R-:W-:-:S02]  /*1290*/  LOP3.LUT R9, R9, 0xffffe000, RZ, 0xc0, !PT ;  /* 0xffffe00009097812 */ /* 0x000fc400078ec0ff */
[-C--:B------:R-:W-:Y:S02]  /*12a0*/  LOP3.LUT R4, R4, R203.reuse, RZ, 0x3c, !PT ;  /* 0x000000cb04047212 */ /* 0x080fe400078e3cff */
[----:B------:R-:W-:Y:S02]  /*12b0*/  SHF.R.S32.HI R3, RZ, 0x1f, R217 ;  /* 0x0000001fff037819 */ /* 0x000fe400000114d9 */
[----:B------:R-:W-:Y:S02]  /*12c0*/  SHF.R.S32.HI R12, RZ, 0x1, R12 ;  /* 0x00000001ff0c7819 */ /* 0x000fe4000001140c */
[----:B------:R-:W-:Y:S02]  /*12d0*/  LOP3.LUT R3, R0, R203, RZ, 0x3c, !PT ;  /* 0x000000cb00037212 */ /* 0x000fe400078e3cff */
[----:B------:R-:W-:Y:S01]  /*12e0*/  IADD3 R9, R4, R208, R9 ;  /* 0x000000d004097210 */ /* 0x000fe20007ffe009 */
[----:B------:R-:W-:Y:S01]  /*12f0*/  IMAD.SHL.U32 R12, R12, 0x80, RZ ;  /* 0x000000800c0c7824 */ /* 0x000fe200078e00ff */
[----:B------:R-:W-:Y:S01]  /*1300*/  LOP3.LUT R4, R202, 0x30, R22, 0xf8, !PT ;  /* 0x00000030ca047812 */ /* 0x000fe200078ef816 */
[----:B------:R-:W-:Y:S01]  /*1310*/  IMAD.IADD R214, R208, 0x1, R3 ;  /* 0x00000001d0d67824 */ /* 0x000fe200078e0203 */
[----:B------:R-:W-:Y:S01]  /*1320*/  SEL R223, R223, 0xffffffe0, !P0 ;  /* 0xffffffe0dfdf7807 */ /* 0x000fe20004000000 */
[----:B------:R-:W-:Y:S01]  /*1330*/  IMAD.IADD R235, R16, 0x1, R9 ;  /* 0x0000000110eb7824 */ /* 0x000fe200078e0209 */
[----:B------:R-:W-:-:S02]  /*1340*/  LOP3.LUT R2, R5, 0x7ffffffc, RZ, 0xc0, !PT ;  /* 0x7ffffffc05027812 */ /* 0x000fc400078ec0ff */
[----:B------:R-:W-:Y:S01]  /*1350*/  LOP3.LUT R237, R4, R203, RZ, 0x3c, !PT ;  /* 0x000000cb04ed7212 */ /* 0x000fe200078e3cff */
[----:B------:R-:W-:Y:S01]  /*1360*/  IMAD.IADD R215, R223, 0x1, R214 ;  /* 0x00000001dfd77824 */ /* 0x000fe200078e02d6 */
[----:B------:R-:W-:Y:S01]  /*1370*/  SHF.R.S32.HI R224, RZ, 0x3, R224 ;  /* 0x00000003ffe07819 */ /* 0x000fe200000114e0 */
[----:B------:R-:W-:Y:S01]  /*1380*/  IMAD.IADD R211, R229, 0x1, -R2 ;  /* 0x00000001e5d37824 */ /* 0x000fe200078e0a02 */
[----:B------:R-:W-:Y:S02]  /*1390*/  SHF.R.S32.HI R222, RZ, 0x1f, R191 ;  /* 0x0000001fffde7819 */ /* 0x000fe400000114bf */
[----:B------:R-:W-:Y:S02]  /*13a0*/  SHF.R.S32.HI R234, RZ, 0x1f, R197 ;  /* 0x0000001fffea7819 */ /* 0x000fe400000114c5 */
[----:B------:R-:W-:Y:S02]  /*13b0*/  SHF.R.S32.HI R233, RZ, 0x1f, R196 ;  /* 0x0000001fffe97819 */ /* 0x000fe400000114c4 */
[----:B------:R-:W-:-:S02]  /*13c0*/  SHF.R.S32.HI R232, RZ, 0x1f, R199 ;  /* 0x0000001fffe87819 */ /* 0x000fc400000114c7 */
[----:B------:R-:W-:Y:S02]  /*13d0*/  SHF.R.S32.HI R231, RZ, 0x1f, R198 ;  /* 0x0000001fffe77819 */ /* 0x000fe400000114c6 */
[----:B------:R-:W-:Y:S02]  /*13e0*/  SHF.R.S32.HI R230, RZ, 0x1f, R200 ;  /* 0x0000001fffe67819 */ /* 0x000fe400000114c8 */
[----:B------:R-:W-:Y:S02]  /*13f0*/  LOP3.LUT R209, R12, 0x180, RZ, 0xc0, !PT ;  /* 0x000001800cd17812 */ /* 0x000fe400078ec0ff */
[----:B------:R-:W-:Y:S02]  /*1400*/  SHF.R.S32.HI R226, RZ, 0x4, R11 ;  /* 0x00000004ffe27819 */ /* 0x000fe4000001140b */
[----:B------:R-:W-:Y:S02]  /*1410*/  SHF.R.S32.HI R228, RZ, 0x4, R13 ;  /* 0x00000004ffe47819 */ /* 0x000fe4000001140d */
[----:B------:R-:W-:-:S02]  /*1420*/  IADD3 R237, R16, R208, R237 ;  /* 0x000000d010ed7210 */ /* 0x000fc40007ffe0ed */
[----:B0-----:R-:W-:-:S07]  /*1430*/  IADD3 R223, R223, UR52, R214 ;  /* 0x00000034dfdf7c10 */ /* 0x001fce000fffe0d6 */
.L_x_1692:
[----:B------:R-:W-:Y:S05]  /*1440*/  YIELD ;  /* 0x0000000000007946 */ /* 0x000fea0003800000 */
[----:B------:R-:W-:Y:S01]  /*1450*/  ULDC.64 UR4, c[0x0][0xa28] ;  /* 0x00028a0000047ab9 */ /* 0x000fe20000000a00 */
[----:B0-2---:R-:W0:Y:S01]  /*1460*/  LDC.64 R4, c[0x0][0xa08] ;  /* 0x00028200ff047b82 */ /* 0x005e220000000a00 */
[----:B------:R-:W-:Y:S01]  /*1470*/  ISETP.NE.U32.AND P1, PT, RZ, UR4, PT ;  /* 0x00000004ff007c0c */ /* 0x000fe2000bf25070 */
[----:B------:R-:W-:Y:S02]  /*1480*/  IMAD.MOV.U32 R26, RZ, RZ, RZ ;  /* 0x000000ffff1a7224 */ /* 0x000fe400078e00ff */
[----:B------:R-:W-:Y:S01]  /*1490*/  IMAD.MOV.U32 R0, RZ, RZ, RZ ;  /* 0x000000ffff007224 */ /* 0x000fe200078e00ff */
[----:B------:R-:W-:Y:S01]  /*14a0*/  ISETP.NE.AND.EX P1, PT, RZ, UR5, PT, P1 ;  /* 0x00000005ff007c0c */ /* 0x000fe2000bf25310 */
[----:B------:R-:W-:-:S02]  /*14b0*/  ULDC.64 UR4, c[0x0][0xa18] ;  /* 0x0002860000047ab9 */ /* 0x000fc40000000a00 */
[----:B------:R-:W-:-:S04]  /*14c0*/  ISETP.NE.U32.AND P2, PT, RZ, UR4, PT ;  /* 0x00000004ff007c0c */ /* 0x000fc8000bf45070 */
[----:B------:R-:W-:Y:S01]  /*14d0*/  ISETP.NE.AND.EX P2, PT, RZ, UR5, PT, P2 ;  /* 0x00000005ff007c0c */ /* 0x000fe2000bf45320 */
[----:B------:R-:W-:Y:S02]  /*14e0*/  ULDC.64 UR4, c[0x0][0xa08] ;  /* 0x0002820000047ab9 */ /* 0x000fe40000000a00 */
[----:B------:R-:W-:-:S03]  /*14f0*/  ISETP.NE.U32.AND P0, PT, RZ, UR4, PT ;  /* 0x00000004ff007c0c */ /* 0x000fc6000bf05070 */
[----:B----4-:R-:W1:Y:S01]  /*1500*/  @P1 LDC.64 R2, c[0x0][0xa28] ;  /* 0x00028a00ff021b82 */ /* 0x010e620000000a00 */
[----:B------:R-:W-:Y:S01]  /*1510*/  ISETP.NE.AND.EX P0, PT, RZ, UR5, PT, P0 ;  /* 0x00000005ff007c0c */ /* 0x000fe2000bf05300 */
[----:B0-----:R-:W-:-:S06]  /*1520*/  IMAD.WIDE R8, R207, 0x4, R4 ;  /* 0x00000004cf087825 */ /* 0x001fcc00078e0204 */
[----:B------:R-:W0:Y:S01]  /*1530*/  @P2 LDC.64 R6, c[0x0][0xa18] ;  /* 0x00028600ff062b82 */ /* 0x000e220000000a00 */
[----:B------:R-:W-:Y:S02]  /*1540*/  ULDC UR4, c[0x0][0x288] ;  /* 0x0000a20000047ab9 */ /* 0x000fe40000000800 */
[----:B------:R-:W-:Y:S01]  /*1550*/  IMAD.U32 R192, RZ, RZ, UR4 ;  /* 0x00000004ffc07e24 */ /* 0x000fe2000f8e00ff */
[----:B------:R-:W-:Y:S02]  /*1560*/  ULDC.64 UR4, c[0x0][0x418] ;  /* 0x0001060000047ab9 */ /* 0x000fe40000000a00 */
[----:B------:R-:W5:Y:S01]  /*1570*/  @P0 LDG.E R26, desc[UR60][R8.64] ;  /* 0x0000003c081a0981 */ /* 0x000f62000c1e1900 */
[----:B-1----:R-:W-:-:S04]  /*1580*/  @P1 IMAD.WIDE R2, R207, 0x4, R2 ;  /* 0x00000004cf021825 */ /* 0x002fc800078e0202 */
[----:B0-----:R-:W-:Y:S01]  /*1590*/  @P2 IMAD.WIDE R4, R207, 0x4, R6 ;  /* 0x00000004cf042825 */ /* 0x001fe200078e0206 */
[----:B------:R-:W-:Y:S01]  /*15a0*/  UISETP.NE.U32.AND UP0, UPT, UR4, URZ, UPT ;  /* 0x0000003f0400728c */ /* 0x000fe2000bf05070 */
[----:B------:R0:W5:Y:S02]  /*15b0*/  @P1 LDG.E R0, desc[UR60][R2.64] ;  /* 0x0000003c02001981 */ /* 0x000164000c1e1900 */
[----:B------:R-:W-:Y:S02]  /*15c0*/  ULDC UR4, c[0x0][0x424] ;  /* 0x0001090000047ab9 */ /* 0x000fe40000000800 */
[----:B------:R1:W5:Y:S01]  /*15d0*/  @P2 LDG.E R192, desc[UR60][R4.64] ;  /* 0x0000003c04c02981 */ /* 0x000362000c1e1900 */
[----:B------:R-:W-:-:S03]  /*15e0*/  UISETP.NE.AND.EX UP0, UPT, UR5, URZ, UPT, UP0 ;  /* 0x0000003f0500728c */ /* 0x000fc6000bf05300 */
[----:B------:R-:W-:Y:S01]  /*15f0*/  ULDC UR5, c[0x0][0x2f0] ;  /* 0x0000bc0000057ab9 */ /* 0x000fe20000000800 */
[----:B------:R-:W-:-:S04]  /*1600*/  USEL UR4, UR4, 0x1, UP0 ;  /* 0x0000000104047887 */ /* 0x000fc80008000000 */
[----:B------:R-:W-:-:S03]  /*1610*/  UIMAD UR4, UR4, UR5, URZ ;  /* 0x00000005040472a4 */ /* 0x000fc6000f8e023f */
[----:B------:R-:W-:Y:S02]  /*1620*/  ULDC UR5, c[0x0][0x348] ;  /* 0x0000d20000057ab9 */ /* 0x000fe40000000800 */
[----:B0-----:R-:W-:Y:S02]  /*1630*/  IMAD.U32 R2, RZ, RZ, UR5 ;  /* 0x00000005ff027e24 */ /* 0x001fe4000f8e00ff */
[----:B------:R-:W-:Y:S01]  /*1640*/  IMAD.U32 R25, RZ, RZ, UR4 ;  /* 0x00000004ff197e24 */ /* 0x000fe2000f8e00ff */
[----:B-1-3--:R-:W-:Y:S06]  /*1650*/  @P2 BRA `(.L_x_1430) ;  /* 0x0000000000242947 */ /* 0x00afec0003800000 */
        /* <DEDUP_REMOVED lines=9> */
.L_x_1430:
[----:B------:R-:W-:Y:S01]  /*16f0*/  ULDC.64 UR4, c[0x0][0xa20] ;  /* 0x0002880000047ab9 */ /* 0x000fe20000000a00 */
[----:B------:R-:W-:Y:S01]  /*1700*/  IMAD.MOV.U32 R219, RZ, RZ, R206 ;  /* 0x000000ffffdb7224 */ /* 0x000fe200078e00ce */
[----:B------:R-:W-:Y:S01]  /*1710*/  ISETP.NE.U32.AND P1, PT, RZ, UR4, PT ;  /* 0x00000004ff007c0c */ /* 0x000fe2000bf25070 */
[----:B------:R-:W-:-:S03]  /*1720*/  IMAD.MOV.U32 R220, RZ, RZ, R207 ;  /* 0x000000ffffdc7224 */ /* 0x000fc600078e00cf */
[----:B------:R-:W-:-:S13]  /*1730*/  ISETP.NE.AND.EX P1, PT, RZ, UR5, PT, P1 ;  /* 0x00000005ff007c0c */ /* 0x000fda000bf25310 */
[----:B------:R-:W-:Y:S05]  /*1740*/  @!P1 BRA `(.L_x_1431) ;  /* 0x0000000000109947 */ /* 0x000fea0003800000 */
[----:B------:R-:W0:Y:S02]  /*1750*/  LDC.64 R4, c[0x0][0xa20] ;  /* 0x00028800ff047b82 */ /* 0x000e240000000a00 */
[----:B0-----:R-:W-:-:S05]  /*1760*/  IMAD.WIDE R4, R207, 0x4, R4 ;  /* 0x00000004cf047825 */ /* 0x001fca00078e0204 */
[----:B------:R0:W5:Y:S01]  /*1770*/  LDG.E R25, desc[UR60][R4.64] ;  /* 0x0000003c04197981 */ /* 0x000162000c1e1900 */
[----:B------:R-:W-:Y:S05]  /*1780*/  BRA `(.L_x_1432) ;  /* 0x0000000000107947 */ /* 0x000fea0003800000 */
.L_x_1431:
[----:B------:R-:W-:Y:S05]  /*1790*/  @!P0 BRA `(.L_x_1432) ;  /* 0x00000000000c8947 */ /* 0x000fea0003800000 */
[----:B------:R-:W2:Y:S04]  /*17a0*/  LDG.E R4, desc[UR60][R8.64] ;  /* 0x0000003c08047981 */ /* 0x000ea8000c1e1900 */
[----:B------:R-:W2:Y:S02]  /*17b0*/  LDG.E R25, desc[UR60][R8.64+0x4] ;  /* 0x0000043c08197981 */ /* 0x000ea4000c1e1900 */
[----:B--2---:R-:W-:-:S07]  /*17c0*/  IMAD.IADD R25, R25, 0x1, -R4 ;  /* 0x0000000119197824 */ /* 0x004fce00078e0a04 */
.L_x_1432:
[----:B------:R-:W-:Y:S01]  /*17d0*/  ULDC.64 UR4, c[0x0][0xa10] ;  /* 0x0002840000047ab9 */ /* 0x000fe20000000a00 */
[----:B------:R-:W1:Y:S01]  /*17e0*/  LDC R9, c[0x0][0x448] ;  /* 0x00011200ff097b82 */ /* 0x000e620000000800 */
[----:B------:R-:W-:-:S04]  /*17f0*/  ISETP.NE.U32.AND P0, PT, RZ, UR4, PT ;  /* 0x00000004ff007c0c */ /* 0x000fc8000bf05070 */
[----:B------:R-:W-:Y:S01]  /*1800*/  ISETP.NE.AND.EX P0, PT, RZ, UR5, PT, P0 ;  /* 0x00000005ff007c0c */ /* 0x000fe2000bf05300 */
[----:B------:R-:W-:Y:S02]  /*1810*/  ULDC.64 UR4, c[0x0][0xa30] ;  /* 0x00028c0000047ab9 */ /* 0x000fe40000000a00 */
[----:B------:R-:W-:Y:S01]  /*1820*/  ISETP.NE.U32.AND P1, PT, RZ, UR4, PT ;  /* 0x00000004ff007c0c */ /* 0x000fe2000bf25070 */
[----:B-----5:R-:W-:Y:S01]  /*1830*/  IMAD.MOV.U32 R144, RZ, RZ, R25 ;  /* 0x000000ffff907224 */ /* 0x020fe200078e0019 */
[----:B------:R-:W2:Y:S02]  /*1840*/  LDC.64 R12, c[0x0][0x9e0] ;  /* 0x00027800ff0c7b82 */ /* 0x000ea40000000a00 */
[----:B------:R-:W-:-:S06]  /*1850*/  ISETP.NE.AND.EX P1, PT, RZ, UR5, PT, P1 ;  /* 0x00000005ff007c0c */ /* 0x000fcc000bf25310 */
[----:B0-----:R-:W0:Y:S08]  /*1860*/  @P0 LDC.64 R4, c[0x0][0xa10] ;  /* 0x00028400ff040b82 */ /* 0x001e300000000a00 */
[----:B------:R-:W3:Y:S01]  /*1870*/  @P1 LDC.64 R6, c[0x0][0xa30] ;  /* 0x00028c00ff061b82 */ /* 0x000ee20000000a00 */
[----:B0-----:R-:W-:-:S05]  /*1880*/  @P0 IMAD.WIDE R4, R207, 0x4, R4 ;  /* 0x00000004cf040825 */ /* 0x001fca00078e0204 */
[----:B------:R-:W4:Y:S04]  /*1890*/  @P0 LDG.E R3, desc[UR60][R4.64] ;  /* 0x0000003c04030981 */ /* 0x000f28000c1e1900 */
[----:B------:R-:W4:Y:S01]  /*18a0*/  @P0 LDG.E R8, desc[UR60][R4.64+0x4] ;  /* 0x0000043c04080981 */ /* 0x000f22000c1e1900 */
[----:B---3--:R-:W-:-:S05]  /*18b0*/  @P1 IMAD.WIDE R6, R207, 0x4, R6 ;  /* 0x00000004cf061825 */ /* 0x008fca00078e0206 */
[----:B------:R0:W5:Y:S01]  /*18c0*/  @P1 LDG.E R144, desc[UR60][R6.64] ;  /* 0x0000003c06901981 */ /* 0x000162000c1e1900 */
[----:B-1----:R-:W-:Y:S01]  /*18d0*/  ISETP.NE.AND P1, PT, R9, 0x1, PT ;  /* 0x000000010900780c */ /* 0x002fe20003f25270 */
[----:B------:R-:W-:Y:S01]  /*18e0*/  IMAD.SHL.U32 R201, R205, 0x80, RZ ;  /* 0x00000080cdc97824 */ /* 0x000fe200078e00ff */
[----:B--2---:R-:W-:Y:S01]  /*18f0*/  ISETP.GE.AND P2, PT, R13, 0x1, PT ;  /* 0x000000010d00780c */ /* 0x004fe20003f46270 */
[----:B------:R-:W-:-:S10]  /*1900*/  IMAD.IADD R11, R25, 0x1, -R0 ;  /* 0x00000001190b7824 */ /* 0x000fd400078e0a00 */
[----:B------:R-:W1:Y:S08]  /*1910*/  @P1 LDC R10, c[0x0][0x44c] ;  /* 0x00011300ff0a1b82 */ /* 0x000e700000000800 */
[----:B------:R-:W2:Y:S01]  /*1920*/  @P1 LDC R9, c[0x0][0x450] ;  /* 0x00011400ff091b82 */ /* 0x000ea20000000800 */
[----:B----4-:R-:W-:Y:S02]  /*1930*/  @P0 IMAD.IADD R2, R8, 0x1, -R3 ;  /* 0x0000000108020824 */ /* 0x010fe400078e0a03 */
[----:B------:R-:W-:-:S02]  /*1940*/  VIADD R3, R201, 0x7f ;  /* 0x0000007fc9037836 */ /* 0x000fc40000000000 */
[----:B------:R-:W-:Y:S02]  /*1950*/  IMAD.IADD R193, R11, 0x1, R2 ;  /* 0x000000010bc17824 */ /* 0x000fe400078e0202 */
[----:B-1----:R-:W-:-:S03]  /*1960*/  @P1 IMAD.HI.U32 R4, R3, R10, RZ ;  /* 0x0000000a03041227 */ /* 0x002fc600078e00ff */
[C---:B------:R-:W-:Y:S01]  /*1970*/  IADD3 R162, R193.reuse, 0x1, -R192 ;  /* 0x00000001c1a27810 */ /* 0x040fe20007ffe8c0 */
[----:B------:R-:W-:Y:S01]  /*1980*/  VIADD R0, R193, 0x9f ;  /* 0x0000009fc1007836 */ /* 0x000fe20000000000 */
[----:B--2---:R-:W-:-:S03]  /*1990*/  @P1 SHF.R.U32.HI R3, RZ, R9, R4 ;  /* 0x00000009ff031219 */ /* 0x004fc60000011604 */
[----:B------:R-:W-:-:S04]  /*19a0*/  IMAD.HI R0, R0, 0x66666667, RZ ;  /* 0x6666666700007827 */ /* 0x000fc800078e02ff */
[----:B0-----:R-:W-:Y:S01]  /*19b0*/  IMAD.IADD R7, R162, 0x1, R3 ;  /* 0x00000001a2077824 */ /* 0x001fe200078e0203 */
[----:B------:R-:W-:-:S04]  /*19c0*/  SHF.R.U32.HI R163, RZ, 0x1f, R0 ;  /* 0x0000001fffa37819 */ /* 0x000fc80000011600 */
[----:B------:R-:W-:Y:S01]  /*19d0*/  LEA.HI.SX32 R163, R0, R163, 0x1a ;  /* 0x000000a300a37211 */ /* 0x000fe200078fd2ff */
[----:B------:R-:W-:Y:S01]  /*19e0*/  IMAD.IADD R0, R7, 0x1, R12 ;  /* 0x0000000107007824 */ /* 0x000fe200078e020c */
[----:B------:R-:W-:Y:S06]  /*19f0*/  @!P2 BRA `(.L_x_1433) ;  /* 0x000000000048a947 */ /* 0x000fec0003800000 */
[C---:B------:R-:W-:Y:S01]  /*1a00*/  ISETP.GT.AND P0, PT, R7.reuse, RZ, PT ;  /* 0x000000ff0700720c */ /* 0x040fe20003f04270 */
[----:B------:R-:W-:Y:S01]  /*1a10*/  BSSY B0, `(.L_x_1434) ;  /* 0x000000e000007945 */ /* 0x000fe20003800000 */
[----:B------:R-:W-:-:S11]  /*1a20*/  VIADD R3, R7, 0xffffffff ;  /* 0xffffffff07037836 */ /* 0x000fd60000000000 */
        /* <DEDUP_REMOVED lines=8> */
.L_x_1435:
[----:B------:R-:W-:-:S13]  /*1ab0*/  ISETP.NE.AND P0, PT, R13, 0x1, PT ;  /* 0x000000010d00780c */ /* 0x000fda0003f05270 */
[----:B------:R-:W0:Y:S02]  /*1ac0*/  @P0 LDC.64 R4, c[0x0][0x9e8] ;  /* 0x00027a00ff040b82 */ /* 0x000e240000000a00 */
[----:B0-----:R-:W-:-:S05]  /*1ad0*/  @P0 IMAD.HI.U32 R4, R3, R4, RZ ;  /* 0x0000000403040227 */ /* 0x001fca00078e00ff */
[----:B------:R-:W-:-:S07]  /*1ae0*/  @P0 SHF.R.U32.HI R3, RZ, R5, R4 ;  /* 0x00000005ff030219 */ /* 0x000fce0000011604 */
.L_x_1436:
[----:B------:R-:W-:Y:S05]  /*1af0*/  BSYNC B0 ;  /* 0x0000000000007941 */ /* 0x000fea0003800000 */
.L_x_1434:
[----:B------:R-:W-:-:S05]  /*1b00*/  IMAD R3, R3, R13, R13 ;  /* 0x0000000d03037224 */ /* 0x000fca00078e020d */
[----:B------:R-:W-:-:S07]  /*1b10*/  VIMNMX R0, R0, R3, PT ;  /* 0x0000000300007248 */ /* 0x000fce0003fe0100 */
.L_x_1433:
[----:B------:R-:W0:Y:S01]  /*1b20*/  @P1 LDC R4, c[0x0][0x44c] ;  /* 0x00011300ff041b82 */ /* 0x000e220000000800 */
[----:B------:R-:W-:Y:S01]  /*1b30*/  IMAD.MOV.U32 R3, RZ, RZ, R201 ;  /* 0x000000ffff037224 */ /* 0x000fe200078e00c9 */
[----:B------:R-:W-:Y:S01]  /*1b40*/  ULDC UR4, c[0x0][0x9dc] ;  /* 0x0002770000047ab9 */ /* 0x000fe20000000800 */
[----:B------:R-:W-:-:S05]  /*1b50*/  IMAD.IADD R156, R193, 0x1, -R192 ;  /* 0x00000001c19c7824 */ /* 0x000fca00078e0ac0 */
[----:B------:R-:W1:Y:S01]  /*1b60*/  @P1 LDC R5, c[0x0][0x450] ;  /* 0x00011400ff051b82 */ /* 0x000e620000000800 */
[----:B0-----:R-:W-:-:S05]  /*1b70*/  @P1 IMAD.HI.U32 R4, R201, R4, RZ ;  /* 0x00000004c9041227 */ /* 0x001fca00078e00ff */
[----:B-1----:R-:W-:-:S05]  /*1b80*/  @P1 SHF.R.U32.HI R3, RZ, R5, R4 ;  /* 0x00000005ff031219 */ /* 0x002fca0000011604 */
[----:B------:R-:W-:-:S04]  /*1b90*/  IMAD.IADD R3, R156, 0x1, R3 ;  /* 0x000000019c037824 */ /* 0x000fc800078e0203 */
[----:B------:R-:W-:Y:S01]  /*1ba0*/  VIADD R4, R3, -UR4 ;  /* 0x8000000403047c36 */ /* 0x000fe20008000000 */
[----:B------:R-:W-:Y:S06]  /*1bb0*/  @!P2 BRA `(.L_x_1437) ;  /* 0x000000000044a947 */ /* 0x000fec0003800000 */
[----:B------:R-:W-:Y:S01]  /*1bc0*/  ISETP.GT.AND P0, PT, R3, -0x1, PT ;  /* 0xffffffff0300780c */ /* 0x000fe20003f04270 */
[----:B------:R-:W-:-:S12]  /*1bd0*/  BSSY B0, `(.L_x_1438) ;  /* 0x000000d000007945 */ /* 0x000fd80003800000 */
        /* <DEDUP_REMOVED lines=8> */
.L_x_1439:
[----:B------:R-:W-:-:S13]  /*1c60*/  ISETP.NE.AND P0, PT, R13, 0x1, PT ;  /* 0x000000010d00780c */ /* 0x000fda0003f05270 */
[----:B------:R-:W0:Y:S02]  /*1c70*/  @P0 LDC.64 R6, c[0x0][0x9e8] ;  /* 0x00027a00ff060b82 */ /* 0x000e240000000a00 */
[----:B0-----:R-:W-:-:S05]  /*1c80*/  @P0 IMAD.HI.U32 R6, R3, R6, RZ ;  /* 0x0000000603060227 */ /* 0x001fca00078e00ff */
[----:B------:R-:W-:-:S07]  /*1c90*/  @P0 SHF.R.U32.HI R3, RZ, R7, R6 ;  /* 0x00000007ff030219 */ /* 0x000fce0000011606 */
.L_x_1440:
[----:B------:R-:W-:Y:S05]  /*1ca0*/  BSYNC B0 ;  /* 0x0000000000007941 */ /* 0x000fea0003800000 */
.L_x_1438:
[----:B------:R-:W-:-:S05]  /*1cb0*/  IMAD R3, R3, R13, RZ ;  /* 0x0000000d03037224 */ /* 0x000fca00078e02ff */
[----:B------:R-:W-:-:S07]  /*1cc0*/  VIMNMX R4, R4, R3, !PT ;  /* 0x0000000304047248 */ /* 0x000fce0007fe0100 */
.L_x_1437:
[----:B------:R-:W-:Y:S02]  /*1cd0*/  VIADD R0, R0, 0x9f ;  /* 0x0000009f00007836 */ /* 0x000fe40000000000 */
[----:B------:R-:W-:-:S04]  /*1ce0*/  IMAD.HI R4, R4, 0x66666667, RZ ;  /* 0x6666666704047827 */ /* 0x000fc800078e02ff */
[----:B------:R-:W-:Y:S01]  /*1cf0*/  IMAD.HI R0, R0, 0x66666667, RZ ;  /* 0x6666666700007827 */ /* 0x000fe200078e02ff */
[----:B------:R-:W-:-:S04]  /*1d00*/  SHF.R.U32.HI R5, RZ, 0x1f, R4 ;  /* 0x0000001fff057819 */ /* 0x000fc80000011604 */
[----:B------:R-:W-:Y:S02]  /*1d10*/  SHF.R.U32.HI R3, RZ, 0x1f, R0 ;  /* 0x0000001fff037819 */ /* 0x000fe40000011600 */
[----:B------:R-:W-:Y:S02]  /*1d20*/  LEA.HI.SX32 R5, R4, R5, 0x1a ;  /* 0x0000000504057211 */ /* 0x000fe400078fd2ff */
[----:B------:R-:W-:Y:S02]  /*1d30*/  LEA.HI.SX32 R0, R0, R3, 0x1a ;  /* 0x0000000300007211 */ /* 0x000fe400078fd2ff */
[----:B------:R-:W-:Y:S02]  /*1d40*/  VIMNMX R5, RZ, R5, !PT ;  /* 0x00000005ff057248 */ /* 0x000fe40007fe0100 */
[----:B------:R-:W-:-:S03]  /*1d50*/  VIMNMX R0, R163, R0, PT ;  /* 0x00000000a3007248 */ /* 0x000fc60003fe0100 */
[--C-:B------:R-:W-:Y:S02]  /*1d60*/  IMAD R5, R5, 0xa0, -R11.reuse ;  /* 0x000000a005057824 */ /* 0x100fe400078e0a0b */
[----:B------:R-:W-:-:S03]  /*1d70*/  IMAD R3, R0, 0xa0, -R11 ;  /* 0x000000a000037824 */ /* 0x000fc600078e0a0b */
[----:B------:R-:W-:Y:S02]  /*1d80*/  VIMNMX R5, RZ, R5, !PT ;  /* 0x00000005ff057248 */ /* 0x000fe40007fe0100 */
[----:B------:R-:W-:-:S03]  /*1d90*/  VIMNMX R0, R3, R2, PT ;  /* 0x0000000203007248 */ /* 0x000fc60003fe0100 */
[----:B------:R-:W-:Y:S01]  /*1da0*/  IMAD.WIDE.U32 R122, R5, -0x33333333, RZ ;  /* 0xcccccccd057a7825 */ /* 0x000fe200078e00ff */
[----:B------:R-:W-:-:S04]  /*1db0*/  ISETP.GT.AND P0, PT, R0, R5, PT ;  /* 0x000000050000720c */ /* 0x000fc80003f04270 */
[----:B------:R-:W-:-:S05]  /*1dc0*/  SHF.R.U32.HI R122, RZ, 0x7, R123 ;  /* 0x00000007ff7a7819 */ /* 0x000fca000001167b */
[----:B------:R-:W-:-:S04]  /*1dd0*/  IMAD.MOV.U32 R24, RZ, RZ, R122 ;  /* 0x000000ffff187224 */ /* 0x000fc800078e007a */
[----:B------:R-:W-:-:S04]  /*1de0*/  @P0 VIADD R0, R0, 0x9f ;  /* 0x0000009f00000836 */ /* 0x000fc80000000000 */
[----:B------:R-:W-:-:S05]  /*1df0*/  @P0 IMAD.HI R0, R0, 0x66666667, RZ ;  /* 0x6666666700000827 */ /* 0x000fca00078e02ff */
[----:B------:R-:W-:-:S04]  /*1e00*/  @P0 SHF.R.U32.HI R3, RZ, 0x1f, R0 ;  /* 0x0000001fff030819 */ /* 0x000fc80000011600 */
[----:B------:R-:W-:Y:S02]  /*1e10*/  @P0 LEA.HI.SX32 R24, R0, R3, 0x1a ;  /* 0x0000000300180211 */ /* 0x000fe400078fd2ff */
[----:B------:R-:W-:Y:S02]  /*1e20*/  PLOP3.LUT P0, PT, PT, PT, PT, 0x80, 0x0 ;  /* 0x000000000000781c */ /* 0x000fe40003f0f070 */
[----:B------:R-:W-:-:S13]  /*1e30*/  ISETP.GT.AND P1, PT, R24, R122, PT ;  /* 0x0000007a1800720c */ /* 0x000fda0003f24270 */
[----:B------:R-:W-:Y:S05]  /*1e40*/  @!P1 BRA `(.L_x_1441) ;  /* 0x000000dc00f89947 */ /* 0x000fea0003800000 */
[----:B------:R-:W-:Y:S01]  /*1e50*/  VIADD R0, R16, 0x1a400 ;  /* 0x0001a40010007836 */ /* 0x000fe20000000000 */
[----:B------:R-:W-:Y:S04]  /*1e60*/  BSSY B6, `(.L_x_1442) ;  /* 0x0000013000067945 */ /* 0x000fe80003800000 */
        /* <DEDUP_REMOVED lines=18> */
.L_x_1443:
[----:B------:R-:W-:Y:S05]  /*1f90*/  BSYNC B6 ;  /* 0x0000000000067941 */ /* 0x000fea0003800000 */
.L_x_1442:
        /* <DEDUP_REMOVED lines=20> */
.L_x_1445:
[----:B------:R-:W-:Y:S05]  /*20e0*/  BSYNC B6 ;  /* 0x0000000000067941 */ /* 0x000fea0003800000 */
.L_x_1444:
[----:B------:R-:W-:Y:S01]  /*20f0*/  ULDC.64 UR4, c[0x0][0x9f8] ;  /* 0x00027e0000047ab9 */ /* 0x000fe20000000a00 */
[----:B------:R-:W-:Y:S01]  /*2100*/  IMAD.MOV.U32 R0, RZ, RZ, R207 ;  /* 0x000000ffff007224 */ /* 0x000fe200078e00cf */
[----:B------:R-:W-:Y:S01]  /*2110*/  ISETP.NE.U32.AND P0, PT, RZ, UR4, PT ;  /* 0x00000004ff007c0c */ /* 0x000fe2000bf05070 */
[----:B------:R-:W2:Y:S01]  /*2120*/  LDL.LU R15, [R1] ;  /* 0x00000000010f7983 */ /* 0x000ea20000300800 */
[----:B------:R-:W0:Y:S01]  /*2130*/  LDC.64 R114, c[0x0][0x300] ;  /* 0x0000c000ff727b82 */ /* 0x000e220000000a00 */
[----:B------:R-:W-:Y:S01]  /*2140*/  IMAD.IADD R26, R26, 0x1, R25 ;  /* 0x000000011a1a7824 */ /* 0x000fe200078e0219 */
[----:B------:R-:W-:Y:S01]  /*2150*/  ISETP.NE.AND.EX P0, PT, RZ, UR5, PT, P0 ;  /* 0x00000005ff007c0c */ /* 0x000fe2000bf05300 */
[----:B------:R-:W3:Y:S01]  /*2160*/  LDL R21, [R1+0x14] ;  /* 0x0000140001157983 */ /* 0x000ee20000100800 */
[----:B------:R-:W-:Y:S01]  /*2170*/  ULDC.64 UR4, c[0x0][0x308] ;  /* 0x0000c20000047ab9 */ /* 0x000fe20000000a00 */
[----:B------:R-:W-:Y:S01]  /*2180*/  ULDC.64 UR6, c[0x0][0xa08] ;  /* 0x0002820000067ab9 */ /* 0x000fe20000000a00 */
[----:B------:R-:W1:Y:S01]  /*2190*/  S2R R20, SR_TID.X ;  /* 0x0000000000147919 */ /* 0x000e620000002100 */
[----:B------:R-:W-:Y:S01]  /*21a0*/  SHF.R.S32.HI R23, RZ, 0x1f, R22 ;  /* 0x0000001fff177819 */ /* 0x000fe20000011416 */
[----:B------:R-:W4:Y:S08]  /*21b0*/  LDC.64 R108, c[0x0][0x3f8] ;  /* 0x0000fe00ff6c7b82 */ /* 0x000f300000000a00 */
[----:B------:R-:W1:Y:S08]  /*21c0*/  @P0 LDC.64 R4, c[0x0][0x9f8] ;  /* 0x00027e00ff040b82 */ /* 0x000e700000000a00 */
[----:B------:R-:W2:Y:S01]  /*21d0*/  LDC R99, c[0x0][0x3f4] ;  /* 0x0000fd00ff637b82 */ /* 0x000ea20000000800 */
[----:B------:R-:W-:-:S07]  /*21e0*/  VIADD R10, R22, 0xa0 ;  /* 0x000000a0160a7836 */ /* 0x000fce0000000000 */
[----:B------:R-:W4:Y:S01]  /*21f0*/  LDC.64 R102, c[0x0][0x408] ;  /* 0x00010200ff667b82 */ /* 0x000f220000000a00 */
[----:B-1----:R-:W-:-:S05]  /*2200*/  @P0 IMAD.WIDE R4, R207, 0x4, R4 ;  /* 0x00000004cf040825 */ /* 0x002fca00078e0204 */
[----:B------:R1:W2:Y:S01]  /*2210*/  @P0 LDG.E R0, desc[UR60][R4.64] ;  /* 0x0000003c04000981 */ /* 0x0002a2000c1e1900 */
[----:B------:R-:W-:Y:S01]  /*2220*/  SHF.R.S32.HI R31, RZ, 0x1f, R26 ;  /* 0x0000001fff1f7819 */ /* 0x000fe2000001141a */
[-C--:B0-----:R-:W-:Y:S01]  /*2230*/  IMAD.WIDE.U32 R6, R26, R114.reuse, RZ ;  /* 0x000000721a067225 */ /* 0x081fe200078e00ff */
[----:B------:R-:W-:Y:S02]  /*2240*/  ISETP.NE.U32.AND P0, PT, RZ, UR6, PT ;  /* 0x00000006ff007c0c */ /* 0x000fe4000bf05070 */
[----:B------:R-:W-:Y:S01]  /*2250*/  SHF.R.U32.HI R20, RZ, 0x7, R20 ;  /* 0x00000007ff147819 */ /* 0x000fe20000011614 */
[----:B------:R-:W-:Y:S01]  /*2260*/  IMAD R8, R31, R114, RZ ;  /* 0x000000721f087224 */ /* 0x000fe200078e02ff */
[----:B------:R-:W-:-:S03]  /*2270*/  ISETP.NE.AND.EX P0, PT, RZ, UR7, PT, P0 ;  /* 0x00000007ff007c0c */ /* 0x000fc6000bf05300 */
[----:B------:R-:W-:Y:S01]  /*2280*/  IMAD R3, R26, R115, R8 ;  /* 0x000000731a037224 */ /* 0x000fe200078e0208 */
[----:B------:R-:W-:-:S03]  /*2290*/  SHF.R.S32.HI R8, RZ, 0x1f, R206 ;  /* 0x0000001fff087819 */ /* 0x000fc600000114ce */
[----:B------:R-:W-:Y:S02]  /*22a0*/  IMAD.IADD R7, R7, 0x1, R3 ;  /* 0x0000000107077824 */ /* 0x000fe400078e0203 */
[----:B------:R-:W-:Y:S01]  /*22b0*/  IMAD R3, R8, UR4, RZ ;  /* 0x0000000408037c24 */ /* 0x000fe2000f8e02ff */
[----:B------:R-:W-:Y:S01]  /*22c0*/  ISETP.NE.AND P6, PT, R20, 0x1, PT ;  /* 0x000000011400780c */ /* 0x000fe20003fc5270 */
[----:B-1----:R-:W-:-:S04]  /*22d0*/  IMAD.WIDE.U32 R4, R206, UR4, R6 ;  /* 0x00000004ce047c25 */ /* 0x002fc8000f8e0006 */
[----:B------:R-:W-:Y:S01]  /*22e0*/  IMAD R9, R206, UR5, R3 ;  /* 0x00000005ce097c24 */ /* 0x000fe2000f8e0203 */
[----:B------:R-:W-:-:S03]  /*22f0*/  ULDC.64 UR4, c[0x0][0x310] ;  /* 0x0000c40000047ab9 */ /* 0x000fc60000000a00 */
[----:B------:R-:W-:Y:S02]  /*2300*/  IMAD.IADD R5, R5, 0x1, R9 ;  /* 0x0000000105057824 */ /* 0x000fe400078e0209 */
[----:B------:R-:W-:Y:S01]  /*2310*/  VIADD R9, R22, 0x80 ;  /* 0x0000008016097836 */ /* 0x000fe20000000000 */
[----:B------:R-:W-:Y:S01]  /*2320*/  SHF.R.S32.HI R189, RZ, 0x1f, R188 ;  /* 0x0000001fffbd7819 */ /* 0x000fe200000114bc */
[-C--:B----4-:R-:W-:Y:S02]  /*2330*/  IMAD R12, R222, R108.reuse, RZ ;  /* 0x0000006cde0c7224 */ /* 0x090fe400078e02ff */
[----:B------:R-:W-:-:S04]  /*2340*/  IMAD.WIDE.U32 R110, R191, R108, R22 ;  /* 0x0000006cbf6e7225 */ /* 0x000fc800078e0016 */
[C---:B------:R-:W-:Y:S02]  /*2350*/  IMAD R11, R191.reuse, R109, R12 ;  /* 0x0000006dbf0b7224 */ /* 0x040fe400078e020c */
[----:B------:R-:W-:-:S04]  /*2360*/  IMAD.WIDE.U32 R112, R191, R108, R188 ;  /* 0x0000006cbf707225 */ /* 0x000fc800078e00bc */
[----:B------:R-:W-:Y:S02]  /*2370*/  IMAD.IADD R113, R113, 0x1, R11 ;  /* 0x0000000171717824 */ /* 0x000fe400078e020b */
[----:B------:R-:W-:Y:S02]  /*2380*/  IMAD.IADD R111, R11, 0x1, R111 ;  /* 0x000000010b6f7824 */ /* 0x000fe400078e026f */
[----:B------:R-:W-:-:S04]  /*2390*/  IMAD.WIDE.U32 R106, R191, R102, R188 ;  /* 0x00000066bf6a7225 */ /* 0x000fc800078e00bc */
[----:B------:R-:W-:-:S04]  /*23a0*/  IMAD.WIDE.U32 R104, R191, R102, R22 ;  /* 0x00000066bf687225 */ /* 0x000fc800078e0016 */
[----:B------:R-:W-:Y:S02]  /*23b0*/  IMAD.MOV.U32 R124, RZ, RZ, 0x20 ;  /* 0x00000020ff7c7424 */ /* 0x000fe400078e00ff */
[----:B-----5:R-:W-:-:S04]  /*23c0*/  IMAD.WIDE.U32 R112, R144, R108, R112 ;  /* 0x0000006c90707225 */ /* 0x020fc800078e0070 */
[----:B------:R-:W-:-:S04]  /*23d0*/  IMAD.WIDE.U32 R110, R144, R108, R110 ;  /* 0x0000006c906e7225 */ /* 0x000fc800078e006e */
[----:B------:R-:W-:Y:S02]  /*23e0*/  IMAD.MOV.U32 R123, RZ, RZ, 0x40 ;  /* 0x00000040ff7b7424 */ /* 0x000fe400078e00ff */
[----:B------:R-:W-:Y:S01]  /*23f0*/  VIADD R157, R20, 0x8 ;  /* 0x00000008149d7836 */ /* 0x000fe20000000000 */
[C---:B------:R-:W-:Y:S01]  /*2400*/  SHF.L.U64.HI R129, R114.reuse, 0x7, R115 ;  /* 0x0000000772817819 */ /* 0x040fe20000010273 */
[----:B------:R-:W-:Y:S02]  /*2410*/  IMAD R125, R115, 0xa0, RZ ;  /* 0x000000a0737d7824 */ /* 0x000fe400078e02ff */
[----:B------:R-:W-:Y:S02]  /*2420*/  IMAD.SHL.U32 R136, R114, 0x80, RZ ;  /* 0x0000008072887824 */ /* 0x000fe400078e00ff */
[----:B------:R-:W-:Y:S01]  /*2430*/  IMAD R127, R109, 0xa0, RZ ;  /* 0x000000a06d7f7824 */ /* 0x000fe200078e02ff */
[----:B------:R-:W-:Y:S02]  /*2440*/  SHF.R.S32.HI R145, RZ, 0x1f, R221 ;  /* 0x0000001fff917819 */ /* 0x000fe400000114dd */
[----:B--2---:R-:W-:-:S04]  /*2450*/  SHF.R.S32.HI R3, RZ, 0x1f, R0 ;  /* 0x0000001fff037819 */ /* 0x004fc80000011400 */
[----:B------:R-:W-:Y:S02]  /*2460*/  SEL R14, R3, RZ, !P0 ;  /* 0x000000ff030e7207 */ /* 0x000fe40004000000 */
[----:B------:R-:W-:-:S03]  /*2470*/  SEL R13, R0, RZ, !P0 ;  /* 0x000000ff000d7207 */ /* 0x000fc60004000000 */
[----:B------:R-:W-:Y:S02]  /*2480*/  IMAD R0, R14, UR4, RZ ;  /* 0x000000040e007c24 */ /* 0x000fe4000f8e02ff */
[----:B------:R-:W-:-:S04]  /*2490*/  IMAD.WIDE.U32 R118, R13, UR4, R4 ;  /* 0x000000040d767c25 */ /* 0x000fc8000f8e0004 */
[----:B------:R-:W-:Y:S01]  /*24a0*/  IMAD R3, R13, UR5, R0 ;  /* 0x000000050d037c24 */ /* 0x000fe2000f8e0200 */
[----:B------:R-:W-:Y:S05]  /*24b0*/  @!P6 WARPSYNC.ALL ;  /* 0x000000000000e948 */ /* 0x000fea0003800000 */
[----:B------:R-:W-:Y:S01]  /*24c0*/  ULDC.64 UR4, c[0x0][0x330] ;  /* 0x0000cc0000047ab9 */ /* 0x000fe20000000a00 */
[----:B------:R-:W-:Y:S02]  /*24d0*/  VIADD R0, R22, 0x20 ;  /* 0x0000002016007836 */ /* 0x000fe40000000000 */
[----:B------:R-:W-:Y:S02]  /*24e0*/  IMAD R5, R8, UR4, RZ ;  /* 0x0000000408057c24 */ /* 0x000fe4000f8e02ff */
[----:B------:R-:W-:Y:S01]  /*24f0*/  IMAD.WIDE.U32 R6, R206, UR4, R22 ;  /* 0x00000004ce067c25 */ /* 0x000fe2000f8e0016 */
[----:B------:R-:W-:-:S02]  /*2500*/  ULDC UR4, c[0x0][0x2f4] ;  /* 0x0000bd0000047ab9 */ /* 0x000fc40000000800 */
[----:B------:R-:W-:Y:S01]  /*2510*/  ISETP.GE.AND P1, PT, R0, UR4, PT ;  /* 0x0000000400007c0c */ /* 0x000fe2000bf26270 */
[----:B------:R-:W-:Y:S02]  /*2520*/  IMAD R117, R206, UR5, R5 ;  /* 0x00000005ce757c24 */ /* 0x000fe4000f8e0205 */
[-C--:B------:R-:W-:Y:S02]  /*2530*/  IMAD R8, R222, R114.reuse, RZ ;  /* 0x00000072de087224 */ /* 0x080fe400078e02ff */
[----:B------:R-:W-:-:S04]  /*2540*/  IMAD.WIDE.U32 R4, R191, R114, R22 ;  /* 0x00000072bf047225 */ /* 0x000fc800078e0016 */
[----:B------:R-:W-:Y:S01]  /*2550*/  IMAD.IADD R117, R7, 0x1, R117 ;  /* 0x0000000107757824 */ /* 0x000fe200078e0275 */
[----:B------:R-:W-:Y:S01]  /*2560*/  SEL R7, RZ, 0xffffffff, P1 ;  /* 0xffffffffff077807 */ /* 0x000fe20000800000 */
[----:B------:R-:W-:Y:S01]  /*2570*/  IMAD R8, R191, R115, R8 ;  /* 0x00000073bf087224 */ /* 0x000fe200078e0208 */
[----:B------:R-:W-:Y:S01]  /*2580*/  IADD3 R4, P0, R118, R4, RZ ;  /* 0x0000000476047210 */ /* 0x000fe20007f1e0ff */
[----:B------:R-:W-:Y:S01]  /*2590*/  IMAD.IADD R3, R119, 0x1, R3 ;  /* 0x0000000177037824 */ /* 0x000fe200078e0203 */
[----:B------:R-:W-:Y:S01]  /*25a0*/  @!P6 BAR.SYNC.DEFER_BLOCKING 0x9, 0x100 ;  /* 0x024400000000eb1d */ /* 0x000fe20000010000 */
[----:B------:R-:W-:Y:S01]  /*25b0*/  ISETP.GE.AND P2, PT, R9, UR4, PT ;  /* 0x0000000409007c0c */ /* 0x000fe2000bf46270 */
[----:B------:R-:W-:Y:S02]  /*25c0*/  IMAD.MOV.U32 R116, RZ, RZ, R6 ;  /* 0x000000ffff747224 */ /* 0x000fe400078e0006 */
[----:B------:R-:W-:Y:S01]  /*25d0*/  IADD3.X R5, R3, R5, R8, P0, !PT ;  /* 0x0000000503057210 */ /* 0x000fe200007fe408 */
[----:B------:R-:W-:Y:S01]  /*25e0*/  IMAD.SHL.U32 R9, R7, 0x2, RZ ;  /* 0x0000000207097824 */ /* 0x000fe200078e00ff */
[C---:B------:R-:W-:Y:S01]  /*25f0*/  ISETP.GE.AND P0, PT, R22.reuse, UR4, PT ;  /* 0x0000000416007c0c */ /* 0x040fe2000bf06270 */
[----:B------:R-:W-:-:S02]  /*2600*/  VIADD R6, R22, 0x40 ;  /* 0x0000004016067836 */ /* 0x000fc40000000000 */
[----:B------:R-:W-:Y:S01]  /*2610*/  VIADD R7, R22, 0x60 ;  /* 0x0000006016077836 */ /* 0x000fe20000000000 */
[----:B------:R-:W-:Y:S02]  /*2620*/  SEL R8, RZ, 0x1, P0 ;  /* 0x00000001ff087807 */ /* 0x000fe40000000000 */
[----:B------:R-:W-:Y:S02]  /*2630*/  ISETP.GE.AND P0, PT, R6, UR4, PT ;  /* 0x0000000406007c0c */ /* 0x000fe4000bf06270 */
[----:B------:R-:W-:Y:S02]  /*2640*/  ISETP.GE.AND P1, PT, R7, UR4, PT ;  /* 0x0000000407007c0c */ /* 0x000fe4000bf26270 */
[----:B------:R-:W-:Y:S01]  /*2650*/  ISETP.GE.AND P4, PT, R10, UR4, PT ;  /* 0x000000040a007c0c */ /* 0x000fe2000bf86270 */
[----:B------:R-:W-:Y:S01]  /*2660*/  ULDC.64 UR4, c[0x0][0x338] ;  /* 0x0000ce0000047ab9 */ /* 0x000fe20000000a00 */
[----:B------:R-:W-:Y:S02]  /*2670*/  LOP3.LUT R8, R9, 0x2, R8, 0xe2, !PT ;  /* 0x0000000209087812 */ /* 0x000fe400078ee208 */
[----:B------:R-:W-:-:S02]  /*2680*/  SEL R9, RZ, 0x4, P0 ;  /* 0x00000004ff097807 */ /* 0x000fc40000000000 */
[----:B------:R-:W-:Y:S02]  /*2690*/  SEL R10, RZ, 0x8, P1 ;  /* 0x00000008ff0a7807 */ /* 0x000fe40000800000 */
[-C--:B------:R-:W-:Y:S02]  /*26a0*/  ISETP.GE.AND P0, PT, R22, R99.reuse, PT ;  /* 0x000000631600720c */ /* 0x080fe40003f06270 */
[----:B------:R-:W-:Y:S02]  /*26b0*/  LOP3.LUT R8, R10, R8, R9, 0xfe, !PT ;  /* 0x000000080a087212 */ /* 0x000fe400078efe09 */
[----:B------:R-:W-:Y:S02]  /*26c0*/  SEL R9, RZ, 0x10, P2 ;  /* 0x00000010ff097807 */ /* 0x000fe40001000000 */
[----:B------:R-:W-:Y:S02]  /*26d0*/  ISETP.GE.AND P3, PT, R0, R99, PT ;  /* 0x000000630000720c */ /* 0x000fe40003f66270 */
[----:B------:R-:W-:-:S02]  /*26e0*/  LOP3.LUT R35, R8, R9, RZ, 0xfc, !PT ;  /* 0x0000000908237212 */ /* 0x000fc400078efcff */
[C---:B------:R-:W-:Y:S01]  /*26f0*/  SEL R9, R99.reuse, RZ, P0 ;  /* 0x000000ff63097207 */ /* 0x040fe20000000000 */
[----:B------:R-:W-:Y:S01]  /*2700*/  IMAD R10, R14, UR4, RZ ;  /* 0x000000040e0a7c24 */ /* 0x000fe2000f8e02ff */
[----:B------:R-:W-:Y:S01]  /*2710*/  SEL R11, R99, RZ, P3 ;  /* 0x000000ff630b7207 */ /* 0x000fe20001800000 */
[----:B------:R-:W-:Y:S01]  /*2720*/  IMAD R8, R222, R102, RZ ;  /* 0x00000066de087224 */ /* 0x000fe200078e02ff */
[----:B------:R-:W-:Y:S01]  /*2730*/  ISETP.GE.AND P5, PT, R6, R99, PT ;  /* 0x000000630600720c */ /* 0x000fe20003fa6270 */
[----:B------:R-:W-:Y:S02]  /*2740*/  IMAD.IADD R9, R22, 0x1, R9 ;  /* 0x0000000116097824 */ /* 0x000fe400078e0209 */
[C---:B------:R-:W-:Y:S02]  /*2750*/  IMAD R33, R13.reuse, UR5, R10 ;  /* 0x000000050d217c24 */ /* 0x040fe4000f8e020a */
[----:B------:R-:W-:-:S04]  /*2760*/  IMAD.WIDE.U32 R116, R13, UR4, R116 ;  /* 0x000000040d747c25 */ /* 0x000fc8000f8e0074 */
[----:B------:R-:W-:Y:S02]  /*2770*/  IMAD R13, R191, R103, R8 ;  /* 0x00000067bf0d7224 */ /* 0x000fe400078e0208 */
[----:B------:R-:W-:Y:S01]  /*2780*/  IMAD.IADD R11, R0, 0x1, R11 ;  /* 0x00000001000b7824 */ /* 0x000fe200078e020b */
[----:B------:R-:W-:Y:S01]  /*2790*/  SHF.R.S32.HI R8, RZ, 0x1f, R9 ;  /* 0x0000001fff087819 */ /* 0x000fe20000011409 */
[----:B------:R-:W-:Y:S01]  /*27a0*/  IMAD.IADD R107, R107, 0x1, R13 ;  /* 0x000000016b6b7824 */ /* 0x000fe200078e020d */
[----:B------:R-:W-:Y:S01]  /*27b0*/  LOP3.LUT R15, R15, 0xfffffffe, RZ, 0xc0, !PT ;  /* 0xfffffffe0f0f7812 */ /* 0x000fe200078ec0ff */
[----:B------:R-:W-:Y:S01]  /*27c0*/  IMAD.IADD R105, R13, 0x1, R105 ;  /* 0x000000010d697824 */ /* 0x000fe200078e0269 */
[----:B------:R-:W-:Y:S02]  /*27d0*/  SEL R13, R99, RZ, P5 ;  /* 0x000000ff630d7207 */ /* 0x000fe40002800000 */
[----:B------:R-:W-:Y:S02]  /*27e0*/  SHF.R.S32.HI R10, RZ, 0x1f, R11 ;  /* 0x0000001fff0a7819 */ /* 0x000fe4000001140b */
[----:B------:R-:W-:-:S02]  /*27f0*/  LEA.HI R25, R8, R9, RZ, 0x4 ;  /* 0x0000000908197211 */ /* 0x000fc400078f20ff */
[----:B------:R-:W-:Y:S01]  /*2800*/  LEA.HI R9, R8, R9, RZ, 0x6 ;  /* 0x0000000908097211 */ /* 0x000fe200078f30ff */
[----:B------:R-:W-:Y:S01]  /*2810*/  IMAD.IADD R14, R6, 0x1, R13 ;  /* 0x00000001060e7824 */ /* 0x000fe200078e020d */
[----:B------:R-:W-:Y:S02]  /*2820*/  @P5 LOP3.LUT R15, R15, 0x1, RZ, 0xfc, !PT ;  /* 0x000000010f0f5812 */ /* 0x000fe400078efcff */
[CC--:B------:R-:W-:Y:S02]  /*2830*/  LEA.HI R27, R10.reuse, R11.reuse, RZ, 0x4 ;  /* 0x0000000b0a1b7211 */ /* 0x0c0fe400078f20ff */
[----:B------:R-:W-:Y:S02]  /*2840*/  LEA.HI R10, R10, R11, RZ, 0x6 ;  /* 0x0000000b0a0a7211 */ /* 0x000fe400078f30ff */
[----:B------:R-:W-:Y:S01]  /*2850*/  SHF.R.S32.HI R9, RZ, 0x6, R9 ;  /* 0x00000006ff097819 */ /* 0x000fe20000011409 */
[----:B------:R0:W-:Y:S01]  /*2860*/  STL [R1], R15 ;  /* 0x0000000f01007387 */ /* 0x0001e20000100800 */
[----:B------:R-:W-:-:S02]  /*2870*/  SHF.R.S32.HI R11, RZ, 0x6, R10 ;  /* 0x00000006ff0b7819 */ /* 0x000fc4000001140a */
[C---:B------:R-:W-:Y:S01]  /*2880*/  LOP3.LUT R12, R202.reuse, 0x30, R27, 0xf8, !PT ;  /* 0x00000030ca0c7812 */ /* 0x040fe200078ef81b */
[C---:B------:R-:W-:Y:S01]  /*2890*/  IMAD R143, R9.reuse, 0x2800, R208 ;  /* 0x00002800098f7824 */ /* 0x040fe200078e02d0 */
[----:B------:R-:W-:Y:S01]  /*28a0*/  LOP3.LUT R10, R202, 0x30, R25, 0xf8, !PT ;  /* 0x00000030ca0a7812 */ /* 0x000fe200078ef819 */
[----:B------:R-:W-:Y:S01]  /*28b0*/  IMAD R141, R9, 0x2800, R210 ;  /* 0x00002800098d7824 */ /* 0x000fe200078e02d2 */
[-C--:B------:R-:W-:Y:S02]  /*28c0*/  LOP3.LUT R9, R12, R203.reuse, RZ, 0x3c, !PT ;  /* 0x000000cb0c097212 */ /* 0x080fe400078e3cff */
[----:B0-----:R-:W-:Y:S01]  /*28d0*/  SHF.R.S32.HI R15, RZ, 0x1f, R14 ;  /* 0x0000001fff0f7819 */ /* 0x001fe2000001140e */
[----:B------:R-:W-:Y:S01]  /*28e0*/  IMAD R142, R11, 0x2800, R208 ;  /* 0x000028000b8e7824 */ /* 0x000fe200078e02d0 */
[----:B------:R-:W-:Y:S02]  /*28f0*/  LOP3.LUT R10, R10, R203, RZ, 0x3c, !PT ;  /* 0x000000cb0a0a7212 */ /* 0x000fe400078e3cff */
[----:B------:R-:W-:-:S02]  /*2900*/  LEA.HI R29, R15, R14, RZ, 0x4 ;  /* 0x0000000e0f1d7211 */ /* 0x000fc400078f20ff */
[----:B------:R-:W-:Y:S01]  /*2910*/  LEA.HI R14, R15, R14, RZ, 0x6 ;  /* 0x0000000e0f0e7211 */ /* 0x000fe200078f30ff */
[----:B------:R-:W-:Y:S01]  /*2920*/  IMAD.IADD R142, R142, 0x1, R9 ;  /* 0x000000018e8e7824 */ /* 0x000fe200078e0209 */
[----:B------:R-:W-:Y:S01]  /*2930*/  SHF.R.U32.HI R8, RZ, 0x3, R209 ;  /* 0x00000003ff087819 */ /* 0x000fe200000116d1 */
[----:B------:R-:W-:Y:S01]  /*2940*/  IMAD.IADD R143, R143, 0x1, R10 ;  /* 0x000000018f8f7824 */ /* 0x000fe200078e020a */
[----:B------:R-:W-:Y:S02]  /*2950*/  SHF.R.S32.HI R9, RZ, 0x6, R14 ;  /* 0x00000006ff097819 */ /* 0x000fe4000001140e */
[----:B------:R-:W-:Y:S02]  /*2960*/  LOP3.LUT R13, R209, 0x30, R25, 0xf8, !PT ;  /* 0x00000030d10d7812 */ /* 0x000fe400078ef819 */
[----:B------:R-:W-:Y:S01]  /*2970*/  LOP3.LUT R10, R202, 0x30, R29, 0xf8, !PT ;  /* 0x00000030ca0a7812 */ /* 0x000fe200078ef81d */
[----:B------:R-:W-:Y:S01]  /*2980*/  IMAD R140, R9, 0x2800, R208 ;  /* 0x00002800098c7824 */ /* 0x000fe200078e02d0 */
[----:B------:R-:W-:Y:S01]  /*2990*/  LOP3.LUT R12, R13, R8, RZ, 0x3c, !PT ;  /* 0x000000080d0c7212 */ /* 0x000fe200078e3cff */
[--C-:B------:R-:W-:Y:S01]  /*29a0*/  IMAD R138, R9, 0x2800, R210.reuse ;  /* 0x00002800098a7824 */ /* 0x100fe200078e02d2 */
[----:B------:R-:W-:Y:S01]  /*29b0*/  LOP3.LUT R9, R10, R203, RZ, 0x3c, !PT ;  /* 0x000000cb0a097212 */ /* 0x000fe200078e3cff */
[----:B------:R-:W-:Y:S01]  /*29c0*/  IMAD R139, R11, 0x2800, R210 ;  /* 0x000028000b8b7824 */ /* 0x000fe200078e02d2 */
[----:B------:R-:W-:-:S02]  /*29d0*/  SHF.R.S32.HI R11, RZ, 0x1f, R144 ;  /* 0x0000001fff0b7819 */ /* 0x000fc40000011490 */
[----:B------:R-:W-:Y:S01]  /*29e0*/  LOP3.LUT R13, R209, 0x30, R27, 0xf8, !PT ;  /* 0x00000030d10d7812 */ /* 0x000fe200078ef81b */
[----:B------:R-:W-:Y:S01]  /*29f0*/  IMAD.IADD R141, R141, 0x1, R12 ;  /* 0x000000018d8d7824 */ /* 0x000fe200078e020c */
[----:B------:R-:W-:Y:S01]  /*2a00*/  LOP3.LUT R15, R209, 0x30, R29, 0xf8, !PT ;  /* 0x00000030d10f7812 */ /* 0x000fe200078ef81d */
[----:B------:R-:W-:Y:S01]  /*2a10*/  IMAD.IADD R140, R140, 0x1, R9 ;  /* 0x000000018c8c7824 */ /* 0x000fe200078e0209 */
[----:B------:R-:W-:Y:S01]  /*2a20*/  LOP3.LUT R12, R13, R8, RZ, 0x3c, !PT ;  /* 0x000000080d0c7212 */ /* 0x000fe200078e3cff */
[----:B------:R-:W-:Y:S01]  /*2a30*/  IMAD R9, R11, R108, RZ ;  /* 0x0000006c0b097224 */ /* 0x000fe200078e02ff */
[----:B------:R-:W-:Y:S01]  /*2a40*/  LOP3.LUT R15, R15, R8, RZ, 0x3c, !PT ;  /* 0x000000080f0f7212 */ /* 0x000fe200078e3cff */
[----:B------:R-:W-:Y:S01]  /*2a50*/  IMAD R11, R11, R102, RZ ;  /* 0x000000660b0b7224 */ /* 0x000fe200078e02ff */
[----:B---3--:R-:W-:Y:S01]  /*2a60*/  R2P PR, R21, 0x6 ;  /* 0x0000000615007804 */ /* 0x008fe20000000000 */
[----:B------:R-:W-:Y:S02]  /*2a70*/  IMAD.IADD R139, R139, 0x1, R12 ;  /* 0x000000018b8b7824 */ /* 0x000fe400078e020c */
[----:B------:R-:W-:Y:S01]  /*2a80*/  IMAD R21, R144, R103, R11 ;  /* 0x0000006790157224 */ /* 0x000fe200078e020b */
[----:B------:R-:W-:Y:S01]  /*2a90*/  SHF.L.U64.HI R11, R102, 0x7, R103 ;  /* 0x00000007660b7819 */ /* 0x000fe20000010267 */
[----:B------:R-:W-:-:S02]  /*2aa0*/  IMAD R13, R103, 0xa0, RZ ;  /* 0x000000a0670d7824 */ /* 0x000fc400078e02ff */
[----:B------:R-:W-:Y:S02]  /*2ab0*/  IMAD.SHL.U32 R12, R102, 0x80, RZ ;  /* 0x00000080660c7824 */ /* 0x000fe400078e00ff */
[----:B------:R-:W-:-:S04]  /*2ac0*/  IMAD.WIDE.U32 R106, R144, R102, R106 ;  /* 0x00000066906a7225 */ /* 0x000fc800078e006a */
[----:B------:R-:W-:Y:S01]  /*2ad0*/  IMAD.WIDE.U32 R104, R144, R102, R104 ;  /* 0x0000006690687225 */ /* 0x000fe200078e0068 */
[----:B------:R-:W-:-:S03]  /*2ae0*/  SEL R32, RZ, 0x20, P4 ;  /* 0x00000020ff207807 */ /* 0x000fc60002000000 */
[----:B------:R-:W-:Y:S02]  /*2af0*/  IMAD.IADD R138, R138, 0x1, R15 ;  /* 0x000000018a8a7824 */ /* 0x000fe400078e020f */
[----:B------:R-:W-:-:S04]  /*2b00*/  IMAD.WIDE.U32 R102, R102, 0xa0, RZ ;  /* 0x000000a066667825 */ /* 0x000fc800078e00ff */
[----:B------:R-:W-:Y:S01]  /*2b10*/  IMAD R15, R144, R109, R9 ;  /* 0x0000006d900f7224 */ /* 0x000fe200078e0209 */
[----:B------:R-:W-:Y:S01]  /*2b20*/  SEL R124, R124, 0xffffffe0, !P1 ;  /* 0xffffffe07c7c7807 */ /* 0x000fe20004800000 */
[----:B------:R-:W-:Y:S01]  /*2b30*/  IMAD.IADD R128, R103, 0x1, R13 ;  /* 0x0000000167807824 */ /* 0x000fe200078e020d */
[----:B------:R-:W-:Y:S01]  /*2b40*/  IADD3 R100, P1, R191, R26, RZ ;  /* 0x0000001abf647210 */ /* 0x000fe20007f3e0ff */
[----:B------:R-:W-:Y:S02]  /*2b50*/  IMAD.IADD R13, R113, 0x1, R15 ;  /* 0x00000001710d7824 */ /* 0x000fe400078e020f */
[----:B------:R-:W-:Y:S01]  /*2b60*/  IMAD.IADD R14, R15, 0x1, R111 ;  /* 0x000000010f0e7824 */ /* 0x000fe200078e026f */
[C---:B------:R-:W-:Y:S01]  /*2b70*/  SHF.L.U64.HI R9, R108.reuse, 0x7, R109 ;  /* 0x000000076c097819 */ /* 0x040fe2000001026d */
[----:B------:R-:W-:Y:S01]  /*2b80*/  IMAD.IADD R15, R107, 0x1, R21 ;  /* 0x000000016b0f7824 */ /* 0x000fe200078e0215 */
[----:B------:R-:W-:Y:S01]  /*2b90*/  SEL R123, R123, 0xffffffc0, !P2 ;  /* 0xffffffc07b7b7807 */ /* 0x000fe20005000000 */
[----:B------:R-:W-:Y:S01]  /*2ba0*/  IMAD.IADD R20, R21, 0x1, R105 ;  /* 0x0000000115147824 */ /* 0x000fe200078e0269 */
[----:B------:R-:W-:Y:S01]  /*2bb0*/  SHF.R.S32.HI R21, RZ, 0x4, R25 ;  /* 0x00000004ff157819 */ /* 0x000fe20000011419 */
[----:B------:R-:W-:Y:S01]  /*2bc0*/  IMAD.SHL.U32 R10, R108, 0x80, RZ ;  /* 0x000000806c0a7824 */ /* 0x000fe200078e00ff */
[----:B------:R-:W-:Y:S01]  /*2bd0*/  SHF.R.S32.HI R26, RZ, 0x4, R27 ;  /* 0x00000004ff1a7819 */ /* 0x000fe2000001141b */
[----:B------:R-:W-:Y:S01]  /*2be0*/  IMAD.WIDE.U32 R114, R114, 0xa0, RZ ;  /* 0x000000a072727825 */ /* 0x000fe200078e00ff */
[----:B------:R-:W-:-:S02]  /*2bf0*/  SHF.R.S32.HI R28, RZ, 0x4, R29 ;  /* 0x00000004ff1c7819 */ /* 0x000fc4000001141d */
[----:B------:R-:W-:Y:S01]  /*2c00*/  LOP3.LUT R39, R35, R32, RZ, 0xfc, !PT ;  /* 0x0000002023277212 */ /* 0x000fe200078efcff */
[----:B------:R-:W-:Y:S01]  /*2c10*/  IMAD.WIDE.U32 R108, R108, 0xa0, RZ ;  /* 0x000000a06c6c7825 */ /* 0x000fe200078e00ff */
[----:B------:R-:W-:Y:S02]  /*2c20*/  LOP3.LUT R25, R25, 0xfffffff0, RZ, 0xc0, !PT ;  /* 0xfffffff019197812 */ /* 0x000fe400078ec0ff */
[----:B------:R-:W-:Y:S02]  /*2c30*/  LOP3.LUT R27, R27, 0xfffffff0, RZ, 0xc0, !PT ;  /* 0xfffffff01b1b7812 */ /* 0x000fe400078ec0ff */
[----:B------:R-:W-:Y:S01]  /*2c40*/  LOP3.LUT R29, R29, 0xfffffff0, RZ, 0xc0, !PT ;  /* 0xfffffff01d1d7812 */ /* 0x000fe200078ec0ff */
[----:B------:R-:W-:Y:S01]  /*2c50*/  IMAD.X R101, R222, 0x1, R31, P1 ;  /* 0x00000001de657824 */ /* 0x000fe200008e061f */
[----:B------:R-:W-:Y:S01]  /*2c60*/  LOP3.LUT R34, R35, 0x1, RZ, 0xc0, !PT ;  /* 0x0000000123227812 */ /* 0x000fe200078ec0ff */
[----:B------:R-:W-:Y:S01]  /*2c70*/  IMAD.SHL.U32 R99, R99, 0x2, RZ ;  /* 0x0000000263637824 */ /* 0x000fe200078e00ff */
[C---:B------:R-:W-:Y:S01]  /*2c80*/  LOP3.LUT R35, R39.reuse, 0x2, RZ, 0xc0, !PT ;  /* 0x0000000227237812 */ /* 0x040fe200078ec0ff */
        /* <DEDUP_REMOVED lines=11> */
.L_x_1545:
[----:B------:R-:W2:Y:S01]  /*2d40*/  LDL.LU R42, [R1] ;  /* 0x00000000012a7983 */ /* 0x000ea20000300800 */
        /* <DEDUP_REMOVED lines=11> */
[C---:B------:R-:W-:Y:S02]  /*2e00*/  IMAD R47, R18.reuse, 0x7800, R214 ;  /* 0x00007800122f7824 */ /* 0x040fe400078e02d6 */
[----:B------:R-:W-:Y:S02]  /*2e10*/  IMAD.IADD R92, R133, 0x1, R41 ;  /* 0x00000001855c7824 */ /* 0x000fe400078e0229 */
[----:B------:R-:W-:Y:S02]  /*2e20*/  IMAD R41, R18, 0x7800, R215 ;  /* 0x0000780012297824 */ /* 0x000fe400078e02d7 */
[C---:B------:R-:W-:Y:S01]  /*2e30*/  IMAD.IADD R47, R16.reuse, 0x1, R47 ;  /* 0x00000001102f7824 */ /* 0x040fe200078e022f */
        /* <DEDUP_REMOVED lines=10> */
[----:B------:R0:W-:Y:S01]  /*2ee0*/  STL [R1], R42 ;  /* 0x0000002a01007387 */ /* 0x0001e20000100800 */
        /* <DEDUP_REMOVED lines=66> */
.L_x_1450:
[----:B------:R-:W-:Y:S05]  /*3310*/  BSYNC B1 ;  /* 0x0000000000017941 */ /* 0x000fea0003800000 */
.L_x_1449:
        /* <DEDUP_REMOVED lines=56> */
.L_x_1452:
[----:B------:R-:W-:Y:S05]  /*36a0*/  BSYNC B1 ;  /* 0x0000000000017941 */ /* 0x000fea0003800000 */
.L_x_1451:
[----:B------:R-:W-:Y:S01]  /*36b0*/  UISETP.NE.AND UP0, UPT, UR53, 0x3, UPT ;  /* 0x000000033500788c */ /* 0x000fe2000bf05270 */
[----:B------:R-:W-:Y:S02]  /*36c0*/  IMAD.MOV.U32 R158, RZ, RZ, R82 ;  /* 0x000000ffff9e7224 */ /* 0x000fe400078e0052 */
[----:B------:R-:W-:Y:S02]  /*36d0*/  IMAD.MOV.U32 R160, RZ, RZ, R86 ;  /* 0x000000ffffa07224 */ /* 0x000fe400078e0056 */
[----:B------:R-:W-:Y:S01]  /*36e0*/  IMAD.MOV.U32 R164, RZ, RZ, R94 ;  /* 0x000000ffffa47224 */ /* 0x000fe200078e005e */
[----:B------:R-:W-:Y:S01]  /*36f0*/  PLOP3.LUT P1, PT, PT, PT, UP0, 0x80, 0x0 ;  /* 0x000000000000781c */ /* 0x000fe20003f2f008 */
[----:B------:R-:W-:Y:S02]  /*3700*/  IMAD.MOV.U32 R166, RZ, RZ, R130 ;  /* 0x000000ffffa67224 */ /* 0x000fe400078e0082 */
[----:B------:R-:W-:Y:S02]  /*3710*/  IMAD.MOV.U32 R154, RZ, RZ, R76 ;  /* 0x000000ffff9a7224 */ /* 0x000fe400078e004c */
[----:B------:R-:W-:-:S02]  /*3720*/  IMAD.MOV.U32 R155, RZ, RZ, R80 ;  /* 0x000000ffff9b7224 */ /* 0x000fc400078e0050 */
[----:B------:R-:W-:Y:S02]  /*3730*/  IMAD.MOV.U32 R159, RZ, RZ, R84 ;  /* 0x000000ffff9f7224 */ /* 0x000fe400078e0054 */
[----:B------:R-:W-:Y:S02]  /*3740*/  IMAD.MOV.U32 R161, RZ, RZ, R92 ;  /* 0x000000ffffa17224 */ /* 0x000fe400078e005c */
[----:B------:R-:W-:Y:S02]  /*3750*/  IMAD.MOV.U32 R165, RZ, RZ, R120 ;  /* 0x000000ffffa57224 */ /* 0x000fe400078e0078 */
[----:B------:R-:W-:Y:S02]  /*3760*/  IMAD.MOV.U32 R168, RZ, RZ, R132 ;  /* 0x000000ffffa87224 */ /* 0x000fe400078e0084 */
[----:B-----5:R-:W-:Y:S02]  /*3770*/  IMAD.MOV.U32 R88, RZ, RZ, R50 ;  /* 0x000000ffff587224 */ /* 0x020fe400078e0032 */
        /* <DEDUP_REMOVED lines=10> */
[----:B------:R-:W-:Y:S01]  /*3820*/  IMAD.MOV.U32 R153, RZ, RZ, R72 ;  /* 0x000000ffff997224 */ /* 0x000fe200078e0048 */
[----:B------:R-:W-:Y:S06]  /*3830*/  @!P1 BRA `(.L_x_1453) ;  /* 0x0000000000049947 */ /* 0x000fec0003800000 */
[----:B------:R-:W-:Y:S01]  /*3840*/  BPT.TRAP 0x1 ;  /* 0x000000040000795c */ /* 0x000fe20000300000 */
.L_x_1453:
[----:B------:R-:W-:Y:S01]  /*3850*/  IMAD R97, R18, 0x8, R16 ;  /* 0x0000000812617824 */ /* 0x000fe200078e0210 */
[----:B------:R-:W-:Y:S01]  /*3860*/  SHF.L.U32 R98, R195, 0x1f, RZ ;  /* 0x0000001fc3627819 */ /* 0x000fe200000006ff */
[----:B------:R-:W-:Y:S03]  /*3870*/  BSSY B1, `(.L_x_1454) ;  /* 0x0000003000017945 */ /* 0x000fe60003800000 */
[----:B------:R-:W3:Y:S02]  /*3880*/  SYNCS.PHASECHK.TRANS64.TRYWAIT P5, [R97+URZ+0x29890], R98 ;  /* 0x02989062610075a7 */ /* 0x000ee400080a017f */
[----:B---3--:R-:W-:Y:S05]  /*3890*/  @!P5 BRA `(.L_x_1455) ;  /* 0x000003000074d947 */ /* 0x008fea0003800000 */
.L_x_1843:
[----:B------:R-:W-:Y:S05]  /*38a0*/  BSYNC B1 ;  /* 0x0000000000017941 */ /* 0x000fea0003800000 */
.L_x_1454:
        /* <DEDUP_REMOVED lines=9> */
[----:B-1----:R-:W-:Y:S01]  /*3940*/  IMAD.MOV.U32 R132, RZ, RZ, R41 ;  /* 0x000000ffff847224 */ /* 0x002fe200078e0029 */
[----:B------:R-:W-:Y:S02]  /*3950*/  F2FP.F16.E4M3.UNPACK_B R171, R168.H1 ;  /* 0x000000a8ffab723e */ /* 0x000fe400030006ff */
[----:B------:R-:W-:Y:S02]  /*3960*/  F2FP.F16.E4M3.UNPACK_B R41, R166.H1 ;  /* 0x000000a6ff29723e */ /* 0x000fe400030006ff */
[----:B------:R-:W-:Y:S01]  /*3970*/  F2FP.F16.E4M3.UNPACK_B R130, R132 ;  /* 0x00000084ff82723e */ /* 0x000fe200020006ff */
[----:B------:R-:W-:Y:S01]  /*3980*/  HADD2.F32 R167, -RZ, R171.H0_H0 ;  /* 0x200000abffa77230 */ /* 0x000fe20000004100 */
[----:B------:R-:W-:Y:S01]  /*3990*/  F2FP.F16.E4M3.UNPACK_B R168, R168 ;  /* 0x000000a8ffa8723e */ /* 0x000fe200020006ff */
[----:B------:R-:W-:Y:S01]  /*39a0*/  HADD2.F32 R170, -RZ, R41.H0_H0 ;  /* 0x20000029ffaa7230 */ /* 0x000fe20000004100 */
[----:B------:R-:W-:Y:S01]  /*39b0*/  F2FP.F16.E4M3.UNPACK_B R166, R166 ;  /* 0x000000a6ffa6723e */ /* 0x000fe200020006ff */
[----:B------:R-:W-:-:S02]  /*39c0*/  HADD2.F32 R169, -RZ, R130.H1_H1 ;  /* 0x30000082ffa97230 */ /* 0x000fc40000004100 */
[----:B------:R-:W-:Y:S02]  /*39d0*/  HADD2.F32 R130, -RZ, R130.H0_H0 ;  /* 0x20000082ff827230 */ /* 0x000fe40000004100 */
[----:B------:R-:W-:Y:S02]  /*39e0*/  HADD2.F32 R171, -RZ, R171.H1_H1 ;  /* 0x300000abffab7230 */ /* 0x000fe40000004100 */
[-C--:B------:R-:W-:Y:S01]  /*39f0*/  FMUL.FTZ R173, R169, R167.reuse ;  /* 0x000000a7a9ad7220 */ /* 0x080fe20000410000 */
[----:B------:R-:W-:Y:S02]  /*3a00*/  HADD2.F32 R41, -RZ, R41.H1_H1 ;  /* 0x30000029ff297230 */ /* 0x000fe40000004100 */
[C---:B------:R-:W-:Y:S01]  /*3a10*/  FMUL.FTZ R172, R130.reuse, R167 ;  /* 0x000000a782ac7220 */ /* 0x040fe20000410000 */
[----:B------:R-:W-:-:S03]  /*3a20*/  FFMA.FTZ R167, R130, R170, -R173 ;  /* 0x000000aa82a77223 */ /* 0x000fc600000108ad */
[----:B------:R-:W-:Y:S01]  /*3a30*/  FFMA.FTZ R130, R169, R170, R172 ;  /* 0x000000aaa9827223 */ /* 0x000fe200000100ac */
[----:B------:R-:W-:Y:S01]  /*3a40*/  F2FP.F16.E4M3.UNPACK_B R169, R132.H1 ;  /* 0x00000084ffa9723e */ /* 0x000fe200030006ff */
[----:B------:R-:W-:Y:S02]  /*3a50*/  IMAD.MOV.U32 R132, RZ, RZ, R40 ;  /* 0x000000ffff847224 */ /* 0x000fe400078e0028 */
[--C-:B------:R-:W-:Y:S02]  /*3a60*/  HADD2.F32 R172, -RZ, R168.reuse.H1_H1 ;  /* 0x300000a8ffac7230 */ /* 0x100fe40000004100 */
[--C-:B------:R-:W-:Y:S02]  /*3a70*/  HADD2.F32 R170, -RZ, R169.reuse.H1_H1 ;  /* 0x300000a9ffaa7230 */ /* 0x100fe40000004100 */
[----:B------:R-:W-:Y:S02]  /*3a80*/  HADD2.F32 R169, -RZ, R169.H0_H0 ;  /* 0x200000a9ffa97230 */ /* 0x000fe40000004100 */
[----:B------:R-:W-:-:S02]  /*3a90*/  HADD2.F32 R168, -RZ, R168.H0_H0 ;  /* 0x200000a8ffa87230 */ /* 0x000fc40000004100 */
[-C--:B------:R-:W-:Y:S01]  /*3aa0*/  FMUL.FTZ R40, R170, R171.reuse ;  /* 0x000000abaa287220 */ /* 0x080fe20000410000 */
[----:B------:R-:W-:-:S03]  /*3ab0*/  FMUL.FTZ R171, R169, R171 ;  /* 0x000000aba9ab7220 */ /* 0x000fc60000410000 */
[-C--:B------:R-:W-:Y:S01]  /*3ac0*/  FFMA.FTZ R169, R169, R41.reuse, -R40 ;  /* 0x00000029a9a97223 */ /* 0x080fe20000010828 */
[-C--:B------:R-:W-:Y:S01]  /*3ad0*/  F2FP.F16.E4M3.UNPACK_B R40, R132.reuse.H1 ;  /* 0x00000084ff28723e */ /* 0x080fe200030006ff */
[----:B------:R-:W-:Y:S01]  /*3ae0*/  FFMA.FTZ R170, R170, R41, R171 ;  /* 0x00000029aaaa7223 */ /* 0x000fe200000100ab */
[----:B------:R-:W-:Y:S01]  /*3af0*/  F2FP.F16.E4M3.UNPACK_B R132, R132 ;  /* 0x00000084ff84723e */ /* 0x000fe200020006ff */
[----:B------:R-:W-:Y:S02]  /*3b00*/  HADD2.F32 R171, -RZ, R166.H1_H1 ;  /* 0x300000a6ffab7230 */ /* 0x000fe40000004100 */
[--C-:B------:R-:W-:Y:S01]  /*3b10*/  HADD2.F32 R41, -RZ, R40.reuse.H1_H1 ;  /* 0x30000028ff297230 */ /* 0x100fe20000004100 */
[----:B------:R-:W-:Y:S01]  /*3b20*/  F2FP.SATFINITE.E4M3.F32.PACK_AB_MERGE_C R170, R170, R169, RZ ;  /* 0x000000a9aaaa723e */ /* 0x000fe200048070ff */
[----:B------:R-:W-:Y:S02]  /*3b30*/  HADD2.F32 R40, -RZ, R40.H0_H0 ;  /* 0x20000028ff287230 */ /* 0x000fe40000004100 */
[----:B------:R-:W-:-:S02]  /*3b40*/  HADD2.F32 R169, -RZ, R132.H1_H1 ;  /* 0x30000084ffa97230 */ /* 0x000fc40000004100 */
[CC--:B------:R-:W-:Y:S01]  /*3b50*/  FMUL.FTZ R173, R41.reuse, R172.reuse ;  /* 0x000000ac29ad7220 */ /* 0x0c0fe20000410000 */
[----:B------:R-:W-:Y:S02]  /*3b60*/  HADD2.F32 R132, -RZ, R132.H0_H0 ;  /* 0x20000084ff847230 */ /* 0x000fe40000004100 */
[C---:B------:R-:W-:Y:S01]  /*3b70*/  FMUL.FTZ R172, R40.reuse, R172 ;  /* 0x000000ac28ac7220 */ /* 0x040fe20000410000 */
[----:B------:R-:W-:Y:S02]  /*3b80*/  HADD2.F32 R166, -RZ, R166.H0_H0 ;  /* 0x200000a6ffa67230 */ /* 0x000fe40000004100 */
[----:B------:R-:W-:Y:S01]  /*3b90*/  FFMA.FTZ R40, R40, R171, -R173 ;  /* 0x000000ab28287223 */ /* 0x000fe200000108ad */
[----:B------:R-:W-:Y:S01]  /*3ba0*/  F2FP.SATFINITE.E4M3.F32.PACK_AB_MERGE_C R130, R130, R167, R170 ;  /* 0x000000a78282723e */ /* 0x000fe200048070aa */
[----:B------:R-:W-:Y:S01]  /*3bb0*/  FFMA.FTZ R41, R41, R171, R172 ;  /* 0x000000ab29297223 */ /* 0x000fe200000100ac */
[-C--:B------:R-:W-:Y:S01]  /*3bc0*/  FMUL.FTZ R171, R169, R168.reuse ;  /* 0x000000a8a9ab7220 */ /* 0x080fe20000410000 */
[----:B------:R-:W-:Y:S01]  /*3bd0*/  FMUL.FTZ R168, R132, R168 ;  /* 0x000000a884a87220 */ /* 0x000fe20000410000 */
[----:B------:R-:W-:-:S02]  /*3be0*/  SHF.R.U32.HI R167, RZ, 0x10, R133 ;  /* 0x00000010ffa77819 */ /* 0x000fc40000011685 */
[-C--:B------:R-:W-:Y:S01]  /*3bf0*/  FFMA.FTZ R132, R132, R166.reuse, -R171 ;  /* 0x000000a684847223 */ /* 0x080fe200000108ab */
[----:B------:R-:W-:Y:S01]  /*3c00*/  FFMA.FTZ R169, R169, R166, R168 ;  /* 0x000000a6a9a97223 */ /* 0x000fe200000100a8 */
        /* <DEDUP_REMOVED lines=9> */
[----:B------:R-:W-:Y:S01]  /*3ca0*/  F2FP.SATFINITE.E4M3.F32.PACK_AB_MERGE_C R40, R41, R40, RZ ;  /* 0x000000282928723e */ /* 0x000fe200048070ff */
[----:B------:R-:W-:Y:S01]  /*3cb0*/  IMAD.MOV.U32 R167, RZ, RZ, R43 ;  /* 0x000000ffffa77224 */ /* 0x000fe200078e002b */
[----:B------:R-:W-:Y:S01]  /*3cc0*/  LOP3.LUT R166, R166, 0xff00, R131, 0xf8, !PT ;  /* 0x0000ff00a6a67812 */ /* 0x000fe200078ef883 */
[----:B------:R-:W-:Y:S01]  /*3cd0*/  IMAD.MOV.U32 R41, RZ, RZ, R130 ;  /* 0x000000ffff297224 */ /* 0x000fe200078e0082 */
[----:B------:R-:W-:Y:S01]  /*3ce0*/  LOP3.LUT R131, R168, 0xff0000, R133, 0xf8, !PT ;  /* 0x00ff0000a8837812 */ /* 0x000fe200078ef885 */
[----:B------:R-:W-:Y:S01]  /*3cf0*/  IMAD.U32 R133, R171, 0x10000, RZ ;  /* 0x00010000ab857824 */ /* 0x000fe200078e00ff */
[----:B------:R-:W-:-:S02]  /*3d00*/  F2FP.F16.E4M3.UNPACK_B R43, R167 ;  /* 0x000000a7ff2b723e */ /* 0x000fc400020006ff */
[----:B------:R-:W-:Y:S02]  /*3d10*/  F2FP.F16.E4M3.UNPACK_B R172, R131.H1 ;  /* 0x00000083ffac723e */ /* 0x000fe400030006ff */
[----:B------:R-:W-:Y:S01]  /*3d20*/  LOP3.LUT R133, R166, 0xff0000, R133, 0xf8, !PT ;  /* 0x00ff0000a6857812 */ /* 0x000fe200078ef885 */
[--C-:B------:R-:W-:Y:S01]  /*3d30*/  HADD2.F32 R170, -RZ, R43.reuse.H1_H1 ;  /* 0x3000002bffaa7230 */ /* 0x100fe20000004100 */
[----:B------:R-:W-:Y:S01]  /*3d40*/  F2FP.SATFINITE.E4M3.F32.PACK_AB_MERGE_C R40, R169, R132, R40 ;  /* 0x00000084a928723e */ /* 0x000fe20004807028 */
[--C-:B------:R-:W-:Y:S01]  /*3d50*/  HADD2.F32 R166, -RZ, R172.reuse.H0_H0 ;  /* 0x200000acffa67230 */ /* 0x100fe20000004100 */
[-C--:B------:R-:W-:Y:S01]  /*3d60*/  F2FP.F16.E4M3.UNPACK_B R168, R133.reuse.H1 ;  /* 0x00000085ffa8723e */ /* 0x080fe200030006ff */
[----:B------:R-:W-:Y:S01]  /*3d70*/  HADD2.F32 R43, -RZ, R43.H0_H0 ;  /* 0x2000002bff2b7230 */ /* 0x000fe20000004100 */
[----:B------:R-:W-:Y:S01]  /*3d80*/  F2FP.F16.E4M3.UNPACK_B R133, R133 ;  /* 0x00000085ff85723e */ /* 0x000fe200020006ff */
[----:B------:R-:W-:Y:S02]  /*3d90*/  HADD2.F32 R172, -RZ, R172.H1_H1 ;  /* 0x300000acffac7230 */ /* 0x000fe40000004100 */
[----:B------:R-:W-:Y:S01]  /*3da0*/  FMUL.FTZ R174, R170, R166 ;  /* 0x000000a6aaae7220 */ /* 0x000fe20000410000 */
[----:B------:R-:W-:-:S02]  /*3db0*/  HADD2.F32 R171, -RZ, R168.H0_H0 ;  /* 0x200000a8ffab7230 */ /* 0x000fc40000004100 */
        /* <DEDUP_REMOVED lines=11> */
[--C-:B------:R-:W-:Y:S02]  /*3e70*/  HADD2.F32 R170, -RZ, R133.reuse.H1_H1 ;  /* 0x30000085ffaa7230 */ /* 0x100fe40000004100 */
[----:B------:R-:W-:Y:S01]  /*3e80*/  FFMA.FTZ R171, R171, R168, R172 ;  /* 0x000000a8abab7223 */ /* 0x000fe200000100ac */
[----:B------:R-:W-:Y:S01]  /*3e90*/  F2FP.F16.E4M3.UNPACK_B R172, R131 ;  /* 0x00000083ffac723e */ /* 0x000fe200020006ff */
[----:B------:R-:W-:Y:S01]  /*3ea0*/  HADD2.F32 R133, -RZ, R133.H0_H0 ;  /* 0x20000085ff857230 */ /* 0x000fe20000004100 */
[----:B------:R-:W-:-:S02]  /*3eb0*/  F2FP.F16.E4M3.UNPACK_B R131, R167.H1 ;  /* 0x000000a7ff83723e */ /* 0x000fc400030006ff */
[----:B------:R-:W-:Y:S01]  /*3ec0*/  F2FP.F16.E4M3.UNPACK_B R167, R167 ;  /* 0x000000a7ffa7723e */ /* 0x000fe200020006ff */
[--C-:B------:R-:W-:Y:S01]  /*3ed0*/  HADD2.F32 R173, -RZ, R172.reuse.H1_H1 ;  /* 0x300000acffad7230 */ /* 0x100fe20000004100 */
[----:B------:R-:W-:Y:S01]  /*3ee0*/  F2FP.SATFINITE.E4M3.F32.PACK_AB_MERGE_C R171, R171, R42, RZ ;  /* 0x0000002aabab723e */ /* 0x000fe200048070ff */
[--C-:B------:R-:W-:Y:S02]  /*3ef0*/  HADD2.F32 R168, -RZ, R131.reuse.H1_H1 ;  /* 0x30000083ffa87230 */ /* 0x100fe40000004100 */
[----:B------:R-:W-:Y:S01]  /*3f00*/  HADD2.F32 R131, -RZ, R131.H0_H0 ;  /* 0x20000083ff837230 */ /* 0x000fe20000004100 */
[----:B------:R-:W-:Y:S01]  /*3f10*/  F2FP.SATFINITE.E4M3.F32.PACK_AB_MERGE_C R43, R43, R166, R171 ;  /* 0x000000a62b2b723e */ /* 0x000fe200048070ab */
[----:B------:R-:W-:Y:S02]  /*3f20*/  HADD2.F32 R172, -RZ, R172.H0_H0 ;  /* 0x200000acffac7230 */ /* 0x000fe40000004100 */
[-C--:B------:R-:W-:Y:S01]  /*3f30*/  FMUL.FTZ R174, R168, R173.reuse ;  /* 0x000000ada8ae7220 */ /* 0x080fe20000410000 */
[----:B------:R-:W-:-:S03]  /*3f40*/  FMUL.FTZ R173, R131, R173 ;  /* 0x000000ad83ad7220 */ /* 0x000fc60000410000 */
[-C--:B------:R-:W-:Y:S01]  /*3f50*/  FFMA.FTZ R131, R131, R170.reuse, -R174 ;  /* 0x000000aa83837223 */ /* 0x080fe200000108ae */
[----:B------:R-:W-:Y:S01]  /*3f60*/  FFMA.FTZ R174, R168, R170, R173 ;  /* 0x000000aaa8ae7223 */ /* 0x000fe200000100ad */
[--C-:B------:R-:W-:Y:S02]  /*3f70*/  HADD2.F32 R168, -RZ, R167.reuse.H1_H1 ;  /* 0x300000a7ffa87230 */ /* 0x100fe40000004100 */
[----:B------:R-:W-:Y:S02]  /*3f80*/  HADD2.F32 R167, -RZ, R167.H0_H0 ;  /* 0x200000a7ffa77230 */ /* 0x000fe40000004100 */
[----:B------:R-:W-:Y:S01]  /*3f90*/  F2FP.SATFINITE.E4M3.F32.PACK_AB_MERGE_C R131, R174, R131, RZ ;  /* 0x00000083ae83723e */ /* 0x000fe200048070ff */
[-C--:B------:R-:W-:Y:S02]  /*3fa0*/  FMUL.FTZ R170, R168, R172.reuse ;  /* 0x000000aca8aa7220 */ /* 0x080fe40000410000 */
[C---:B------:R-:W-:Y:S02]  /*3fb0*/  FMUL.FTZ R173, R167.reuse, R172 ;  /* 0x000000aca7ad7220 */ /* 0x040fe40000410000 */
[----:B------:R-:W-:-:S02]  /*3fc0*/  FFMA.FTZ R170, R167, R133, -R170 ;  /* 0x00000085a7aa7223 */ /* 0x000fc400000108aa */
[----:B------:R-:W-:-:S05]  /*3fd0*/  FFMA.FTZ R173, R168, R133, R173 ;  /* 0x00000085a8ad7223 */ /* 0x000fca00000100ad */
[----:B------:R-:W-:-:S07]  /*3fe0*/  F2FP.SATFINITE.E4M3.F32.PACK_AB_MERGE_C R42, R173, R170, R131 ;  /* 0x000000aaad2a723e */ /* 0x000fce0004807083 */
.L_x_1461:
[----:B------:R-:W-:Y:S05]  /*3ff0*/  BSYNC B3 ;  /* 0x0000000000037941 */ /* 0x000fea0003800000 */
.L_x_1460:
[----:B-1----:R4:W-:Y:S02]  /*4000*/  STG.E.128 desc[UR60][R48.64], R40 ;  /* 0x0000002830007986 */ /* 0x0029e4000c101d3c */
.L_x_1459:
[----:B------:R-:W-:Y:S05]  /*4010*/  BSYNC B2 ;  /* 0x0000000000027941 */ /* 0x000fea0003800000 */
.L_x_1458:
        /* <DEDUP_REMOVED lines=10> */
[----:B------:R-:W-:Y:S02]  /*40c0*/  LOP3.LUT R120, R95, 0xff0000ff, RZ, 0xc0, !PT ;  /* 0xff0000ff5f787812 */ /* 0x000fe400078ec0ff */
[----:B------:R-:W-:Y:S01]  /*40d0*/  SHF.R.U32.HI R166, RZ, 0x10, R95 ;  /* 0x00000010ffa67819 */ /* 0x000fe2000001165f */
[----:B------:R-:W-:Y:S01]  /*40e0*/  IMAD.SHL.U32 R95, R94, 0x100, RZ ;  /* 0x000001005e5f7824 */ /* 0x000fe200078e00ff */
[----:B------:R-:W-:Y:S01]  /*40f0*/  LOP3.LUT R131, R121, 0xff0000ff, RZ, 0xc0, !PT ;  /* 0xff0000ff79837812 */ /* 0x000fe200078ec0ff */
[----:B------:R-:W-:Y:S01]  /*4100*/  IMAD.MOV.U32 R94, RZ, RZ, R41 ;  /* 0x000000ffff5e7224 */ /* 0x000fe200078e0029 */
[----:B------:R-:W-:Y:S01]  /*4110*/  SHF.R.U32.HI R133, RZ, 0x10, R121 ;  /* 0x00000010ff857819 */ /* 0x000fe20000011679 */
[----:B------:R-:W-:Y:S01]  /*4120*/  IMAD.SHL.U32 R132, R132, 0x100, RZ ;  /* 0x0000010084847824 */ /* 0x000fe200078e00ff */
[----:B------:R-:W-:Y:S01]  /*4130*/  LOP3.LUT R40, R120, 0xff00, R95, 0xf8, !PT ;  /* 0x0000ff0078287812 */ /* 0x000fe200078ef85f */
[----:B------:R-:W-:Y:S01]  /*4140*/  IMAD.U32 R95, R166, 0x10000, RZ ;  /* 0x00010000a65f7824 */ /* 0x000fe200078e00ff */
[----:B------:R-:W-:Y:S01]  /*4150*/  F2FP.F16.E4M3.UNPACK_B R41, R94 ;  /* 0x0000005eff29723e */ /* 0x000fe200020006ff */
[----:B------:R-:W-:Y:S01]  /*4160*/  IMAD.U32 R133, R133, 0x10000, RZ ;  /* 0x0001000085857824 */ /* 0x000fe200078e00ff */
[----:B------:R-:W-:-:S02]  /*4170*/  LOP3.LUT R120, R131, 0xff00, R132, 0xf8, !PT ;  /* 0x0000ff0083787812 */ /* 0x000fc400078ef884 */
[-C--:B------:R-:W-:Y:S01]  /*4180*/  F2FP.F16.E4M3.UNPACK_B R132, R165.reuse.H1 ;  /* 0x000000a5ff84723e */ /* 0x080fe200030006ff */
[--C-:B------:R-:W-:Y:S01]  /*4190*/  HADD2.F32 R121, -RZ, R41.reuse.H1_H1 ;  /* 0x30000029ff797230 */ /* 0x100fe20000004100 */
[----:B------:R-:W-:Y:S01]  /*41a0*/  LOP3.LUT R40, R40, 0xff0000, R95, 0xf8, !PT ;  /* 0x00ff000028287812 */ /* 0x000fe200078ef85f */
[----:B------:R-:W-:Y:S01]  /*41b0*/  HADD2.F32 R95, -RZ, R41.H0_H0 ;  /* 0x20000029ff5f7230 */ /* 0x000fe20000004100 */
[----:B------:R-:W-:Y:S01]  /*41c0*/  F2FP.F16.E4M3.UNPACK_B R131, R164.H1 ;  /* 0x000000a4ff83723e */ /* 0x000fe200030006ff */
[--C-:B------:R-:W-:Y:S01]  /*41d0*/  HADD2.F32 R168, -RZ, R132.reuse.H0_H0 ;  /* 0x20000084ffa87230 */ /* 0x100fe20000004100 */
[----:B------:R-:W-:Y:S01]  /*41e0*/  LOP3.LUT R41, R120, 0xff0000, R133, 0xf8, !PT ;  /* 0x00ff000078297812 */ /* 0x000fe200078ef885 */
[----:B------:R-:W-:Y:S01]  /*41f0*/  HADD2.F32 R169, -RZ, R132.H1_H1 ;  /* 0x30000084ffa97230 */ /* 0x000fe20000004100 */
[----:B------:R-:W-:Y:S01]  /*4200*/  F2FP.F16.E4M3.UNPACK_B R120, R94.H1 ;  /* 0x0000005eff78723e */ /* 0x000fe200030006ff */
[--C-:B------:R-:W-:Y:S02]  /*4210*/  HADD2.F32 R166, -RZ, R131.reuse.H0_H0 ;  /* 0x20000083ffa67230 */ /* 0x100fe40000004100 */
[-C--:B------:R-:W-:Y:S01]  /*4220*/  FMUL.FTZ R94, R121, R168.reuse ;  /* 0x000000a8795e7220 */ /* 0x080fe20000410000 */
[----:B------:R-:W-:Y:S01]  /*4230*/  FMUL.FTZ R168, R95, R168 ;  /* 0x000000a85fa87220 */ /* 0x000fe20000410000 */
[----:B------:R-:W-:Y:S01]  /*4240*/  HADD2.F32 R133, -RZ, R131.H1_H1 ;  /* 0x30000083ff857230 */ /* 0x000fe20000004100 */
[----:B------:R-:W-:Y:S01]  /*4250*/  F2FP.F16.E4M3.UNPACK_B R167, R165 ;  /* 0x000000a5ffa7723e */ /* 0x000fe200020006ff */
[----:B------:R-:W-:-:S02]  /*4260*/  HADD2.F32 R132, -RZ, R120.H1_H1 ;  /* 0x30000078ff847230 */ /* 0x000fc40000004100 */
[-C--:B------:R-:W-:Y:S01]  /*4270*/  FFMA.FTZ R94, R95, R166.reuse, -R94 ;  /* 0x000000a65f5e7223 */ /* 0x080fe2000001085e */
[----:B------:R-:W-:Y:S02]  /*4280*/  HADD2.F32 R120, -RZ, R120.H0_H0 ;  /* 0x20000078ff787230 */ /* 0x000fe40000004100 */
[----:B------:R-:W-:Y:S01]  /*4290*/  FFMA.FTZ R95, R121, R166, R168 ;  /* 0x000000a6795f7223 */ /* 0x000fe200000100a8 */
[----:B------:R-:W-:Y:S01]  /*42a0*/  F2FP.F16.E4M3.UNPACK_B R121, R130.H1 ;  /* 0x00000082ff79723e */ /* 0x000fe200030006ff */
[-C--:B------:R-:W-:Y:S01]  /*42b0*/  FMUL.FTZ R131, R132, R169.reuse ;  /* 0x000000a984837220 */ /* 0x080fe20000410000 */
[----:B------:R-:W-:Y:S01]  /*42c0*/  F2FP.F16.E4M3.UNPACK_B R165, R164 ;  /* 0x000000a4ffa5723e */ /* 0x000fe200020006ff */
[C---:B------:R-:W-:Y:S01]  /*42d0*/  FMUL.FTZ R169, R120.reuse, R169 ;  /* 0x000000a978a97220 */ /* 0x040fe20000410000 */
[----:B------:R-:W-:Y:S02]  /*42e0*/  HADD2.F32 R168, -RZ, R167.H1_H1 ;  /* 0x300000a7ffa87230 */ /* 0x000fe40000004100 */
[----:B------:R-:W-:Y:S01]  /*42f0*/  FFMA.FTZ R120, R120, R133, -R131 ;  /* 0x0000008578787223 */ /* 0x000fe20000010883 */
[----:B------:R-:W-:-:S02]  /*4300*/  HADD2.F32 R164, -RZ, R121.H1_H1 ;  /* 0x30000079ffa47230 */ /* 0x000fc40000004100 */
[----:B------:R-:W-:Y:S02]  /*4310*/  HADD2.F32 R131, -RZ, R121.H0_H0 ;  /* 0x20000079ff837230 */ /* 0x000fe40000004100 */
[----:B------:R-:W-:Y:S01]  /*4320*/  FFMA.FTZ R121, R132, R133, R169 ;  /* 0x0000008584797223 */ /* 0x000fe200000100a9 */
[----:B------:R-:W-:Y:S01]  /*4330*/  F2FP.F16.E4M3.UNPACK_B R132, R130 ;  /* 0x00000082ff84723e */ /* 0x000fe200020006ff */
[----:B------:R-:W-:Y:S02]  /*4340*/  HADD2.F32 R166, -RZ, R165.H1_H1 ;  /* 0x300000a5ffa67230 */ /* 0x000fe40000004100 */
[-C--:B------:R-:W-:Y:S01]  /*4350*/  FMUL.FTZ R130, R164, R168.reuse ;  /* 0x000000a8a4827220 */ /* 0x080fe20000410000 */
[----:B------:R-:W-:Y:S01]  /*4360*/  FMUL.FTZ R169, R131, R168 ;  /* 0x000000a883a97220 */ /* 0x000fe20000410000 */
[----:B------:R-:W-:Y:S02]  /*4370*/  HADD2.F32 R167, -RZ, R167.H0_H0 ;  /* 0x200000a7ffa77230 */ /* 0x000fe40000004100 */
[----:B------:R-:W-:-:S02]  /*4380*/  HADD2.F32 R133, -RZ, R132.H1_H1 ;  /* 0x30000084ff857230 */ /* 0x000fc40000004100 */
[-C--:B------:R-:W-:Y:S01]  /*4390*/  FFMA.FTZ R130, R131, R166.reuse, -R130 ;  /* 0x000000a683827223 */ /* 0x080fe20000010882 */
[----:B------:R-:W-:Y:S01]  /*43a0*/  FFMA.FTZ R131, R164, R166, R169 ;  /* 0x000000a6a4837223 */ /* 0x000fe200000100a9 */
[----:B------:R-:W-:Y:S02]  /*43b0*/  HADD2.F32 R132, -RZ, R132.H0_H0 ;  /* 0x20000084ff847230 */ /* 0x000fe40000004100 */
[----:B------:R-:W-:Y:S02]  /*43c0*/  HADD2.F32 R166, -RZ, R165.H0_H0 ;  /* 0x200000a5ffa67230 */ /* 0x000fe40000004100 */
[-C--:B------:R-:W-:Y:S01]  /*43d0*/  FMUL.FTZ R169, R133, R167.reuse ;  /* 0x000000a785a97220 */ /* 0x080fe20000410000 */
[----:B------:R-:W-:Y:S02]  /*43e0*/  IMAD.MOV.U32 R165, RZ, RZ, R43 ;  /* 0x000000ffffa57224 */ /* 0x000fe400078e002b */
[C---:B------:R-:W-:Y:S01]  /*43f0*/  FMUL.FTZ R168, R132.reuse, R167 ;  /* 0x000000a784a87220 */ /* 0x040fe20000410000 */
[----:B------:R-:W-:Y:S01]  /*4400*/  F2FP.SATFINITE.E4M3.F32.PACK_AB_MERGE_C R130, R131, R130, RZ ;  /* 0x000000828382723e */ /* 0x000fe200048070ff */
[-C--:B------:R-:W-:Y:S01]  /*4410*/  FFMA.FTZ R43, R132, R166.reuse, -R169 ;  /* 0x000000a6842b7223 */ /* 0x080fe200000108a9 */
[----:B------:R-:W-:Y:S01]  /*4420*/  F2FP.F16.E4M3.UNPACK_B R169, R41.H1 ;  /* 0x00000029ffa9723e */ /* 0x000fe200030006ff */
[----:B------:R-:W-:Y:S01]  /*4430*/  FFMA.FTZ R132, R133, R166, R168 ;  /* 0x000000a685847223 */ /* 0x000fe200000100a8 */
[----:B------:R-:W-:-:S02]  /*4440*/  F2FP.F16.E4M3.UNPACK_B R164, R165 ;  /* 0x000000a5ffa4723e */ /* 0x000fc400020006ff */
[----:B------:R-:W-:Y:S01]  /*4450*/  F2FP.F16.E4M3.UNPACK_B R168, R40.H1 ;  /* 0x00000028ffa8723e */ /* 0x000fe200030006ff */
[----:B------:R-:W-:Y:S01]  /*4460*/  HADD2.F32 R133, -RZ, R169.H0_H0 ;  /* 0x200000a9ff857230 */ /* 0x000fe20000004100 */
[----:B------:R-:W-:Y:S01]  /*4470*/  F2FP.F16.E4M3.UNPACK_B R165, R165.H1 ;  /* 0x000000a5ffa5723e */ /* 0x000fe200030006ff */
[--C-:B------:R-:W-:Y:S02]  /*4480*/  HADD2.F32 R166, -RZ, R164.reuse.H1_H1 ;  /* 0x300000a4ffa67230 */ /* 0x100fe40000004100 */
[----:B------:R-:W-:Y:S02]  /*4490*/  HADD2.F32 R164, -RZ, R164.H0_H0 ;  /* 0x200000a4ffa47230 */ /* 0x000fe40000004100 */
[--C-:B------:R-:W-:Y:S02]  /*44a0*/  HADD2.F32 R167, -RZ, R168.reuse.H0_H0 ;  /* 0x200000a8ffa77230 */ /* 0x100fe40000004100 */
[----:B------:R-:W-:Y:S01]  /*44b0*/  FMUL.FTZ R171, R166, R133 ;  /* 0x00000085a6ab7220 */ /* 0x000fe20000410000 */
[----:B------:R-:W-:-:S02]  /*44c0*/  HADD2.F32 R168, -RZ, R168.H1_H1 ;  /* 0x300000a8ffa87230 */ /* 0x000fc40000004100 */
[C---:B------:R-:W-:Y:S01]  /*44d0*/  FMUL.FTZ R173, R164.reuse, R133 ;  /* 0x00000085a4ad7220 */ /* 0x040fe20000410000 */
[----:B------:R-:W-:-:S03]  /*44e0*/  FFMA.FTZ R133, R164, R167, -R171 ;  /* 0x000000a7a4857223 */ /* 0x000fc600000108ab */
[----:B------:R-:W-:Y:S01]  /*44f0*/  FFMA.FTZ R164, R166, R167, R173 ;  /* 0x000000a7a6a47223 */ /* 0x000fe200000100ad */
[----:B------:R-:W-:Y:S02]  /*4500*/  IMAD.MOV.U32 R166, RZ, RZ, R42 ;  /* 0x000000ffffa67224 */ /* 0x000fe400078e002a */
[----:B------:R-:W-:Y:S01]  /*4510*/  HADD2.F32 R42, -RZ, R169.H1_H1 ;  /* 0x300000a9ff2a7230 */ /* 0x000fe20000004100 */
[----:B------:R-:W-:Y:S01]  /*4520*/  F2FP.F16.E4M3.UNPACK_B R169, R41 ;  /* 0x00000029ffa9723e */ /* 0x000fe200020006ff */
[--C-:B------:R-:W-:Y:S02]  /*4530*/  HADD2.F32 R167, -RZ, R165.reuse.H1_H1 ;  /* 0x300000a5ffa77230 */ /* 0x100fe40000004100 */
[----:B------:R-:W-:-:S03]  /*4540*/  HADD2.F32 R165, -RZ, R165.H0_H0 ;  /* 0x200000a5ffa57230 */ /* 0x000fc60000004100 */
[-C--:B------:R-:W-:Y:S02]  /*4550*/  FMUL.FTZ R170, R167, R42.reuse ;  /* 0x0000002aa7aa7220 */ /* 0x080fe40000410000 */
[C---:B------:R-:W-:Y:S02]  /*4560*/  FMUL.FTZ R172, R165.reuse, R42 ;  /* 0x0000002aa5ac7220 */ /* 0x040fe40000410000 */
[-C--:B------:R-:W-:Y:S02]  /*4570*/  FFMA.FTZ R42, R165, R168.reuse, -R170 ;  /* 0x000000a8a52a7223 */ /* 0x080fe400000108aa */
[----:B------:R-:W-:Y:S01]  /*4580*/  FFMA.FTZ R165, R167, R168, R172 ;  /* 0x000000a8a7a57223 */ /* 0x000fe200000100ac */
[----:B------:R-:W-:Y:S02]  /*4590*/  F2FP.F16.E4M3.UNPACK_B R167, R166.H1 ;  /* 0x000000a6ffa7723e */ /* 0x000fe400030006ff */
[----:B------:R-:W-:Y:S01]  /*45a0*/  F2FP.F16.E4M3.UNPACK_B R168, R40 ;  /* 0x00000028ffa8723e */ /* 0x000fe200020006ff */
[----:B------:R-:W-:Y:S01]  /*45b0*/  HADD2.F32 R40, -RZ, R169.H1_H1 ;  /* 0x300000a9ff287230 */ /* 0x000fe20000004100 */
[----:B------:R-:W-:Y:S01]  /*45c0*/  F2FP.F16.E4M3.UNPACK_B R166, R166 ;  /* 0x000000a6ffa6723e */ /* 0x000fe200020006ff */
[--C-:B------:R-:W-:Y:S01]  /*45d0*/  HADD2.F32 R41, -RZ, R167.reuse.H1_H1 ;  /* 0x300000a7ff297230 */ /* 0x100fe20000004100 */
[----:B------:R-:W-:Y:S01]  /*45e0*/  F2FP.SATFINITE.E4M3.F32.PACK_AB_MERGE_C R165, R165, R42, RZ ;  /* 0x0000002aa5a5723e */ /* 0x000fe200048070ff */
[----:B------:R-:W-:-:S02]  /*45f0*/  HADD2.F32 R167, -RZ, R167.H0_H0 ;  /* 0x200000a7ffa77230 */ /* 0x000fc40000004100 */
[--C-:B------:R-:W-:Y:S02]  /*4600*/  HADD2.F32 R170, -RZ, R168.reuse.H1_H1 ;  /* 0x300000a8ffaa7230 */ /* 0x100fe40000004100 */
[-C--:B------:R-:W-:Y:S01]  /*4610*/  FMUL.FTZ R172, R41, R40.reuse ;  /* 0x0000002829ac7220 */ /* 0x080fe20000410000 */
[----:B------:R-:W-:Y:S02]  /*4620*/  HADD2.F32 R169, -RZ, R169.H0_H0 ;  /* 0x200000a9ffa97230 */ /* 0x000fe40000004100 */
[C---:B------:R-:W-:Y:S01]  /*4630*/  FMUL.FTZ R174, R167.reuse, R40 ;  /* 0x00000028a7ae7220 */ /* 0x040fe20000410000 */
[----:B------:R-:W-:Y:S02]  /*4640*/  HADD2.F32 R168, -RZ, R168.H0_H0 ;  /* 0x200000a8ffa87230 */ /* 0x000fe40000004100 */
[-C--:B------:R-:W-:Y:S01]  /*4650*/  FFMA.FTZ R40, R167, R170.reuse, -R172 ;  /* 0x000000aaa7287223 */ /* 0x080fe200000108ac */
[----:B------:R-:W-:Y:S01]  /*4660*/  FFMA.FTZ R167, R41, R170, R174 ;  /* 0x000000aa29a77223 */ /* 0x000fe200000100ae */
[--C-:B------:R-:W-:Y:S01]  /*4670*/  HADD2.F32 R41, -RZ, R166.reuse.H1_H1 ;  /* 0x300000a6ff297230 */ /* 0x100fe20000004100 */
[----:B------:R-:W-:Y:S01]  /*4680*/  F2FP.SATFINITE.E4M3.F32.PACK_AB_MERGE_C R170, R121, R120, RZ ;  /* 0x0000007879aa723e */ /* 0x000fe200048070ff */
[----:B------:R-:W-:-:S02]  /*4690*/  HADD2.F32 R166, -RZ, R166.H0_H0 ;  /* 0x200000a6ffa67230 */ /* 0x000fc40000004100 */
[----:B------:R-:W-:Y:S01]  /*46a0*/  F2FP.SATFINITE.E4M3.F32.PACK_AB_MERGE_C R167, R167, R40, RZ ;  /* 0x00000028a7a7723e */ /* 0x000fe200048070ff */
[C---:B------:R-:W-:Y:S01]  /*46b0*/  FMUL.FTZ R121, R41.reuse, R169 ;  /* 0x000000a929797220 */ /* 0x040fe20000410000 */
[----:B------:R-:W-:Y:S01]  /*46c0*/  F2FP.SATFINITE.E4M3.F32.PACK_AB_MERGE_C R40, R132, R43, R130 ;  /* 0x0000002b8428723e */ /* 0x000fe20004807082 */
[----:B------:R-:W-:Y:S01]  /*46d0*/  FMUL.FTZ R120, R166, R169 ;  /* 0x000000a9a6787220 */ /* 0x000fe20000410000 */
[----:B------:R-:W-:Y:S01]  /*46e0*/  F2FP.SATFINITE.E4M3.F32.PACK_AB_MERGE_C R43, R164, R133, R165 ;  /* 0x00000085a42b723e */ /* 0x000fe200048070a5 */
[-C--:B------:R-:W-:Y:S02]  /*46f0*/  FFMA.FTZ R121, R166, R168.reuse, -R121 ;  /* 0x000000a8a6797223 */ /* 0x080fe40000010879 */
[----:B------:R-:W-:Y:S01]  /*4700*/  FFMA.FTZ R120, R41, R168, R120 ;  /* 0x000000a829787223 */ /* 0x000fe20000010078 */
[----:B------:R-:W-:-:S04]  /*4710*/  F2FP.SATFINITE.E4M3.F32.PACK_AB_MERGE_C R41, R95, R94, R170 ;  /* 0x0000005e5f29723e */ /* 0x000fc800048070aa */
[----:B------:R-:W-:-:S07]  /*4720*/  F2FP.SATFINITE.E4M3.F32.PACK_AB_MERGE_C R42, R120, R121, R167 ;  /* 0x00000079782a723e */ /* 0x000fce00048070a7 */
.L_x_1465:
[----:B------:R-:W-:Y:S05]  /*4730*/  BSYNC B3 ;  /* 0x0000000000037941 */ /* 0x000fea0003800000 */
.L_x_1464:
[----:B-1----:R0:W-:Y:S02]  /*4740*/  STG.E.128 desc[UR60][R48.64+0x20], R40 ;  /* 0x0000202830007986 */ /* 0x0021e4000c101d3c */
.L_x_1463:
[----:B------:R-:W-:Y:S05]  /*4750*/  BSYNC B2 ;  /* 0x0000000000027941 */ /* 0x000fea0003800000 */
.L_x_1462:
        /* <DEDUP_REMOVED lines=9> */
[----:B------:R-:W-:Y:S01]  /*47f0*/  SHF.R.U32.HI R121, RZ, 0x10, R87 ;  /* 0x00000010ff797819 */ /* 0x000fe20000011657 */
[----:B------:R-:W-:Y:S01]  /*4800*/  IMAD.SHL.U32 R86, R86, 0x100, RZ ;  /* 0x0000010056567824 */ /* 0x000fe200078e00ff */
[----:B------:R-:W-:Y:S02]  /*4810*/  SHF.R.U32.HI R95, RZ, 0x10, R93 ;  /* 0x00000010ff5f7819 */ /* 0x000fe4000001165d */
[----:B------:R-:W-:Y:S01]  /*4820*/  LOP3.LUT R94, R93, 0xff0000ff, RZ, 0xc0, !PT ;  /* 0xff0000ff5d5e7812 */ /* 0x000fe200078ec0ff */
[----:B------:R-:W-:Y:S01]  /*4830*/  IMAD.SHL.U32 R93, R92, 0x100, RZ ;  /* 0x000001005c5d7824 */ /* 0x000fe200078e00ff */
[----:B------:R-:W-:Y:S01]  /*4840*/  LOP3.LUT R87, R87, 0xff0000ff, RZ, 0xc0, !PT ;  /* 0xff0000ff57577812 */ /* 0x000fe200078ec0ff */
[----:B-1----:R-:W-:Y:S01]  /*4850*/  IMAD.MOV.U32 R92, RZ, RZ, R40 ;  /* 0x000000ffff5c7224 */ /* 0x002fe200078e0028 */
[----:B------:R-:W-:-:S02]  /*4860*/  F2FP.F16.E4M3.UNPACK_B R40, R41 ;  /* 0x00000029ff28723e */ /* 0x000fc400020006ff */
[----:B------:R-:W-:Y:S01]  /*4870*/  LOP3.LUT R87, R87, 0xff00, R86, 0xf8, !PT ;  /* 0x0000ff0057577812 */ /* 0x000fe200078ef856 */
[----:B------:R-:W-:Y:S01]  /*4880*/  IMAD.U32 R86, R121, 0x10000, RZ ;  /* 0x0001000079567824 */ /* 0x000fe200078e00ff */
[----:B------:R-:W-:Y:S01]  /*4890*/  LOP3.LUT R120, R94, 0xff00, R93, 0xf8, !PT ;  /* 0x0000ff005e787812 */ /* 0x000fe200078ef85d */
[----:B------:R-:W-:Y:S01]  /*48a0*/  IMAD.U32 R93, R95, 0x10000, RZ ;  /* 0x000100005f5d7824 */ /* 0x000fe200078e00ff */
[----:B------:R-:W-:Y:S02]  /*48b0*/  F2FP.F16.E4M3.UNPACK_B R94, R161.H1 ;  /* 0x000000a1ff5e723e */ /* 0x000fe400030006ff */
[----:B------:R-:W-:Y:S02]  /*48c0*/  LOP3.LUT R86, R87, 0xff0000, R86, 0xf8, !PT ;  /* 0x00ff000057567812 */ /* 0x000fe400078ef856 */
[----:B------:R-:W-:Y:S01]  /*48d0*/  LOP3.LUT R87, R120, 0xff0000, R93, 0xf8, !PT ;  /* 0x00ff000078577812 */ /* 0x000fe200078ef85d */
[----:B------:R-:W-:Y:S01]  /*48e0*/  HADD2.F32 R130, -RZ, R94.H0_H0 ;  /* 0x2000005eff827230 */ /* 0x000fe20000004100 */
[----:B------:R-:W-:Y:S01]  /*48f0*/  F2FP.F16.E4M3.UNPACK_B R120, R160.H1 ;  /* 0x000000a0ff78723e */ /* 0x000fe200030006ff */
[--C-:B------:R-:W-:Y:S01]  /*4900*/  HADD2.F32 R93, -RZ, R40.reuse.H1_H1 ;  /* 0x30000028ff5d7230 */ /* 0x100fe20000004100 */
[----:B------:R-:W-:Y:S01]  /*4910*/  F2FP.F16.E4M3.UNPACK_B R41, R41.H1 ;  /* 0x00000029ff29723e */ /* 0x000fe200030006ff */
[----:B------:R-:W-:Y:S01]  /*4920*/  HADD2.F32 R40, -RZ, R40.H0_H0 ;  /* 0x20000028ff287230 */ /* 0x000fe20000004100 */
[----:B------:R-:W-:Y:S01]  /*4930*/  F2FP.F16.E4M3.UNPACK_B R161, R161 ;  /* 0x000000a1ffa1723e */ /* 0x000fe200020006ff */
        /* <DEDUP_REMOVED lines=17> */
[----:B------:R-:W-:-:S02]  /*4a50*/  HADD2.F32 R120, -RZ, R93.H1_H1 ;  /* 0x3000005dff787230 */ /* 0x000fc40000004100 */
[----:B------:R-:W-:Y:S02]  /*4a60*/  HADD2.F32 R95, -RZ, R93.H0_H0 ;  /* 0x2000005dff5f7230 */ /* 0x000fe40000004100 */
        /* <DEDUP_REMOVED lines=15> */
[----:B------:R-:W-:Y:S01]  /*4b60*/  F2FP.F16.E4M3.UNPACK_B R164, R87.H1 ;  /* 0x00000057ffa4723e */ /* 0x000fe200030006ff */
[--C-:B------:R-:W-:Y:S01]  /*4b70*/  HADD2.F32 R133, -RZ, R120.reuse.H1_H1 ;  /* 0x30000078ff857230 */ /* 0x100fe20000004100 */
[----:B------:R-:W-:Y:S01]  /*4b80*/  F2FP.SATFINITE.E4M3.F32.PACK_AB_MERGE_C R95, R132, R95, RZ ;  /* 0x0000005f845f723e */ /* 0x000fe200048070ff */
[----:B------:R-:W-:Y:S01]  /*4b90*/  HADD2.F32 R132, -RZ, R120.H0_H0 ;  /* 0x20000078ff847230 */ /* 0x000fe20000004100 */
[----:B------:R-:W-:Y:S01]  /*4ba0*/  F2FP.F16.E4M3.UNPACK_B R120, R86.H1 ;  /* 0x00000056ff78723e */ /* 0x000fe200030006ff */
[--C-:B------:R-:W-:Y:S01]  /*4bb0*/  HADD2.F32 R160, -RZ, R164.reuse.H1_H1 ;  /* 0x300000a4ffa07230 */ /* 0x100fe20000004100 */
[----:B------:R-:W-:Y:S01]  /*4bc0*/  F2FP.F16.E4M3.UNPACK_B R130, R42.H1 ;  /* 0x0000002aff82723e */ /* 0x000fe200030006ff */
[----:B------:R-:W-:Y:S01]  /*4bd0*/  HADD2.F32 R164, -RZ, R164.H0_H0 ;  /* 0x200000a4ffa47230 */ /* 0x000fe20000004100 */
        /* <DEDUP_REMOVED lines=10> */
[-C--:B------:R-:W-:Y:S01]  /*4c80*/  FMUL.FTZ R167, R131, R165.reuse ;  /* 0x000000a583a77220 */ /* 0x080fe20000410000 */
[----:B------:R-:W-:Y:S01]  /*4c90*/  F2FP.F16.E4M3.UNPACK_B R42, R42 ;  /* 0x0000002aff2a723e */ /* 0x000fe200020006ff */
[C---:B------:R-:W-:Y:S01]  /*4ca0*/  FMUL.FTZ R166, R130.reuse, R165 ;  /* 0x000000a582a67220 */ /* 0x040fe20000410000 */
[----:B------:R-:W-:Y:S01]  /*4cb0*/  F2FP.F16.E4M3.UNPACK_B R132, R43 ;  /* 0x0000002bff84723e */ /* 0x000fe200020006ff */
[----:B------:R-:W-:Y:S01]  /*4cc0*/  FFMA.FTZ R167, R130, R160, -R167 ;  /* 0x000000a082a77223 */ /* 0x000fe200000108a7 */
[----:B------:R-:W-:-:S02]  /*4cd0*/  HADD2.F32 R121, -RZ, R121.H0_H0 ;  /* 0x20000079ff797230 */ /* 0x000fc40000004100 */
[----:B------:R-:W-:Y:S01]  /*4ce0*/  FFMA.FTZ R166, R131, R160, R166 ;  /* 0x000000a083a67223 */ /* 0x000fe200000100a6 */
[----:B------:R-:W-:Y:S02]  /*4cf0*/  HADD2.F32 R130, -RZ, R42.H0_H0 ;  /* 0x2000002aff827230 */ /* 0x000fe40000004100 */
[----:B------:R-:W-:Y:S01]  /*4d00*/  FFMA.FTZ R43, R133, R161, R168 ;  /* 0x000000a1852b7223 */ /* 0x000fe200000100a8 */
[----:B------:R-:W-:Y:S01]  /*4d10*/  HADD2.F32 R131, -RZ, R132.H0_H0 ;  /* 0x20000084ff837230 */ /* 0x000fe20000004100 */
[----:B------:R-:W-:Y:S01]  /*4d20*/  F2FP.SATFINITE.E4M3.F32.PACK_AB_MERGE_C R41, R41, R40, R94 ;  /* 0x000000282929723e */ /* 0x000fe2000480705e */
[----:B------:R-:W-:Y:S01]  /*4d30*/  HADD2.F32 R42, -RZ, R42.H1_H1 ;  /* 0x3000002aff2a7230 */ /* 0x000fe20000004100 */
[----:B------:R-:W-:Y:S01]  /*4d40*/  F2FP.SATFINITE.E4M3.F32.PACK_AB_MERGE_C R166, R166, R167, RZ ;  /* 0x000000a7a6a6723e */ /* 0x000fe200048070ff */
[----:B------:R-:W-:Y:S02]  /*4d50*/  HADD2.F32 R132, -RZ, R132.H1_H1 ;  /* 0x30000084ff847230 */ /* 0x000fe40000004100 */
[----:B------:R-:W-:Y:S01]  /*4d60*/  FMUL.FTZ R161, R131, R164 ;  /* 0x000000a483a17220 */ /* 0x000fe20000410000 */
[----:B------:R-:W-:-:S02]  /*4d70*/  HADD2.F32 R120, -RZ, R120.H0_H0 ;  /* 0x20000078ff787230 */ /* 0x000fc40000004100 */
[-C--:B------:R-:W-:Y:S01]  /*4d80*/  FMUL.FTZ R133, R42, R121.reuse ;  /* 0x000000792a857220 */ /* 0x080fe20000410000 */
[----:B------:R-:W-:Y:S02]  /*4d90*/  HADD2.F32 R87, -RZ, R87.H0_H0 ;  /* 0x20000057ff577230 */ /* 0x000fe40000004100 */
[----:B------:R-:W-:Y:S01]  /*4da0*/  FMUL.FTZ R160, R132, R164 ;  /* 0x000000a484a07220 */ /* 0x000fe20000410000 */
[----:B------:R-:W-:Y:S01]  /*4db0*/  FMUL.FTZ R121, R130, R121 ;  /* 0x0000007982797220 */ /* 0x000fe20000410000 */
[----:B------:R-:W-:Y:S01]  /*4dc0*/  FFMA.FTZ R161, R132, R120, R161 ;  /* 0x0000007884a17223 */ /* 0x000fe200000100a1 */
[----:B------:R-:W-:Y:S01]  /*4dd0*/  F2FP.SATFINITE.E4M3.F32.PACK_AB_MERGE_C R43, R43, R86, RZ ;  /* 0x000000562b2b723e */ /* 0x000fe200048070ff */
[----:B------:R-:W-:Y:S01]  /*4de0*/  FFMA.FTZ R160, R131, R120, -R160 ;  /* 0x0000007883a07223 */ /* 0x000fe200000108a0 */
[-C--:B------:R-:W-:Y:S01]  /*4df0*/  FFMA.FTZ R133, R130, R87.reuse, -R133 ;  /* 0x0000005782857223 */ /* 0x080fe20000010885 */
[----:B------:R-:W-:Y:S01]  /*4e00*/  FFMA.FTZ R42, R42, R87, R121 ;  /* 0x000000572a2a7223 */ /* 0x000fe20000010079 */
[----:B------:R-:W-:-:S02]  /*4e10*/  F2FP.SATFINITE.E4M3.F32.PACK_AB_MERGE_C R40, R93, R92, R95 ;  /* 0x0000005c5d28723e */ /* 0x000fc4000480705f */
[----:B------:R-:W-:Y:S02]  /*4e20*/  F2FP.SATFINITE.E4M3.F32.PACK_AB_MERGE_C R43, R161, R160, R43 ;  /* 0x000000a0a12b723e */ /* 0x000fe4000480702b */
[----:B------:R-:W-:-:S07]  /*4e30*/  F2FP.SATFINITE.E4M3.F32.PACK_AB_MERGE_C R42, R42, R133, R166 ;  /* 0x000000852a2a723e */ /* 0x000fce00048070a6 */
.L_x_1469:
[----:B------:R-:W-:Y:S05]  /*4e40*/  BSYNC B3 ;  /* 0x0000000000037941 */ /* 0x000fea0003800000 */
.L_x_1468:
[----:B-1----:R0:W-:Y:S02]  /*4e50*/  STG.E.128 desc[UR60][R48.64+0x40], R40 ;  /* 0x0000402830007986 */ /* 0x0021e4000c101d3c */
.L_x_1467:
[----:B------:R-:W-:Y:S05]  /*4e60*/  BSYNC B2 ;  /* 0x0000000000027941 */ /* 0x000fea0003800000 */
.L_x_1466:
        /* <DEDUP_REMOVED lines=16> */
[----:B------:R-:W-:-:S02]  /*4f70*/  IMAD.U32 R83, R87, 0x10000, RZ ;  /* 0x0001000057537824 */ /* 0x000fc400078e00ff */
[----:B-1----:R-:W-:Y:S01]  /*4f80*/  IMAD.MOV.U32 R84, RZ, RZ, R40 ;  /* 0x000000ffff547224 */ /* 0x002fe200078e0028 */
[----:B------:R-:W-:Y:S01]  /*4f90*/  LOP3.LUT R85, R86, 0xff00, R85, 0xf8, !PT ;  /* 0x0000ff0056557812 */ /* 0x000fe200078ef855 */
[----:B------:R-:W-:Y:S01]  /*4fa0*/  IMAD.U32 R92, R92, 0x10000, RZ ;  /* 0x000100005c5c7824 */ /* 0x000fe200078e00ff */
        /* <DEDUP_REMOVED lines=68> */
[--C-:B------:R-:W-:Y:S02]  /*53f0*/  HADD2.F32 R92, -RZ, R43.reuse.H1_H1 ;  /* 0x3000002bff5c7230 */ /* 0x100fe40000004100 */
[----:B------:R-:W-:Y:S01]  /*5400*/  FFMA.FTZ R132, R83, R94, R132 ;  /* 0x0000005e53847223 */ /* 0x000fe20000010084 */
[----:B------:R-:W-:Y:S02]  /*5410*/  HADD2.F32 R83, -RZ, R43.H0_H0 ;  /* 0x2000002bff537230 */ /* 0x000fe40000004100 */
[----:B------:R-:W-:Y:S01]  /*5420*/  FFMA.FTZ R121, R93, R121, R158 ;  /* 0x000000795d797223 */ /* 0x000fe2000001009e */
[--C-:B------:R-:W-:Y:S02]  /*5430*/  HADD2.F32 R43, -RZ, R42.reuse.H0_H0 ;  /* 0x2000002aff2b7230 */ /* 0x100fe40000004100 */
[----:B------:R-:W-:Y:S01]  /*5440*/  FMUL.FTZ R158, R92, R131 ;  /* 0x000000835c9e7220 */ /* 0x000fe20000410000 */
[----:B------:R-:W-:-:S02]  /*5450*/  HADD2.F32 R42, -RZ, R42.H1_H1 ;  /* 0x3000002aff2a7230 */ /* 0x000fc40000004100 */
[----:B------:R-:W-:Y:S01]  /*5460*/  FMUL.FTZ R131, R83, R131 ;  /* 0x0000008353837220 */ /* 0x000fe20000410000 */
[----:B------:R-:W-:Y:S02]  /*5470*/  HADD2.F32 R120, -RZ, R120.H0_H0 ;  /* 0x20000078ff787230 */ /* 0x000fe40000004100 */
[-C--:B------:R-:W-:Y:S01]  /*5480*/  FMUL.FTZ R93, R43, R130.reuse ;  /* 0x000000822b5d7220 */ /* 0x080fe20000410000 */
[----:B------:R-:W-:Y:S02]  /*5490*/  HADD2.F32 R95, -RZ, R95.H0_H0 ;  /* 0x2000005fff5f7230 */ /* 0x000fe40000004100 */
[----:B------:R-:W-:Y:S01]  /*54a0*/  FMUL.FTZ R94, R42, R130 ;  /* 0x000000822a5e7220 */ /* 0x000fe20000410000 */
[----:B------:R-:W-:Y:S01]  /*54b0*/  F2FP.SATFINITE.E4M3.F32.PACK_AB_MERGE_C R132, R132, R133, RZ ;  /* 0x000000858484723e */ /* 0x000fe200048070ff */
        /* <DEDUP_REMOVED lines=8> */
[----:B------:R-:W-:-:S07]  /*5540*/  F2FP.SATFINITE.E4M3.F32.PACK_AB_MERGE_C R43, R131, R158, R82 ;  /* 0x0000009e832b723e */ /* 0x000fce0004807052 */
.L_x_1473:
[----:B------:R-:W-:Y:S05]  /*5550*/  BSYNC B3 ;  /* 0x0000000000037941 */ /* 0x000fea0003800000 */
.L_x_1472:
[----:B-1----:R0:W-:Y:S02]  /*5560*/  STG.E.128 desc[UR60][R48.64+0x60], R40 ;  /* 0x0000602830007986 */ /* 0x0021e4000c101d3c */
.L_x_1471:
[----:B------:R-:W-:Y:S05]  /*5570*/  BSYNC B2 ;  /* 0x0000000000027941 */ /* 0x000fea0003800000 */
.L_x_1470:
        /* <DEDUP_REMOVED lines=48> */
[----:B------:R-:W-:Y:S01]  /*5880*/  F2FP.F16.E4M3.UNPACK_B R95, R79.H1 ;  /* 0x0000004fff5f723e */ /* 0x000fe200030006ff */
[----:B------:R-:W-:Y:S01]  /*5890*/  HADD2.F32 R83, -RZ, R81.H0_H0 ;  /* 0x20000051ff537230 */ /* 0x000fe20000004100 */
[----:B------:R-:W-:Y:S01]  /*58a0*/  F2FP.F16.E4M3.UNPACK_B R87, R78 ;  /* 0x0000004eff57723e */ /* 0x000fe200020006ff */
[----:B------:R-:W-:Y:S02]  /*58b0*/  HADD2.F32 R155, -RZ, R155.H0_H0 ;  /* 0x2000009bff9b7230 */ /* 0x000fe40000004100 */
[----:B------:R-:W-:Y:S01]  /*58c0*/  FMUL.FTZ R92, R84, R85 ;  /* 0x00000055545c7220 */ /* 0x000fe20000410000 */
[----:B------:R-:W-:-:S02]  /*58d0*/  HADD2.F32 R81, -RZ, R80.H0_H0 ;  /* 0x20000050ff517230 */ /* 0x000fc40000004100 */
[----:B------:R-:W-:Y:S01]  /*58e0*/  FMUL.FTZ R85, R83, R85 ;  /* 0x0000005553557220 */ /* 0x000fe20000410000 */
[----:B------:R-:W-:Y:S02]  /*58f0*/  HADD2.F32 R82, -RZ, R80.H1_H1 ;  /* 0x30000050ff527230 */ /* 0x000fe40000004100 */
        /* <DEDUP_REMOVED lines=8> */
[----:B------:R-:W-:Y:S01]  /*5980*/  F2FP.F16.E4M3.UNPACK_B R85, R43.H1 ;  /* 0x0000002bff55723e */ /* 0x000fe200030006ff */
[--C-:B------:R-:W-:Y:S01]  /*5990*/  HADD2.F32 R121, -RZ, R95.reuse.H1_H1 ;  /* 0x3000005fff797230 */ /* 0x100fe20000004100 */
[----:B------:R-:W-:Y:S01]  /*59a0*/  F2FP.SATFINITE.E4M3.F32.PACK_AB_MERGE_C R82, R94, R93, RZ ;  /* 0x0000005d5e52723e */ /* 0x000fe200048070ff */
[----:B------:R-:W-:Y:S01]  /*59b0*/  HADD2.F32 R95, -RZ, R95.H0_H0 ;  /* 0x2000005fff5f7230 */ /* 0x000fe20000004100 */
[----:B------:R-:W-:Y:S01]  /*59c0*/  F2FP.SATFINITE.E4M3.F32.PACK_AB_MERGE_C R83, R84, R83, RZ ;  /* 0x000000535453723e */ /* 0x000fe200048070ff */
[--C-:B------:R-:W-:Y:S01]  /*59d0*/  HADD2.F32 R86, -RZ, R85.reuse.H0_H0 ;  /* 0x20000055ff567230 */ /* 0x100fe20000004100 */
[----:B------:R-:W-:Y:S01]  /*59e0*/  F2FP.F16.E4M3.UNPACK_B R84, R42.H1 ;  /* 0x0000002aff54723e */ /* 0x000fe200030006ff */
[----:B------:R-:W-:Y:S01]  /*59f0*/  HADD2.F32 R85, -RZ, R85.H1_H1 ;  /* 0x30000055ff557230 */ /* 0x000fe20000004100 */
[----:B------:R-:W-:-:S02]  /*5a00*/  F2FP.F16.E4M3.UNPACK_B R94, R79 ;  /* 0x0000004fff5e723e */ /* 0x000fc400020006ff */
[----:B------:R-:W-:Y:S01]  /*5a10*/  F2FP.F16.E4M3.UNPACK_B R92, R78.H1 ;  /* 0x0000004eff5c723e */ /* 0x000fe200030006ff */
[----:B------:R-:W-:Y:S02]  /*5a20*/  HADD2.F32 R79, -RZ, R84.H1_H1 ;  /* 0x30000054ff4f7230 */ /* 0x000fe40000004100 */
[-C--:B------:R-:W-:Y:S01]  /*5a30*/  FMUL.FTZ R131, R85, R121.reuse ;  /* 0x0000007955837220 */ /* 0x080fe20000410000 */
[----:B------:R-:W-:Y:S02]  /*5a40*/  HADD2.F32 R120, -RZ, R94.H1_H1 ;  /* 0x3000005eff787230 */ /* 0x000fe40000004100 */
[----:B------:R-:W-:Y:S01]  /*5a50*/  FMUL.FTZ R130, R86, R121 ;  /* 0x0000007956827220 */ /* 0x000fe20000410000 */
[----:B------:R-:W-:Y:S01]  /*5a60*/  HADD2.F32 R84, -RZ, R84.H0_H0 ;  /* 0x20000054ff547230 */ /* 0x000fe20000004100 */
[----:B------:R-:W-:Y:S01]  /*5a70*/  F2FP.F16.E4M3.UNPACK_B R43, R43 ;  /* 0x0000002bff2b723e */ /* 0x000fe200020006ff */
[----:B------:R-:W-:Y:S02]  /*5a80*/  HADD2.F32 R78, -RZ, R87.H1_H1 ;  /* 0x30000057ff4e7230 */ /* 0x000fe40000004100 */
[----:B------:R-:W-:Y:S01]  /*5a90*/  FMUL.FTZ R121, R79, R120 ;  /* 0x000000784f797220 */ /* 0x000fe20000410000 */
[----:B------:R-:W-:Y:S01]  /*5aa0*/  F2FP.F16.E4M3.UNPACK_B R42, R42 ;  /* 0x0000002aff2a723e */ /* 0x000fe200020006ff */
[----:B------:R-:W-:Y:S01]  /*5ab0*/  FMUL.FTZ R120, R84, R120 ;  /* 0x0000007854787220 */ /* 0x000fe20000410000 */
[----:B------:R-:W-:-:S02]  /*5ac0*/  HADD2.F32 R93, -RZ, R92.H1_H1 ;  /* 0x3000005cff5d7230 */ /* 0x000fc40000004100 */
[-C--:B------:R-:W-:Y:S01]  /*5ad0*/  FFMA.FTZ R121, R84, R78.reuse, -R121 ;  /* 0x0000004e54797223 */ /* 0x080fe20000010879 */
[----:B------:R-:W-:Y:S02]  /*5ae0*/  HADD2.F32 R94, -RZ, R94.H0_H0 ;  /* 0x2000005eff5e7230 */ /* 0x000fe40000004100 */
[----:B------:R-:W-:Y:S01]  /*5af0*/  FFMA.FTZ R120, R79, R78, R120 ;  /* 0x0000004e4f787223 */ /* 0x000fe20000010078 */
[--C-:B------:R-:W-:Y:S02]  /*5b00*/  HADD2.F32 R78, -RZ, R43.reuse.H0_H0 ;  /* 0x2000002bff4e7230 */ /* 0x100fe40000004100 */
[-C--:B------:R-:W-:Y:S01]  /*5b10*/  FFMA.FTZ R131, R86, R93.reuse, -R131 ;  /* 0x0000005d56837223 */ /* 0x080fe20000010883 */
[----:B------:R-:W-:Y:S02]  /*5b20*/  HADD2.F32 R79, -RZ, R43.H1_H1 ;  /* 0x3000002bff4f7230 */ /* 0x000fe40000004100 */
[----:B------:R-:W-:Y:S01]  /*5b30*/  FFMA.FTZ R130, R85, R93, R130 ;  /* 0x0000005d55827223 */ /* 0x000fe20000010082 */
[----:B------:R-:W-:-:S02]  /*5b40*/  HADD2.F32 R43, -RZ, R42.H0_H0 ;  /* 0x2000002aff2b7230 */ /* 0x000fc40000004100 */
[-C--:B------:R-:W-:Y:S01]  /*5b50*/  FMUL.FTZ R86, R78, R95.reuse ;  /* 0x0000005f4e567220 */ /* 0x080fe20000410000 */
[----:B------:R-:W-:Y:S02]  /*5b60*/  HADD2.F32 R42, -RZ, R42.H1_H1 ;  /* 0x3000002aff2a7230 */ /* 0x000fe40000004100 */
        /* <DEDUP_REMOVED lines=15> */
.L_x_1477:
[----:B------:R-:W-:Y:S05]  /*5c60*/  BSYNC B3 ;  /* 0x0000000000037941 */ /* 0x000fea0003800000 */
.L_x_1476:
[----:B-1----:R0:W-:Y:S02]  /*5c70*/  STG.E.128 desc[UR60][R48.64+0x80], R40 ;  /* 0x0000802830007986 */ /* 0x0021e4000c101d3c */
.L_x_1475:
[----:B------:R-:W-:Y:S05]  /*5c80*/  BSYNC B2 ;  /* 0x0000000000027941 */ /* 0x000fea0003800000 */
.L_x_1474:
        /* <DEDUP_REMOVED lines=47> */
[----:B------:R-:W-:Y:S01]  /*5f80*/  HADD2.F32 R80, -RZ, R77.H1_H1 ;  /* 0x3000004dff507230 */ /* 0x000fe20000004100 */
[----:B------:R-:W-:Y:S01]  /*5f90*/  F2FP.SATFINITE.E4M3.F32.PACK_AB_MERGE_C R95, R86, R85, RZ ;  /* 0x00000055565f723e */ /* 0x000fe200048070ff */
[--C-:B------:R-:W-:Y:S02]  /*5fa0*/  HADD2.F32 R77, -RZ, R76.reuse.H0_H0 ;  /* 0x2000004cff4d7230 */ /* 0x100fe40000004100 */
[-C--:B------:R-:W-:Y:S01]  /*5fb0*/  FMUL.FTZ R83, R79, R81.reuse ;  /* 0x000000514f537220 */ /* 0x080fe20000410000 */
[----:B------:R-:W-:Y:S02]  /*5fc0*/  HADD2.F32 R78, -RZ, R76.H1_H1 ;  /* 0x3000004cff4e7230 */ /* 0x000fe40000004100 */
[----:B------:R-:W-:Y:S01]  /*5fd0*/  FMUL.FTZ R84, R80, R81 ;  /* 0x0000005150547220 */ /* 0x000fe20000410000 */
[----:B------:R-:W-:Y:S01]  /*5fe0*/  HADD2.F32 R154, -RZ, R154.H0_H0 ;  /* 0x2000009aff9a7230 */ /* 0x000fe20000004100 */
[----:B------:R-:W-:Y:S01]  /*5ff0*/  F2FP.F16.E4M3.UNPACK_B R85, R75.H1 ;  /* 0x0000004bff55723e */ /* 0x000fe200030006ff */
[--C-:B------:R-:W-:Y:S01]  /*6000*/  HADD2.F32 R76, -RZ, R148.reuse.H1_H1 ;  /* 0x30000094ff4c7230 */ /* 0x100fe20000004100 */
[----:B------:R-:W-:Y:S01]  /*6010*/  F2FP.SATFINITE.E4M3.F32.PACK_AB_MERGE_C R41, R41, R40, R95 ;  /* 0x000000282929723e */ /* 0x000fe2000480705f */
[----:B------:R-:W-:-:S02]  /*6020*/  HADD2.F32 R148, -RZ, R148.H0_H0 ;  /* 0x20000094ff947230 */ /* 0x000fc40000004100 */
[-C--:B------:R-:W-:Y:S01]  /*6030*/  FMUL.FTZ R82, R78, R154.reuse ;  /* 0x0000009a4e527220 */ /* 0x080fe20000410000 */
[----:B------:R-:W-:Y:S01]  /*6040*/  FMUL.FTZ R81, R77, R154 ;  /* 0x0000009a4d517220 */ /* 0x000fe20000410000 */
[-C--:B------:R-:W-:Y:S01]  /*6050*/  FFMA.FTZ R84, R79, R76.reuse, -R84 ;  /* 0x0000004c4f547223 */ /* 0x080fe20000010854 */
[----:B------:R-:W-:Y:S01]  /*6060*/  FFMA.FTZ R83, R80, R76, R83 ;  /* 0x0000004c50537223 */ /* 0x000fe20000010053 */
[-C--:B------:R-:W-:Y:S01]  /*6070*/  FFMA.FTZ R76, R77, R148.reuse, -R82 ;  /* 0x000000944d4c7223 */ /* 0x080fe20000010852 */
[----:B------:R-:W-:Y:S01]  /*6080*/  F2FP.F16.E4M3.UNPACK_B R79, R43.H1 ;  /* 0x0000002bff4f723e */ /* 0x000fe200030006ff */
[----:B------:R-:W-:Y:S01]  /*6090*/  FFMA.FTZ R77, R78, R148, R81 ;  /* 0x000000944e4d7223 */ /* 0x000fe20000010051 */
[----:B------:R-:W-:Y:S01]  /*60a0*/  F2FP.F16.E4M3.UNPACK_B R78, R42.H1 ;  /* 0x0000002aff4e723e */ /* 0x000fe200030006ff */
[----:B------:R-:W-:Y:S01]  /*60b0*/  HADD2.F32 R87, -RZ, R85.H1_H1 ;  /* 0x30000055ff577230 */ /* 0x000fe20000004100 */
[----:B------:R-:W-:Y:S01]  /*60c0*/  F2FP.SATFINITE.E4M3.F32.PACK_AB_MERGE_C R94, R83, R84, RZ ;  /* 0x00000054535e723e */ /* 0x000fe200048070ff */
[--C-:B------:R-:W-:Y:S01]  /*60d0*/  HADD2.F32 R80, -RZ, R79.reuse.H0_H0 ;  /* 0x2000004fff507230 */ /* 0x100fe20000004100 */
[----:B------:R-:W-:Y:S01]  /*60e0*/  F2FP.F16.E4M3.UNPACK_B R84, R75 ;  /* 0x0000004bff54723e */ /* 0x000fe200020006ff */
[----:B------:R-:W-:Y:S01]  /*60f0*/  HADD2.F32 R79, -RZ, R79.H1_H1 ;  /* 0x3000004fff4f7230 */ /* 0x000fe20000004100 */
[-C--:B------:R-:W-:Y:S01]  /*6100*/  F2FP.F16.E4M3.UNPACK_B R81, R74.reuse ;  /* 0x0000004aff51723e */ /* 0x080fe200020006ff */
[----:B------:R-:W-:Y:S01]  /*6110*/  HADD2.F32 R75, -RZ, R78.H1_H1 ;  /* 0x3000004eff4b7230 */ /* 0x000fe20000004100 */
[----:B------:R-:W-:Y:S01]  /*6120*/  F2FP.F16.E4M3.UNPACK_B R82, R74.H1 ;  /* 0x0000004aff52723e */ /* 0x000fe200030006ff */
[----:B------:R-:W-:-:S02]  /*6130*/  HADD2.F32 R86, -RZ, R84.H1_H1 ;  /* 0x30000054ff567230 */ /* 0x000fc40000004100 */
[-C--:B------:R-:W-:Y:S01]  /*6140*/  FMUL.FTZ R93, R79, R87.reuse ;  /* 0x000000574f5d7220 */ /* 0x080fe20000410000 */
[----:B------:R-:W-:Y:S02]  /*6150*/  HADD2.F32 R78, -RZ, R78.H0_H0 ;  /* 0x2000004eff4e7230 */ /* 0x000fe40000004100 */
[----:B------:R-:W-:Y:S01]  /*6160*/  FMUL.FTZ R92, R80, R87 ;  /* 0x00000057505c7220 */ /* 0x000fe20000410000 */
[----:B------:R-:W-:Y:S02]  /*6170*/  HADD2.F32 R74, -RZ, R81.H1_H1 ;  /* 0x30000051ff4a7230 */ /* 0x000fe40000004100 */
[-C--:B------:R-:W-:Y:S01]  /*6180*/  FMUL.FTZ R87, R75, R86.reuse ;  /* 0x000000564b577220 */ /* 0x080fe20000410000 */
[----:B------:R-:W-:Y:S01]  /*6190*/  F2FP.F16.E4M3.UNPACK_B R43, R43 ;  /* 0x0000002bff2b723e */ /* 0x000fe200020006ff */
[C---:B------:R-:W-:Y:S01]  /*61a0*/  FMUL.FTZ R86, R78.reuse, R86 ;  /* 0x000000564e567220 */ /* 0x040fe20000410000 */
[----:B------:R-:W-:Y:S01]  /*61b0*/  F2FP.F16.E4M3.UNPACK_B R42, R42 ;  /* 0x0000002aff2a723e */ /* 0x000fe200020006ff */
[----:B------:R-:W-:Y:S01]  /*61c0*/  FFMA.FTZ R87, R78, R74, -R87 ;  /* 0x0000004a4e577223 */ /* 0x000fe20000010857 */
[----:B------:R-:W-:-:S02]  /*61d0*/  HADD2.F32 R83, -RZ, R82.H1_H1 ;  /* 0x30000052ff537230 */ /* 0x000fc40000004100 */
[----:B------:R-:W-:Y:S01]  /*61e0*/  FFMA.FTZ R86, R75, R74, R86 ;  /* 0x0000004a4b567223 */ /* 0x000fe20000010056 */
[--C-:B------:R-:W-:Y:S01]  /*61f0*/  HADD2.F32 R74, -RZ, R43.reuse.H0_H0 ;  /* 0x2000002bff4a7230 */ /* 0x100fe20000004100 */
[----:B------:R-:W-:Y:S01]  /*6200*/  F2FP.SATFINITE.E4M3.F32.PACK_AB_MERGE_C R40, R77, R76, R94 ;  /* 0x0000004c4d28723e */ /* 0x000fe2000480705e */
[----:B------:R-:W-:Y:S02]  /*6210*/  HADD2.F32 R75, -RZ, R43.H1_H1 ;  /* 0x3000002bff4b7230 */ /* 0x000fe40000004100 */
[-C--:B------:R-:W-:Y:S01]  /*6220*/  FFMA.FTZ R93, R80, R83.reuse, -R93 ;  /* 0x00000053505d7223 */ /* 0x080fe2000001085d */
[--C-:B------:R-:W-:Y:S02]  /*6230*/  HADD2.F32 R43, -RZ, R42.reuse.H0_H0 ;  /* 0x2000002aff2b7230 */ /* 0x100fe40000004100 */
[----:B------:R-:W-:Y:S01]  /*6240*/  FFMA.FTZ R92, R79, R83, R92 ;  /* 0x000000534f5c7223 */ /* 0x000fe2000001005c */
[----:B------:R-:W-:Y:S01]  /*6250*/  HADD2.F32 R85, -RZ, R85.H0_H0 ;  /* 0x20000055ff557230 */ /* 0x000fe20000004100 */
[----:B------:R-:W-:Y:S01]  /*6260*/  F2FP.SATFINITE.E4M3.F32.PACK_AB_MERGE_C R86, R86, R87, RZ ;  /* 0x000000575656723e */ /* 0x000fe200048070ff */
[----:B------:R-:W-:-:S02]  /*6270*/  HADD2.F32 R42, -RZ, R42.H1_H1 ;  /* 0x3000002aff2a7230 */ /* 0x000fc40000004100 */
[----:B------:R-:W-:Y:S02]  /*6280*/  HADD2.F32 R84, -RZ, R84.H0_H0 ;  /* 0x20000054ff547230 */ /* 0x000fe40000004100 */
        /* <DEDUP_REMOVED lines=10> */
[----:B------:R-:W-:-:S04]  /*6330*/  F2FP.SATFINITE.E4M3.F32.PACK_AB_MERGE_C R92, R92, R93, RZ ;  /* 0x0000005d5c5c723e */ /* 0x000fc800048070ff */
[----:B------:R-:W-:Y:S02]  /*6340*/  F2FP.SATFINITE.E4M3.F32.PACK_AB_MERGE_C R42, R79, R78, R86 ;  /* 0x0000004e4f2a723e */ /* 0x000fe40004807056 */
[----:B------:R-:W-:-:S07]  /*6350*/  F2FP.SATFINITE.E4M3.F32.PACK_AB_MERGE_C R43, R80, R83, R92 ;  /* 0x00000053502b723e */ /* 0x000fce000480705c */
.L_x_1479:
[----:B------:R-:W-:Y:S05]  /*6360*/  BSYNC B2 ;  /* 0x0000000000027941 */ /* 0x000fea0003800000 */
.L_x_1478:
[----:B-1----:R0:W-:Y:S02]  /*6370*/  STG.E.128 desc[UR60][R48.64+0xa0], R40 ;  /* 0x0000a02830007986 */ /* 0x0021e4000c101d3c */
.L_x_1457:
[----:B------:R-:W-:Y:S05]  /*6380*/  BSYNC B1 ;  /* 0x0000000000017941 */ /* 0x000fea0003800000 */
.L_x_1456:
        /* <DEDUP_REMOVED lines=111> */
.L_x_1484:
[----:B------:R-:W-:Y:S05]  /*6a80*/  BSYNC B2 ;  /* 0x0000000000027941 */ /* 0x000fea0003800000 */
.L_x_1483:
[----:B-1----:R0:W-:Y:S02]  /*6a90*/  STG.E.128 desc[UR60][R44.64], R40 ;  /* 0x000000282c007986 */ /* 0x0021e4000c101d3c */
.L_x_1482:
[----:B------:R-:W-:Y:S05]  /*6aa0*/  BSYNC B1 ;  /* 0x0000000000017941 */ /* 0x000fea0003800000 */
.L_x_1481:
[----:B------:R-:W-:Y:S01]  /*6ab0*/  ISETP.NE.AND P2, PT, R35, RZ, PT ;  /* 0x000000ff2300720c */ /* 0x000fe20003f45270 */
[----:B------:R-:W-:-:S12]  /*6ac0*/  BSSY B1, `(.L_x_1485) ;  /* 0x000006f000017945 */ /* 0x000fd80003800000 */
[----:B------:R-:W-:Y:S05]  /*6ad0*/  @!P2 BRA `(.L_x_1486) ;  /* 0x0000000400b4a947 */ /* 0x000fea0003800000 */
[----:B012-4-:R0:W1:Y:S01]  /*6ae0*/  LDS.128 R40, [R46+0x1c400] ;  /* 0x01c400002e287984 */ /* 0x0170620000000c00 */
[----:B------:R-:W-:Y:S01]  /*6af0*/  ISETP.GE.AND P2, PT, R197, R126, PT ;  /* 0x0000007ec500720c */ /* 0x000fe20003f46270 */
[----:B------:R-:W-:-:S12]  /*6b00*/  BSSY B2, `(.L_x_1487) ;  /* 0x0000069000027945 */ /* 0x000fd80003800000 */
[----:B0-----:R-:W-:Y:S05]  /*6b10*/  @P2 BRA `(.L_x_1488) ;  /* 0x00000004009c2947 */ /* 0x001fea0003800000 */
[--C-:B------:R-:W-:Y:S01]  /*6b20*/  SHF.R.U32.HI R71, RZ, 0x10, R67.reuse ;  /* 0x00000010ff477819 */ /* 0x100fe20000011643 */
[----:B-1----:R-:W-:Y:S01]  /*6b30*/  IMAD.MOV.U32 R48, RZ, RZ, R40 ;  /* 0x000000ffff307224 */ /* 0x002fe200078e0028 */
        /* <DEDUP_REMOVED lines=9> */
[----:B------:R-:W-:-:S02]  /*6bd0*/  F2FP.F16.E4M3.UNPACK_B R40, R41 ;  /* 0x00000029ff28723e */ /* 0x000fc400020006ff */
[----:B------:R-:W-:Y:S01]  /*6be0*/  LOP3.LUT R69, R68, 0xff00, R67, 0xf8, !PT ;  /* 0x0000ff0044457812 */ /* 0x000fe200078ef843 */
[----:B------:R-:W-:Y:S01]  /*6bf0*/  IMAD.U32 R68, R70, 0x10000, RZ ;  /* 0x0001000046447824 */ /* 0x000fe200078e00ff */
        /* <DEDUP_REMOVED lines=89> */
.L_x_1488:
[----:B------:R-:W-:Y:S05]  /*7190*/  BSYNC B2 ;  /* 0x0000000000027941 */ /* 0x000fea0003800000 */
.L_x_1487:
[----:B-1----:R0:W-:Y:S02]  /*71a0*/  STG.E.128 desc[UR60][R44.64+0x20], R40 ;  /* 0x000020282c007986 */ /* 0x0021e4000c101d3c */
.L_x_1486:
[----:B------:R-:W-:Y:S05]  /*71b0*/  BSYNC B1 ;  /* 0x0000000000017941 */ /* 0x000fea0003800000 */
.L_x_1485:
        /* <DEDUP_REMOVED lines=110> */
.L_x_1492:
[----:B------:R-:W-:Y:S05]  /*78a0*/  BSYNC B2 ;  /* 0x0000000000027941 */ /* 0x000fea0003800000 */
.L_x_1491:
[----:B-1----:R0:W-:Y:S02]  /*78b0*/  STG.E.128 desc[UR60][R44.64+0x40], R40 ;  /* 0x000040282c007986 */ /* 0x0021e4000c101d3c */
.L_x_1490:
[----:B------:R-:W-:Y:S05]  /*78c0*/  BSYNC B1 ;  /* 0x0000000000017941 */ /* 0x000fea0003800000 */
.L_x_1489:
        /* <DEDUP_REMOVED lines=22> */
[----:B------:R-:W-:Y:S02]  /*7a30*/  F2FP.F16.E4M3.UNPACK_B R41, R41.H1 ;  /* 0x00000029ff29723e */ /* 0x000fe400030006ff */
[----:B------:R-:W-:Y:S01]  /*7a40*/  LOP3.LUT R64, R62, 0xff0000, R59, 0xf8, !PT ;  /* 0x00ff00003e407812 */ /* 0x000fe200078ef83b */
[----:B------:R-:W-:Y:S01]  /*7a50*/  HADD2.F32 R62, -RZ, R60.H0_H0 ;  /* 0x2000003cff3e7230 */ /* 0x000fe20000004100 */
[----:B------:R-:W-:Y:S01]  /*7a60*/  LOP3.LUT R61, R58, 0xff0000, R49, 0xf8, !PT ;  /* 0x00ff00003a3d7812 */ /* 0x000fe200078ef831 */
[----:B------:R-:W-:Y:S01]  /*7a70*/  HADD2.F32 R49, -RZ, R40.H1_H1 ;  /* 0x30000028ff317230 */ /* 0x000fe20000004100 */
[----:B------:R-:W-:Y:S01]  /*7a80*/  F2FP.F16.E4M3.UNPACK_B R59, R134.H1 ;  /* 0x00000086ff3b723e */ /* 0x000fe200030006ff */
[----:B------:R-:W-:Y:S01]  /*7a90*/  HADD2.F32 R63, -RZ, R60.H1_H1 ;  /* 0x3000003cff3f7230 */ /* 0x000fe20000004100 */
[----:B------:R-:W-:Y:S01]  /*7aa0*/  F2FP.F16.E4M3.UNPACK_B R135, R135 ;  /* 0x00000087ff87723e */ /* 0x000fe200020006ff */
[----:B------:R-:W-:-:S02]  /*7ab0*/  HADD2.F32 R58, -RZ, R41.H1_H1 ;  /* 0x30000029ff3a7230 */ /* 0x000fc40000004100 */
[----:B------:R-:W-:Y:S01]  /*7ac0*/  FMUL.FTZ R65, R49, R62 ;  /* 0x0000003e31417220 */ /* 0x000fe20000410000 */
[----:B------:R-:W-:Y:S01]  /*7ad0*/  HADD2.F32 R40, -RZ, R40.H0_H0 ;  /* 0x20000028ff287230 */ /* 0x000fe20000004100 */
[----:B------:R-:W-:Y:S01]  /*7ae0*/  F2FP.F16.E4M3.UNPACK_B R134, R134 ;  /* 0x00000086ff86723e */ /* 0x000fe200020006ff */
[----:B------:R-:W-:Y:S02]  /*7af0*/  HADD2.F32 R60, -RZ, R59.H0_H0 ;  /* 0x2000003bff3c7230 */ /* 0x000fe40000004100 */
[-C--:B------:R-:W-:Y:S01]  /*7b00*/  FMUL.FTZ R66, R58, R63.reuse ;  /* 0x0000003f3a427220 */ /* 0x080fe20000410000 */
[----:B------:R-:W-:Y:S02]  /*7b10*/  HADD2.F32 R41, -RZ, R41.H0_H0 ;  /* 0x20000029ff297230 */ /* 0x000fe40000004100 */
[C---:B------:R-:W-:Y:S01]  /*7b20*/  FMUL.FTZ R62, R40.reuse, R62 ;  /* 0x0000003e283e7220 */ /* 0x040fe20000410000 */
[----:B------:R-:W-:Y:S02]  /*7b30*/  HADD2.F32 R59, -RZ, R59.H1_H1 ;  /* 0x3000003bff3b7230 */ /* 0x000fe40000004100 */
[-C--:B------:R-:W-:Y:S01]  /*7b40*/  FFMA.FTZ R40, R40, R60.reuse, -R65 ;  /* 0x0000003c28287223 */ /* 0x080fe20000010841 */
        /* <DEDUP_REMOVED lines=70> */
.L_x_1496:
[----:B------:R-:W-:Y:S05]  /*7fb0*/  BSYNC B2 ;  /* 0x0000000000027941 */ /* 0x000fea0003800000 */
.L_x_1495:
[----:B-1----:R0:W-:Y:S02]  /*7fc0*/  STG.E.128 desc[UR60][R44.64+0x60], R40 ;  /* 0x000060282c007986 */ /* 0x0021e4000c101d3c */
.L_x_1494:
[----:B------:R-:W-:Y:S05]  /*7fd0*/  BSYNC B1 ;  /* 0x0000000000017941 */ /* 0x000fea0003800000 */
.L_x_1493:
        /* <DEDUP_REMOVED lines=11> */
[----:B------:R-:W-:Y:S01]  /*8090*/  SHF.R.U32.HI R56, RZ, 0x10, R55 ;  /* 0x00000010ff387819 */ /* 0x000fe20000011637 */
[----:B------:R-:W-:Y:S01]  /*80a0*/  IMAD.SHL.U32 R42, R59, 0x100, RZ ;  /* 0x000001003b2a7824 */ /* 0x000fe200078e00ff */
[--C-:B------:R-:W-:Y:S02]  /*80b0*/  SHF.R.U32.HI R55, RZ, 0x8, R57.reuse ;  /* 0x00000008ff377819 */ /* 0x100fe40000011639 */
[----:B------:R-:W-:Y:S02]  /*80c0*/  LOP3.LUT R54, R57, 0xff0000ff, RZ, 0xc0, !PT ;  /* 0xff0000ff39367812 */ /* 0x000fe400078ec0ff */
[----:B------:R-:W-:Y:S01]  /*80d0*/  SHF.R.U32.HI R58, RZ, 0x10, R57 ;  /* 0x00000010ff3a7819 */ /* 0x000fe20000011639 */
[----:B------:R-:W-:Y:S01]  /*80e0*/  IMAD.SHL.U32 R43, R55, 0x100, RZ ;  /* 0x00000100372b7824 */ /* 0x000fe200078e00ff */
[----:B------:R-:W-:-:S02]  /*80f0*/  LOP3.LUT R47, R47, 0xff00, R42, 0xf8, !PT ;  /* 0x0000ff002f2f7812 */ /* 0x000fc400078ef82a */
[----:B------:R-:W-:Y:S01]  /*8100*/  F2FP.F16.E4M3.UNPACK_B R55, R91.H1 ;  /* 0x0000005bff37723e */ /* 0x000fe200030006ff */
[----:B------:R-:W-:Y:S01]  /*8110*/  IMAD.U32 R58, R58, 0x10000, RZ ;  /* 0x000100003a3a7824 */ /* 0x000fe200078e00ff */
[----:B------:R-:W-:Y:S01]  /*8120*/  LOP3.LUT R43, R54, 0xff00, R43, 0xf8, !PT ;  /* 0x0000ff00362b7812 */ /* 0x000fe200078ef82b */
[----:B------:R-:W-:Y:S01]  /*8130*/  IMAD.U32 R54, R56, 0x10000, RZ ;  /* 0x0001000038367824 */ /* 0x000fe200078e00ff */
[-C--:B------:R-:W-:Y:S01]  /*8140*/  F2FP.F16.E4M3.UNPACK_B R42, R41.reuse ;  /* 0x00000029ff2a723e */ /* 0x080fe200020006ff */
[--C-:B------:R-:W-:Y:S01]  /*8150*/  HADD2.F32 R57, -RZ, R55.reuse.H0_H0 ;  /* 0x20000037ff397230 */ /* 0x100fe20000004100 */
[----:B------:R-:W-:Y:S01]  /*8160*/  LOP3.LUT R59, R43, 0xff0000, R58, 0xf8, !PT ;  /* 0x00ff00002b3b7812 */ /* 0x000fe200078ef83a */
[----:B------:R-:W-:Y:S01]  /*8170*/  HADD2.F32 R58, -RZ, R55.H1_H1 ;  /* 0x30000037ff3a7230 */ /* 0x000fe20000004100 */
[----:B------:R-:W-:Y:S01]  /*8180*/  LOP3.LUT R56, R47, 0xff0000, R54, 0xf8, !PT ;  /* 0x00ff00002f387812 */ /* 0x000fe200078ef836 */
[--C-:B------:R-:W-:Y:S01]  /*8190*/  HADD2.F32 R43, -RZ, R42.reuse.H1_H1 ;  /* 0x3000002aff2b7230 */ /* 0x100fe20000004100 */
[----:B------:R-:W-:Y:S01]  /*81a0*/  F2FP.F16.E4M3.UNPACK_B R54, R90.H1 ;  /* 0x0000005aff36723e */ /* 0x000fe200030006ff */
[----:B------:R-:W-:Y:S01]  /*81b0*/  HADD2.F32 R42, -RZ, R42.H0_H0 ;  /* 0x2000002aff2a7230 */ /* 0x000fe20000004100 */
[----:B------:R-:W-:-:S02]  /*81c0*/  F2FP.F16.E4M3.UNPACK_B R41, R41.H1 ;  /* 0x00000029ff29723e */ /* 0x000fc400030006ff */
[-C--:B------:R-:W-:Y:S01]  /*81d0*/  FMUL.FTZ R61, R43, R57.reuse ;  /* 0x000000392b3d7220 */ /* 0x080fe20000410000 */
[--C-:B------:R-:W-:Y:S02]  /*81e0*/  HADD2.F32 R55, -RZ, R54.reuse.H0_H0 ;  /* 0x20000036ff377230 */ /* 0x100fe40000004100 */
[C---:B------:R-:W-:Y:S01]  /*81f0*/  FMUL.FTZ R60, R42.reuse, R57 ;  /* 0x000000392a3c7220 */ /* 0x040fe20000410000 */
[--C-:B------:R-:W-:Y:S01]  /*8200*/  HADD2.F32 R47, -RZ, R41.reuse.H1_H1 ;  /* 0x30000029ff2f7230 */ /* 0x100fe20000004100 */
[----:B------:R-:W-:Y:S01]  /*8210*/  F2FP.F16.E4M3.UNPACK_B R91, R91 ;  /* 0x0000005bff5b723e */ /* 0x000fe200020006ff */
        /* <DEDUP_REMOVED lines=75> */
.L_x_1500:
[----:B------:R-:W-:Y:S05]  /*86d0*/  BSYNC B2 ;  /* 0x0000000000027941 */ /* 0x000fea0003800000 */
.L_x_1499:
[----:B-1----:R0:W-:Y:S02]  /*86e0*/  STG.E.128 desc[UR60][R44.64+0x80], R40 ;  /* 0x000080282c007986 */ /* 0x0021e4000c101d3c */
.L_x_1498:
[----:B------:R-:W-:Y:S05]  /*86f0*/  BSYNC B1 ;  /* 0x0000000000017941 */ /* 0x000fea0003800000 */
.L_x_1497:
        /* <DEDUP_REMOVED lines=8> */
[----:B------:R-:W-:Y:S01]  /*8780*/  SHF.R.U32.HI R46, RZ, 0x8, R53 ;  /* 0x00000008ff2e7819 */ /* 0x000fe20000011635 */
[----:B------:R-:W-:Y:S01]  /*8790*/  IMAD.MOV.U32 R48, RZ, RZ, R43 ;  /* 0x000000ffff307224 */ /* 0x000fe200078e002b */
[----:B------:R-:W-:Y:S01]  /*87a0*/  SHF.R.U32.HI R54, RZ, 0x10, R51 ;  /* 0x00000010ff367819 */ /* 0x000fe20000011633 */
[----:B------:R-:W-:Y:S01]  /*87b0*/  IMAD.SHL.U32 R42, R52, 0x100, RZ ;  /* 0x00000100342a7824 */ /* 0x000fe200078e00ff */
[----:B------:R-:W-:Y:S01]  /*87c0*/  LOP3.LUT R49, R51, 0xff0000ff, RZ, 0xc0, !PT ;  /* 0xff0000ff33317812 */ /* 0x000fe200078ec0ff */
[----:B------:R-:W-:Y:S01]  /*87d0*/  IMAD.SHL.U32 R43, R46, 0x100, RZ ;  /* 0x000001002e2b7824 */ /* 0x000fe200078e00ff */
[----:B------:R-:W-:Y:S02]  /*87e0*/  SHF.R.U32.HI R51, RZ, 0x10, R53 ;  /* 0x00000010ff337819 */ /* 0x000fe40000011635 */
[----:B------:R-:W-:-:S02]  /*87f0*/  LOP3.LUT R50, R53, 0xff0000ff, RZ, 0xc0, !PT ;  /* 0xff0000ff35327812 */ /* 0x000fc400078ec0ff */
        /* <DEDUP_REMOVED lines=92> */
[----:B------:R-:W-:Y:S01]  /*8dc0*/  F2FP.SATFINITE.E4M3.F32.PACK_AB_MERGE_C R41, R57, R56, R61 ;  /* 0x000000383929723e */ /* 0x000fe2000480703d */
[----:B------:R-:W-:Y:S01]  /*8dd0*/  IMAD.MOV.U32 R42, RZ, RZ, R52 ;  /* 0x000000ffff2a7224 */ /* 0x000fe200078e0034 */
[----:B------:R-:W-:-:S07]  /*8de0*/  F2FP.SATFINITE.E4M3.F32.PACK_AB_MERGE_C R40, R88, R55, R60 ;  /* 0x000000375828723e */ /* 0x000fce000480703c */
.L_x_1502:
[----:B------:R-:W-:Y:S05]  /*8df0*/  BSYNC B1 ;  /* 0x0000000000017941 */ /* 0x000fea0003800000 */
.L_x_1501:
[----:B-1----:R0:W-:Y:S01]  /*8e00*/  STG.E.128 desc[UR60][R44.64+0xa0], R40 ;  /* 0x0000a0282c007986 */ /* 0x0021e2000c101d3c */
[----:B------:R-:W-:Y:S05]  /*8e10*/  BRA `(.L_x_1480) ;  /* 0x0000006800687947 */ /* 0x000fea0003800000 */
.L_x_1448:
        /* <DEDUP_REMOVED lines=43> */
.L_x_1504:
[----:B------:R-:W-:Y:S05]  /*90d0*/  BSYNC B1 ;  /* 0x0000000000017941 */ /* 0x000fea0003800000 */
.L_x_1503:
        /* <DEDUP_REMOVED lines=47> */
.L_x_1506:
[----:B------:R-:W-:Y:S05]  /*93d0*/  BSYNC B1 ;  /* 0x0000000000017941 */ /* 0x000fea0003800000 */
.L_x_1505:
        /* <DEDUP_REMOVED lines=26> */
.L_x_1507:
[----:B------:R-:W-:Y:S01]  /*9580*/  IMAD R97, R18, 0x8, R16 ;  /* 0x0000000812617824 */ /* 0x000fe200078e0210 */
[----:B------:R-:W-:Y:S01]  /*9590*/  SHF.L.U32 R98, R195, 0x1f, RZ ;  /* 0x0000001fc3627819 */ /* 0x000fe200000006ff */
[----:B------:R-:W1:Y:S01]  /*95a0*/  LDC R150, c[0x0][0x2f4] ;  /* 0x0000bd00ff967b82 */ /* 0x000e620000000800 */
[----:B------:R-:W-:Y:S02]  /*95b0*/  BSSY B1, `(.L_x_1508) ;  /* 0x0000004000017945 */ /* 0x000fe40003800000 */
[----:B------:R-:W2:Y:S05]  /*95c0*/  SYNCS.PHASECHK.TRANS64.TRYWAIT P5, [R97+URZ+0x29890], R98 ;  /* 0x02989062610075a7 */ /* 0x000eaa00080a017f */
[----:B------:R-:W3:Y:S01]  /*95d0*/  LDC.64 R130, c[0x0][0x300] ;  /* 0x0000c000ff827b82 */ /* 0x000ee20000000a00 */
[----:B--2---:R-:W-:Y:S05]  /*95e0*/  @!P5 BRA `(.L_x_1509) ;  /* 0x000002a40034d947 */ /* 0x004fea0003800000 */
.L_x_1844:
[----:B------:R-:W-:Y:S05]  /*95f0*/  BSYNC B1 ;  /* 0x0000000000017941 */ /* 0x000fea0003800000 */
.L_x_1508:
        /* <DEDUP_REMOVED lines=24> */
[----:B------:R-:W-:-:S04]  /*9780*/  IMAD.IADD R89, R89, 0x1, R88 ;  /* 0x0000000159597824 */ /* 0x000fc800078e0258 */
[C---:B------:R-:W-:Y:S02]  /*9790*/  IMAD R91, R18.reuse, 0x7800, R89 ;  /* 0x00007800125b7824 */ /* 0x040fe400078e0259 */
        /* <DEDUP_REMOVED lines=8> */
[----:B------:R-:W-:Y:S02]  /*9820*/  LOP3.LUT R52, R53, 0xff0000ff, RZ, 0xc0, !PT ;  /* 0xff0000ff35347812 */ /* 0x000fe400078ec0ff */
[--C-:B------:R-:W-:Y:S01]  /*9830*/  SHF.R.U32.HI R42, RZ, 0x10, R55.reuse ;  /* 0x00000010ff2a7819 */ /* 0x100fe20000011637 */
[----:B------:R-:W-:Y:S01]  /*9840*/  IMAD.SHL.U32 R181, R54, 0x100, RZ ;  /* 0x0000010036b57824 */ /* 0x000fe200078e00ff */
[----:B------:R-:W-:Y:S02]  /*9850*/  SHF.R.U32.HI R53, RZ, 0x8, R55 ;  /* 0x00000008ff357819 */ /* 0x000fe40000011637 */
[----:B------:R-:W-:Y:S01]  /*9860*/  LOP3.LUT R179, R55, 0xff0000ff, RZ, 0xc0, !PT ;  /* 0xff0000ff37b37812 */ /* 0x000fe200078ec0ff */
[----:B------:R-:W-:Y:S01]  /*9870*/  IMAD.U32 R42, R42, 0x10000, RZ ;  /* 0x000100002a2a7824 */ /* 0x000fe200078e00ff */
[----:B------:R-:W-:Y:S01]  /*9880*/  SHF.R.U32.HI R55, RZ, 0x8, R41 ;  /* 0x00000008ff377819 */ /* 0x000fe20000011629 */
[----:B------:R-:W-:Y:S01]  /*9890*/  IMAD.SHL.U32 R182, R53, 0x100, RZ ;  /* 0x0000010035b67824 */ /* 0x000fe200078e00ff */
[----:B------:R-:W-:-:S02]  /*98a0*/  LOP3.LUT R180, R41, 0xff0000ff, RZ, 0xc0, !PT ;  /* 0xff0000ff29b47812 */ /* 0x000fc400078ec0ff */
[----:B------:R-:W-:Y:S01]  /*98b0*/  SHF.R.U32.HI R178, RZ, 0x10, R41 ;  /* 0x00000010ffb27819 */ /* 0x000fe20000011629 */
[----:B------:R-:W-:Y:S01]  /*98c0*/  IMAD.SHL.U32 R53, R55, 0x100, RZ ;  /* 0x0000010037357824 */ /* 0x000fe200078e00ff */
[----:B------:R-:W-:Y:S02]  /*98d0*/  LOP3.LUT R55, R179, 0xff00, R182, 0xf8, !PT ;  /* 0x0000ff00b3377812 */ /* 0x000fe400078ef8b6 */
[----:B------:R-:W-:Y:S02]  /*98e0*/  LOP3.LUT R52, R52, 0xff00, R181, 0xf8, !PT ;  /* 0x0000ff0034347812 */ /* 0x000fe400078ef8b5 */
[----:B------:R-:W-:Y:S01]  /*98f0*/  LOP3.LUT R179, R180, 0xff00, R53, 0xf8, !PT ;  /* 0x0000ff00b4b37812 */ /* 0x000fe200078ef835 */
[----:B------:R-:W-:Y:S01]  /*9900*/  IMAD.U32 R53, R40, 0x10000, RZ ;  /* 0x0001000028357824 */ /* 0x000fe200078e00ff */
[--C-:B------:R-:W-:Y:S01]  /*9910*/  SHF.R.U32.HI R54, RZ, 0x8, R43.reuse ;  /* 0x00000008ff367819 */ /* 0x100fe2000001162b */
[----:B------:R-:W-:Y:S01]  /*9920*/  IMAD.U32 R40, R178, 0x10000, RZ ;  /* 0x00010000b2287824 */ /* 0x000fe200078e00ff */
[----:B------:R-:W-:-:S02]  /*9930*/  SHF.R.U32.HI R41, RZ, 0x10, R43 ;  /* 0x00000010ff297819 */ /* 0x000fc4000001162b */
[----:B------:R-:W-:Y:S01]  /*9940*/  LOP3.LUT R178, R52, 0xff0000, R53, 0xf8, !PT ;  /* 0x00ff000034b27812 */ /* 0x000fe200078ef835 */
[----:B------:R-:W-:Y:S01]  /*9950*/  IMAD.SHL.U32 R54, R54, 0x100, RZ ;  /* 0x0000010036367824 */ /* 0x000fe200078e00ff */
[----:B------:R-:W-:Y:S01]  /*9960*/  LOP3.LUT R40, R179, 0xff0000, R40, 0xf8, !PT ;  /* 0x00ff0000b3287812 */ /* 0x000fe200078ef828 */
[----:B------:R-:W-:Y:S01]  /*9970*/  IMAD.U32 R41, R41, 0x10000, RZ ;  /* 0x0001000029297824 */ /* 0x000fe200078e00ff */
[----:B0-----:R-:W-:Y:S02]  /*9980*/  F2FP.F16.E4M3.UNPACK_B R179, R93 ;  /* 0x0000005dffb3723e */ /* 0x001fe400020006ff */
[----:B------:R-:W-:Y:S02]  /*9990*/  F2FP.F16.E4M3.UNPACK_B R181, R40 ;  /* 0x00000028ffb5723e */ /* 0x000fe400020006ff */
[----:B-1----:R-:W-:Y:S01]  /*99a0*/  F2FP.F16.E4M3.UNPACK_B R52, R89 ;  /* 0x00000059ff34723e */ /* 0x002fe200020006ff */
[----:B------:R-:W-:Y:S01]  /*99b0*/  HADD2.F32 R53, -RZ, R179.H0_H0 ;  /* 0x200000b3ff357230 */ /* 0x000fe20000004100 */
[-C--:B------:R-:W-:Y:S01]  /*99c0*/  F2FP.F16.E4M3.UNPACK_B R182, R178.reuse ;  /* 0x000000b2ffb6723e */ /* 0x080fe200020006ff */
[----:B------:R-:W-:Y:S01]  /*99d0*/  HADD2.F32 R184, -RZ, R181.H0_H0 ;  /* 0x200000b5ffb87230 */ /* 0x000fe20000004100 */
[----:B------:R-:W-:Y:S01]  /*99e0*/  F2FP.F16.E4M3.UNPACK_B R93, R93.H1 ;  /* 0x0000005dff5d723e */ /* 0x000fe200030006ff */
[----:B------:R-:W-:Y:S01]  /*99f0*/  HADD2.F32 R180, -RZ, R52.H0_H0 ;  /* 0x20000034ffb47230 */ /* 0x000fe20000004100 */
[----:B------:R-:W-:Y:S01]  /*9a00*/  F2FP.F16.E4M3.UNPACK_B R178, R178.H1 ;  /* 0x000000b2ffb2723e */ /* 0x000fe200030006ff */
        /* <DEDUP_REMOVED lines=8> */
[----:B------:R-:W-:Y:S01]  /*9a90*/  HADD2.F32 R183, -RZ, R179.H1_H1 ;  /* 0x300000b3ffb77230 */ /* 0x000fe20000004100 */
[----:B------:R-:W-:-:S04]  /*9aa0*/  LOP3.LUT R43, R43, 0xff0000ff, RZ, 0xc0, !PT ;  /* 0xff0000ff2b2b7812 */ /* 0x000fc800078ec0ff */
[-C--:B------:R-:W-:Y:S01]  /*9ab0*/  FMUL.FTZ R179, R183, R181.reuse ;  /* 0x000000b5b7b37220 */ /* 0x080fe20000410000 */
[C---:B------:R-:W-:Y:S01]  /*9ac0*/  FMUL.FTZ R181, R52.reuse, R181 ;  /* 0x000000b534b57220 */ /* 0x040fe20000410000 */
[----:B------:R-:W-:Y:S02]  /*9ad0*/  LOP3.LUT R43, R43, 0xff00, R54, 0xf8, !PT ;  /* 0x0000ff002b2b7812 */ /* 0x000fe400078ef836 */
        /* <DEDUP_REMOVED lines=9> */
[----:B------:R-:W-:-:S02]  /*9b70*/  HADD2.F32 R89, -RZ, R182.H0_H0 ;  /* 0x200000b6ff597230 */ /* 0x000fc40000004100 */
[----:B------:R-:W-:Y:S02]  /*9b80*/  HADD2.F32 R93, -RZ, R93.H1_H1 ;  /* 0x3000005dff5d7230 */ /* 0x000fe40000004100 */
        /* <DEDUP_REMOVED lines=100> */
[-C--:B------:R-:W-:Y:S01]  /*a1d0*/  FFMA.FTZ R89, R41, R175.reuse, -R89 ;  /* 0x000000af29597223 */ /* 0x080fe20000010859 */
[----:B------:R-:W-:Y:S01]  /*a1e0*/  F2FP.SATFINITE.E4M3.F32.PACK_AB_MERGE_C R55, R55, R184, RZ ;  /* 0x000000b83737723e */ /* 0x000fe200048070ff */
[----:B------:R-:W-:Y:S01]  /*a1f0*/  FFMA.FTZ R41, R92, R175, R173 ;  /* 0x000000af5c297223 */ /* 0x000fe200000100ad */
[----:B------:R-:W-:Y:S01]  /*a200*/  F2FP.F16.E4M3.UNPACK_B R92, R94.H1 ;  /* 0x0000005eff5c723e */ /* 0x000fe200030006ff */
[--C-:B------:R-:W-:Y:S01]  /*a210*/  HADD2.F32 R175, -RZ, R95.reuse.H0_H0 ;  /* 0x2000005fffaf7230 */ /* 0x100fe20000004100 */
[----:B------:R-:W-:Y:S01]  /*a220*/  F2FP.SATFINITE.E4M3.F32.PACK_AB_MERGE_C R178, R89, R178, R88 ;  /* 0x000000b259b2723e */ /* 0x000fe20004807058 */
[----:B------:R-:W-:Y:S01]  /*a230*/  HADD2.F32 R95, -RZ, R95.H1_H1 ;  /* 0x3000005fff5f7230 */ /* 0x000fe20000004100 */
[----:B------:R-:W-:Y:S01]  /*a240*/  F2FP.F16.E4M3.UNPACK_B R88, R174.H1 ;  /* 0x000000aeff58723e */ /* 0x000fe200030006ff */
        /* <DEDUP_REMOVED lines=11> */
[----:B------:R-:W-:Y:S01]  /*a300*/  FMUL.FTZ R185, R173, R185 ;  /* 0x000000b9adb97220 */ /* 0x000fe20000410000 */
[----:B------:R-:W-:Y:S01]  /*a310*/  F2FP.SATFINITE.E4M3.F32.PACK_AB_MERGE_C R41, R41, R180, R55 ;  /* 0x000000b42929723e */ /* 0x000fe20004807037 */
[-C--:B------:R-:W-:Y:S02]  /*a320*/  FFMA.FTZ R181, R173, R175.reuse, -R181 ;  /* 0x000000afadb57223 */ /* 0x080fe400000108b5 */
[----:B------:R-:W-:Y:S01]  /*a330*/  FFMA.FTZ R185, R93, R175, R185 ;  /* 0x000000af5db97223 */ /* 0x000fe200000100b9 */
[-C--:B------:R-:W-:Y:S01]  /*a340*/  FMUL.FTZ R93, R92, R88.reuse ;  /* 0x000000585c5d7220 */ /* 0x080fe20000410000 */
[----:B------:R-:W-:Y:S01]  /*a350*/  FMUL.FTZ R88, R89, R88 ;  /* 0x0000005859587220 */ /* 0x000fe20000410000 */
[----:B------:R-:W-:-:S02]  /*a360*/  HADD2.F32 R175, -RZ, R174.H0_H0 ;  /* 0x200000aeffaf7230 */ /* 0x000fc40000004100 */
[-C--:B------:R-:W-:Y:S01]  /*a370*/  FFMA.FTZ R89, R89, R95.reuse, -R93 ;  /* 0x0000005f59597223 */ /* 0x080fe2000001085d */
[----:B------:R-:W-:Y:S01]  /*a380*/  FFMA.FTZ R88, R92, R95, R88 ;  /* 0x0000005f5c587223 */ /* 0x000fe20000010058 */
[----:B------:R-:W-:Y:S02]  /*a390*/  HADD2.F32 R92, -RZ, R94.H0_H0 ;  /* 0x2000005eff5c7230 */ /* 0x000fe40000004100 */
        /* <DEDUP_REMOVED lines=12> */
[----:B------:R-:W-:Y:S01]  /*a460*/  F2FP.SATFINITE.E4M3.F32.PACK_AB_MERGE_C R88, R88, R185, RZ ;  /* 0x000000b95858723e */ /* 0x000fe200048070ff */
[----:B------:R-:W-:Y:S01]  /*a470*/  FMUL.FTZ R174, R90, R174 ;  /* 0x000000ae5aae7220 */ /* 0x000fe20000410000 */
[----:B------:R-:W-:Y:S01]  /*a480*/  F2FP.SATFINITE.E4M3.F32.PACK_AB_MERGE_C R93, R52, R53, R40 ;  /* 0x00000035345d723e */ /* 0x000fe20004807028 */
[-C--:B------:R-:W-:Y:S01]  /*a490*/  FFMA.FTZ R92, R90, R176.reuse, -R92 ;  /* 0x000000b05a5c7223 */ /* 0x080fe2000001085c */
[----:B------:R-:W-:Y:S01]  /*a4a0*/  F2FP.SATFINITE.E4M3.F32.PACK_AB_MERGE_C R95, R43, R183, R42 ;  /* 0x000000b72b5f723e */ /* 0x000fe2000480702a */
[----:B------:R-:W-:-:S03]  /*a4b0*/  FFMA.FTZ R174, R94, R176, R174 ;  /* 0x000000b05eae7223 */ /* 0x000fc600000100ae */
[----:B------:R-:W-:Y:S01]  /*a4c0*/  F2FP.SATFINITE.E4M3.F32.PACK_AB_MERGE_C R90, R92, R173, R89 ;  /* 0x000000ad5c5a723e */ /* 0x000fe20004807059 */
[----:B------:R-:W-:Y:S01]  /*a4d0*/  IMAD.MOV.U32 R89, RZ, RZ, R179 ;  /* 0x000000ffff597224 */ /* 0x000fe200078e00b3 */
[----:B------:R-:W-:Y:S01]  /*a4e0*/  F2FP.SATFINITE.E4M3.F32.PACK_AB_MERGE_C R94, R174, R175, R88 ;  /* 0x000000afae5e723e */ /* 0x000fe20004807058 */
[----:B------:R-:W-:Y:S02]  /*a4f0*/  IMAD.MOV.U32 R88, RZ, RZ, R178 ;  /* 0x000000ffff587224 */ /* 0x000fe400078e00b2 */
[----:B------:R-:W-:-:S07]  /*a500*/  IMAD.MOV.U32 R92, RZ, RZ, R41 ;  /* 0x000000ffff5c7224 */ /* 0x000fce00078e0029 */
.L_x_1515:
[----:B------:R-:W-:Y:S05]  /*a510*/  BSYNC B3 ;  /* 0x0000000000037941 */ /* 0x000fea0003800000 */
.L_x_1514:
        /* <DEDUP_REMOVED lines=9> */
[----:B-1----:R1:W-:Y:S01]  /*a5b0*/  STG.E.128 desc[UR60][R40.64], R88 ;  /* 0x0000005828007986 */ /* 0x0023e2000c101d3c */
[----:B------:R-:W-:-:S05]  /*a5c0*/  @!P4 IMAD.X R43, R52, 0x1, R121, P5 ;  /* 0x00000001342bc824 */ /* 0x000fca00028e0679 */
[----:B0-----:R1:W-:Y:S03]  /*a5d0*/  @!P4 STG.E.128 desc[UR60][R42.64], R92 ;  /* 0x0000005c2a00c986 */ /* 0x0013e6000c101d3c */
.L_x_1513:
[----:B------:R-:W-:Y:S05]  /*a5e0*/  BSYNC B2 ;  /* 0x0000000000027941 */ /* 0x000fea0003800000 */
.L_x_1512:
[----:B------:R-:W-:Y:S01]  /*a5f0*/  ISETP.NE.AND P4, PT, R35, RZ, PT ;  /* 0x000000ff2300720c */ /* 0x000fe20003f85270 */
[----:B------:R-:W-:-:S12]  /*a600*/  BSSY B2, `(.L_x_1516) ;  /* 0x00000f6000027945 */ /* 0x000fd80003800000 */
[----:B------:R-:W-:Y:S05]  /*a610*/  @!P4 BRA `(.L_x_1517) ;  /* 0x0000000c00d0c947 */ /* 0x000fea0003800000 */
[----:B-1----:R-:W-:Y:S01]  /*a620*/  SEL R40, R99, R155, !P3 ;  /* 0x0000009b63287207 */ /* 0x002fe20005800000 */
        /* <DEDUP_REMOVED lines=9> */
[----:B------:R-:W-:-:S04]  /*a6c0*/  LEA.HI R40, R40, R41, RZ, 0x2 ;  /* 0x0000002928287211 */ /* 0x000fc800078f10ff */
[----:B------:R-:W-:Y:S02]  /*a6d0*/  SHF.R.S32.HI R41, RZ, 0x2, R40 ;  /* 0x00000002ff297819 */ /* 0x000fe40000011428 */
[----:B------:R-:W-:-:S03]  /*a6e0*/  LOP3.LUT R40, R202, 0x30, R90, 0xf8, !PT ;  /* 0x00000030ca287812 */ /* 0x000fc600078ef85a */
[----:B------:R-:W-:Y:S01]  /*a6f0*/  IMAD R41, R41, 0x2800, R208 ;  /* 0x0000280029297824 */ /* 0x000fe200078e02d0 */
[----:B------:R-:W-:-:S05]  /*a700*/  LOP3.LUT R40, R40, R203, RZ, 0x3c, !PT ;  /* 0x000000cb28287212 */ /* 0x000fca00078e3cff */
[----:B------:R-:W-:Y:S02]  /*a710*/  IMAD.IADD R43, R41, 0x1, R40 ;  /* 0x00000001292b7824 */ /* 0x000fe400078e0228 */
        /* <DEDUP_REMOVED lines=8> */
[----:B------:R-:W-:Y:S02]  /*a7a0*/  LOP3.LUT R44, R57, 0xff0000ff, RZ, 0xc0, !PT ;  /* 0xff0000ff392c7812 */ /* 0x000fe400078ec0ff */
[----:B------:R-:W-:Y:S02]  /*a7b0*/  SHF.R.U32.HI R58, RZ, 0x10, R57 ;  /* 0x00000010ff3a7819 */ /* 0x000fe40000011639 */
[--C-:B------:R-:W-:Y:S02]  /*a7c0*/  SHF.R.U32.HI R57, RZ, 0x8, R45.reuse ;  /* 0x00000008ff397819 */ /* 0x100fe4000001162d */
[----:B------:R-:W-:Y:S02]  /*a7d0*/  SHF.R.U32.HI R56, RZ, 0x10, R45 ;  /* 0x00000010ff387819 */ /* 0x000fe4000001162d */
[----:B------:R-:W-:Y:S01]  /*a7e0*/  LOP3.LUT R46, R45, 0xff0000ff, RZ, 0xc0, !PT ;  /* 0xff0000ff2d2e7812 */ /* 0x000fe200078ec0ff */
[----:B------:R-:W-:-:S02]  /*a7f0*/  IMAD.SHL.U32 R57, R57, 0x100, RZ ;  /* 0x0000010039397824 */ /* 0x000fc400078e00ff */
[----:B------:R-:W-:Y:S02]  /*a800*/  IMAD.SHL.U32 R45, R91, 0x100, RZ ;  /* 0x000001005b2d7824 */ /* 0x000fe400078e00ff */
[----:B------:R-:W-:Y:S01]  /*a810*/  IMAD.U32 R56, R56, 0x10000, RZ ;  /* 0x0001000038387824 */ /* 0x000fe200078e00ff */
[----:B------:R-:W-:Y:S01]  /*a820*/  LOP3.LUT R57, R46, 0xff00, R57, 0xf8, !PT ;  /* 0x0000ff002e397812 */ /* 0x000fe200078ef839 */
[----:B------:R-:W-:Y:S01]  /*a830*/  IMAD.U32 R46, R58, 0x10000, RZ ;  /* 0x000100003a2e7824 */ /* 0x000fe200078e00ff */
[----:B------:R-:W-:Y:S01]  /*a840*/  LOP3.LUT R45, R44, 0xff00, R45, 0xf8, !PT ;  /* 0x0000ff002c2d7812 */ /* 0x000fe200078ef82d */
[----:B-1----:R-:W-:Y:S01]  /*a850*/  IMAD.MOV.U32 R58, RZ, RZ, R53 ;  /* 0x000000ffff3a7224 */ /* 0x002fe200078e0035 */
[----:B------:R-:W-:Y:S02]  /*a860*/  LOP3.LUT R44, R57, 0xff0000, R56, 0xf8, !PT ;  /* 0x00ff0000392c7812 */ /* 0x000fe400078ef838 */
[----:B0-----:R-:W-:Y:S02]  /*a870*/  F2FP.F16.E4M3.UNPACK_B R53, R41 ;  /* 0x00000029ff35723e */ /* 0x001fe400020006ff */
[----:B------:R-:W-:-:S02]  /*a880*/  F2FP.F16.E4M3.UNPACK_B R91, R58 ;  /* 0x0000003aff5b723e */ /* 0x000fc400020006ff */
[----:B------:R-:W-:Y:S01]  /*a890*/  F2FP.F16.E4M3.UNPACK_B R92, R44 ;  /* 0x0000002cff5c723e */ /* 0x000fe200020006ff */
[----:B------:R-:W-:Y:S01]  /*a8a0*/  HADD2.F32 R56, -RZ, R53.H0_H0 ;  /* 0x20000035ff387230 */ /* 0x000fe20000004100 */
[----:B------:R-:W-:Y:S01]  /*a8b0*/  LOP3.LUT R57, R45, 0xff0000, R46, 0xf8, !PT ;  /* 0x00ff00002d397812 */ /* 0x000fe200078ef82e */
[--C-:B------:R-:W-:Y:S01]  /*a8c0*/  HADD2.F32 R46, -RZ, R91.reuse.H0_H0 ;  /* 0x2000005bff2e7230 */ /* 0x100fe20000004100 */
[----:B------:R-:W-:Y:S01]  /*a8d0*/  F2FP.F16.E4M3.UNPACK_B R58, R58.H1 ;  /* 0x0000003aff3a723e */ /* 0x000fe200030006ff */
[----:B------:R-:W-:Y:S01]  /*a8e0*/  HADD2.F32 R91, -RZ, R91.H1_H1 ;  /* 0x3000005bff5b7230 */ /* 0x000fe20000004100 */
[-C--:B------:R-:W-:Y:S01]  /*a8f0*/  F2FP.F16.E4M3.UNPACK_B R45, R57.reuse ;  /* 0x00000039ff2d723e */ /* 0x080fe200020006ff */
[--C-:B------:R-:W-:Y:S01]  /*a900*/  HADD2.F32 R94, -RZ, R92.reuse.H1_H1 ;  /* 0x3000005cff5e7230 */ /* 0x100fe20000004100 */
[----:B------:R-:W-:Y:S01]  /*a910*/  F2FP.F16.E4M3.UNPACK_B R57, R57.H1 ;  /* 0x00000039ff39723e */ /* 0x000fe200030006ff */
[----:B------:R-:W-:Y:S02]  /*a920*/  HADD2.F32 R53, -RZ, R53.H1_H1 ;  /* 0x30000035ff357230 */ /* 0x000fe40000004100 */
[----:B------:R-:W-:-:S02]  /*a930*/  HADD2.F32 R95, -RZ, R92.H0_H0 ;  /* 0x2000005cff5f7230 */ /* 0x000fc40000004100 */
[-C--:B------:R-:W-:Y:S01]  /*a940*/  FMUL.FTZ R174, R91, R94.reuse ;  /* 0x0000005e5bae7220 */ /* 0x080fe20000410000 */
[--C-:B------:R-:W-:Y:S02]  /*a950*/  HADD2.F32 R92, -RZ, R45.reuse.H1_H1 ;  /* 0x3000002dff5c7230 */ /* 0x100fe40000004100 */
[C---:B------:R-:W-:Y:S01]  /*a960*/  FMUL.FTZ R94, R53.reuse, R94 ;  /* 0x0000005e355e7220 */ /* 0x040fe20000410000 */
[----:B------:R-:W-:Y:S02]  /*a970*/  HADD2.F32 R93, -RZ, R45.H0_H0 ;  /* 0x2000002dff5d7230 */ /* 0x000fe40000004100 */
[-C--:B------:R-:W-:Y:S01]  /*a980*/  FMUL.FTZ R173, R46, R95.reuse ;  /* 0x0000005f2ead7220 */ /* 0x080fe20000410000 */
[C---:B------:R-:W-:Y:S01]  /*a990*/  FMUL.FTZ R95, R56.reuse, R95 ;  /* 0x0000005f385f7220 */ /* 0x040fe20000410000 */
[-C--:B------:R-:W-:Y:S01]  /*a9a0*/  FFMA.FTZ R53, R53, R92.reuse, -R174 ;  /* 0x0000005c35357223 */ /* 0x080fe200000108ae */
[----:B------:R-:W-:Y:S01]  /*a9b0*/  FFMA.FTZ R45, R91, R92, R94 ;  /* 0x0000005c5b2d7223 */ /* 0x000fe2000001005e */
[----:B------:R-:W-:Y:S01]  /*a9c0*/  F2FP.F16.E4M3.UNPACK_B R92, R44.H1 ;  /* 0x0000002cff5c723e */ /* 0x000fe200030006ff */
[----:B------:R-:W-:Y:S01]  /*a9d0*/  FFMA.FTZ R56, R56, R93, -R173 ;  /* 0x0000005d38387223 */ /* 0x000fe200000108ad */
[----:B------:R-:W-:Y:S01]  /*a9e0*/  F2FP.F16.E4M3.UNPACK_B R91, R41.H1 ;  /* 0x00000029ff5b723e */ /* 0x000fe200030006ff */
[----:B------:R-:W-:-:S02]  /*a9f0*/  HADD2.F32 R41, -RZ, R58.H0_H0 ;  /* 0x2000003aff297230 */ /* 0x000fc40000004100 */
[----:B------:R-:W-:Y:S01]  /*aa00*/  FFMA.FTZ R46, R46, R93, R95 ;  /* 0x0000005d2e2e7223 */ /* 0x000fe2000001005f */
[----:B------:R-:W-:Y:S02]  /*aa10*/  HADD2.F32 R94, -RZ, R92.H0_H0 ;  /* 0x2000005cff5e7230 */ /* 0x000fe40000004100 */
[----:B------:R-:W-:Y:S02]  /*aa20*/  HADD2.F32 R44, -RZ, R91.H0_H0 ;  /* 0x2000005bff2c7230 */ /* 0x000fe40000004100 */
[----:B------:R-:W-:Y:S02]  /*aa30*/  HADD2.F32 R93, -RZ, R57.H0_H0 ;  /* 0x20000039ff5d7230 */ /* 0x000fe40000004100 */
[-C--:B------:R-:W-:Y:S01]  /*aa40*/  FMUL.FTZ R95, R41, R94.reuse ;  /* 0x0000005e295f7220 */ /* 0x080fe20000410000 */
[----:B------:R-:W-:Y:S02]  /*aa50*/  HADD2.F32 R91, -RZ, R91.H1_H1 ;  /* 0x3000005bff5b7230 */ /* 0x000fe40000004100 */
[C---:B------:R-:W-:Y:S01]  /*aa60*/  FMUL.FTZ R94, R44.reuse, R94 ;  /* 0x0000005e2c5e7220 */ /* 0x040fe20000410000 */
[----:B------:R-:W-:-:S03]  /*aa70*/  FFMA.FTZ R44, R44, R93, -R95 ;  /* 0x0000005d2c2c7223 */ /* 0x000fc6000001085f */
[----:B------:R-:W-:Y:S01]  /*aa80*/  FFMA.FTZ R41, R41, R93, R94 ;  /* 0x0000005d29297223 */ /* 0x000fe2000001005e */
[----:B------:R-:W-:Y:S02]  /*aa90*/  HADD2.F32 R93, -RZ, R58.H1_H1 ;  /* 0x3000003aff5d7230 */ /* 0x000fe40000004100 */
[----:B------:R-:W-:Y:S02]  /*aaa0*/  HADD2.F32 R58, -RZ, R92.H1_H1 ;  /* 0x3000005cff3a7230 */ /* 0x000fe40000004100 */
[----:B------:R-:W-:-:S03]  /*aab0*/  HADD2.F32 R92, -RZ, R57.H1_H1 ;  /* 0x30000039ff5c7230 */ /* 0x000fc60000004100 */
[-C--:B------:R-:W-:Y:S01]  /*aac0*/  FMUL.FTZ R94, R93, R58.reuse ;  /* 0x0000003a5d5e7220 */ /* 0x080fe20000410000 */
[----:B------:R-:W-:-:S03]  /*aad0*/  FMUL.FTZ R174, R91, R58 ;  /* 0x0000003a5bae7220 */ /* 0x000fc60000410000 */
[-C--:B------:R-:W-:Y:S01]  /*aae0*/  FFMA.FTZ R58, R91, R92.reuse, -R94 ;  /* 0x0000005c5b3a7223 */ /* 0x080fe2000001085e */
[----:B------:R-:W-:Y:S01]  /*aaf0*/  SHF.R.U32.HI R94, RZ, 0x8, R47 ;  /* 0x00000008ff5e7819 */ /* 0x000fe2000001162f */
[----:B------:R-:W-:Y:S01]  /*ab00*/  FFMA.FTZ R57, R93, R92, R174 ;  /* 0x0000005c5d397223 */ /* 0x000fe200000100ae */
[----:B------:R-:W-:Y:S02]  /*ab10*/  SHF.R.U32.HI R92, RZ, 0x8, R59 ;  /* 0x00000008ff5c7819 */ /* 0x000fe4000001163b */
[----:B------:R-:W-:Y:S01]  /*ab20*/  SHF.R.U32.HI R174, RZ, 0x10, R47 ;  /* 0x00000010ffae7819 */ /* 0x000fe2000001162f */
[----:B------:R-:W-:Y:S01]  /*ab30*/  IMAD.SHL.U32 R94, R94, 0x100, RZ ;  /* 0x000001005e5e7824 */ /* 0x000fe200078e00ff */
[----:B------:R-:W-:Y:S01]  /*ab40*/  LOP3.LUT R91, R59, 0xff0000ff, RZ, 0xc0, !PT ;  /* 0xff0000ff3b5b7812 */ /* 0x000fe200078ec0ff */
[----:B------:R-:W-:Y:S01]  /*ab50*/  IMAD.SHL.U32 R92, R92, 0x100, RZ ;  /* 0x000001005c5c7824 */ /* 0x000fe200078e00ff */
[----:B------:R-:W-:Y:S01]  /*ab60*/  SHF.R.U32.HI R93, RZ, 0x10, R59 ;  /* 0x00000010ff5d7819 */ /* 0x000fe2000001163b */
[----:B------:R-:W-:Y:S01]  /*ab70*/  IMAD.U32 R174, R174, 0x10000, RZ ;  /* 0x00010000aeae7824 */ /* 0x000fe200078e00ff */
[----:B------:R-:W-:Y:S01]  /*ab80*/  LOP3.LUT R59, R47, 0xff0000ff, RZ, 0xc0, !PT ;  /* 0xff0000ff2f3b7812 */ /* 0x000fe200078ec0ff */
[----:B------:R-:W-:Y:S01]  /*ab90*/  IMAD.MOV.U32 R47, RZ, RZ, R55 ;  /* 0x000000ffff2f7224 */ /* 0x000fe200078e0037 */
[----:B------:R-:W-:Y:S01]  /*aba0*/  LOP3.LUT R91, R91, 0xff00, R92, 0xf8, !PT ;  /* 0x0000ff005b5b7812 */ /* 0x000fe200078ef85c */
[----:B------:R-:W-:Y:S01]  /*abb0*/  IMAD.U32 R92, R93, 0x10000, RZ ;  /* 0x000100005d5c7824 */ /* 0x000fe200078e00ff */
[----:B------:R-:W-:-:S02]  /*abc0*/  LOP3.LUT R59, R59, 0xff00, R94, 0xf8, !PT ;  /* 0x0000ff003b3b7812 */ /* 0x000fc400078ef85e */
[----:B------:R-:W-:Y:S02]  /*abd0*/  F2FP.F16.E4M3.UNPACK_B R94, R47 ;  /* 0x0000002fff5e723e */ /* 0x000fe400020006ff */
[----:B------:R-:W-:Y:S02]  /*abe0*/  LOP3.LUT R174, R59, 0xff0000, R174, 0xf8, !PT ;  /* 0x00ff00003bae7812 */ /* 0x000fe400078ef8ae */
[----:B------:R-:W-:Y:S01]  /*abf0*/  LOP3.LUT R175, R91, 0xff0000, R92, 0xf8, !PT ;  /* 0x00ff00005baf7812 */ /* 0x000fe200078ef85c */
[--C-:B------:R-:W-:Y:S01]  /*ac00*/  HADD2.F32 R55, -RZ, R94.reuse.H0_H0 ;  /* 0x2000005eff377230 */ /* 0x100fe20000004100 */
[-C--:B------:R-:W-:Y:S01]  /*ac10*/  F2FP.F16.E4M3.UNPACK_B R95, R174.reuse ;  /* 0x000000aeff5f723e */ /* 0x080fe200020006ff */
[----:B------:R-:W-:Y:S01]  /*ac20*/  HADD2.F32 R94, -RZ, R94.H1_H1 ;  /* 0x3000005eff5e7230 */ /* 0x000fe20000004100 */
[----:B------:R-:W-:Y:S02]  /*ac30*/  F2FP.F16.E4M3.UNPACK_B R93, R43 ;  /* 0x0000002bff5d723e */ /* 0x000fe400020006ff */
[----:B------:R-:W-:Y:S01]  /*ac40*/  F2FP.F16.E4M3.UNPACK_B R173, R175 ;  /* 0x000000afffad723e */ /* 0x000fe200020006ff */
[----:B------:R-:W-:Y:S01]  /*ac50*/  HADD2.F32 R176, -RZ, R95.H0_H0 ;  /* 0x2000005fffb07230 */ /* 0x000fe20000004100 */
[----:B------:R-:W-:Y:S01]  /*ac60*/  F2FP.F16.E4M3.UNPACK_B R91, R47.H1 ;  /* 0x0000002fff5b723e */ /* 0x000fe200030006ff */
[----:B------:R-:W-:Y:S01]  /*ac70*/  HADD2.F32 R59, -RZ, R93.H0_H0 ;  /* 0x2000005dff3b7230 */ /* 0x000fe20000004100 */
[----:B------:R-:W-:Y:S01]  /*ac80*/  F2FP.F16.E4M3.UNPACK_B R174, R174.H1 ;  /* 0x000000aeffae723e */ /* 0x000fe200030006ff */
[----:B------:R-:W-:-:S02]  /*ac90*/  HADD2.F32 R92, -RZ, R173.H0_H0 ;  /* 0x200000adff5c7230 */ /* 0x000fc40000004100 */
[-C--:B------:R-:W-:Y:S01]  /*aca0*/  FMUL.FTZ R178, R55, R176.reuse ;  /* 0x000000b037b27220 */ /* 0x080fe20000410000 */
[----:B------:R-:W-:Y:S01]  /*acb0*/  F2FP.F16.E4M3.UNPACK_B R175, R175.H1 ;  /* 0x000000afffaf723e */ /* 0x000fe200030006ff */
[C---:B------:R-:W-:Y:S01]  /*acc0*/  FMUL.FTZ R176, R59.reuse, R176 ;  /* 0x000000b03bb07220 */ /* 0x040fe20000410000 */
[----:B------:R-:W-:Y:S02]  /*acd0*/  HADD2.F32 R47, -RZ, R91.H0_H0 ;  /* 0x2000005bff2f7230 */ /* 0x000fe40000004100 */
[-C--:B------:R-:W-:Y:S01]  /*ace0*/  FFMA.FTZ R59, R59, R92.reuse, -R178 ;  /* 0x0000005c3b3b7223 */ /* 0x080fe200000108b2 */
[----:B------:R-:W-:Y:S02]  /*acf0*/  HADD2.F32 R177, -RZ, R174.H0_H0 ;  /* 0x200000aeffb17230 */ /* 0x000fe40000004100 */
[----:B------:R-:W-:Y:S01]  /*ad00*/  FFMA.FTZ R55, R55, R92, R176 ;  /* 0x0000005c37377223 */ /* 0x000fe200000100b0 */
[----:B------:R-:W-:Y:S01]  /*ad10*/  F2FP.F16.E4M3.UNPACK_B R92, R43.H1 ;  /* 0x0000002bff5c723e */ /* 0x000fe200030006ff */
[----:B------:R-:W-:Y:S01]  /*ad20*/  HADD2.F32 R176, -RZ, R175.H0_H0 ;  /* 0x200000afffb07230 */ /* 0x000fe20000004100 */
[----:B------:R-:W-:Y:S01]  /*ad30*/  F2FP.SATFINITE.E4M3.F32.PACK_AB_MERGE_C R44, R58, R44, RZ ;  /* 0x0000002c3a2c723e */ /* 0x000fe200048070ff */
[----:B------:R-:W-:Y:S01]  /*ad40*/  FMUL.FTZ R178, R47, R177 ;  /* 0x000000b12fb27220 */ /* 0x000fe20000410000 */
[----:B------:R-:W-:Y:S01]  /*ad50*/  HADD2.F32 R91, -RZ, R91.H1_H1 ;  /* 0x3000005bff5b7230 */ /* 0x000fe20000004100 */
[----:B------:R-:W-:Y:S01]  /*ad60*/  F2FP.SATFINITE.E4M3.F32.PACK_AB_MERGE_C R57, R57, R41, RZ ;  /* 0x000000293939723e */ /* 0x000fe200048070ff */
[----:B------:R-:W-:Y:S01]  /*ad70*/  HADD2.F32 R43, -RZ, R92.H0_H0 ;  /* 0x2000005cff2b7230 */ /* 0x000fe20000004100 */
[----:B------:R-:W-:Y:S01]  /*ad80*/  F2FP.SATFINITE.E4M3.F32.PACK_AB_MERGE_C R41, R53, R56, R44 ;  /* 0x000000383529723e */ /* 0x000fe2000480702c */
[----:B------:R-:W-:Y:S01]  /*ad90*/  HADD2.F32 R174, -RZ, R174.H1_H1 ;  /* 0x300000aeffae7230 */ /* 0x000fe20000004100 */
[----:B------:R-:W-:-:S02]  /*ada0*/  F2FP.SATFINITE.E4M3.F32.PACK_AB_MERGE_C R53, R45, R46, R57 ;  /* 0x0000002e2d35723e */ /* 0x000fc40004807039 */
[C---:B------:R-:W-:Y:S01]  /*adb0*/  FMUL.FTZ R177, R43.reuse, R177 ;  /* 0x000000b12bb17220 */ /* 0x040fe20000410000 */
[----:B------:R-:W-:Y:S01]  /*adc0*/  FFMA.FTZ R43, R43, R176, -R178 ;  /* 0x000000b02b2b7223 */ /* 0x000fe200000108b2 */
[----:B------:R-:W-:Y:S02]  /*add0*/  F2FP.F16.E4M3.UNPACK_B R178, R170.H1 ;  /* 0x000000aaffb2723e */ /* 0x000fe400030006ff */
[----:B------:R-:W-:Y:S01]  /*ade0*/  FFMA.FTZ R47, R47, R176, R177 ;  /* 0x000000b02f2f7223 */ /* 0x000fe200000100b1 */
[----:B------:R-:W-:Y:S02]  /*adf0*/  HADD2.F32 R177, -RZ, R92.H1_H1 ;  /* 0x3000005cffb17230 */ /* 0x000fe40000004100 */
[----:B------:R-:W-:Y:S01]  /*ae00*/  FMUL.FTZ R92, R91, R174 ;  /* 0x000000ae5b5c7220 */ /* 0x000fe20000410000 */
[----:B------:R-:W-:Y:S01]  /*ae10*/  HADD2.F32 R176, -RZ, R175.H1_H1 ;  /* 0x300000afffb07230 */ /* 0x000fe20000004100 */
[----:B------:R-:W-:Y:S01]  /*ae20*/  F2FP.F16.E4M3.UNPACK_B R170, R170 ;  /* 0x000000aaffaa723e */ /* 0x000fe200020006ff */
[----:B------:R-:W-:-:S02]  /*ae30*/  HADD2.F32 R175, -RZ, R95.H1_H1 ;  /* 0x3000005fffaf7230 */ /* 0x000fc40000004100 */
[C---:B------:R-:W-:Y:S01]  /*ae40*/  FMUL.FTZ R174, R177.reuse, R174 ;  /* 0x000000aeb1ae7220 */ /* 0x040fe20000410000 */
[----:B------:R-:W-:Y:S02]  /*ae50*/  HADD2.F32 R95, -RZ, R173.H1_H1 ;  /* 0x300000adff5f7230 */ /* 0x000fe40000004100 */
[----:B------:R-:W-:Y:S01]  /*ae60*/  FFMA.FTZ R92, R177, R176, -R92 ;  /* 0x000000b0b15c7223 */ /* 0x000fe2000001085c */
[----:B------:R-:W-:Y:S01]  /*ae70*/  F2FP.F16.E4M3.UNPACK_B R173, R172.H1 ;  /* 0x000000acffad723e */ /* 0x000fe200030006ff */
[----:B------:R-:W-:Y:S01]  /*ae80*/  FFMA.FTZ R91, R91, R176, R174 ;  /* 0x000000b05b5b7223 */ /* 0x000fe200000100ae */
[----:B------:R-:W-:Y:S02]  /*ae90*/  HADD2.F32 R176, -RZ, R93.H1_H1 ;  /* 0x3000005dffb07230 */ /* 0x000fe40000004100 */
[----:B------:R-:W-:Y:S01]  /*aea0*/  FMUL.FTZ R93, R94, R175 ;  /* 0x000000af5e5d7220 */ /* 0x000fe20000410000 */
[----:B------:R-:W-:Y:S01]  /*aeb0*/  IMAD.MOV.U32 R174, RZ, RZ, R52 ;  /* 0x000000ffffae7224 */ /* 0x000fe200078e0034 */
[----:B------:R-:W-:Y:S01]  /*aec0*/  F2FP.F16.E4M3.UNPACK_B R172, R172 ;  /* 0x000000acffac723e */ /* 0x000fe200020006ff */
[----:B------:R-:W-:-:S02]  /*aed0*/  HADD2.F32 R182, -RZ, R173.H0_H0 ;  /* 0x200000adffb67230 */ /* 0x000fc40000004100 */
[C---:B------:R-:W-:Y:S01]  /*aee0*/  FMUL.FTZ R52, R176.reuse, R175 ;  /* 0x000000afb0347220 */ /* 0x040fe20000410000 */
[-C--:B------:R-:W-:Y:S01]  /*aef0*/  FFMA.FTZ R93, R176, R95.reuse, -R93 ;  /* 0x0000005fb05d7223 */ /* 0x080fe2000001085d */
[----:B------:R-:W-:Y:S01]  /*af00*/  F2FP.F16.E4M3.UNPACK_B R176, R174.H1 ;  /* 0x000000aeffb0723e */ /* 0x000fe200030006ff */
[----:B------:R-:W-:Y:S01]  /*af10*/  HADD2.F32 R180, -RZ, R178.H0_H0 ;  /* 0x200000b2ffb47230 */ /* 0x000fe20000004100 */
[----:B------:R-:W-:Y:S01]  /*af20*/  F2FP.F16.E4M3.UNPACK_B R175, R40.H1 ;  /* 0x00000028ffaf723e */ /* 0x000fe200030006ff */
[----:B------:R-:W-:Y:S01]  /*af30*/  HADD2.F32 R173, -RZ, R173.H1_H1 ;  /* 0x300000adffad7230 */ /* 0x000fe20000004100 */
[----:B------:R-:W-:Y:S01]  /*af40*/  F2FP.F16.E4M3.UNPACK_B R174, R174 ;  /* 0x000000aeffae723e */ /* 0x000fe200020006ff */
[--C-:B------:R-:W-:Y:S01]  /*af50*/  HADD2.F32 R177, -RZ, R176.reuse.H0_H0 ;  /* 0x200000b0ffb17230 */ /* 0x100fe20000004100 */
[----:B------:R-:W-:Y:S01]  /*af60*/  F2FP.F16.E4M3.UNPACK_B R40, R40 ;  /* 0x00000028ff28723e */ /* 0x000fe200020006ff */
[----:B------:R-:W-:Y:S02]  /*af70*/  HADD2.F32 R179, -RZ, R175.H0_H0 ;  /* 0x200000afffb37230 */ /* 0x000fe40000004100 */
[----:B------:R-:W-:Y:S01]  /*af80*/  FFMA.FTZ R52, R94, R95, R52 ;  /* 0x0000005f5e347223 */ /* 0x000fe20000010034 */
[----:B------:R-:W-:-:S02]  /*af90*/  HADD2.F32 R176, -RZ, R176.H1_H1 ;  /* 0x300000b0ffb07230 */ /* 0x000fc40000004100 */
[-C--:B------:R-:W-:Y:S01]  /*afa0*/  FMUL.FTZ R181, R177, R182.reuse ;  /* 0x000000b6b1b57220 */ /* 0x080fe20000410000 */
[----:B------:R-:W-:Y:S02]  /*afb0*/  HADD2.F32 R175, -RZ, R175.H1_H1 ;  /* 0x300000afffaf7230 */ /* 0x000fe40000004100 */
[C---:B------:R-:W-:Y:S01]  /*afc0*/  FMUL.FTZ R182, R179.reuse, R182 ;  /* 0x000000b6b3b67220 */ /* 0x040fe20000410000 */
[----:B------:R-:W-:Y:S02]  /*afd0*/  HADD2.F32 R178, -RZ, R178.H1_H1 ;  /* 0x300000b2ffb27230 */ /* 0x000fe40000004100 */
[-C--:B------:R-:W-:Y:S01]  /*afe0*/  FFMA.FTZ R181, R179, R180.reuse, -R181 ;  /* 0x000000b4b3b57223 */ /* 0x080fe200000108b5 */
[----:B------:R-:W-:Y:S01]  /*aff0*/  F2FP.SATFINITE.E4M3.F32.PACK_AB_MERGE_C R47, R91, R47, RZ ;  /* 0x0000002f5b2f723e */ /* 0x000fe200048070ff */
[----:B------:R-:W-:Y:S01]  /*b000*/  FFMA.FTZ R182, R177, R180, R182 ;  /* 0x000000b4b1b67223 */ /* 0x000fe200000100b6 */
[-C--:B------:R-:W-:Y:S01]  /*b010*/  FMUL.FTZ R177, R176, R173.reuse ;  /* 0x000000adb0b17220 */ /* 0x080fe20000410000 */
[C---:B------:R-:W-:Y:S01]  /*b020*/  FMUL.FTZ R173, R175.reuse, R173 ;  /* 0x000000adafad7220 */ /* 0x040fe20000410000 */
[----:B------:R-:W-:Y:S01]  /*b030*/  HADD2.F32 R180, -RZ, R172.H0_H0 ;  /* 0x200000acffb47230 */ /* 0x000fe20000004100 */
[----:B------:R-:W-:Y:S01]  /*b040*/  F2FP.SATFINITE.E4M3.F32.PACK_AB_MERGE_C R92, R92, R43, RZ ;  /* 0x0000002b5c5c723e */ /* 0x000fe200048070ff */
[-C--:B------:R-:W-:Y:S01]  /*b050*/  FFMA.FTZ R175, R175, R178.reuse, -R177 ;  /* 0x000000b2afaf7223 */ /* 0x080fe200000108b1 */
[----:B------:R-:W-:Y:S01]  /*b060*/  FFMA.FTZ R173, R176, R178, R173 ;  /* 0x000000b2b0ad7223 */ /* 0x000fe200000100ad */
[----:B------:R-:W-:Y:S01]  /*b070*/  HADD2.F32 R176, -RZ, R174.H0_H0 ;  /* 0x200000aeffb07230 */ /* 0x000fe20000004100 */
[----:B------:R-:W-:Y:S01]  /*b080*/  F2FP.SATFINITE.E4M3.F32.PACK_AB_MERGE_C R55, R52, R55, R47 ;  /* 0x000000373437723e */ /* 0x000fe2000480702f */
[----:B------:R-:W-:Y:S01]  /*b090*/  HADD2.F32 R178, -RZ, R40.H0_H0 ;  /* 0x20000028ffb27230 */ /* 0x000fe20000004100 */
[----:B------:R-:W-:Y:S01]  /*b0a0*/  F2FP.SATFINITE.E4M3.F32.PACK_AB_MERGE_C R175, R175, R181, RZ ;  /* 0x000000b5afaf723e */ /* 0x000fe200048070ff */
[----:B------:R-:W-:-:S02]  /*b0b0*/  HADD2.F32 R177, -RZ, R170.H0_H0 ;  /* 0x200000aaffb17230 */ /* 0x000fc40000004100 */
[-C--:B------:R-:W-:Y:S01]  /*b0c0*/  FMUL.FTZ R179, R176, R180.reuse ;  /* 0x000000b4b0b37220 */ /* 0x080fe20000410000 */
[----:B------:R-:W-:Y:S02]  /*b0d0*/  HADD2.F32 R172, -RZ, R172.H1_H1 ;  /* 0x300000acffac7230 */ /* 0x000fe40000004100 */
[C---:B------:R-:W-:Y:S01]  /*b0e0*/  FMUL.FTZ R180, R178.reuse, R180 ;  /* 0x000000b4b2b47220 */ /* 0x040fe20000410000 */
[----:B------:R-:W-:Y:S02]  /*b0f0*/  HADD2.F32 R174, -RZ, R174.H1_H1 ;  /* 0x300000aeffae7230 */ /* 0x000fe40000004100 */
[-C--:B------:R-:W-:Y:S01]  /*b100*/  FFMA.FTZ R179, R178, R177.reuse, -R179 ;  /* 0x000000b1b2b37223 */ /* 0x080fe200000108b3 */
[----:B------:R-:W-:Y:S02]  /*b110*/  HADD2.F32 R40, -RZ, R40.H1_H1 ;  /* 0x30000028ff287230 */ /* 0x000fe40000004100 */
[----:B------:R-:W-:Y:S01]  /*b120*/  FFMA.FTZ R180, R176, R177, R180 ;  /* 0x000000b1b0b47223 */ /* 0x000fe200000100b4 */
[----:B------:R-:W-:-:S02]  /*b130*/  HADD2.F32 R170, -RZ, R170.H1_H1 ;  /* 0x300000aaffaa7230 */ /* 0x000fc40000004100 */
[----:B------:R-:W-:Y:S01]  /*b140*/  FMUL.FTZ R176, R174, R172 ;  /* 0x000000acaeb07220 */ /* 0x000fe20000410000 */
[----:B------:R-:W-:Y:S01]  /*b150*/  F2FP.SATFINITE.E4M3.F32.PACK_AB_MERGE_C R173, R173, R182, RZ ;  /* 0x000000b6adad723e */ /* 0x000fe200048070ff */
[C---:B------:R-:W-:Y:S01]  /*b160*/  FMUL.FTZ R172, R40.reuse, R172 ;  /* 0x000000ac28ac7220 */ /* 0x040fe20000410000 */
[----:B------:R-:W-:Y:S01]  /*b170*/  F2FP.SATFINITE.E4M3.F32.PACK_AB_MERGE_C R43, R93, R59, R92 ;  /* 0x0000003b5d2b723e */ /* 0x000fe2000480705c */
[-C--:B------:R-:W-:Y:S02]  /*b180*/  FFMA.FTZ R176, R40, R170.reuse, -R176 ;  /* 0x000000aa28b07223 */ /* 0x080fe400000108b0 */
[----:B------:R-:W-:Y:S01]  /*b190*/  FFMA.FTZ R40, R174, R170, R172 ;  /* 0x000000aaae287223 */ /* 0x000fe200000100ac */
[----:B------:R-:W-:Y:S01]  /*b1a0*/  IMAD.MOV.U32 R170, RZ, RZ, R42 ;  /* 0x000000ffffaa7224 */ /* 0x000fe200078e002a */
[----:B------:R-:W-:Y:S02]  /*b1b0*/  F2FP.F16.E4M3.UNPACK_B R42, R171.H1 ;  /* 0x000000abff2a723e */ /* 0x000fe400030006ff */
[----:B------:R-:W-:-:S02]  /*b1c0*/  F2FP.F16.E4M3.UNPACK_B R174, R54.H1 ;  /* 0x00000036ffae723e */ /* 0x000fc400030006ff */
[----:B------:R-:W-:Y:S01]  /*b1d0*/  F2FP.F16.E4M3.UNPACK_B R172, R170.H1 ;  /* 0x000000aaffac723e */ /* 0x000fe200030006ff */
[----:B------:R-:W-:Y:S01]  /*b1e0*/  HADD2.F32 R183, -RZ, R42.H0_H0 ;  /* 0x2000002affb77230 */ /* 0x000fe20000004100 */
[----:B------:R-:W-:Y:S01]  /*b1f0*/  F2FP.SATFINITE.E4M3.F32.PACK_AB_MERGE_C R179, R176, R179, R175 ;  /* 0x000000b3b0b3723e */ /* 0x000fe200048070af */
[----:B------:R-:W-:Y:S01]  /*b200*/  HADD2.F32 R175, -RZ, R174.H0_H0 ;  /* 0x200000aeffaf7230 */ /* 0x000fe20000004100 */
[----:B------:R-:W-:Y:S01]  /*b210*/  F2FP.F16.E4M3.UNPACK_B R176, R169.H1 ;  /* 0x000000a9ffb0723e */ /* 0x000fe200030006ff */
[----:B------:R-:W-:Y:S01]  /*b220*/  HADD2.F32 R177, -RZ, R172.H0_H0 ;  /* 0x200000acffb17230 */ /* 0x000fe20000004100 */
[----:B------:R-:W-:Y:S01]  /*b230*/  F2FP.F16.E4M3.UNPACK_B R171, R171 ;  /* 0x000000abffab723e */ /* 0x000fe200020006ff */
[----:B------:R-:W-:Y:S02]  /*b240*/  HADD2.F32 R42, -RZ, R42.H1_H1 ;  /* 0x3000002aff2a7230 */ /* 0x000fe40000004100 */
[----:B------:R-:W-:Y:S01]  /*b250*/  FMUL.FTZ R181, R175, R183 ;  /* 0x000000b7afb57220 */ /* 0x000fe20000410000 */
[----:B------:R-:W-:-:S02]  /*b260*/  HADD2.F32 R178, -RZ, R176.H0_H0 ;  /* 0x200000b0ffb27230 */ /* 0x000fc40000004100 */
[----:B------:R-:W-:Y:S01]  /*b270*/  FMUL.FTZ R183, R177, R183 ;  /* 0x000000b7b1b77220 */ /* 0x000fe20000410000 */
[----:B------:R-:W-:Y:S01]  /*b280*/  HADD2.F32 R174, -RZ, R174.H1_H1 ;  /* 0x300000aeffae7230 */ /* 0x000fe20000004100 */
[----:B------:R-:W-:Y:S01]  /*b290*/  F2FP.F16.E4M3.UNPACK_B R54, R54 ;  /* 0x00000036ff36723e */ /* 0x000fe200020006ff */
[----:B------:R-:W-:Y:S02]  /*b2a0*/  HADD2.F32 R172, -RZ, R172.H1_H1 ;  /* 0x300000acffac7230 */ /* 0x000fe40000004100 */
[----:B------:R-:W-:Y:S01]  /*b2b0*/  FFMA.FTZ R183, R175, R178, R183 ;  /* 0x000000b2afb77223 */ /* 0x000fe200000100b7 */
[----:B------:R-:W-:Y:S02]  /*b2c0*/  HADD2.F32 R176, -RZ, R176.H1_H1 ;  /* 0x300000b0ffb07230 */ /* 0x000fe40000004100 */
[----:B------:R-:W-:Y:S01]  /*b2d0*/  FMUL.FTZ R175, R174, R42 ;  /* 0x0000002aaeaf7220 */ /* 0x000fe20000410000 */
[----:B------:R-:W-:Y:S01]  /*b2e0*/  F2FP.F16.E4M3.UNPACK_B R170, R170 ;  /* 0x000000aaffaa723e */ /* 0x000fe200020006ff */
[C---:B------:R-:W-:Y:S01]  /*b2f0*/  FMUL.FTZ R42, R172.reuse, R42 ;  /* 0x0000002aac2a7220 */ /* 0x040fe20000410000 */
[----:B------:R-:W-:Y:S01]  /*b300*/  FFMA.FTZ R181, R177, R178, -R181 ;  /* 0x000000b2b1b57223 */ /* 0x000fe200000108b5 */
[-C--:B------:R-:W-:Y:S01]  /*b310*/  FFMA.FTZ R172, R172, R176.reuse, -R175 ;  /* 0x000000b0acac7223 */ /* 0x080fe200000108af */
[----:B------:R-:W-:Y:S01]  /*b320*/  F2FP.F16.E4M3.UNPACK_B R169, R169 ;  /* 0x000000a9ffa9723e */ /* 0x000fe200020006ff */
[----:B------:R-:W-:Y:S01]  /*b330*/  FFMA.FTZ R42, R174, R176, R42 ;  /* 0x000000b0ae2a7223 */ /* 0x000fe2000001002a */
[----:B------:R-:W-:Y:S01]  /*b340*/  HADD2.F32 R178, -RZ, R171.H0_H0 ;  /* 0x200000abffb27230 */ /* 0x000fe20000004100 */
[----:B------:R-:W-:Y:S01]  /*b350*/  F2FP.SATFINITE.E4M3.F32.PACK_AB_MERGE_C R180, R40, R180, R173 ;  /* 0x000000b428b4723e */ /* 0x000fe200048070ad */
[----:B------:R-:W-:Y:S01]  /*b360*/  HADD2.F32 R174, -RZ, R54.H0_H0 ;  /* 0x20000036ffae7230 */ /* 0x000fe20000004100 */
[----:B------:R-:W-:Y:S01]  /*b370*/  F2FP.SATFINITE.E4M3.F32.PACK_AB_MERGE_C R172, R172, R181, RZ ;  /* 0x000000b5acac723e */ /* 0x000fe200048070ff */
[----:B------:R-:W-:-:S02]  /*b380*/  HADD2.F32 R176, -RZ, R170.H0_H0 ;  /* 0x200000aaffb07230 */ /* 0x000fc40000004100 */
[----:B------:R-:W-:Y:S02]  /*b390*/  HADD2.F32 R175, -RZ, R169.H0_H0 ;  /* 0x200000a9ffaf7230 */ /* 0x000fe40000004100 */
        /* <DEDUP_REMOVED lines=9> */
[----:B------:R-:W-:Y:S02]  /*b430*/  IMAD.MOV.U32 R40, RZ, RZ, R179 ;  /* 0x000000ffff287224 */ /* 0x000fe400078e00b3 */
[C---:B------:R-:W-:Y:S01]  /*b440*/  FMUL.FTZ R171, R170.reuse, R171 ;  /* 0x000000abaaab7220 */ /* 0x040fe20000410000 */
[----:B------:R-:W-:Y:S02]  /*b450*/  IMAD.MOV.U32 R52, RZ, RZ, R180 ;  /* 0x000000ffff347224 */ /* 0x000fe400078e00b4 */
[-C--:B------:R-:W-:Y:S01]  /*b460*/  FFMA.FTZ R170, R170, R169.reuse, -R175 ;  /* 0x000000a9aaaa7223 */ /* 0x080fe200000108af */
[----:B------:R-:W-:Y:S01]  /*b470*/  FFMA.FTZ R171, R54, R169, R171 ;  /* 0x000000a936ab7223 */ /* 0x000fe200000100ab */
[----:B------:R-:W-:-:S03]  /*b480*/  F2FP.SATFINITE.E4M3.F32.PACK_AB_MERGE_C R54, R42, R183, RZ ;  /* 0x000000b72a36723e */ /* 0x000fc600048070ff */
[----:B------:R-:W-:Y:S02]  /*b490*/  F2FP.SATFINITE.E4M3.F32.PACK_AB_MERGE_C R42, R170, R177, R172 ;  /* 0x000000b1aa2a723e */ /* 0x000fe400048070ac */
[----:B------:R-:W-:-:S07]  /*b4a0*/  F2FP.SATFINITE.E4M3.F32.PACK_AB_MERGE_C R54, R171, R178, R54 ;  /* 0x000000b2ab36723e */ /* 0x000fce0004807036 */
.L_x_1519:
[----:B------:R-:W-:Y:S05]  /*b4b0*/  BSYNC B3 ;  /* 0x0000000000037941 */ /* 0x000fea0003800000 */
.L_x_1518:
        /* <DEDUP_REMOVED lines=10> */
.L_x_1517:
[----:B------:R-:W-:Y:S05]  /*b560*/  BSYNC B2 ;  /* 0x0000000000027941 */ /* 0x000fea0003800000 */
.L_x_1516:
[----:B------:R-:W-:-:S13]  /*b570*/  ISETP.NE.AND P4, PT, R36, RZ, PT ;  /* 0x000000ff2400720c */ /* 0x000fda0003f85270 */
[----:B------:R-:W-:Y:S05]  /*b580*/  @!P4 BRA `(.L_x_1511) ;  /* 0x0000000c00e0c947 */ /* 0x000fea0003800000 */
[----:B01----:R-:W3:Y:S01]  /*b590*/  LDL R40, [R1] ;  /* 0x0000000001287983 */ /* 0x003ee20000100800 */
        /* <DEDUP_REMOVED lines=32> */
[----:B------:R-:W-:Y:S02]  /*b7a0*/  SHF.R.U32.HI R58, RZ, 0x10, R63 ;  /* 0x00000010ff3a7819 */ /* 0x000fe4000001163f */
[----:B------:R-:W-:Y:S01]  /*b7b0*/  LOP3.LUT R59, R59, 0xff00, R40, 0xf8, !PT ;  /* 0x0000ff003b3b7812 */ /* 0x000fe200078ef828 */
[----:B------:R-:W-:Y:S01]  /*b7c0*/  IMAD.SHL.U32 R40, R88, 0x100, RZ ;  /* 0x0000010058287824 */ /* 0x000fe200078e00ff */
[----:B------:R-:W-:Y:S01]  /*b7d0*/  LOP3.LUT R61, R63, 0xff0000ff, RZ, 0xc0, !PT ;  /* 0xff0000ff3f3d7812 */ /* 0x000fe200078ec0ff */
[----:B------:R-:W-:Y:S01]  /*b7e0*/  IMAD.U32 R44, R89, 0x10000, RZ ;  /* 0x00010000592c7824 */ /* 0x000fe200078e00ff */
[----:B------:R-:W-:-:S02]  /*b7f0*/  SHF.R.U32.HI R62, RZ, 0x8, R49 ;  /* 0x00000008ff3e7819 */ /* 0x000fc40000011631 */
[----:B------:R-:W-:Y:S02]  /*b800*/  SHF.R.U32.HI R60, RZ, 0x8, R51 ;  /* 0x00000008ff3c7819 */ /* 0x000fe40000011633 */
[----:B------:R-:W-:Y:S01]  /*b810*/  LOP3.LUT R61, R61, 0xff00, R40, 0xf8, !PT ;  /* 0x0000ff003d3d7812 */ /* 0x000fe200078ef828 */
[----:B------:R-:W-:Y:S01]  /*b820*/  IMAD.U32 R40, R58, 0x10000, RZ ;  /* 0x000100003a287824 */ /* 0x000fe200078e00ff */
[----:B------:R-:W-:Y:S01]  /*b830*/  SHF.R.U32.HI R50, RZ, 0x10, R49 ;  /* 0x00000010ff327819 */ /* 0x000fe20000011631 */
[----:B------:R-:W-:Y:S01]  /*b840*/  IMAD.SHL.U32 R42, R62, 0x100, RZ ;  /* 0x000001003e2a7824 */ /* 0x000fe200078e00ff */
[----:B------:R-:W-:Y:S01]  /*b850*/  LOP3.LUT R63, R49, 0xff0000ff, RZ, 0xc0, !PT ;  /* 0xff0000ff313f7812 */ /* 0x000fe200078ec0ff */
[----:B------:R-:W-:Y:S01]  /*b860*/  IMAD.MOV.U32 R49, RZ, RZ, R46 ;  /* 0x000000ffff317224 */ /* 0x000fe200078e002e */
[----:B------:R-:W-:Y:S01]  /*b870*/  LOP3.LUT R44, R59, 0xff0000, R44, 0xf8, !PT ;  /* 0x00ff00003b2c7812 */ /* 0x000fe200078ef82c */
[----:B------:R-:W-:Y:S01]  /*b880*/  IMAD.SHL.U32 R46, R60, 0x100, RZ ;  /* 0x000001003c2e7824 */ /* 0x000fe200078e00ff */
[----:B------:R-:W-:-:S02]  /*b890*/  SHF.R.U32.HI R57, RZ, 0x10, R51 ;  /* 0x00000010ff397819 */ /* 0x000fc40000011633 */
[----:B------:R-:W-:Y:S02]  /*b8a0*/  F2FP.F16.E4M3.UNPACK_B R62, R164.H1 ;  /* 0x000000a4ff3e723e */ /* 0x000fe400030006ff */
[----:B------:R-:W-:Y:S02]  /*b8b0*/  F2FP.F16.E4M3.UNPACK_B R59, R56.H1 ;  /* 0x00000038ff3b723e */ /* 0x000fe400030006ff */
[----:B------:R-:W-:Y:S02]  /*b8c0*/  LOP3.LUT R51, R51, 0xff0000ff, RZ, 0xc0, !PT ;  /* 0xff0000ff33337812 */ /* 0x000fe400078ec0ff */
[----:B------:R-:W-:Y:S01]  /*b8d0*/  F2FP.F16.E4M3.UNPACK_B R58, R54.H1 ;  /* 0x00000036ff3a723e */ /* 0x000fe200030006ff */
[----:B------:R-:W-:Y:S01]  /*b8e0*/  HADD2.F32 R60, -RZ, R59.H0_H0 ;  /* 0x2000003bff3c7230 */ /* 0x000fe20000004100 */
[----:B------:R-:W-:Y:S02]  /*b8f0*/  LOP3.LUT R40, R61, 0xff0000, R40, 0xf8, !PT ;  /* 0x00ff00003d287812 */ /* 0x000fe400078ef828 */
[----:B------:R-:W-:Y:S01]  /*b900*/  LOP3.LUT R63, R63, 0xff00, R42, 0xf8, !PT ;  /* 0x0000ff003f3f7812 */ /* 0x000fe200078ef82a */
[----:B------:R-:W-:Y:S01]  /*b910*/  HADD2.F32 R42, -RZ, R62.H0_H0 ;  /* 0x2000003eff2a7230 */ /* 0x000fe20000004100 */
[----:B------:R-:W-:-:S02]  /*b920*/  F2FP.F16.E4M3.UNPACK_B R61, R166.H1 ;  /* 0x000000a6ff3d723e */ /* 0x000fc400030006ff */
[----:B------:R-:W-:Y:S01]  /*b930*/  LOP3.LUT R89, R51, 0xff00, R46, 0xf8, !PT ;  /* 0x0000ff0033597812 */ /* 0x000fe200078ef82e */
[--C-:B------:R-:W-:Y:S02]  /*b940*/  HADD2.F32 R51, -RZ, R58.reuse.H0_H0 ;  /* 0x2000003aff337230 */ /* 0x100fe40000004100 */
[----:B------:R-:W-:Y:S01]  /*b950*/  FMUL.FTZ R88, R60, R42 ;  /* 0x0000002a3c587220 */ /* 0x000fe20000410000 */
[----:B------:R-:W-:Y:S01]  /*b960*/  IMAD.U32 R46, R50, 0x10000, RZ ;  /* 0x00010000322e7824 */ /* 0x000fe200078e00ff */
[----:B------:R-:W-:Y:S01]  /*b970*/  F2FP.F16.E4M3.UNPACK_B R164, R164 ;  /* 0x000000a4ffa4723e */ /* 0x000fe200020006ff */
[----:B------:R-:W-:Y:S02]  /*b980*/  IMAD.U32 R50, R57, 0x10000, RZ ;  /* 0x0001000039327824 */ /* 0x000fe400078e00ff */
[----:B------:R-:W-:Y:S01]  /*b990*/  FMUL.FTZ R91, R51, R42 ;  /* 0x0000002a335b7220 */ /* 0x000fe20000410000 */
[--C-:B------:R-:W-:Y:S01]  /*b9a0*/  HADD2.F32 R57, -RZ, R61.reuse.H0_H0 ;  /* 0x2000003dff397230 */ /* 0x100fe20000004100 */
[----:B------:R-:W-:Y:S01]  /*b9b0*/  LOP3.LUT R46, R63, 0xff0000, R46, 0xf8, !PT ;  /* 0x00ff00003f2e7812 */ /* 0x000fe200078ef82e */
[----:B------:R-:W-:Y:S01]  /*b9c0*/  HADD2.F32 R58, -RZ, R58.H1_H1 ;  /* 0x3000003aff3a7230 */ /* 0x000fe20000004100 */
[----:B------:R-:W-:Y:S01]  /*b9d0*/  LOP3.LUT R42, R89, 0xff0000, R50, 0xf8, !PT ;  /* 0x00ff0000592a7812 */ /* 0x000fe200078ef832 */
[----:B------:R-:W-:-:S02]  /*b9e0*/  HADD2.F32 R63, -RZ, R61.H1_H1 ;  /* 0x3000003dff3f7230 */ /* 0x000fc40000004100 */
[-C--:B------:R-:W-:Y:S01]  /*b9f0*/  FFMA.FTZ R50, R51, R57.reuse, -R88 ;  /* 0x0000003933327223 */ /* 0x080fe20000010858 */
[----:B------:R-:W-:Y:S01]  /*ba00*/  FFMA.FTZ R51, R60, R57, R91 ;  /* 0x000000393c337223 */ /* 0x000fe2000001005b */
[----:B------:R-:W-:Y:S01]  /*ba10*/  HADD2.F32 R57, -RZ, R62.H1_H1 ;  /* 0x3000003eff397230 */ /* 0x000fe20000004100 */
[----:B------:R-:W-:Y:S01]  /*ba20*/  F2FP.F16.E4M3.UNPACK_B R60, R56 ;  /* 0x00000038ff3c723e */ /* 0x000fe200020006ff */
[----:B------:R-:W-:Y:S01]  /*ba30*/  HADD2.F32 R62, -RZ, R59.H1_H1 ;  /* 0x3000003bff3e7230 */ /* 0x000fe20000004100 */
[----:B------:R-:W-:Y:S01]  /*ba40*/  F2FP.F16.E4M3.UNPACK_B R59, R54 ;  /* 0x00000036ff3b723e */ /* 0x000fe200020006ff */
[----:B------:R-:W-:Y:S02]  /*ba50*/  HADD2.F32 R88, -RZ, R164.H0_H0 ;  /* 0x200000a4ff587230 */ /* 0x000fe40000004100 */
[-C--:B------:R-:W-:Y:S01]  /*ba60*/  FMUL.FTZ R91, R58, R57.reuse ;  /* 0x000000393a5b7220 */ /* 0x080fe20000410000 */
[----:B------:R-:W-:Y:S01]  /*ba70*/  F2FP.F16.E4M3.UNPACK_B R166, R166 ;  /* 0x000000a6ffa6723e */ /* 0x000fe200020006ff */
[----:B------:R-:W-:Y:S01]  /*ba80*/  FMUL.FTZ R89, R62, R57 ;  /* 0x000000393e597220 */ /* 0x000fe20000410000 */
[----:B------:R-:W-:-:S02]  /*ba90*/  HADD2.F32 R61, -RZ, R60.H0_H0 ;  /* 0x2000003cff3d7230 */ /* 0x000fc40000004100 */
[-C--:B------:R-:W-:Y:S01]  /*baa0*/  FFMA.FTZ R54, R62, R63.reuse, R91 ;  /* 0x0000003f3e367223 */ /* 0x080fe2000001005b */
[--C-:B------:R-:W-:Y:S02]  /*bab0*/  HADD2.F32 R56, -RZ, R59.reuse.H0_H0 ;  /* 0x2000003bff387230 */ /* 0x100fe40000004100 */
[----:B------:R-:W-:Y:S01]  /*bac0*/  FFMA.FTZ R57, R58, R63, -R89 ;  /* 0x0000003f3a397223 */ /* 0x000fe20000010859 */
[----:B------:R-:W-:Y:S02]  /*bad0*/  HADD2.F32 R164, -RZ, R164.H1_H1 ;  /* 0x300000a4ffa47230 */ /* 0x000fe40000004100 */
[-C--:B------:R-:W-:Y:S01]  /*bae0*/  FMUL.FTZ R63, R61, R88.reuse ;  /* 0x000000583d3f7220 */ /* 0x080fe20000410000 */
[----:B------:R-:W-:Y:S02]  /*baf0*/  HADD2.F32 R62, -RZ, R60.H1_H1 ;  /* 0x3000003cff3e7230 */ /* 0x000fe40000004100 */
[----:B------:R-:W-:Y:S01]  /*bb00*/  FMUL.FTZ R88, R56, R88 ;  /* 0x0000005838587220 */ /* 0x000fe20000410000 */
[----:B------:R-:W-:Y:S01]  /*bb10*/  HADD2.F32 R58, -RZ, R166.H0_H0 ;  /* 0x200000a6ff3a7230 */ /* 0x000fe20000004100 */
[----:B------:R-:W-:Y:S01]  /*bb20*/  F2FP.F16.E4M3.UNPACK_B R89, R165.H1 ;  /* 0x000000a5ff59723e */ /* 0x000fe200030006ff */
[----:B------:R-:W-:-:S02]  /*bb30*/  HADD2.F32 R59, -RZ, R59.H1_H1 ;  /* 0x3000003bff3b7230 */ /* 0x000fc40000004100 */
        /* <DEDUP_REMOVED lines=25> */
[----:B------:R-:W-:Y:S01]  /*bcd0*/  FMUL.FTZ R92, R63, R92 ;  /* 0x0000005c3f5c7220 */ /* 0x000fe20000410000 */
[----:B------:R-:W-:Y:S01]  /*bce0*/  F2FP.F16.E4M3.UNPACK_B R88, R49 ;  /* 0x00000031ff58723e */ /* 0x000fe200020006ff */
[----:B------:R-:W-:Y:S01]  /*bcf0*/  HADD2.F32 R49, -RZ, R48.H0_H0 ;  /* 0x20000030ff317230 */ /* 0x000fe20000004100 */
[----:B------:R-:W-:Y:S01]  /*bd00*/  F2FP.F16.E4M3.UNPACK_B R167, R167 ;  /* 0x000000a7ffa7723e */ /* 0x000fe200020006ff */
[----:B------:R-:W-:Y:S01]  /*bd10*/  FFMA.FTZ R93, R89, R90, R92 ;  /* 0x0000005a595d7223 */ /* 0x000fe2000001005c */
[----:B------:R-:W-:-:S02]  /*bd20*/  HADD2.F32 R92, -RZ, R165.H0_H0 ;  /* 0x200000a5ff5c7230 */ /* 0x000fc40000004100 */
[----:B------:R-:W-:Y:S01]  /*bd30*/  FFMA.FTZ R63, R63, R90, -R94 ;  /* 0x0000005a3f3f7223 */ /* 0x000fe2000001085e */
[--C-:B------:R-:W-:Y:S01]  /*bd40*/  HADD2.F32 R89, -RZ, R88.reuse.H0_H0 ;  /* 0x20000058ff597230 */ /* 0x100fe20000004100 */
[----:B------:R-:W-:Y:S01]  /*bd50*/  F2FP.SATFINITE.E4M3.F32.PACK_AB_MERGE_C R50, R57, R50, RZ ;  /* 0x000000323932723e */ /* 0x000fe200048070ff */
[----:B------:R-:W-:Y:S01]  /*bd60*/  HADD2.F32 R165, -RZ, R165.H1_H1 ;  /* 0x300000a5ffa57230 */ /* 0x000fe20000004100 */
[----:B------:R-:W-:Y:S01]  /*bd70*/  F2FP.SATFINITE.E4M3.F32.PACK_AB_MERGE_C R54, R54, R51, RZ ;  /* 0x000000333636723e */ /* 0x000fe200048070ff */
[----:B------:R-:W-:Y:S02]  /*bd80*/  HADD2.F32 R88, -RZ, R88.H1_H1 ;  /* 0x30000058ff587230 */ /* 0x000fe40000004100 */
[-C--:B------:R-:W-:Y:S01]  /*bd90*/  FMUL.FTZ R94, R89, R92.reuse ;  /* 0x0000005c595e7220 */ /* 0x080fe20000410000 */
[----:B------:R-:W-:Y:S02]  /*bda0*/  HADD2.F32 R48, -RZ, R48.H1_H1 ;  /* 0x30000030ff307230 */ /* 0x000fe40000004100 */
[----:B------:R-:W-:Y:S01]  /*bdb0*/  FMUL.FTZ R92, R49, R92 ;  /* 0x0000005c315c7220 */ /* 0x000fe20000410000 */
[----:B------:R-:W-:-:S02]  /*bdc0*/  HADD2.F32 R90, -RZ, R167.H0_H0 ;  /* 0x200000a7ff5a7230 */ /* 0x000fc40000004100 */
[-C--:B------:R-:W-:Y:S01]  /*bdd0*/  FMUL.FTZ R91, R88, R165.reuse ;  /* 0x000000a5585b7220 */ /* 0x080fe20000410000 */
[----:B------:R-:W-:Y:S02]  /*bde0*/  HADD2.F32 R167, -RZ, R167.H1_H1 ;  /* 0x300000a7ffa77230 */ /* 0x000fe40000004100 */
[C---:B------:R-:W-:Y:S01]  /*bdf0*/  FMUL.FTZ R165, R48.reuse, R165 ;  /* 0x000000a530a57220 */ /* 0x040fe20000410000 */
[----:B------:R-:W-:Y:S01]  /*be00*/  F2FP.SATFINITE.E4M3.F32.PACK_AB_MERGE_C R60, R63, R60, RZ ;  /* 0x0000003c3f3c723e */ /* 0x000fe200048070ff */
[----:B------:R-:W-:Y:S01]  /*be10*/  FFMA.FTZ R49, R49, R90, -R94 ;  /* 0x0000005a31317223 */ /* 0x000fe2000001085e */
[----:B------:R-:W-:Y:S01]  /*be20*/  F2FP.SATFINITE.E4M3.F32.PACK_AB_MERGE_C R51, R61, R56, R50 ;  /* 0x000000383d33723e */ /* 0x000fe20004807032 */
[----:B------:R-:W-:Y:S01]  /*be30*/  FFMA.FTZ R48, R48, R167, -R91 ;  /* 0x000000a730307223 */ /* 0x000fe2000001085b */
[----:B------:R-:W-:Y:S01]  /*be40*/  F2FP.F16.E4M3.UNPACK_B R57, R45 ;  /* 0x0000002dff39723e */ /* 0x000fe200020006ff */
[----:B------:R-:W-:Y:S01]  /*be50*/  FFMA.FTZ R92, R89, R90, R92 ;  /* 0x0000005a595c7223 */ /* 0x000fe2000001005c */
[----:B------:R-:W-:Y:S01]  /*be60*/  F2FP.F16.E4M3.UNPACK_B R63, R46 ;  /* 0x0000002eff3f723e */ /* 0x000fe200020006ff */
[----:B------:R-:W-:Y:S01]  /*be70*/  FFMA.FTZ R165, R88, R167, R165 ;  /* 0x000000a758a57223 */ /* 0x000fe200000100a5 */
[----:B------:R-:W-:-:S02]  /*be80*/  F2FP.F16.E4M3.UNPACK_B R56, R41 ;  /* 0x00000029ff38723e */ /* 0x000fc400020006ff */
[----:B------:R-:W-:Y:S02]  /*be90*/  F2FP.SATFINITE.E4M3.F32.PACK_AB_MERGE_C R62, R93, R62, RZ ;  /* 0x0000003e5d3e723e */ /* 0x000fe400048070ff */
        /* <DEDUP_REMOVED lines=90> */
[----:B------:R-:W-:Y:S01]  /*c440*/  F2FP.SATFINITE.E4M3.F32.PACK_AB_MERGE_C R47, R61, R42, R62 ;  /* 0x0000002a3d2f723e */ /* 0x000fe2000480703e */
[----:B------:R-:W-:-:S07]  /*c450*/  IMAD.MOV.U32 R42, RZ, RZ, R49 ;  /* 0x000000ffff2a7224 */ /* 0x000fce00078e0031 */
.L_x_1521:
[----:B------:R-:W-:Y:S05]  /*c460*/  BSYNC B2 ;  /* 0x0000000000027941 */ /* 0x000fea0003800000 */
.L_x_1520:
        /* <DEDUP_REMOVED lines=10> */
.L_x_1511:
[----:B------:R-:W-:Y:S05]  /*c510*/  BSYNC B1 ;  /* 0x0000000000017941 */ /* 0x000fea0003800000 */
.L_x_1510:
[-C--:B01-34-:R-:W-:Y:S02]  /*c520*/  IMAD R40, R145, R130.reuse, RZ ;  /* 0x0000008291287224 */ /* 0x09bfe400078e02ff */
        /* <DEDUP_REMOVED lines=45> */
[----:B------:R-:W-:Y:S01]  /*c800*/  IMAD.MOV.U32 R54, RZ, RZ, R42 ;  /* 0x000000ffff367224 */ /* 0x000fe200078e002a */
[----:B------:R-:W-:Y:S01]  /*c810*/  LOP3.LUT R55, R77, 0xff0000ff, RZ, 0xc0, !PT ;  /* 0xff0000ff4d377812 */ /* 0x000fe200078ec0ff */
[----:B------:R-:W-:Y:S01]  /*c820*/  IMAD.SHL.U32 R42, R62, 0x100, RZ ;  /* 0x000001003e2a7824 */ /* 0x000fe200078e00ff */
[--C-:B------:R-:W-:Y:S01]  /*c830*/  SHF.R.U32.HI R64, RZ, 0x8, R79.reuse ;  /* 0x00000008ff407819 */ /* 0x100fe2000001164f */
[----:B------:R-:W-:Y:S01]  /*c840*/  IMAD.U32 R41, R66, 0x10000, RZ ;  /* 0x0001000042297824 */ /* 0x000fe200078e00ff */
[----:B------:R-:W-:Y:S01]  /*c850*/  LOP3.LUT R59, R65, 0xff0000ff, RZ, 0xc0, !PT ;  /* 0xff0000ff413b7812 */ /* 0x000fe200078ec0ff */
[----:B------:R-:W-:Y:S01]  /*c860*/  IMAD.SHL.U32 R61, R61, 0x100, RZ ;  /* 0x000001003d3d7824 */ /* 0x000fe200078e00ff */
[----:B------:R-:W-:Y:S01]  /*c870*/  SHF.R.U32.HI R63, RZ, 0x10, R79 ;  /* 0x00000010ff3f7819 */ /* 0x000fe2000001164f */
[----:B-1----:R-:W-:Y:S01]  /*c880*/  IMAD.MOV.U32 R58, RZ, RZ, R44 ;  /* 0x000000ffff3a7224 */ /* 0x002fe200078e002c */
[----:B------:R-:W-:Y:S01]  /*c890*/  LOP3.LUT R40, R55, 0xff00, R40, 0xf8, !PT ;  /* 0x0000ff0037287812 */ /* 0x000fe200078ef828 */
[----:B------:R-:W-:Y:S01]  /*c8a0*/  IMAD.SHL.U32 R55, R64, 0x100, RZ ;  /* 0x0000010040377824 */ /* 0x000fe200078e00ff */
[----:B------:R-:W-:-:S02]  /*c8b0*/  LOP3.LUT R60, R67, 0xff0000ff, RZ, 0xc0, !PT ;  /* 0xff0000ff433c7812 */ /* 0x000fc400078ec0ff */
[----:B------:R-:W-:Y:S02]  /*c8c0*/  LOP3.LUT R56, R79, 0xff0000ff, RZ, 0xc0, !PT ;  /* 0xff0000ff4f387812 */ /* 0x000fe400078ec0ff */
[----:B------:R-:W-:Y:S02]  /*c8d0*/  LOP3.LUT R44, R59, 0xff00, R42, 0xf8, !PT ;  /* 0x0000ff003b2c7812 */ /* 0x000fe400078ef82a */
[----:B------:R-:W-:Y:S01]  /*c8e0*/  LOP3.LUT R42, R40, 0xff0000, R41, 0xf8, !PT ;  /* 0x00ff0000282a7812 */ /* 0x000fe200078ef829 */
[----:B------:R-:W-:Y:S01]  /*c8f0*/  IMAD.U32 R40, R63, 0x10000, RZ ;  /* 0x000100003f287824 */ /* 0x000fe200078e00ff */
[----:B------:R-:W-:Y:S02]  /*c900*/  LOP3.LUT R64, R60, 0xff00, R61, 0xf8, !PT ;  /* 0x0000ff003c407812 */ /* 0x000fe400078ef83d */
[----:B------:R-:W-:Y:S02]  /*c910*/  LOP3.LUT R55, R56, 0xff00, R55, 0xf8, !PT ;  /* 0x0000ff0038377812 */ /* 0x000fe400078ef837 */
[----:B------:R-:W-:-:S02]  /*c920*/  F2FP.F16.E4M3.UNPACK_B R63, R158.H1 ;  /* 0x0000009eff3f723e */ /* 0x000fc400030006ff */
        /* <DEDUP_REMOVED lines=77> */
[----:B------:R-:W-:-:S02]  /*ce00*/  HADD2.F32 R63, -RZ, R63.H1_H1 ;  /* 0x3000003fff3f7230 */ /* 0x000fc40000004100 */
[----:B------:R-:W-:Y:S01]  /*ce10*/  FMUL.FTZ R66, R54, R159 ;  /* 0x0000009f36427220 */ /* 0x000fe20000410000 */
[--C-:B------:R-:W-:Y:S02]  /*ce20*/  HADD2.F32 R65, -RZ, R161.reuse.H0_H0 ;  /* 0x200000a1ff417230 */ /* 0x100fe40000004100 */
[----:B------:R-:W-:Y:S01]  /*ce30*/  FMUL.FTZ R77, R64, R67 ;  /* 0x00000043404d7220 */ /* 0x000fe20000410000 */
[----:B------:R-:W-:Y:S02]  /*ce40*/  HADD2.F32 R161, -RZ, R161.H1_H1 ;  /* 0x300000a1ffa17230 */ /* 0x000fe40000004100 */
[C---:B------:R-:W-:Y:S01]  /*ce50*/  FMUL.FTZ R79, R63.reuse, R159 ;  /* 0x0000009f3f4f7220 */ /* 0x040fe20000410000 */
[C---:B------:R-:W-:Y:S01]  /*ce60*/  FMUL.FTZ R67, R46.reuse, R67 ;  /* 0x000000432e437220 */ /* 0x040fe20000410000 */
[----:B------:R-:W-:Y:S01]  /*ce70*/  FFMA.FTZ R77, R46, R65, -R77 ;  /* 0x000000412e4d7223 */ /* 0x000fe2000001084d */
[----:B------:R-:W-:Y:S01]  /*ce80*/  F2FP.F16.E4M3.UNPACK_B R58, R53 ;  /* 0x00000035ff3a723e */ /* 0x000fe200020006ff */
[----:B------:R-:W-:Y:S01]  /*ce90*/  FFMA.FTZ R54, R54, R161, -R79 ;  /* 0x000000a136367223 */ /* 0x000fe2000001084f */
[----:B------:R-:W-:Y:S01]  /*cea0*/  FFMA.FTZ R46, R64, R65, R67 ;  /* 0x00000041402e7223 */ /* 0x000fe20000010043 */
[----:B------:R-:W-:Y:S01]  /*ceb0*/  FFMA.FTZ R161, R63, R161, R66 ;  /* 0x000000a13fa17223 */ /* 0x000fe20000010042 */
[----:B------:R-:W-:-:S02]  /*cec0*/  F2FP.F16.E4M3.UNPACK_B R63, R45 ;  /* 0x0000002dff3f723e */ /* 0x000fc400020006ff */
[----:B------:R-:W-:Y:S02]  /*ced0*/  F2FP.F16.E4M3.UNPACK_B R64, R44 ;  /* 0x0000002cff40723e */ /* 0x000fe400020006ff */
[----:B------:R-:W-:Y:S01]  /*cee0*/  F2FP.SATFINITE.E4M3.F32.PACK_AB_MERGE_C R56, R62, R59, R55 ;  /* 0x0000003b3e38723e */ /* 0x000fe20004807037 */
[--C-:B------:R-:W-:Y:S01]  /*cef0*/  HADD2.F32 R59, -RZ, R63.reuse.H0_H0 ;  /* 0x2000003fff3b7230 */ /* 0x100fe20000004100 */
[----:B------:R-:W-:Y:S01]  /*cf00*/  F2FP.SATFINITE.E4M3.F32.PACK_AB_MERGE_C R55, R61, R60, R57 ;  /* 0x0000003c3d37723e */ /* 0x000fe20004807039 */
[----:B------:R-:W-:Y:S01]  /*cf10*/  HADD2.F32 R60, -RZ, R64.H0_H0 ;  /* 0x20000040ff3c7230 */ /* 0x000fe20000004100 */
[----:B------:R-:W-:Y:S01]  /*cf20*/  F2FP.SATFINITE.E4M3.F32.PACK_AB_MERGE_C R76, R91, R76, RZ ;  /* 0x0000004c5b4c723e */ /* 0x000fe200048070ff */
[----:B------:R-:W-:Y:S01]  /*cf30*/  HADD2.F32 R57, -RZ, R58.H0_H0 ;  /* 0x2000003aff397230 */ /* 0x000fe20000004100 */
[----:B------:R-:W-:Y:S01]  /*cf40*/  F2FP.F16.E4M3.UNPACK_B R61, R42 ;  /* 0x0000002aff3d723e */ /* 0x000fe200020006ff */
[----:B------:R-:W-:Y:S01]  /*cf50*/  HADD2.F32 R63, -RZ, R63.H1_H1 ;  /* 0x3000003fff3f7230 */ /* 0x000fe20000004100 */
[----:B------:R-:W-:Y:S01]  /*cf60*/  F2FP.SATFINITE.E4M3.F32.PACK_AB_MERGE_C R46, R161, R46, R76 ;  /* 0x0000002ea12e723e */ /* 0x000fe2000480704c */
[-C--:B------:R-:W-:Y:S01]  /*cf70*/  FMUL.FTZ R66, R59, R60.reuse ;  /* 0x0000003c3b427220 */ /* 0x080fe20000410000 */
[----:B------:R-:W-:Y:S01]  /*cf80*/  FMUL.FTZ R76, R57, R60 ;  /* 0x0000003c394c7220 */ /* 0x000fe20000410000 */
[----:B------:R-:W-:Y:S01]  /*cf90*/  HADD2.F32 R62, -RZ, R61.H0_H0 ;  /* 0x2000003dff3e7230 */ /* 0x000fe20000004100 */
[----:B------:R-:W-:Y:S01]  /*cfa0*/  F2FP.F16.E4M3.UNPACK_B R53, R53.H1 ;  /* 0x00000035ff35723e */ /* 0x000fe200030006ff */
[----:B------:R-:W-:Y:S01]  /*cfb0*/  HADD2.F32 R64, -RZ, R64.H1_H1 ;  /* 0x30000040ff407230 */ /* 0x000fe20000004100 */
[----:B------:R-:W-:Y:S01]  /*cfc0*/  F2FP.F16.E4M3.UNPACK_B R42, R42.H1 ;  /* 0x0000002aff2a723e */ /* 0x000fe200030006ff */
[----:B------:R-:W-:-:S02]  /*cfd0*/  HADD2.F32 R60, -RZ, R58.H1_H1 ;  /* 0x3000003aff3c7230 */ /* 0x000fc40000004100 */
[-C--:B------:R-:W-:Y:S01]  /*cfe0*/  FFMA.FTZ R57, R57, R62.reuse, -R66 ;  /* 0x0000003e39397223 */ /* 0x080fe20000010842 */
[----:B------:R-:W-:Y:S01]  /*cff0*/  FFMA.FTZ R58, R59, R62, R76 ;  /* 0x0000003e3b3a7223 */ /* 0x000fe2000001004c */
[----:B------:R-:W-:Y:S02]  /*d000*/  HADD2.F32 R61, -RZ, R61.H1_H1 ;  /* 0x3000003dff3d7230 */ /* 0x000fe40000004100 */
[CC--:B------:R-:W-:Y:S01]  /*d010*/  FMUL.FTZ R65, R63.reuse, R64.reuse ;  /* 0x000000403f417220 */ /* 0x0c0fe20000410000 */
[C---:B------:R-:W-:Y:S01]  /*d020*/  FMUL.FTZ R64, R60.reuse, R64 ;  /* 0x000000403c407220 */ /* 0x040fe20000410000 */
[----:B------:R-:W-:Y:S02]  /*d030*/  F2FP.F16.E4M3.UNPACK_B R59, R45.H1 ;  /* 0x0000002dff3b723e */ /* 0x000fe400030006ff */
[----:B------:R-:W-:Y:S01]  /*d040*/  F2FP.F16.E4M3.UNPACK_B R62, R44.H1 ;  /* 0x0000002cff3e723e */ /* 0x000fe200030006ff */
[-C--:B------:R-:W-:Y:S01]  /*d050*/  FFMA.FTZ R60, R60, R61.reuse, -R65 ;  /* 0x0000003d3c3c7223 */ /* 0x080fe20000010841 */
[----:B------:R-:W-:Y:S01]  /*d060*/  FFMA.FTZ R45, R63, R61, R64 ;  /* 0x0000003d3f2d7223 */ /* 0x000fe20000010040 */
[----:B------:R-:W-:Y:S01]  /*d070*/  HADD2.F32 R61, -RZ, R59.H0_H0 ;  /* 0x2000003bff3d7230 */ /* 0x000fe20000004100 */
[----:B------:R-:W-:Y:S01]  /*d080*/  F2FP.SATFINITE.E4M3.F32.PACK_AB_MERGE_C R78, R78, R89, RZ ;  /* 0x000000594e4e723e */ /* 0x000fe200048070ff */
[----:B------:R-:W-:Y:S01]  /*d090*/  HADD2.F32 R63, -RZ, R62.H0_H0 ;  /* 0x2000003eff3f7230 */ /* 0x000fe20000004100 */
[----:B------:R-:W-:Y:S01]  /*d0a0*/  F2FP.F16.E4M3.UNPACK_B R67, R41 ;  /* 0x00000029ff43723e */ /* 0x000fe200020006ff */
[----:B------:R-:W-:Y:S01]  /*d0b0*/  HADD2.F32 R44, -RZ, R53.H0_H0 ;  /* 0x20000035ff2c7230 */ /* 0x000fe20000004100 */
[----:B------:R-:W-:Y:S01]  /*d0c0*/  F2FP.SATFINITE.E4M3.F32.PACK_AB_MERGE_C R54, R54, R77, R78 ;  /* 0x0000004d3636723e */ /* 0x000fe2000480704e */
[----:B------:R-:W-:-:S02]  /*d0d0*/  HADD2.F32 R59, -RZ, R59.H1_H1 ;  /* 0x3000003bff3b7230 */ /* 0x000fc40000004100 */
[-C--:B------:R-:W-:Y:S01]  /*d0e0*/  FMUL.FTZ R65, R61, R63.reuse ;  /* 0x0000003f3d417220 */ /* 0x080fe20000410000 */
[----:B------:R-:W-:Y:S02]  /*d0f0*/  HADD2.F32 R66, -RZ, R62.H1_H1 ;  /* 0x3000003eff427230 */ /* 0x000fe40000004100 */
[C---:B------:R-:W-:Y:S01]  /*d100*/  FMUL.FTZ R76, R44.reuse, R63 ;  /* 0x0000003f2c4c7220 */ /* 0x040fe20000410000 */
[--C-:B------:R-:W-:Y:S02]  /*d110*/  HADD2.F32 R62, -RZ, R42.reuse.H0_H0 ;  /* 0x2000002aff3e7230 */ /* 0x100fe40000004100 */
[----:B------:R-:W-:Y:S02]  /*d120*/  HADD2.F32 R53, -RZ, R53.H1_H1 ;  /* 0x30000035ff357230 */ /* 0x000fe40000004100 */
[----:B------:R-:W-:Y:S01]  /*d130*/  FMUL.FTZ R78, R59, R66 ;  /* 0x000000423b4e7220 */ /* 0x000fe20000410000 */
[----:B------:R-:W-:Y:S02]  /*d140*/  HADD2.F32 R64, -RZ, R42.H1_H1 ;  /* 0x3000002aff407230 */ /* 0x000fe40000004100 */
[-C--:B------:R-:W-:Y:S01]  /*d150*/  FFMA.FTZ R42, R44, R62.reuse, -R65 ;  /* 0x0000003e2c2a7223 */ /* 0x080fe20000010841 */
[----:B------:R-:W-:Y:S01]  /*d160*/  FFMA.FTZ R44, R61, R62, R76 ;  /* 0x0000003e3d2c7223 */ /* 0x000fe2000001004c */
[C---:B------:R-:W-:Y:S01]  /*d170*/  FMUL.FTZ R66, R53.reuse, R66 ;  /* 0x0000004235427220 */ /* 0x040fe20000410000 */
[----:B------:R-:W-:Y:S01]  /*d180*/  F2FP.F16.E4M3.UNPACK_B R61, R47 ;  /* 0x0000002fff3d723e */ /* 0x000fe200020006ff */
[-C--:B------:R-:W-:Y:S01]  /*d190*/  FFMA.FTZ R79, R53, R64.reuse, -R78 ;  /* 0x00000040354f7223 */ /* 0x080fe2000001084e */
[----:B------:R-:W-:Y:S01]  /*d1a0*/  F2FP.F16.E4M3.UNPACK_B R53, R43 ;  /* 0x0000002bff35723e */ /* 0x000fe200020006ff */
[----:B------:R-:W-:Y:S01]  /*d1b0*/  FFMA.FTZ R89, R59, R64, R66 ;  /* 0x000000403b597223 */ /* 0x000fe20000010042 */
[----:B------:R-:W-:Y:S01]  /*d1c0*/  F2FP.F16.E4M3.UNPACK_B R62, R47.H1 ;  /* 0x0000002fff3e723e */ /* 0x000fe200030006ff */
[----:B------:R-:W-:Y:S01]  /*d1d0*/  HADD2.F32 R63, -RZ, R61.H0_H0 ;  /* 0x2000003dff3f7230 */ /* 0x000fe20000004100 */
[----:B------:R-:W-:Y:S01]  /*d1e0*/  F2FP.F16.E4M3.UNPACK_B R76, R41.H1 ;  /* 0x00000029ff4c723e */ /* 0x000fe200030006ff */
[----:B------:R-:W-:Y:S01]  /*d1f0*/  HADD2.F32 R78, -RZ, R67.H0_H0 ;  /* 0x20000043ff4e7230 */ /* 0x000fe20000004100 */
[----:B------:R-:W-:Y:S01]  /*d200*/  F2FP.F16.E4M3.UNPACK_B R43, R43.H1 ;  /* 0x0000002bff2b723e */ /* 0x000fe200030006ff */
[----:B------:R-:W-:Y:S01]  /*d210*/  HADD2.F32 R47, -RZ, R53.H0_H0 ;  /* 0x20000035ff2f7230 */ /* 0x000fe20000004100 */
[-C--:B------:R-:W-:Y:S01]  /*d220*/  F2FP.F16.E4M3.UNPACK_B R41, R40.reuse ;  /* 0x00000028ff29723e */ /* 0x080fe200020006ff */
[----:B------:R-:W-:Y:S01]  /*d230*/  HADD2.F32 R77, -RZ, R76.H0_H0 ;  /* 0x2000004cff4d7230 */ /* 0x000fe20000004100 */
[----:B------:R-:W-:Y:S01]  /*d240*/  F2FP.F16.E4M3.UNPACK_B R64, R40.H1 ;  /* 0x00000028ff40723e */ /* 0x000fe200030006ff */
[----:B------:R-:W-:-:S02]  /*d250*/  HADD2.F32 R40, -RZ, R62.H0_H0 ;  /* 0x2000003eff287230 */ /* 0x000fc40000004100 */
[-C--:B------:R-:W-:Y:S01]  /*d260*/  FMUL.FTZ R88, R63, R78.reuse ;  /* 0x0000004e3f587220 */ /* 0x080fe20000410000 */
[----:B------:R-:W-:Y:S02]  /*d270*/  HADD2.F32 R59, -RZ, R43.H0_H0 ;  /* 0x2000002bff3b7230 */ /* 0x000fe40000004100 */
[----:B------:R-:W-:Y:S01]  /*d280*/  FMUL.FTZ R78, R47, R78 ;  /* 0x0000004e2f4e7220 */ /* 0x000fe20000410000 */
[----:B------:R-:W-:Y:S02]  /*d290*/  HADD2.F32 R66, -RZ, R41.H0_H0 ;  /* 0x20000029ff427230 */ /* 0x000fe40000004100 */
[-C--:B------:R-:W-:Y:S01]  /*d2a0*/  FMUL.FTZ R90, R40, R77.reuse ;  /* 0x0000004d285a7220 */ /* 0x080fe20000410000 */
[----:B------:R-:W-:Y:S02]  /*d2b0*/  HADD2.F32 R65, -RZ, R64.H0_H0 ;  /* 0x20000040ff417230 */ /* 0x000fe40000004100 */
[----:B------:R-:W-:Y:S01]  /*d2c0*/  FMUL.FTZ R77, R59, R77 ;  /* 0x0000004d3b4d7220 */ /* 0x000fe20000410000 */
[----:B------:R-:W-:-:S02]  /*d2d0*/  HADD2.F32 R62, -RZ, R62.H1_H1 ;  /* 0x3000003eff3e7230 */ /* 0x000fc40000004100 */
[-C--:B------:R-:W-:Y:S01]  /*d2e0*/  FFMA.FTZ R88, R47, R66.reuse, -R88 ;  /* 0x000000422f587223 */ /* 0x080fe20000010858 */
[----:B------:R-:W-:Y:S02]  /*d2f0*/  HADD2.F32 R76, -RZ, R76.H1_H1 ;  /* 0x3000004cff4c7230 */ /* 0x000fe40000004100 */
[----:B------:R-:W-:Y:S01]  /*d300*/  FFMA.FTZ R78, R63, R66, R78 ;  /* 0x000000423f4e7223 */ /* 0x000fe2000001004e */
[----:B------:R-:W-:Y:S02]  /*d310*/  HADD2.F32 R43, -RZ, R43.H1_H1 ;  /* 0x3000002bff2b7230 */ /* 0x000fe40000004100 */
[----:B------:R-:W-:Y:S01]  /*d320*/  FFMA.FTZ R77, R40, R65, R77 ;  /* 0x00000041284d7223 */ /* 0x000fe2000001004d */
[----:B------:R-:W-:Y:S02]  /*d330*/  HADD2.F32 R61, -RZ, R61.H1_H1 ;  /* 0x3000003dff3d7230 */ /* 0x000fe40000004100 */
[----:B------:R-:W-:Y:S01]  /*d340*/  FMUL.FTZ R92, R62, R76 ;  /* 0x0000004c3e5c7220 */ /* 0x000fe20000410000 */
[----:B------:R-:W-:-:S02]  /*d350*/  HADD2.F32 R66, -RZ, R67.H1_H1 ;  /* 0x30000043ff427230 */ /* 0x000fc40000004100 */
[----:B------:R-:W-:Y:S01]  /*d360*/  FFMA.FTZ R90, R59, R65, -R90 ;  /* 0x000000413b5a7223 */ /* 0x000fe2000001085a */
[----:B------:R-:W-:Y:S01]  /*d370*/  HADD2.F32 R53, -RZ, R53.H1_H1 ;  /* 0x30000035ff357230 */ /* 0x000fe20000004100 */
[----:B------:R-:W-:Y:S01]  /*d380*/  F2FP.SATFINITE.E4M3.F32.PACK_AB_MERGE_C R42, R79, R42, RZ ;  /* 0x0000002a4f2a723e */ /* 0x000fe200048070ff */
[----:B------:R-:W-:Y:S02]  /*d390*/  HADD2.F32 R40, -RZ, R41.H1_H1 ;  /* 0x30000029ff287230 */ /* 0x000fe40000004100 */
[----:B------:R-:W-:Y:S01]  /*d3a0*/  FMUL.FTZ R41, R43, R76 ;  /* 0x0000004c2b297220 */ /* 0x000fe20000410000 */
[----:B------:R-:W-:Y:S02]  /*d3b0*/  HADD2.F32 R64, -RZ, R64.H1_H1 ;  /* 0x30000040ff407230 */ /* 0x000fe40000004100 */
[-C--:B------:R-:W-:Y:S01]  /*d3c0*/  FMUL.FTZ R76, R61, R66.reuse ;  /* 0x000000423d4c7220 */ /* 0x080fe20000410000 */
        /* <DEDUP_REMOVED lines=14> */
[----:B------:R-:W-:-:S07]  /*d4b0*/  F2FP.SATFINITE.E4M3.F32.PACK_AB_MERGE_C R47, R61, R78, R62 ;  /* 0x0000004e3d2f723e */ /* 0x000fce000480703e */
.L_x_1525:
[----:B------:R-:W-:Y:S05]  /*d4c0*/  BSYNC B2 ;  /* 0x0000000000027941 */ /* 0x000fea0003800000 */
.L_x_1524:
[----:B0-----:R0:W-:Y:S04]  /*d4d0*/  STG.E.128 desc[UR60][R48.64], R40 ;  /* 0x0000002830007986 */ /* 0x0011e8000c101d3c */
[----:B-1----:R0:W-:Y:S02]  /*d4e0*/  @!P2 STG.E.128 desc[UR60][R50.64], R44 ;  /* 0x0000002c3200a986 */ /* 0x0021e4000c101d3c */
.L_x_1523:
[----:B------:R-:W-:Y:S05]  /*d4f0*/  BSYNC B1 ;  /* 0x0000000000017941 */ /* 0x000fea0003800000 */
.L_x_1522:
        /* <DEDUP_REMOVED lines=42> */
[----:B------:R-:W-:Y:S01]  /*d7a0*/  SHF.R.U32.HI R67, RZ, 0x10, R81 ;  /* 0x00000010ff437819 */ /* 0x000fe20000011651 */
[----:B------:R-:W-:Y:S01]  /*d7b0*/  IMAD.MOV.U32 R53, RZ, RZ, R41 ;  /* 0x000000ffff357224 */ /* 0x000fe200078e0029 */
[----:B------:R-:W-:Y:S01]  /*d7c0*/  LOP3.LUT R55, R55, 0xff00, R40, 0xf8, !PT ;  /* 0x0000ff0037377812 */ /* 0x000fe200078ef828 */
[----:B------:R-:W-:Y:S01]  /*d7d0*/  IMAD.SHL.U32 R40, R65, 0x100, RZ ;  /* 0x0000010041287824 */ /* 0x000fe200078e00ff */
[----:B------:R-:W-:Y:S01]  /*d7e0*/  SHF.R.U32.HI R66, RZ, 0x10, R83 ;  /* 0x00000010ff427819 */ /* 0x000fe20000011653 */
[----:B------:R-:W-:Y:S01]  /*d7f0*/  IMAD.SHL.U32 R44, R58, 0x100, RZ ;  /* 0x000001003a2c7824 */ /* 0x000fe200078e00ff */
[----:B------:R-:W-:Y:S01]  /*d800*/  LOP3.LUT R61, R83, 0xff0000ff, RZ, 0xc0, !PT ;  /* 0xff0000ff533d7812 */ /* 0x000fe200078ec0ff */
[----:B------:R-:W-:Y:S01]  /*d810*/  IMAD.U32 R42, R67, 0x10000, RZ ;  /* 0x00010000432a7824 */ /* 0x000fe200078e00ff */
[----:B------:R-:W-:-:S02]  /*d820*/  SHF.R.U32.HI R60, RZ, 0x8, R69 ;  /* 0x00000008ff3c7819 */ /* 0x000fc40000011645 */
[----:B------:R-:W-:Y:S02]  /*d830*/  LOP3.LUT R63, R71, 0xff0000ff, RZ, 0xc0, !PT ;  /* 0xff0000ff473f7812 */ /* 0x000fe400078ec0ff */
[----:B------:R-:W-:Y:S01]  /*d840*/  LOP3.LUT R61, R61, 0xff00, R40, 0xf8, !PT ;  /* 0x0000ff003d3d7812 */ /* 0x000fe200078ef828 */
[----:B------:R-:W-:Y:S01]  /*d850*/  IMAD.U32 R40, R66, 0x10000, RZ ;  /* 0x0001000042287824 */ /* 0x000fe200078e00ff */
[----:B------:R-:W-:Y:S01]  /*d860*/  LOP3.LUT R67, R63, 0xff00, R44, 0xf8, !PT ;  /* 0x0000ff003f437812 */ /* 0x000fe200078ef82c */
[----:B------:R-:W-:Y:S01]  /*d870*/  IMAD.SHL.U32 R41, R60, 0x100, RZ ;  /* 0x000001003c297824 */ /* 0x000fe200078e00ff */
[----:B------:R-:W-:Y:S02]  /*d880*/  LOP3.LUT R56, R69, 0xff0000ff, RZ, 0xc0, !PT ;  /* 0xff0000ff45387812 */ /* 0x000fe400078ec0ff */
[----:B------:R-:W-:Y:S02]  /*d890*/  F2FP.F16.E4M3.UNPACK_B R63, R151.H1 ;  /* 0x00000097ff3f723e */ /* 0x000fe400030006ff */
[----:B------:R-:W-:-:S02]  /*d8a0*/  F2FP.F16.E4M3.UNPACK_B R60, R59.H1 ;  /* 0x0000003bff3c723e */ /* 0x000fc400030006ff */
[----:B------:R-:W-:Y:S02]  /*d8b0*/  F2FP.F16.E4M3.UNPACK_B R58, R57.H1 ;  /* 0x00000039ff3a723e */ /* 0x000fe400030006ff */
[----:B------:R-:W-:Y:S02]  /*d8c0*/  SHF.R.U32.HI R62, RZ, 0x10, R69 ;  /* 0x00000010ff3e7819 */ /* 0x000fe40000011645 */
[----:B------:R-:W-:Y:S02]  /*d8d0*/  LOP3.LUT R40, R61, 0xff0000, R40, 0xf8, !PT ;  /* 0x00ff00003d287812 */ /* 0x000fe400078ef828 */
[----:B------:R-:W-:Y:S01]  /*d8e0*/  LOP3.LUT R65, R56, 0xff00, R41, 0xf8, !PT ;  /* 0x0000ff0038417812 */ /* 0x000fe200078ef829 */
[----:B------:R-:W-:Y:S01]  /*d8f0*/  HADD2.F32 R41, -RZ, R63.H0_H0 ;  /* 0x2000003fff297230 */ /* 0x000fe20000004100 */
[----:B------:R-:W-:Y:S01]  /*d900*/  LOP3.LUT R42, R55, 0xff0000, R42, 0xf8, !PT ;  /* 0x00ff0000372a7812 */ /* 0x000fe200078ef82a */
[----:B------:R-:W-:Y:S01]  /*d910*/  HADD2.F32 R56, -RZ, R60.H0_H0 ;  /* 0x2000003cff387230 */ /* 0x000fe20000004100 */
[----:B------:R-:W-:Y:S01]  /*d920*/  F2FP.F16.E4M3.UNPACK_B R61, R153.H1 ;  /* 0x00000099ff3d723e */ /* 0x000fe200030006ff */
[----:B------:R-:W-:Y:S01]  /*d930*/  HADD2.F32 R55, -RZ, R58.H0_H0 ;  /* 0x2000003aff377230 */ /* 0x000fe20000004100 */
[----:B------:R-:W-:Y:S01]  /*d940*/  SHF.R.U32.HI R64, RZ, 0x10, R71 ;  /* 0x00000010ff407819 */ /* 0x000fe20000011647 */
[----:B------:R-:W-:-:S02]  /*d950*/  IMAD.U32 R44, R62, 0x10000, RZ ;  /* 0x000100003e2c7824 */ /* 0x000fc400078e00ff */
[-C--:B------:R-:W-:Y:S01]  /*d960*/  FMUL.FTZ R66, R56, R41.reuse ;  /* 0x0000002938427220 */ /* 0x080fe20000410000 */
[----:B------:R-:W-:Y:S02]  /*d970*/  HADD2.F32 R62, -RZ, R61.H0_H0 ;  /* 0x2000003dff3e7230 */ /* 0x000fe40000004100 */
        /* <DEDUP_REMOVED lines=69> */
[----:B------:R-:W-:Y:S01]  /*ddd0*/  FMUL.FTZ R65, R46, R65 ;  /* 0x000000412e417220 */ /* 0x000fe20000410000 */
[----:B------:R-:W-:Y:S02]  /*dde0*/  HADD2.F32 R154, -RZ, R154.H1_H1 ;  /* 0x3000009aff9a7230 */ /* 0x000fe40000004100 */
        /* <DEDUP_REMOVED lines=19> */
[----:B------:R-:W-:Y:S01]  /*df20*/  FMUL.FTZ R68, R57, R60 ;  /* 0x0000003c39447220 */ /* 0x000fe20000410000 */
[----:B------:R-:W-:Y:S01]  /*df30*/  F2FP.SATFINITE.E4M3.F32.PACK_AB_MERGE_C R76, R79, R76, RZ ;  /* 0x0000004c4f4c723e */ /* 0x000fe200048070ff */
[----:B------:R-:W-:Y:S01]  /*df40*/  HADD2.F32 R63, -RZ, R63.H1_H1 ;  /* 0x3000003fff3f7230 */ /* 0x000fe20000004100 */
[----:B------:R-:W-:Y:S01]  /*df50*/  F2FP.F16.E4M3.UNPACK_B R53, R53.H1 ;  /* 0x00000035ff35723e */ /* 0x000fe200030006ff */
[----:B------:R-:W-:Y:S01]  /*df60*/  HADD2.F32 R60, -RZ, R58.H1_H1 ;  /* 0x3000003aff3c7230 */ /* 0x000fe20000004100 */
[----:B------:R-:W-:Y:S01]  /*df70*/  F2FP.SATFINITE.E4M3.F32.PACK_AB_MERGE_C R46, R65, R46, R76 ;  /* 0x0000002e412e723e */ /* 0x000fe2000480704c */
        /* <DEDUP_REMOVED lines=8> */
[----:B------:R-:W-:Y:S01]  /*e000*/  HADD2.F32 R44, -RZ, R53.H0_H0 ;  /* 0x20000035ff2c7230 */ /* 0x000fe20000004100 */
[----:B------:R-:W-:Y:S01]  /*e010*/  F2FP.F16.E4M3.UNPACK_B R42, R42.H1 ;  /* 0x0000002aff2a723e */ /* 0x000fe200030006ff */
[----:B------:R-:W-:Y:S02]  /*e020*/  HADD2.F32 R61, -RZ, R59.H0_H0 ;  /* 0x2000003bff3d7230 */ /* 0x000fe40000004100 */
[----:B------:R-:W-:Y:S01]  /*e030*/  FFMA.FTZ R60, R60, R62, -R65 ;  /* 0x0000003e3c3c7223 */ /* 0x000fe20000010841 */
[----:B------:R-:W-:Y:S01]  /*e040*/  HADD2.F32 R64, -RZ, R63.H0_H0 ;  /* 0x2000003fff407230 */ /* 0x000fe20000004100 */
[----:B------:R-:W-:Y:S01]  /*e050*/  F2FP.F16.E4M3.UNPACK_B R65, R41 ;  /* 0x00000029ff41723e */ /* 0x000fe200020006ff */
[----:B------:R-:W-:Y:S02]  /*e060*/  HADD2.F32 R59, -RZ, R59.H1_H1 ;  /* 0x3000003bff3b7230 */ /* 0x000fe40000004100 */
[----:B------:R-:W-:-:S02]  /*e070*/  HADD2.F32 R66, -RZ, R63.H1_H1 ;  /* 0x3000003fff427230 */ /* 0x000fc40000004100 */
[-C--:B------:R-:W-:Y:S01]  /*e080*/  FMUL.FTZ R63, R61, R64.reuse ;  /* 0x000000403d3f7220 */ /* 0x080fe20000410000 */
[----:B------:R-:W-:Y:S02]  /*e090*/  HADD2.F32 R53, -RZ, R53.H1_H1 ;  /* 0x30000035ff357230 */ /* 0x000fe40000004100 */
[----:B------:R-:W-:Y:S01]  /*e0a0*/  FMUL.FTZ R68, R44, R64 ;  /* 0x000000402c447220 */ /* 0x000fe20000410000 */
[--C-:B------:R-:W-:Y:S02]  /*e0b0*/  HADD2.F32 R62, -RZ, R42.reuse.H0_H0 ;  /* 0x2000002aff3e7230 */ /* 0x100fe40000004100 */
[----:B------:R-:W-:Y:S02]  /*e0c0*/  HADD2.F32 R64, -RZ, R42.H1_H1 ;  /* 0x3000002aff407230 */ /* 0x000fe40000004100 */
[-C--:B------:R-:W-:Y:S01]  /*e0d0*/  FMUL.FTZ R42, R59, R66.reuse ;  /* 0x000000423b2a7220 */ /* 0x080fe20000410000 */
[----:B------:R-:W-:Y:S01]  /*e0e0*/  FMUL.FTZ R66, R53, R66 ;  /* 0x0000004235427220 */ /* 0x000fe20000410000 */
[----:B------:R-:W-:Y:S01]  /*e0f0*/  FFMA.FTZ R70, R61, R62, R68 ;  /* 0x0000003e3d467223 */ /* 0x000fe20000010044 */
[----:B------:R-:W-:-:S02]  /*e100*/  HADD2.F32 R67, -RZ, R65.H0_H0 ;  /* 0x20000041ff437230 */ /* 0x000fc40000004100 */
[-C--:B------:R-:W-:Y:S01]  /*e110*/  FFMA.FTZ R76, R53, R64.reuse, -R42 ;  /* 0x00000040354c7223 */ /* 0x080fe2000001082a */
[----:B------:R-:W-:Y:S01]  /*e120*/  F2FP.F16.E4M3.UNPACK_B R53, R47 ;  /* 0x0000002fff35723e */ /* 0x000fe200020006ff */
[----:B------:R-:W-:Y:S01]  /*e130*/  FFMA.FTZ R71, R59, R64, R66 ;  /* 0x000000403b477223 */ /* 0x000fe20000010042 */
[----:B------:R-:W-:Y:S01]  /*e140*/  F2FP.F16.E4M3.UNPACK_B R66, R41.H1 ;  /* 0x00000029ff42723e */ /* 0x000fe200030006ff */
[----:B------:R-:W-:Y:S01]  /*e150*/  FFMA.FTZ R69, R44, R62, -R63 ;  /* 0x0000003e2c457223 */ /* 0x000fe2000001083f */
[----:B------:R-:W-:Y:S01]  /*e160*/  F2FP.F16.E4M3.UNPACK_B R42, R43 ;  /* 0x0000002bff2a723e */ /* 0x000fe200020006ff */
[----:B------:R-:W-:Y:S01]  /*e170*/  HADD2.F32 R61, -RZ, R53.H0_H0 ;  /* 0x20000035ff3d7230 */ /* 0x000fe20000004100 */
[----:B------:R-:W-:Y:S01]  /*e180*/  F2FP.F16.E4M3.UNPACK_B R59, R47.H1 ;  /* 0x0000002fff3b723e */ /* 0x000fe200030006ff */
[----:B------:R-:W-:Y:S01]  /*e190*/  HADD2.F32 R68, -RZ, R66.H0_H0 ;  /* 0x20000042ff447230 */ /* 0x000fe20000004100 */
[-C--:B------:R-:W-:Y:S01]  /*e1a0*/  F2FP.F16.E4M3.UNPACK_B R41, R40.reuse ;  /* 0x00000028ff29723e */ /* 0x080fe200020006ff */
[----:B------:R-:W-:Y:S01]  /*e1b0*/  HADD2.F32 R44, -RZ, R42.H0_H0 ;  /* 0x2000002aff2c7230 */ /* 0x000fe20000004100 */
[----:B------:R-:W-:Y:S01]  /*e1c0*/  F2FP.F16.E4M3.UNPACK_B R43, R43.H1 ;  /* 0x0000002bff2b723e */ /* 0x000fe200030006ff */
[----:B------:R-:W-:Y:S01]  /*e1d0*/  FMUL.FTZ R77, R61, R67 ;  /* 0x000000433d4d7220 */ /* 0x000fe20000410000 */
[----:B------:R-:W-:Y:S01]  /*e1e0*/  F2FP.F16.E4M3.UNPACK_B R62, R40.H1 ;  /* 0x00000028ff3e723e */ /* 0x000fe200030006ff */
[----:B------:R-:W-:-:S02]  /*e1f0*/  HADD2.F32 R40, -RZ, R59.H0_H0 ;  /* 0x2000003bff287230 */ /* 0x000fc40000004100 */
[----:B------:R-:W-:Y:S01]  /*e200*/  FMUL.FTZ R78, R44, R67 ;  /* 0x000000432c4e7220 */ /* 0x000fe20000410000 */
[----:B------:R-:W-:Y:S01]  /*e210*/  HADD2.F32 R63, -RZ, R41.H0_H0 ;  /* 0x20000029ff3f7230 */ /* 0x000fe20000004100 */
[----:B------:R-:W-:Y:S01]  /*e220*/  F2FP.SATFINITE.E4M3.F32.PACK_AB_MERGE_C R69, R76, R69, RZ ;  /* 0x000000454c45723e */ /* 0x000fe200048070ff */
[----:B------:R-:W-:Y:S02]  /*e230*/  HADD2.F32 R47, -RZ, R43.H0_H0 ;  /* 0x2000002bff2f7230 */ /* 0x000fe40000004100 */
[-C--:B------:R-:W-:Y:S01]  /*e240*/  FMUL.FTZ R80, R40, R68.reuse ;  /* 0x0000004428507220 */ /* 0x080fe20000410000 */
[----:B------:R-:W-:Y:S02]  /*e250*/  HADD2.F32 R59, -RZ, R59.H1_H1 ;  /* 0x3000003bff3b7230 */ /* 0x000fe40000004100 */
[----:B------:R-:W-:Y:S01]  /*e260*/  FFMA.FTZ R77, R44, R63, -R77 ;  /* 0x0000003f2c4d7223 */ /* 0x000fe2000001084d */
[----:B------:R-:W-:Y:S02]  /*e270*/  HADD2.F32 R66, -RZ, R66.H1_H1 ;  /* 0x30000042ff427230 */ /* 0x000fe40000004100 */
[----:B------:R-:W-:Y:S01]  /*e280*/  FMUL.FTZ R67, R47, R68 ;  /* 0x000000442f437220 */ /* 0x000fe20000410000 */
[----:B------:R-:W-:-:S02]  /*e290*/  HADD2.F32 R43, -RZ, R43.H1_H1 ;  /* 0x3000002bff2b7230 */ /* 0x000fc40000004100 */
[----:B------:R-:W-:Y:S01]  /*e2a0*/  FFMA.FTZ R78, R61, R63, R78 ;  /* 0x0000003f3d4e7223 */ /* 0x000fe2000001004e */
[----:B------:R-:W-:Y:S02]  /*e2b0*/  HADD2.F32 R64, -RZ, R62.H0_H0 ;  /* 0x2000003eff407230 */ /* 0x000fe40000004100 */
[-C--:B------:R-:W-:Y:S01]  /*e2c0*/  FMUL.FTZ R44, R59, R66.reuse ;  /* 0x000000423b2c7220 */ /* 0x080fe20000410000 */
[----:B------:R-:W-:Y:S02]  /*e2d0*/  HADD2.F32 R53, -RZ, R53.H1_H1 ;  /* 0x30000035ff357230 */ /* 0x000fe40000004100 */
[----:B------:R-:W-:Y:S01]  /*e2e0*/  FMUL.FTZ R66, R43, R66 ;  /* 0x000000422b427220 */ /* 0x000fe20000410000 */
[----:B------:R-:W-:Y:S02]  /*e2f0*/  HADD2.F32 R65, -RZ, R65.H1_H1 ;  /* 0x30000041ff417230 */ /* 0x000fe40000004100 */
[----:B------:R-:W-:Y:S01]  /*e300*/  FFMA.FTZ R80, R47, R64, -R80 ;  /* 0x000000402f507223 */ /* 0x000fe20000010850 */
[----:B------:R-:W-:-:S02]  /*e310*/  HADD2.F32 R42, -RZ, R42.H1_H1 ;  /* 0x3000002aff2a7230 */ /* 0x000fc40000004100 */
[----:B------:R-:W-:Y:S01]  /*e320*/  FFMA.FTZ R67, R40, R64, R67 ;  /* 0x0000004028437223 */ /* 0x000fe20000010043 */
[----:B------:R-:W-:Y:S02]  /*e330*/  HADD2.F32 R62, -RZ, R62.H1_H1 ;  /* 0x3000003eff3e7230 */ /* 0x000fe40000004100 */
[-C--:B------:R-:W-:Y:S01]  /*e340*/  FMUL.FTZ R47, R53, R65.reuse ;  /* 0x00000041352f7220 */ /* 0x080fe20000410000 */
[----:B------:R-:W-:Y:S02]  /*e350*/  HADD2.F32 R41, -RZ, R41.H1_H1 ;  /* 0x30000029ff297230 */ /* 0x000fe40000004100 */
[----:B------:R-:W-:Y:S01]  /*e360*/  FMUL.FTZ R40, R42, R65 ;  /* 0x000000412a287220 */ /* 0x000fe20000410000 */
[----:B------:R-:W-:Y:S01]  /*e370*/  F2FP.SATFINITE.E4M3.F32.PACK_AB_MERGE_C R57, R60, R57, R69 ;  /* 0x000000393c39723e */ /* 0x000fe20004807045 */
[-C--:B------:R-:W-:Y:S01]  /*e380*/  FFMA.FTZ R43, R43, R62.reuse, -R44 ;  /* 0x0000003e2b2b7223 */ /* 0x080fe2000001082c */
[----:B------:R-:W-:Y:S01]  /*e390*/  FFMA.FTZ R66, R59, R62, R66 ;  /* 0x0000003e3b427223 */ /* 0x000fe20000010042 */
[-C--:B------:R-:W-:Y:S01]  /*e3a0*/  FFMA.FTZ R42, R42, R41.reuse, -R47 ;  /* 0x000000292a2a7223 */ /* 0x080fe2000001082f */
[----:B------:R-:W-:Y:S01]  /*e3b0*/  FFMA.FTZ R41, R53, R41, R40 ;  /* 0x0000002935297223 */ /* 0x000fe20000010028 */
[----:B------:R-:W-:Y:S01]  /*e3c0*/  F2FP.SATFINITE.E4M3.F32.PACK_AB_MERGE_C R70, R71, R70, RZ ;  /* 0x000000464746723e */ /* 0x000fe200048070ff */
[----:B------:R-:W-:Y:S01]  /*e3d0*/  IMAD.MOV.U32 R40, RZ, RZ, R56 ;  /* 0x000000ffff287224 */ /* 0x000fe200078e0038 */
[----:B------:R-:W-:Y:S01]  /*e3e0*/  F2FP.SATFINITE.E4M3.F32.PACK_AB_MERGE_C R43, R43, R80, RZ ;  /* 0x000000502b2b723e */ /* 0x000fe200048070ff */
[----:B------:R-:W-:Y:S01]  /*e3f0*/  IMAD.MOV.U32 R44, RZ, RZ, R55 ;  /* 0x000000ffff2c7224 */ /* 0x000fe200078e0037 */
[----:B------:R-:W-:-:S02]  /*e400*/  F2FP.SATFINITE.E4M3.F32.PACK_AB_MERGE_C R66, R66, R67, RZ ;  /* 0x000000434242723e */ /* 0x000fc400048070ff */
[----:B------:R-:W-:Y:S01]  /*e410*/  F2FP.SATFINITE.E4M3.F32.PACK_AB_MERGE_C R43, R42, R77, R43 ;  /* 0x0000004d2a2b723e */ /* 0x000fe2000480702b */
[----:B------:R-:W-:Y:S01]  /*e420*/  IMAD.MOV.U32 R42, RZ, RZ, R54 ;  /* 0x000000ffff2a7224 */ /* 0x000fe200078e0036 */
[----:B------:R-:W-:Y:S01]  /*e430*/  F2FP.SATFINITE.E4M3.F32.PACK_AB_MERGE_C R47, R41, R78, R66 ;  /* 0x0000004e292f723e */ /* 0x000fe20004807042 */
[----:B------:R-:W-:Y:S01]  /*e440*/  IMAD.MOV.U32 R41, RZ, RZ, R57 ;  /* 0x000000ffff297224 */ /* 0x000fe200078e0039 */
[----:B------:R-:W-:-:S07]  /*e450*/  F2FP.SATFINITE.E4M3.F32.PACK_AB_MERGE_C R45, R45, R58, R70 ;  /* 0x0000003a2d2d723e */ /* 0x000fce0004807046 */
.L_x_1529:
[----:B------:R-:W-:Y:S05]  /*e460*/  BSYNC B2 ;  /* 0x0000000000027941 */ /* 0x000fea0003800000 */
.L_x_1528:
[----:B0-----:R3:W-:Y:S04]  /*e470*/  STG.E.128 desc[UR60][R48.64], R40 ;  /* 0x0000002830007986 */ /* 0x0017e8000c101d3c */
[----:B-1----:R3:W-:Y:S02]  /*e480*/  @!P2 STG.E.128 desc[UR60][R50.64], R44 ;  /* 0x0000002c3200a986 */ /* 0x0027e4000c101d3c */
.L_x_1527:
[----:B------:R-:W-:Y:S05]  /*e490*/  BSYNC B1 ;  /* 0x0000000000017941 */ /* 0x000fea0003800000 */
.L_x_1526:
[----:B------:R-:W-:-:S13]  /*e4a0*/  ISETP.NE.AND P2, PT, R36, RZ, PT ;  /* 0x000000ff2400720c */ /* 0x000fda0003f45270 */
[----:B------:R-:W-:Y:S05]  /*e4b0*/  @!P2 BRA `(.L_x_1480) ;  /* 0x0000001000c0a947 */ /* 0x000fea0003800000 */
[----:B0--3--:R-:W3:Y:S01]  /*e4c0*/  LDL R40, [R1] ;  /* 0x0000000001287983 */ /* 0x009ee20000100800 */
        /* <DEDUP_REMOVED lines=31> */
[----:B------:R-:W-:Y:S01]  /*e6c0*/  IMAD.SHL.U32 R55, R55, 0x100, RZ ;  /* 0x0000010037377824 */ /* 0x000fe200078e00ff */
[----:B------:R-:W-:Y:S01]  /*e6d0*/  SHF.R.U32.HI R62, RZ, 0x8, R87 ;  /* 0x00000008ff3e7819 */ /* 0x000fe20000011657 */
[----:B------:R-:W-:Y:S01]  /*e6e0*/  IMAD.MOV.U32 R53, RZ, RZ, R46 ;  /* 0x000000ffff357224 */ /* 0x000fe200078e002e */
[----:B------:R-:W-:Y:S01]  /*e6f0*/  SHF.R.U32.HI R63, RZ, 0x8, R75 ;  /* 0x00000008ff3f7819 */ /* 0x000fe2000001164b */
[----:B------:R-:W-:Y:S01]  /*e700*/  IMAD.MOV.U32 R50, RZ, RZ, R42 ;  /* 0x000000ffff327224 */ /* 0x000fe200078e002a */
[----:B------:R-:W-:Y:S01]  /*e710*/  LOP3.LUT R44, R54, 0xff00, R55, 0xf8, !PT ;  /* 0x0000ff00362c7812 */ /* 0x000fe200078ef837 */
[----:B------:R-:W-:Y:S01]  /*e720*/  IMAD.U32 R55, R66, 0x10000, RZ ;  /* 0x0001000042377824 */ /* 0x000fe200078e00ff */
[----:B------:R-:W-:Y:S01]  /*e730*/  SHF.R.U32.HI R61, RZ, 0x8, R73 ;  /* 0x00000008ff3d7819 */ /* 0x000fe20000011649 */
[----:B------:R-:W-:Y:S01]  /*e740*/  IMAD.SHL.U32 R40, R62, 0x100, RZ ;  /* 0x000001003e287824 */ /* 0x000fe200078e00ff */
[----:B------:R-:W-:Y:S01]  /*e750*/  SHF.R.U32.HI R64, RZ, 0x10, R87 ;  /* 0x00000010ff407819 */ /* 0x000fe20000011657 */
[----:B------:R-:W-:Y:S01]  /*e760*/  IMAD.SHL.U32 R63, R63, 0x100, RZ ;  /* 0x000001003f3f7824 */ /* 0x000fe200078e00ff */
[----:B------:R-:W-:Y:S01]  /*e770*/  LOP3.LUT R57, R87, 0xff0000ff, RZ, 0xc0, !PT ;  /* 0xff0000ff57397812 */ /* 0x000fe200078ec0ff */
[----:B------:R-:W-:Y:S01]  /*e780*/  IMAD.SHL.U32 R61, R61, 0x100, RZ ;  /* 0x000001003d3d7824 */ /* 0x000fe200078e00ff */
[----:B------:R-:W-:-:S02]  /*e790*/  LOP3.LUT R60, R75, 0xff0000ff, RZ, 0xc0, !PT ;  /* 0xff0000ff4b3c7812 */ /* 0x000fc400078ec0ff */
        /* <DEDUP_REMOVED lines=73> */
[--C-:B------:R-:W-:Y:S02]  /*ec30*/  HADD2.F32 R60, -RZ, R147.reuse.H0_H0 ;  /* 0x20000093ff3c7230 */ /* 0x100fe40000004100 */
[----:B------:R-:W-:Y:S01]  /*ec40*/  FFMA.FTZ R63, R56, R61, -R57 ;  /* 0x0000003d383f7223 */ /* 0x000fe20000010839 */
[----:B------:R-:W-:Y:S01]  /*ec50*/  F2FP.F16.E4M3.UNPACK_B R56, R53 ;  /* 0x00000035ff38723e */ /* 0x000fe200020006ff */
[----:B------:R-:W-:Y:S01]  /*ec60*/  HADD2.F32 R53, -RZ, R50.H0_H0 ;  /* 0x20000032ff357230 */ /* 0x000fe20000004100 */
[----:B------:R-:W-:Y:S01]  /*ec70*/  F2FP.F16.E4M3.UNPACK_B R149, R149 ;  /* 0x00000095ff95723e */ /* 0x000fe200020006ff */
        /* <DEDUP_REMOVED lines=10> */
[C---:B------:R-:W-:Y:S01]  /*ed20*/  FMUL.FTZ R60, R53.reuse, R60 ;  /* 0x0000003c353c7220 */ /* 0x040fe20000410000 */
[----:B------:R-:W-:Y:S02]  /*ed30*/  HADD2.F32 R149, -RZ, R149.H1_H1 ;  /* 0x30000095ff957230 */ /* 0x000fe40000004100 */
[-C--:B------:R-:W-:Y:S01]  /*ed40*/  FMUL.FTZ R59, R56, R147.reuse ;  /* 0x00000093383b7220 */ /* 0x080fe20000410000 */
        /* <DEDUP_REMOVED lines=19> */
[----:B------:R-:W-:Y:S01]  /*ee80*/  F2FP.SATFINITE.E4M3.F32.PACK_AB_MERGE_C R50, R147, R60, R70 ;  /* 0x0000003c9332723e */ /* 0x000fe20004807046 */
[----:B------:R-:W-:-:S02]  /*ee90*/  HADD2.F32 R60, -RZ, R58.H1_H1 ;  /* 0x3000003aff3c7230 */ /* 0x000fc40000004100 */
[C---:B------:R-:W-:Y:S01]  /*eea0*/  FMUL.FTZ R64, R56.reuse, R64 ;  /* 0x0000004038407220 */ /* 0x040fe20000410000 */
[-C--:B------:R-:W-:Y:S01]  /*eeb0*/  FFMA.FTZ R56, R56, R62.reuse, -R65 ;  /* 0x0000003e38387223 */ /* 0x080fe20000010841 */
[----:B------:R-:W-:Y:S01]  /*eec0*/  HADD2.F32 R58, -RZ, R57.H1_H1 ;  /* 0x30000039ff3a7230 */ /* 0x000fe20000004100 */
[----:B------:R-:W-:Y:S01]  /*eed0*/  F2FP.F16.E4M3.UNPACK_B R41, R41.H1 ;  /* 0x00000029ff29723e */ /* 0x000fe200030006ff */
[----:B------:R-:W-:Y:S02]  /*eee0*/  HADD2.F32 R61, -RZ, R61.H1_H1 ;  /* 0x3000003dff3d7230 */ /* 0x000fe40000004100 */
[-C--:B------:R-:W-:Y:S01]  /*eef0*/  FMUL.FTZ R65, R60, R63.reuse ;  /* 0x0000003f3c417220 */ /* 0x080fe20000410000 */
[----:B------:R-:W-:Y:S01]  /*ef00*/  FFMA.FTZ R57, R59, R62, R64 ;  /* 0x0000003e3b397223 */ /* 0x000fe20000010040 */
[C---:B------:R-:W-:Y:S01]  /*ef10*/  FMUL.FTZ R63, R58.reuse, R63 ;  /* 0x0000003f3a3f7220 */ /* 0x040fe20000410000 */
[----:B------:R-:W-:Y:S01]  /*ef20*/  F2FP.F16.E4M3.UNPACK_B R59, R45.H1 ;  /* 0x0000002dff3b723e */ /* 0x000fe200030006ff */
[-C--:B------:R-:W-:Y:S01]  /*ef30*/  FFMA.FTZ R67, R58, R61.reuse, -R65 ;  /* 0x0000003d3a437223 */ /* 0x080fe20000010841 */
[----:B------:R-:W-:Y:S01]  /*ef40*/  F2FP.F16.E4M3.UNPACK_B R58, R46.H1 ;  /* 0x0000002eff3a723e */ /* 0x000fe200030006ff */
[----:B------:R-:W-:Y:S01]  /*ef50*/  FFMA.FTZ R66, R60, R61, R63 ;  /* 0x0000003d3c427223 */ /* 0x000fe2000001003f */
[----:B------:R-:W-:Y:S01]  /*ef60*/  HADD2.F32 R45, -RZ, R41.H0_H0 ;  /* 0x20000029ff2d7230 */ /* 0x000fe20000004100 */
[----:B------:R-:W-:Y:S01]  /*ef70*/  F2FP.F16.E4M3.UNPACK_B R44, R44.H1 ;  /* 0x0000002cff2c723e */ /* 0x000fe200030006ff */
[----:B------:R-:W-:Y:S01]  /*ef80*/  HADD2.F32 R46, -RZ, R59.H0_H0 ;  /* 0x2000003bff2e7230 */ /* 0x000fe20000004100 */
[----:B------:R-:W-:Y:S01]  /*ef90*/  F2FP.F16.E4M3.UNPACK_B R63, R42.H1 ;  /* 0x0000002aff3f723e */ /* 0x000fe200030006ff */
[----:B------:R-:W-:-:S02]  /*efa0*/  HADD2.F32 R60, -RZ, R58.H0_H0 ;  /* 0x2000003aff3c7230 */ /* 0x000fc40000004100 */
[----:B------:R-:W-:Y:S02]  /*efb0*/  HADD2.F32 R59, -RZ, R59.H1_H1 ;  /* 0x3000003bff3b7230 */ /* 0x000fe40000004100 */
[----:B------:R-:W-:Y:S02]  /*efc0*/  HADD2.F32 R62, -RZ, R58.H1_H1 ;  /* 0x3000003aff3e7230 */ /* 0x000fe40000004100 */
[-C--:B------:R-:W-:Y:S01]  /*efd0*/  FMUL.FTZ R64, R46, R60.reuse ;  /* 0x0000003c2e407220 */ /* 0x080fe20000410000 */
[----:B------:R-:W-:Y:S02]  /*efe0*/  HADD2.F32 R41, -RZ, R41.H1_H1 ;  /* 0x30000029ff297230 */ /* 0x000fe40000004100 */
[----:B------:R-:W-:Y:S01]  /*eff0*/  FMUL.FTZ R61, R45, R60 ;  /* 0x0000003c2d3d7220 */ /* 0x000fe20000410000 */
[--C-:B------:R-:W-:Y:S02]  /*f000*/  HADD2.F32 R58, -RZ, R44.reuse.H0_H0 ;  /* 0x2000002cff3a7230 */ /* 0x100fe40000004100 */
[----:B------:R-:W-:Y:S01]  /*f010*/  FMUL.FTZ R60, R59, R62 ;  /* 0x0000003e3b3c7220 */ /* 0x000fe20000410000 */
[----:B------:R-:W-:-:S02]  /*f020*/  HADD2.F32 R44, -RZ, R44.H1_H1 ;  /* 0x3000002cff2c7230 */ /* 0x000fc40000004100 */
[----:B------:R-:W-:Y:S01]  /*f030*/  FMUL.FTZ R62, R41, R62 ;  /* 0x0000003e293e7220 */ /* 0x000fe20000410000 */
[----:B------:R-:W-:Y:S01]  /*f040*/  FFMA.FTZ R69, R46, R58, R61 ;  /* 0x0000003a2e457223 */ /* 0x000fe2000001003d */
[----:B------:R-:W-:Y:S02]  /*f050*/  F2FP.F16.E4M3.UNPACK_B R46, R47 ;  /* 0x0000002fff2e723e */ /* 0x000fe400020006ff */
        /* <DEDUP_REMOVED lines=53> */
.L_x_1531:
[----:B------:R-:W-:Y:S05]  /*f3b0*/  BSYNC B1 ;  /* 0x0000000000017941 */ /* 0x000fea0003800000 */
.L_x_1530:
[----:B0-----:R0:W-:Y:S01]  /*f3c0*/  STG.E.128 desc[UR60][R48.64], R40 ;  /* 0x0000002830007986 */ /* 0x0011e2000c101d3c */
[----:B------:R-:W-:-:S13]  /*f3d0*/  ISETP.GE.AND P2, PT, R51, R150, PT ;  /* 0x000000963300720c */ /* 0x000fda0003f46270 */
[----:B------:R-:W-:Y:S05]  /*f3e0*/  @P2 BRA `(.L_x_1480) ;  /* 0x0000000000f42947 */ /* 0x000fea0003800000 */
[--C-:B0-----:R-:W-:Y:S02]  /*f3f0*/  SHF.R.S32.HI R40, RZ, 0x1f, R51.reuse ;  /* 0x0000001fff287819 */ /* 0x101fe40000011433 */
[----:B------:R-:W-:-:S04]  /*f400*/  IADD3 R51, P2, P4, R118, R132, R51 ;  /* 0x0000008476337210 */ /* 0x000fc80007c5e033 */
[----:B------:R-:W-:Y:S02]  /*f410*/  IADD3.X R52, R3, R52, R40, P2, P4 ;  /* 0x0000003403347210 */ /* 0x000fe400017e8428 */
[----:B------:R-:W-:-:S05]  /*f420*/  IADD3 R120, P2, R51, R120, RZ ;  /* 0x0000007833787210 */ /* 0x000fca0007f5e0ff */
[----:B------:R-:W-:-:S05]  /*f430*/  IMAD.X R121, R52, 0x1, R121, P2 ;  /* 0x0000000134797824 */ /* 0x000fca00010e0679 */
[----:B-1----:R0:W-:Y:S01]  /*f440*/  STG.E.128 desc[UR60][R120.64], R44 ;  /* 0x0000002c78007986 */ /* 0x0021e2000c101d3c */
[----:B------:R-:W-:Y:S05]  /*f450*/  BRA `(.L_x_1480) ;  /* 0x0000000000d87947 */ /* 0x000fea0003800000 */
.L_x_1447:
[----:B------:R-:W-:-:S06]  /*f460*/  UISETP.NE.AND UP0, UPT, UR53, 0x3, UPT ;  /* 0x000000033500788c */ /* 0x000fcc000bf05270 */
[----:B------:R-:W-:-:S13]  /*f470*/  PLOP3.LUT P1, PT, PT, PT, UP0, 0x80, 0x0 ;  /* 0x000000000000781c */ /* 0x000fda0003f2f008 */
[----:B------:R-:W-:Y:S05]  /*f480*/  @!P1 BRA `(.L_x_1532) ;  /* 0x0000000000049947 */ /* 0x000fea0003800000 */
[----:B------:R-:W-:Y:S01]  /*f490*/  BPT.TRAP 0x1 ;  /* 0x000000040000795c */ /* 0x000fe20000300000 */
.L_x_1532:
[----:B------:R-:W-:Y:S01]  /*f4a0*/  IMAD R97, R18, 0x8, R16 ;  /* 0x0000000812617824 */ /* 0x000fe200078e0210 */
[----:B------:R-:W-:Y:S01]  /*f4b0*/  SHF.L.U32 R98, R195, 0x1f, RZ ;  /* 0x0000001fc3627819 */ /* 0x000fe200000006ff */
[----:B------:R-:W-:Y:S01]  /*f4c0*/  IMAD R96, R24, -0xa0, R2 ;  /* 0xffffff6018607824 */ /* 0x000fe200078e0202 */
[----:B------:R-:W-:Y:S02]  /*f4d0*/  BSSY B1, `(.L_x_1533) ;  /* 0x0000004000017945 */ /* 0x000fe40003800000 */
[----:B------:R-:W1:Y:S02]  /*f4e0*/  SYNCS.PHASECHK.TRANS64.TRYWAIT P2, [R97+URZ+0x29890], R98 ;  /* 0x02989062610075a7 */ /* 0x000e64000804017f */
[----:B------:R-:W-:Y:S01]  /*f4f0*/  VIMNMX R96, R96, 0xa0, PT ;  /* 0x000000a060607848 */ /* 0x000fe20003fe0100 */
[----:B-1----:R-:W-:Y:S06]  /*f500*/  @!P2 BRA `(.L_x_1534) ;  /* 0x000002440080a947 */ /* 0x002fec0003800000 */
.L_x_1845:
[----:B------:R-:W-:Y:S05]  /*f510*/  BSYNC B1 ;  /* 0x0000000000017941 */ /* 0x000fea0003800000 */
.L_x_1533:
        /* <DEDUP_REMOVED lines=21> */
.L_x_1536:
[----:B------:R-:W-:Y:S05]  /*f670*/  BSYNC B1 ;  /* 0x0000000000017941 */ /* 0x000fea0003800000 */
.L_x_1535:
        /* <DEDUP_REMOVED lines=20> */
.L_x_1480:
[----:B------:R-:W-:Y:S05]  /*f7c0*/  BSYNC B0 ;  /* 0x0000000000007941 */ /* 0x000fea0003800000 */
.L_x_1446:
        /* <DEDUP_REMOVED lines=17> */
.L_x_1538:
[----:B------:R-:W-:Y:S05]  /*f8e0*/  BSYNC B0 ;  /* 0x0000000000007941 */ /* 0x000fea0003800000 */
.L_x_1537:
[----:B------:R-:W1:Y:S01]  /*f8f0*/  SYNCS.PHASECHK.TRANS64.TRYWAIT P1, [R97+URZ+0x298b0], R98 ;  /* 0x0298b062610075a7 */ /* 0x000e62000802017f */
[----:B------:R-:W-:Y:S01]  /*f900*/  ULDC UR42, c[0x0][0x320] ;  /* 0x0000c800002a7ab9 */ /* 0x000fe20000000800 */
[----:B------:R-:W-:Y:S01]  /*f910*/  ULDC.64 UR38, c[0x0][0x328] ;  /* 0x0000ca0000267ab9 */ /* 0x000fe20000000a00 */
[----:B------:R-:W-:Y:S01]  /*f920*/  ULDC.64 UR40, c[0x0][0x318] ;  /* 0x0000c60000287ab9 */ /* 0x000fe20000000a00 */
[----:B------:R-:W-:Y:S01]  /*f930*/  BSSY B0, `(.L_x_1539) ;  /* 0x0000003000007945 */ /* 0x000fe20003800000 */
[----:B------:R-:W-:-:S03]  /*f940*/  IMAD R41, R18, 0x5000, R216 ;  /* 0x0000500012297824 */ /* 0x000fc600078e02d8 */
[----:B-1----:R-:W-:Y:S05]  /*f950*/  @!P1 BRA `(.L_x_1540) ;  /* 0x0000024000809947 */ /* 0x002fea0003800000 */
.L_x_1846:
[----:B------:R-:W-:Y:S05]  /*f960*/  BSYNC B0 ;  /* 0x0000000000007941 */ /* 0x000fea0003800000 */
.L_x_1539:
        /* <DEDUP_REMOVED lines=27> */
.L_x_1542:
[----:B------:R-:W-:Y:S05]  /*fb20*/  BSYNC B0 ;  /* 0x0000000000007941 */ /* 0x000fea0003800000 */
.L_x_1541:
[----:B------:R-:W-:Y:S01]  /*fb30*/  ISETP.GE.AND P1, PT, R221, R96, PT ;  /* 0x00000060dd00720c */ /* 0x000fe20003f26270 */
[----:B------:R-:W-:-:S12]  /*fb40*/  BSSY B0, `(.L_x_1543) ;  /* 0x0000017000007945 */ /* 0x000fd80003800000 */
[----:B------:R-:W-:Y:S05]  /*fb50*/  @P1 BRA `(.L_x_1544) ;  /* 0x0000000000541947 */ /* 0x000fea0003800000 */
[----:B--2---:R-:W-:Y:S01]  /*fb60*/  IADD3 R43, P1, R44, 0x80, RZ ;  /* 0x000000802c2b7810 */ /* 0x004fe20007f3e0ff */
[----:B0-----:R-:W-:Y:S02]  /*fb70*/  IMAD.MOV.U32 R40, RZ, RZ, R116 ;  /* 0x000000ffff287224 */ /* 0x001fe400078e0074 */
[----:B------:R-:W-:Y:S02]  /*fb80*/  IMAD.MOV.U32 R41, RZ, RZ, R33 ;  /* 0x000000ffff297224 */ /* 0x000fe400078e0021 */
[----:B------:R-:W-:Y:S02]  /*fb90*/  IMAD.X R44, RZ, RZ, R45, P1 ;  /* 0x000000ffff2c7224 */ /* 0x000fe400008e062d */
        /* <DEDUP_REMOVED lines=17> */
.L_x_1544:
[----:B------:R-:W-:Y:S05]  /*fcb0*/  BSYNC B0 ;  /* 0x0000000000007941 */ /* 0x000fea0003800000 */
.L_x_1543:
[----:B0-23--:R-:W2:Y:S01]  /*fcc0*/  LDL R40, [R1] ;  /* 0x0000000001287983 */ /* 0x00dea20000100800 */
        /* <DEDUP_REMOVED lines=22> */
.L_x_1441:
[----:B------:R-:W-:Y:S05]  /*fe30*/  @P0 BRA `(.L_x_1546) ;  /* 0x00000000000c0947 */ /* 0x000fea0003800000 */
[----:B------:R-:W0:Y:S01]  /*fe40*/  FENCE.VIEW.ASYNC.G ;  /* 0x00000000000073c6 */ /* 0x000e220000000100 */
[----:B------:R-:W-:Y:S05]  /*fe50*/  WARPSYNC.ALL ;  /* 0x0000000000007948 */ /* 0x000fea0003800000 */
[----:B0-----:R-:W-:Y:S06]  /*fe60*/  BAR.ARV 0xc, 0x180 ;  /* 0x0306000000007b1d */ /* 0x001fec0000002000 */
.L_x_1546:
[----:B------:R-:W-:Y:S01]  /*fe70*/  ULDC.64 UR6, c[0x0][0x998] ;  /* 0x0002660000067ab9 */ /* 0x000fe20000000a00 */
[----:B------:R-:W-:Y:S01]  /*fe80*/  ULDC.64 UR4, c[0x0][0x990] ;  /* 0x0002640000047ab9 */ /* 0x000fe20000000a00 */
[----:B------:R-:W-:Y:S02]  /*fe90*/  ISETP.NE.U32.AND P1, PT, RZ, UR6, PT ;  /* 0x00000006ff007c0c */ /* 0x000fe4000bf25070 */
[----:B------:R-:W-:Y:S02]  /*fea0*/  ISETP.NE.U32.AND P0, PT, RZ, UR4, PT ;  /* 0x00000004ff007c0c */ /* 0x000fe4000bf05070 */
[----:B------:R-:W-:Y:S02]  /*feb0*/  ISETP.NE.AND.EX P1, PT, RZ, UR7, PT, P1 ;  /* 0x00000007ff007c0c */ /* 0x000fe4000bf25310 */
[----:B------:R-:W-:-:S11]  /*fec0*/  ISETP.NE.AND.EX P0, PT, RZ, UR5, PT, P0 ;  /* 0x00000005ff007c0c */ /* 0x000fd6000bf05300 */
[----:B------:R-:W0:Y:S01]  /*fed0*/  @P1 LDC.64 R8, c[0x0][0x9b8] ;  /* 0x00026e00ff081b82 */ /* 0x000e220000000a00 */
[--C-:B------:R-:W-:Y:S02]  /*fee0*/  @P1 SHF.R.S32.HI R5, RZ, 0x1f, R207.reuse ;  /* 0x0000001fff051819 */ /* 0x100fe400000114cf */
[----:B------:R-:W-:Y:S02]  /*fef0*/  @P0 SHF.R.S32.HI R3, RZ, 0x1f, R207 ;  /* 0x0000001fff030819 */ /* 0x000fe400000114cf */
[----:B------:R-:W-:-:S03]  /*ff00*/  @P1 SHF.R.S32.HI R15, RZ, 0x1f, R206 ;  /* 0x0000001fff0f1819 */ /* 0x000fc600000114ce */
[----:B------:R-:W1:Y:S08]  /*ff10*/  @P0 LDC.64 R6, c[0x0][0x9a8] ;  /* 0x00026a00ff060b82 */ /* 0x000e700000000a00 */
[----:B------:R-:W2:Y:S08]  /*ff20*/  @P1 LDC.64 R10, c[0x0][0x9c0] ;  /* 0x00027000ff0a1b82 */ /* 0x000eb00000000a00 */
[----:B------:R-:W3:Y:S01]  /*ff30*/  @P0 LDC.64 R12, c[0x0][0x9b0] ;  /* 0x00026c00ff0c0b82 */ /* 0x000ee20000000a00 */
[----:B0-----:R-:W-:-:S02]  /*ff40*/  @P1 IMAD R2, R5, R8, RZ ;  /* 0x0000000805021224 */ /* 0x001fc400078e02ff */
[----:B------:R-:W-:-:S04]  /*ff50*/  @P1 IMAD.WIDE.U32 R4, R207, R8, RZ ;  /* 0x00000008cf041225 */ /* 0x000fc800078e00ff */
[----:B------:R-:W-:Y:S02]  /*ff60*/  @P1 IMAD R9, R207, R9, R2 ;  /* 0x00000009cf091224 */ /* 0x000fe400078e0202 */
[-C--:B-1----:R-:W-:Y:S02]  /*ff70*/  @P0 IMAD R0, R3, R6.reuse, RZ ;  /* 0x0000000603000224 */ /* 0x082fe400078e02ff */
[----:B------:R-:W-:Y:S01]  /*ff80*/  @P1 IMAD.IADD R5, R5, 0x1, R9 ;  /* 0x0000000105051824 */ /* 0x000fe200078e0209 */
[----:B------:R-:W-:Y:S01]  /*ff90*/  @P0 SHF.R.S32.HI R9, RZ, 0x1f, R206 ;  /* 0x0000001fff090819 */ /* 0x000fe200000114ce */
[C---:B------:R-:W-:Y:S02]  /*ffa0*/  @P0 IMAD R7, R207.reuse, R7, R0 ;  /* 0x00000007cf070224 */ /* 0x040fe400078e0200 */
[----:B------:R-:W-:-:S04]  /*ffb0*/  @P0 IMAD.WIDE.U32 R2, R207, R6, RZ ;  /* 0x00000006cf020225 */ /* 0x000fc800078e00ff */
[----:B--2---:R-:W-:Y:S02]  /*ffc0*/  @P1 IMAD R6, R15, R10, RZ ;  /* 0x0000000a0f061224 */ /* 0x004fe400078e02ff */
[----:B------:R-:W-:Y:S02]  /*ffd0*/  @P0 IMAD.IADD R3, R3, 0x1, R7 ;  /* 0x0000000103030824 */ /* 0x000fe400078e0207 */
[C---:B------:R-:W-:Y:S02]  /*ffe0*/  @P1 IMAD R11, R206.reuse, R11, R6 ;  /* 0x0000000bce0b1224 */ /* 0x040fe400078e0206 */
[----:B---3--:R-:W-:Y:S02]  /*fff0*/  @P0 IMAD R0, R9, R12, RZ ;  /* 0x0000000c09000224 */ /* 0x008fe400078e02ff */
[----:B------:R-:W-:-:S04]  /*10000*/  @P1 IMAD.WIDE.U32 R6, R206, R10, R4 ;  /* 0x0000000ace061225 */ /* 0x000fc800078e0004 */
[----:B------:R-:W-:Y:S01]  /*10010*/  @P0 IMAD R9, R206, R13, R0 ;  /* 0x0000000dce090224 */ /* 0x000fe200078e0200 */
[----:B------:R-:W-:Y:S01]  /*10020*/  @P1 LEA R8, P3, R6, UR6, 0x2 ;  /* 0x0000000606081c11 */ /* 0x000fe2000f8610ff */
[----:B------:R-:W-:Y:S02]  /*10030*/  @P0 IMAD.WIDE.U32 R2, R206, R12, R2 ;  /* 0x0000000cce020225 */ /* 0x000fe400078e0002 */
[----:B------:R-:W0:Y:S02]  /*10040*/  LDC.64 R12, c[0x0][0x9e0] ;  /* 0x00027800ff0c7b82 */ /* 0x000e240000000a00 */
[----:B------:R-:W-:Y:S01]  /*10050*/  @P1 IMAD.IADD R5, R7, 0x1, R11 ;  /* 0x0000000107051824 */ /* 0x000fe200078e020b */
[----:B------:R-:W-:Y:S01]  /*10060*/  @P0 LEA R4, P2, R2, UR4, 0x2 ;  /* 0x0000000402040c11 */ /* 0x000fe2000f8410ff */
[----:B------:R-:W-:Y:S01]  /*10070*/  @P0 IMAD.IADD R3, R3, 0x1, R9 ;  /* 0x0000000103030824 */ /* 0x000fe200078e0209 */
[----:B------:R-:W-:Y:S01]  /*10080*/  ULDC UR4, c[0x0][0x988] ;  /* 0x0002620000047ab9 */ /* 0x000fe20000000800 */
[----:B------:R-:W-:Y:S01]  /*10090*/  IMAD.MOV.U32 R0, RZ, RZ, 0x3f800000 ;  /* 0x3f800000ff007424 */ /* 0x000fe200078e00ff */
[----:B------:R-:W-:-:S02]  /*100a0*/  @P1 LEA.HI.X R9, R6, UR7, R5, 0x2, P3 ;  /* 0x0000000706091c11 */ /* 0x000fc400098f1405 */
[----:B------:R-:W-:Y:S01]  /*100b0*/  @P0 LEA.HI.X R5, R2, UR5, R3, 0x2, P2 ;  /* 0x0000000502050c11 */ /* 0x000fe200090f1403 */
[----:B------:R-:W-:Y:S01]  /*100c0*/  IMAD.MOV.U32 R3, RZ, RZ, 0x3f800000 ;  /* 0x3f800000ff037424 */ /* 0x000fe200078e00ff */
[----:B------:R-:W1:Y:S01]  /*100d0*/  LDC R2, c[0x0][0x448] ;  /* 0x00011200ff027b82 */ /* 0x000e620000000800 */
[----:B------:R-:W2:Y:S04]  /*100e0*/  @P1 LDG.E R0, desc[UR60][R8.64] ;  /* 0x0000003c08001981 */ /* 0x000ea8000c1e1900 */
[----:B------:R-:W2:Y:S01]  /*100f0*/  @P0 LDG.E R3, desc[UR60][R4.64] ;  /* 0x0000003c04030981 */ /* 0x000ea2000c1e1900 */
[----:B------:R-:W-:Y:S01]  /*10100*/  VIADD R7, R201, 0x7f ;  /* 0x0000007fc9077836 */ /* 0x000fe20000000000 */
[----:B0-----:R-:W-:Y:S02]  /*10110*/  ISETP.GE.AND P2, PT, R13, 0x1, PT ;  /* 0x000000010d00780c */ /* 0x001fe40003f46270 */
[----:B-1----:R-:W-:-:S13]  /*10120*/  ISETP.NE.AND P1, PT, R2, 0x1, PT ;  /* 0x000000010200780c */ /* 0x002fda0003f25270 */
[----:B------:R-:W0:Y:S08]  /*10130*/  @P1 LDC R2, c[0x0][0x44c] ;  /* 0x00011300ff021b82 */ /* 0x000e300000000800 */
[----:B------:R-:W1:Y:S01]  /*10140*/  @P1 LDC R11, c[0x0][0x450] ;  /* 0x00011400ff0b1b82 */ /* 0x000e620000000800 */
[----:B0-----:R-:W-:-:S05]  /*10150*/  @P1 IMAD.HI.U32 R2, R7, R2, RZ ;  /* 0x0000000207021227 */ /* 0x001fca00078e00ff */
[----:B-1----:R-:W-:-:S05]  /*10160*/  @P1 SHF.R.U32.HI R7, RZ, R11, R2 ;  /* 0x0000000bff071219 */ /* 0x002fca0000011602 */
[----:B------:R-:W-:Y:S02]  /*10170*/  IMAD.IADD R7, R162, 0x1, R7 ;  /* 0x00000001a2077824 */ /* 0x000fe400078e0207 */
[----:B--2---:R-:W-:Y:S02]  /*10180*/  FMUL.FTZ R0, R3, R0 ;  /* 0x0000000003007220 */ /* 0x004fe40000410000 */
[----:B------:R-:W-:Y:S02]  /*10190*/  IMAD.IADD R3, R7, 0x1, R12 ;  /* 0x0000000107037824 */ /* 0x000fe400078e020c */
[----:B------:R-:W-:Y:S01]  /*101a0*/  FMUL.FTZ R2, R0, UR4 ;  /* 0x0000000400027c20 */ /* 0x000fe20008410000 */
        /* <DEDUP_REMOVED lines=12> */
.L_x_1549:
[----:B------:R-:W-:-:S13]  /*10270*/  ISETP.NE.AND P0, PT, R13, 0x1, PT ;  /* 0x000000010d00780c */ /* 0x000fda0003f05270 */
[----:B------:R-:W0:Y:S02]  /*10280*/  @P0 LDC.64 R4, c[0x0][0x9e8] ;  /* 0x00027a00ff040b82 */ /* 0x000e240000000a00 */
[----:B0-----:R-:W-:-:S05]  /*10290*/  @P0 IMAD.HI.U32 R4, R0, R4, RZ ;  /* 0x0000000400040227 */ /* 0x001fca00078e00ff */
[----:B------:R-:W-:-:S07]  /*102a0*/  @P0 SHF.R.U32.HI R0, RZ, R5, R4 ;  /* 0x00000005ff000219 */ /* 0x000fce0000011604 */
.L_x_1550:
[----:B------:R-:W-:Y:S05]  /*102b0*/  BSYNC B0 ;  /* 0x0000000000007941 */ /* 0x000fea0003800000 */
.L_x_1548:
[----:B------:R-:W-:-:S05]  /*102c0*/  IMAD R0, R0, R13, R13 ;  /* 0x0000000d00007224 */ /* 0x000fca00078e020d */
[----:B------:R-:W-:-:S07]  /*102d0*/  VIMNMX R3, R3, R0, PT ;  /* 0x0000000003037248 */ /* 0x000fce0003fe0100 */
.L_x_1547:
[----:B------:R-:W0:Y:S01]  /*102e0*/  @P1 LDC R0, c[0x0][0x44c] ;  /* 0x00011300ff001b82 */ /* 0x000e220000000800 */
[----:B------:R-:W-:Y:S01]  /*102f0*/  VIADD R3, R3, 0x9f ;  /* 0x0000009f03037836 */ /* 0x000fe20000000000 */
[----:B------:R-:W-:Y:S01]  /*10300*/  ULDC UR4, c[0x0][0x9dc] ;  /* 0x0002770000047ab9 */ /* 0x000fe20000000800 */
[----:B------:R-:W-:Y:S02]  /*10310*/  IMAD.MOV.U32 R5, RZ, RZ, R201 ;  /* 0x000000ffff057224 */ /* 0x000fe400078e00c9 */
[----:B------:R-:W-:-:S03]  /*10320*/  IMAD.HI R3, R3, 0x66666667, RZ ;  /* 0x6666666703037827 */ /* 0x000fc600078e02ff */
[----:B------:R-:W1:Y:S01]  /*10330*/  @P1 LDC R7, c[0x0][0x450] ;  /* 0x00011400ff071b82 */ /* 0x000e620000000800 */
[----:B0-----:R-:W-:Y:S01]  /*10340*/  @P1 IMAD.HI.U32 R4, R201, R0, RZ ;  /* 0x00000000c9041227 */ /* 0x001fe200078e00ff */
[----:B------:R-:W-:-:S04]  /*10350*/  SHF.R.U32.HI R0, RZ, 0x1f, R3 ;  /* 0x0000001fff007819 */ /* 0x000fc80000011603 */
[----:B------:R-:W-:Y:S02]  /*10360*/  LEA.HI.SX32 R0, R3, R0, 0x1a ;  /* 0x0000000003007211 */ /* 0x000fe400078fd2ff */
[----:B-1----:R-:W-:Y:S02]  /*10370*/  @P1 SHF.R.U32.HI R5, RZ, R7, R4 ;  /* 0x00000007ff051219 */ /* 0x002fe40000011604 */
[----:B------:R-:W-:-:S03]  /*10380*/  VIMNMX R163, R163, R0, PT ;  /* 0x00000000a3a37248 */ /* 0x000fc60003fe0100 */
        /* <DEDUP_REMOVED lines=13> */
.L_x_1553:
[----:B------:R-:W-:-:S13]  /*10460*/  ISETP.NE.AND P0, PT, R13, 0x1, PT ;  /* 0x000000010d00780c */ /* 0x000fda0003f05270 */
[----:B------:R-:W0:Y:S02]  /*10470*/  @P0 LDC.64 R4, c[0x0][0x9e8] ;  /* 0x00027a00ff040b82 */ /* 0x000e240000000a00 */
[----:B0-----:R-:W-:-:S05]  /*10480*/  @P0 IMAD.HI.U32 R4, R3, R4, RZ ;  /* 0x0000000403040227 */ /* 0x001fca00078e00ff */
[----:B------:R-:W-:-:S07]  /*10490*/  @P0 SHF.R.U32.HI R3, RZ, R5, R4 ;  /* 0x00000005ff030219 */ /* 0x000fce0000011604 */
.L_x_1554:
[----:B------:R-:W-:Y:S05]  /*104a0*/  BSYNC B0 ;  /* 0x0000000000007941 */ /* 0x000fea0003800000 */
.L_x_1552:
[----:B------:R-:W-:-:S05]  /*104b0*/  IMAD R3, R3, R13, RZ ;  /* 0x0000000d03037224 */ /* 0x000fca00078e02ff */
[----:B------:R-:W-:-:S07]  /*104c0*/  VIMNMX R0, R0, R3, !PT ;  /* 0x0000000300007248 */ /* 0x000fce0007fe0100 */
.L_x_1551:
[----:B------:R-:W-:Y:S01]  /*104d0*/  IMAD.HI R0, R0, 0x66666667, RZ ;  /* 0x6666666700007827 */ /* 0x000fe200078e02ff */
[----:B------:R-:W-:Y:S02]  /*104e0*/  PLOP3.LUT P0, PT, PT, PT, PT, 0x80, 0x0 ;  /* 0x000000000000781c */ /* 0x000fe40003f0f070 */
[----:B------:R-:W-:Y:S02]  /*104f0*/  CS2R R88, SRZ ;  /* 0x0000000000587805 */ /* 0x000fe4000001ff00 */
[----:B------:R-:W-:Y:S02]  /*10500*/  CS2R R86, SRZ ;  /* 0x0000000000567805 */ /* 0x000fe4000001ff00 */
[----:B------:R-:W-:Y:S02]  /*10510*/  CS2R R6, SRZ ;  /* 0x0000000000067805 */ /* 0x000fe4000001ff00 */
[----:B------:R-:W-:Y:S02]  /*10520*/  SHF.R.U32.HI R3, RZ, 0x1f, R0 ;  /* 0x0000001fff037819 */ /* 0x000fe40000011600 */
[----:B------:R-:W-:-:S02]  /*10530*/  CS2R R84, SRZ ;  /* 0x0000000000547805 */ /* 0x000fc4000001ff00 */
[----:B------:R-:W-:Y:S02]  /*10540*/  CS2R R8, SRZ ;  /* 0x0000000000087805 */ /* 0x000fe4000001ff00 */
[----:B------:R-:W-:Y:S02]  /*10550*/  CS2R R4, SRZ ;  /* 0x0000000000047805 */ /* 0x000fe4000001ff00 */
[----:B------:R-:W-:Y:S02]  /*10560*/  LEA.HI.SX32 R3, R0, R3, 0x1a ;  /* 0x0000000300037211 */ /* 0x000fe400078fd2ff */
[----:B------:R-:W-:Y:S02]  /*10570*/  CS2R R78, SRZ ;  /* 0x00000000004e7805 */ /* 0x000fe4000001ff00 */
[----:B------:R-:W-:Y:S02]  /*10580*/  CS2R R76, SRZ ;  /* 0x00000000004c7805 */ /* 0x000fe4000001ff00 */
[----:B------:R-:W-:-:S02]  /*10590*/  CS2R R10, SRZ ;  /* 0x00000000000a7805 */ /* 0x000fc4000001ff00 */
[----:B------:R-:W-:Y:S02]  /*105a0*/  VIMNMX R204, RZ, R3, !PT ;  /* 0x00000003ffcc7248 */ /* 0x000fe40007fe0100 */
[----:B------:R-:W-:Y:S02]  /*105b0*/  CS2R R70, SRZ ;  /* 0x0000000000467805 */ /* 0x000fe4000001ff00 */
[----:B------:R-:W-:Y:S02]  /*105c0*/  CS2R R12, SRZ ;  /* 0x00000000000c7805 */ /* 0x000fe4000001ff00 */
[----:B------:R-:W-:Y:S02]  /*105d0*/  CS2R R68, SRZ ;  /* 0x0000000000447805 */ /* 0x000fe4000001ff00 */
[----:B------:R-:W-:Y:S02]  /*105e0*/  ISETP.GT.AND P1, PT, R163, R204, PT ;  /* 0x000000cca300720c */ /* 0x000fe40003f24270 */
        /* <DEDUP_REMOVED lines=15> */
[----:B------:R-:W-:Y:S02]  /*106e0*/  CS2R R36, SRZ ;  /* 0x0000000000247805 */ /* 0x000fe4000001ff00 */
[----:B------:R-:W-:Y:S02]  /*106f0*/  CS2R R90, SRZ ;  /* 0x00000000005a7805 */ /* 0x000fe4000001ff00 */
[----:B------:R-:W-:Y:S02]  /*10700*/  CS2R R40, SRZ ;  /* 0x0000000000287805 */ /* 0x000fe4000001ff00 */
[----:B------:R-:W-:Y:S02]  /*10710*/  CS2R R48, SRZ ;  /* 0x0000000000307805 */ /* 0x000fe4000001ff00 */
[----:B------:R-:W-:Y:S01]  /*10720*/  CS2R R92, SRZ ;  /* 0x00000000005c7805 */ /* 0x000fe2000001ff00 */
[----:B------:R-:W-:Y:S01]  /*10730*/  IMAD.MOV.U32 R57, RZ, RZ, RZ ;  /* 0x000000ffff397224 */ /* 0x000fe200078e00ff */
[----:B------:R-:W-:Y:S01]  /*10740*/  CS2R R94, SRZ ;  /* 0x00000000005e7805 */ /* 0x000fe2000001ff00 */
[----:B------:R-:W-:Y:S06]  /*10750*/  @!P1 BRA `(.L_x_1555) ;  /* 0x0000019400f89947 */ /* 0x000fec0003800000 */
[----:B------:R-:W-:-:S03]  /*10760*/  UMOV UR4, 0xffffffff ;  /* 0xffffffff00047882 */ /* 0x000fc60000000000 */
[----:B------:R-:W-:Y:S05]  /*10770*/  BRA.DIV UR4, `(.L_x_1556) ;  /* 0x00000236040c7947 */ /* 0x000fea000b800000 */
[----:B------:R-:W0:Y:S02]  /*10780*/  S2R R0, SR_TID.X ;  /* 0x0000000000007919 */ /* 0x000e240000002100 */
[C---:B0-----:R-:W-:Y:S02]  /*10790*/  VIADD R3, R0.reuse, 0xffffff80 ;  /* 0xffffff8000037836 */ /* 0x041fe40000000000 */
[----:B------:R-:W-:-:S05]  /*107a0*/  VIADD R0, R0, 0xffffff80 ;  /* 0xffffff8000007836 */ /* 0x000fca0000000000 */
[----:B------:R-:W-:-:S04]  /*107b0*/  SHF.R.S32.HI R0, RZ, 0x1f, R0 ;  /* 0x0000001fff007819 */ /* 0x000fc80000011400 */
[----:B------:R-:W-:-:S04]  /*107c0*/  LEA.HI R0, R0, R3, RZ, 0x7 ;  /* 0x0000000300007211 */ /* 0x000fc800078f38ff */
[----:B------:R-:W-:-:S05]  /*107d0*/  SHF.R.S32.HI R0, RZ, 0x7, R0 ;  /* 0x00000007ff007819 */ /* 0x000fca0000011400 */
[----:B------:R0:W1:Y:S02]  /*107e0*/  SHFL.IDX PT, R194, R0, RZ, 0x1f ;  /* 0x00001fff00c27589 */ /* 0x00006400000e0000 */
.L_x_1849:
[----:B01----:R-:W-:Y:S01]  /*107f0*/  LEA.HI R0, R194, R194, RZ, 0x1 ;  /* 0x000000c2c2007211 */ /* 0x003fe200078f08ff */
[----:B------:R-:W-:-:S03]  /*10800*/  ULOP3.LUT UP0, URZ, UR52, 0x9f, URZ, 0xc0, !UPT ;  /* 0x0000009f343f7892 */ /* 0x000fc6000f80c03f */
[----:B------:R-:W-:-:S03]  /*10810*/  LOP3.LUT R3, R0, 0x3e, RZ, 0xc0, !PT ;  /* 0x0000003e00037812 */ /* 0x000fc600078ec0ff */
[----:B------:R-:W-:Y:S02]  /*10820*/  PLOP3.LUT P0, PT, PT, PT, UP0, 0x80, 0x0 ;  /* 0x000000000000781c */ /* 0x000fe40003f0f008 */
[----:B------:R-:W-:-:S05]  /*10830*/  IMAD.IADD R3, R194, 0x1, -R3 ;  /* 0x00000001c2037824 */ /* 0x000fca00078e0a03 */
        /* <DEDUP_REMOVED lines=20> */
.L_x_1557:
[----:B------:R-:W-:Y:S02]  /*10980*/  ULDC UR4, c[0x0][0x3f4] ;  /* 0x0000fd0000047ab9 */ /* 0x000fe40000000800 */
[----:B------:R-:W-:-:S13]  /*10990*/  ISETP.LT.AND P0, PT, RZ, UR4, PT ;  /* 0x00000004ff007c0c */ /* 0x000fda000bf01270 */
[----:B------:R-:W-:Y:S05]  /*109a0*/  @P0 BRA `(.L_x_1558) ;  /* 0x0000000000400947 */ /* 0x000fea0003800000 */
[----:B------:R-:W-:-:S04]  /*109b0*/  ULEA.HI UR4, UR43, UR43, URZ, 0x1 ;  /* 0x0000002b2b047291 */ /* 0x000fc8000f8f083f */
[----:B------:R-:W-:-:S04]  /*109c0*/  ULOP3.LUT UR4, UR4, 0xfffffffe, URZ, 0xc0, !UPT ;  /* 0xfffffffe04047892 */ /* 0x000fc8000f8ec03f */
[----:B------:R-:W-:-:S06]  /*109d0*/  UIADD3 UR4, UR43, -UR4, URZ ;  /* 0x800000042b047290 */ /* 0x000fcc000fffe03f */
[----:B------:R-:W-:-:S05]  /*109e0*/  IMAD.U32 R3, RZ, RZ, UR4 ;  /* 0x00000004ff037e24 */ /* 0x000fca000f8e00ff */
[----:B------:R-:W-:-:S04]  /*109f0*/  SHF.L.U32 R3, R3, 0x1f, RZ ;  /* 0x0000001f03037819 */ /* 0x000fc800000006ff */
[----:B------:R0:W1:Y:S03]  /*10a00*/  SYNCS.PHASECHK.TRANS64.TRYWAIT P0, [R16+URZ+0x29800], R3 ;  /* 0x02980003100075a7 */ /* 0x000066000800017f */
[----:B-1----:R-:W-:Y:S05]  /*10a10*/  @!P0 NANOSLEEP.SYNCS 0x989680 ;  /* 0x009896800000895d */ /* 0x002fea0003900000 */
[----:B------:R-:W1:Y:S01]  /*10a20*/  @!P0 SYNCS.PHASECHK.TRANS64 P0, [R16+URZ+0x29800], R3 ;  /* 0x02980003100085a7 */ /* 0x000e62000800007f */
[----:B------:R-:W-:Y:S04]  /*10a30*/  BSSY B0, `(.L_x_1559) ;  /* 0x0000006000007945 */ /* 0x000fe80003800000 */
[----:B-1----:R-:W-:Y:S05]  /*10a40*/  @P0 BRA `(.L_x_1560) ;  /* 0x0000000000100947 */ /* 0x002fea0003800000 */
.L_x_1561:
[----:B-1----:R1:W2:Y:S02]  /*10a50*/  SYNCS.PHASECHK.TRANS64.TRYWAIT P0, [R16+URZ+0x29800], R3 ;  /* 0x02980003100075a7 */ /* 0x0022a4000800017f */
[----:B--2---:R-:W-:Y:S05]  /*10a60*/  @!P0 NANOSLEEP.SYNCS 0x989680 ;  /* 0x009896800000895d */ /* 0x004fea0003900000 */
[----:B------:R-:W2:Y:S02]  /*10a70*/  @!P0 SYNCS.PHASECHK.TRANS64 P0, [R16+URZ+0x29800], R3 ;  /* 0x02980003100085a7 */ /* 0x000ea4000800007f */
[----:B--2---:R-:W-:Y:S05]  /*10a80*/  @!P0 BRA `(.L_x_1561) ;  /* 0xfffffffc00f08947 */ /* 0x004fea000383ffff */
.L_x_1560:
[----:B------:R-:W-:Y:S05]  /*10a90*/  BSYNC B0 ;  /* 0x0000000000007941 */ /* 0x000fea0003800000 */
.L_x_1559:
[----:B------:R-:W-:Y:S05]  /*10aa0*/  BRA `(.L_x_1562) ;  /* 0x0000006c009c7947 */ /* 0x000fea0003800000 */
.L_x_1558:
[----:B------:R-:W-:Y:S01]  /*10ab0*/  ULOP3.LUT UP0, URZ, UR52, 0x1bf, URZ, 0xc0, !UPT ;  /* 0x000001bf343f7892 */ /* 0x000fe2000f80c03f */
[----:B-----5:R-:W-:Y:S01]  /*10ac0*/  SHF.R.S32.HI R0, RZ, 0x1f, R144 ;  /* 0x0000001fff007819 */ /* 0x020fe20000011490 */
[----:B------:R-:W-:Y:S01]  /*10ad0*/  ULDC.64 UR4, c[0x0][0x3f8] ;  /* 0x0000fe0000047ab9 */ /* 0x000fe20000000a00 */
[----:B------:R-:W-:Y:S01]  /*10ae0*/  ULDC.64 UR6, c[0x0][0x408] ;  /* 0x0001020000067ab9 */ /* 0x000fe20000000a00 */
[----:B------:R-:W-:Y:S02]  /*10af0*/  IMAD.WIDE.U32 R24, R144, UR4, RZ ;  /* 0x0000000490187c25 */ /* 0x000fe4000f8e00ff */
[----:B------:R-:W-:Y:S02]  /*10b00*/  PLOP3.LUT P0, PT, PT, PT, UP0, 0x80, 0x0 ;  /* 0x000000000000781c */ /* 0x000fe40003f0f008 */
[C---:B------:R-:W-:Y:S02]  /*10b10*/  IMAD R3, R0.reuse, UR4, RZ ;  /* 0x0000000400037c24 */ /* 0x040fe4000f8e02ff */
[----:B------:R-:W-:-:S02]  /*10b20*/  IMAD R5, R0, UR6, RZ ;  /* 0x0000000600057c24 */ /* 0x000fc4000f8e02ff */
[C---:B------:R-:W-:Y:S02]  /*10b30*/  IMAD R3, R144.reuse, UR5, R3 ;  /* 0x0000000590037c24 */ /* 0x040fe4000f8e0203 */
[C---:B------:R-:W-:Y:S02]  /*10b40*/  IMAD R5, R144.reuse, UR7, R5 ;  /* 0x0000000790057c24 */ /* 0x040fe4000f8e0205 */
[----:B------:R-:W-:-:S04]  /*10b50*/  IMAD.WIDE.U32 R144, R144, UR6, RZ ;  /* 0x0000000690907c25 */ /* 0x000fc8000f8e00ff */
[----:B------:R-:W-:Y:S02]  /*10b60*/  IMAD.IADD R27, R3, 0x1, R25 ;  /* 0x00000001031b7824 */ /* 0x000fe400078e0219 */
[----:B------:R-:W-:Y:S01]  /*10b70*/  IMAD.IADD R29, R5, 0x1, R145 ;  /* 0x00000001051d7824 */ /* 0x000fe200078e0291 */
        /* <DEDUP_REMOVED lines=17> */
.L_x_1563:
[----:B------:R-:W-:Y:S01]  /*10c90*/  ULDC.U8 UR4, c[0x0][0x410] ;  /* 0x0001040000047ab9 */ /* 0x000fe20000000000 */
[----:B------:R-:W-:Y:S01]  /*10ca0*/  BSSY B0, `(.L_x_1564) ;  /* 0x00006bf000007945 */ /* 0x000fe20003800000 */
[----:B------:R-:W-:Y:S01]  /*10cb0*/  ISETP.NE.AND P0, PT, RZ, UR4, PT ;  /* 0x00000004ff007c0c */ /* 0x000fe2000bf05270 */
[----:B------:R-:W-:-:S12]  /*10cc0*/  IMAD.IADD R10, R191, 0x1, R201 ;  /* 0x00000001bf0a7824 */ /* 0x000fd800078e02c9 */
[----:B------:R-:W-:Y:S05]  /*10cd0*/  @!P0 BRA `(.L_x_1565) ;  /* 0x0000003400788947 */ /* 0x000fea0003800000 */
[----:B------:R-:W0:Y:S01]  /*10ce0*/  LDC R21, c[0x0][0x448] ;  /* 0x00011200ff157b82 */ /* 0x000e220000000800 */
[----:B------:R-:W-:Y:S01]  /*10cf0*/  IMAD.MOV.U32 R6, RZ, RZ, R24 ;  /* 0x000000ffff067224 */ /* 0x000fe200078e0018 */
[----:B------:R-:W-:Y:S01]  /*10d00*/  ULDC.64 UR4, c[0x0][0x3f8] ;  /* 0x0000fe0000047ab9 */ /* 0x000fe20000000a00 */
[----:B------:R-:W-:Y:S01]  /*10d10*/  IMAD.MOV.U32 R7, RZ, RZ, R27 ;  /* 0x000000ffff077224 */ /* 0x000fe200078e001b */
[----:B------:R-:W-:Y:S01]  /*10d20*/  ULDC.64 UR6, c[0x0][0x408] ;  /* 0x0001020000067ab9 */ /* 0x000fe20000000a00 */
[----:B------:R-:W-:Y:S01]  /*10d30*/  IMAD.MOV.U32 R8, RZ, RZ, R144 ;  /* 0x000000ffff087224 */ /* 0x000fe200078e0090 */
[----:B------:R-:W-:Y:S01]  /*10d40*/  ULDC.64 UR8, c[0x0][0x400] ;  /* 0x0001000000087ab9 */ /* 0x000fe20000000a00 */
[----:B------:R-:W-:Y:S01]  /*10d50*/  IMAD.MOV.U32 R9, RZ, RZ, R29 ;  /* 0x000000ffff097224 */ /* 0x000fe200078e001d */
[----:B0-----:R-:W-:-:S13]  /*10d60*/  ISETP.NE.AND P0, PT, R21, 0x1, PT ;  /* 0x000000011500780c */ /* 0x001fda0003f05270 */
[----:B------:R-:W0:Y:S08]  /*10d70*/  @P0 LDC R3, c[0x0][0x44c] ;  /* 0x00011300ff030b82 */ /* 0x000e300000000800 */
[----:B------:R-:W1:Y:S01]  /*10d80*/  @P0 LDC R5, c[0x0][0x450] ;  /* 0x00011400ff050b82 */ /* 0x000e620000000800 */
[----:B0-----:R-:W-:-:S04]  /*10d90*/  @P0 IMAD.HI.U32 R0, R10, R3, RZ ;  /* 0x000000030a000227 */ /* 0x001fc800078e00ff */
[----:B------:R-:W-:Y:S01]  /*10da0*/  IMAD.MOV.U32 R3, RZ, RZ, R10 ;  /* 0x000000ffff037224 */ /* 0x000fe200078e000a */
[----:B-1----:R-:W-:-:S04]  /*10db0*/  @P0 SHF.R.U32.HI R3, RZ, R5, R0 ;  /* 0x00000005ff030219 */ /* 0x002fc80000011600 */
[----:B------:R-:W-:Y:S01]  /*10dc0*/  SHF.R.S32.HI R0, RZ, 0x1f, R3 ;  /* 0x0000001fff007819 */ /* 0x000fe20000011403 */
[----:B------:R-:W-:-:S04]  /*10dd0*/  IMAD.WIDE.U32 R6, R3, UR4, R6 ;  /* 0x0000000403067c25 */ /* 0x000fc8000f8e0006 */
[----:B------:R-:W-:Y:S02]  /*10de0*/  IMAD R4, R0, UR4, RZ ;  /* 0x0000000400047c24 */ /* 0x000fe4000f8e02ff */
[----:B------:R-:W-:-:S04]  /*10df0*/  IMAD.WIDE.U32 R8, R3, UR6, R8 ;  /* 0x0000000603087c25 */ /* 0x000fc8000f8e0008 */
[----:B------:R-:W-:Y:S02]  /*10e00*/  IMAD R0, R0, UR6, RZ ;  /* 0x0000000600007c24 */ /* 0x000fe4000f8e02ff */
[C---:B------:R-:W-:Y:S01]  /*10e10*/  IMAD R13, R3.reuse, UR5, R4 ;  /* 0x00000005030d7c24 */ /* 0x040fe2000f8e0204 */
[----:B------:R-:W-:Y:S01]  /*10e20*/  ULDC.64 UR4, c[0x0][0x3e8] ;  /* 0x0000fa0000047ab9 */ /* 0x000fe20000000a00 */
[----:B------:R-:W-:Y:S01]  /*10e30*/  IMAD R3, R3, UR7, R0 ;  /* 0x0000000703037c24 */ /* 0x000fe2000f8e0200 */
[----:B------:R-:W-:Y:S01]  /*10e40*/  IADD3 R5, P0, R6, UR4, RZ ;  /* 0x0000000406057c10 */ /* 0x000fe2000ff1e0ff */
[----:B------:R-:W-:Y:S01]  /*10e50*/  UMOV UR4, 0xffffffff ;  /* 0xffffffff00047882 */ /* 0x000fe20000000000 */
[----:B------:R-:W-:Y:S02]  /*10e60*/  IADD3 R0, P1, R8, UR8, RZ ;  /* 0x0000000808007c10 */ /* 0x000fe4000ff3e0ff */
[----:B------:R-:W-:Y:S02]  /*10e70*/  IADD3.X R13, R7, UR5, R13, P0, !PT ;  /* 0x00000005070d7c10 */ /* 0x000fe400087fe40d */
[----:B------:R-:W-:Y:S01]  /*10e80*/  IADD3.X R7, R9, UR9, R3, P1, !PT ;  /* 0x0000000909077c10 */ /* 0x000fe20008ffe403 */
[----:B------:R-:W-:Y:S08]  /*10e90*/  BRA.DIV UR4, `(.L_x_1566) ;  /* 0x0000022e04887947 */ /* 0x000ff0000b800000 */
[----:B------:R0:W1:Y:S04]  /*10ea0*/  SHFL.IDX PT, R3, R13, RZ, 0x1e1f ;  /* 0x001e1fff0d037589 */ /* 0x00006800000e0000 */
[----:B------:R-:W2:Y:S04]  /*10eb0*/  SHFL.IDX PT, R5, R5, RZ, 0x1e1f ;  /* 0x001e1fff05057589 */ /* 0x000ea800000e0000 */
[----:B------:R-:W3:Y:S04]  /*10ec0*/  SHFL.IDX PT, R7, R7, RZ, 0x1e1f ;  /* 0x001e1fff07077589 */ /* 0x000ee800000e0000 */
[----:B------:R0:W4:Y:S02]  /*10ed0*/  SHFL.IDX PT, R14, R0, RZ, 0x1e1f ;  /* 0x001e1fff000e7589 */ /* 0x00012400000e0000 */
.L_x_1855:
[----:B0-----:R-:W-:Y:S01]  /*10ee0*/  IMAD R0, R192, R21, RZ ;  /* 0x00000015c0007224 */ /* 0x001fe200078e02ff */
[----:B------:R-:W-:Y:S01]  /*10ef0*/  BSSY B1, `(.L_x_1567) ;  /* 0x0000047000017945 */ /* 0x000fe20003800000 */
[----:B------:R-:W-:Y:S02]  /*10f00*/  CS2R R36, SRZ ;  /* 0x0000000000247805 */ /* 0x000fe4000001ff00 */
[----:B------:R-:W-:Y:S02]  /*10f10*/  CS2R R34, SRZ ;  /* 0x0000000000227805 */ /* 0x000fe4000001ff00 */
[----:B------:R-:W-:Y:S02]  /*10f20*/  CS2R R28, SRZ ;  /* 0x00000000001c7805 */ /* 0x000fe4000001ff00 */
[----:B------:R-:W-:Y:S02]  /*10f30*/  ISETP.GE.AND P0, PT, R10, R0, PT ;  /* 0x000000000a00720c */ /* 0x000fe40003f06270 */
        /* <DEDUP_REMOVED lines=19> */
[-C--:B----4-:R-:W-:Y:S02]  /*11070*/  @!P5 IADD3 R10, P1, R188, R14.reuse, RZ ;  /* 0x0000000ebc0ad210 */ /* 0x090fe40007f3e0ff */
[----:B------:R-:W-:Y:S01]  /*11080*/  @!P2 IADD3 R12, P4, R197, R5, RZ ;  /* 0x00000005c50ca210 */ /* 0x000fe20007f9e0ff */
[--C-:B-1----:R-:W-:Y:S02]  /*11090*/  @!P5 IMAD.X R9, R3, 0x1, R4.reuse, P0 ;  /* 0x000000010309d824 */ /* 0x102fe400000e0604 */
[----:B---3--:R-:W-:Y:S01]  /*110a0*/  @!P5 IMAD.X R11, R7, 0x1, R4, P1 ;  /* 0x00000001070bd824 */ /* 0x008fe200008e0604 */
[----:B------:R-:W-:Y:S01]  /*110b0*/  ISETP.GE.AND P1, PT, R199, UR4, PT ;  /* 0x00000004c7007c0c */ /* 0x000fe2000bf26270 */
[----:B------:R-:W-:Y:S01]  /*110c0*/  @!P2 IMAD.X R13, R3, 0x1, R234, P4 ;  /* 0x00000001030da824 */ /* 0x000fe200020e06ea */
[----:B------:R-:W5:Y:S01]  /*110d0*/  @!P5 LD.E.64 R38, desc[UR60][R8.64] ;  /* 0x0000003c0826d980 */ /* 0x000f62000c101b00 */
[----:B------:R-:W-:-:S02]  /*110e0*/  @!P2 IADD3 R20, P0, R197, R14, RZ ;  /* 0x0000000ec514a210 */ /* 0x000fc40007f1e0ff */
[C---:B------:R-:W-:Y:S01]  /*110f0*/  @!P3 IADD3 R40, P4, R196.reuse, R5, RZ ;  /* 0x00000005c428b210 */ /* 0x040fe20007f9e0ff */
[----:B------:R-:W5:Y:S01]  /*11100*/  @!P5 LD.E.64 R36, desc[UR60][R10.64] ;  /* 0x0000003c0a24d980 */ /* 0x000f62000c101b00 */
[----:B------:R-:W-:Y:S02]  /*11110*/  @!P3 IADD3 R42, P5, R196, R14, RZ ;  /* 0x0000000ec42ab210 */ /* 0x000fe40007fbe0ff */
[----:B------:R-:W-:Y:S02]  /*11120*/  CS2R R34, SRZ ;  /* 0x0000000000227805 */ /* 0x000fe4000001ff00 */
[----:B------:R-:W-:Y:S01]  /*11130*/  CS2R R30, SRZ ;  /* 0x00000000001e7805 */ /* 0x000fe2000001ff00 */
[----:B------:R-:W-:Y:S01]  /*11140*/  @!P2 IMAD.X R21, R7, 0x1, R234, P0 ;  /* 0x000000010715a824 */ /* 0x000fe200000e06ea */
[----:B------:R-:W-:Y:S01]  /*11150*/  CS2R R28, SRZ ;  /* 0x00000000001c7805 */ /* 0x000fe2000001ff00 */
[--C-:B------:R-:W-:Y:S01]  /*11160*/  @!P3 IMAD.X R41, R3, 0x1, R233.reuse, P4 ;  /* 0x000000010329b824 */ /* 0x100fe200020e06e9 */
[----:B------:R-:W5:Y:S01]  /*11170*/  @!P2 LD.E.64 R32, desc[UR60][R12.64] ;  /* 0x0000003c0c20a980 */ /* 0x000f62000c101b00 */
[----:B------:R-:W-:Y:S01]  /*11180*/  @!P3 IMAD.X R43, R7, 0x1, R233, P5 ;  /* 0x00000001072bb824 */ /* 0x000fe200028e06e9 */
[----:B------:R-:W-:-:S02]  /*11190*/  ISETP.GE.AND P0, PT, R198, UR4, PT ;  /* 0x00000004c6007c0c */ /* 0x000fc4000bf06270 */
[----:B------:R-:W5:Y:S01]  /*111a0*/  @!P2 LD.E.64 R34, desc[UR60][R20.64] ;  /* 0x0000003c1422a980 */ /* 0x000f62000c101b00 */
[----:B------:R-:W-:Y:S02]  /*111b0*/  ISETP.GE.AND P2, PT, R200, UR4, PT ;  /* 0x00000004c8007c0c */ /* 0x000fe4000bf46270 */
[C---:B------:R-:W-:Y:S01]  /*111c0*/  @!P1 IADD3 R48, P4, R199.reuse, R14, RZ ;  /* 0x0000000ec7309210 */ /* 0x040fe20007f9e0ff */
[----:B------:R0:W5:Y:S04]  /*111d0*/  @!P3 LD.E.64 R30, desc[UR60][R40.64] ;  /* 0x0000003c281eb980 */ /* 0x000168000c101b00 */
[----:B------:R1:W5:Y:S01]  /*111e0*/  @!P3 LD.E.64 R28, desc[UR60][R42.64] ;  /* 0x0000003c2a1cb980 */ /* 0x000362000c101b00 */
[----:B------:R-:W-:Y:S02]  /*111f0*/  @!P1 IADD3 R46, P3, R199, R5, RZ ;  /* 0x00000005c72e9210 */ /* 0x000fe40007f7e0ff */
[----:B------:R-:W-:-:S02]  /*11200*/  CS2R R26, SRZ ;  /* 0x00000000001a7805 */ /* 0x000fc4000001ff00 */
[----:B------:R-:W-:Y:S01]  /*11210*/  CS2R R24, SRZ ;  /* 0x0000000000187805 */ /* 0x000fe2000001ff00 */
[--C-:B------:R-:W-:Y:S01]  /*11220*/  @!P1 IMAD.X R49, R7, 0x1, R232.reuse, P4 ;  /* 0x0000000107319824 */ /* 0x100fe200020e06e8 */
[-C--:B------:R-:W-:Y:S01]  /*11230*/  @!P0 IADD3 R50, P5, R198, R5.reuse, RZ ;  /* 0x00000005c6328210 */ /* 0x080fe20007fbe0ff */
[----:B------:R-:W-:Y:S01]  /*11240*/  @!P1 IMAD.X R47, R3, 0x1, R232, P3 ;  /* 0x00000001032f9824 */ /* 0x000fe200018e06e8 */
[----:B0-----:R-:W-:Y:S02]  /*11250*/  @!P2 IADD3 R40, P3, R200, R5, RZ ;  /* 0x00000005c828a210 */ /* 0x001fe40007f7e0ff */
[----:B------:R-:W-:Y:S01]  /*11260*/  CS2R R12, SRZ ;  /* 0x00000000000c7805 */ /* 0x000fe2000001ff00 */
[----:B------:R1:W5:Y:S01]  /*11270*/  @!P1 LD.E.64 R24, desc[UR60][R48.64] ;  /* 0x0000003c30189980 */ /* 0x000362000c101b00 */
[----:B------:R-:W-:Y:S02]  /*11280*/  CS2R R20, SRZ ;  /* 0x0000000000147805 */ /* 0x000fe4000001ff00 */
[----:B------:R-:W-:-:S02]  /*11290*/  CS2R R10, SRZ ;  /* 0x00000000000a7805 */ /* 0x000fc4000001ff00 */
[----:B------:R-:W-:Y:S01]  /*112a0*/  CS2R R8, SRZ ;  /* 0x0000000000087805 */ /* 0x000fe2000001ff00 */
[----:B------:R1:W5:Y:S01]  /*112b0*/  @!P1 LD.E.64 R26, desc[UR60][R46.64] ;  /* 0x0000003c2e1a9980 */ /* 0x000362000c101b00 */
[-C--:B------:R-:W-:Y:S01]  /*112c0*/  @!P0 IADD3 R4, P1, R198, R14.reuse, RZ ;  /* 0x0000000ec6048210 */ /* 0x080fe20007f3e0ff */
[C-C-:B------:R-:W-:Y:S01]  /*112d0*/  @!P0 IMAD.X R51, R3.reuse, 0x1, R231.reuse, P5 ;  /* 0x0000000103338824 */ /* 0x140fe200028e06e7 */
[----:B------:R-:W-:Y:S01]  /*112e0*/  @!P2 IADD3 R14, P4, R200, R14, RZ ;  /* 0x0000000ec80ea210 */ /* 0x000fe20007f9e0ff */
[--C-:B------:R-:W-:Y:S02]  /*112f0*/  @!P2 IMAD.X R41, R3, 0x1, R230.reuse, P3 ;  /* 0x000000010329a824 */ /* 0x100fe400018e06e6 */
[C---:B------:R-:W-:Y:S01]  /*11300*/  @!P0 IMAD.X R5, R7.reuse, 0x1, R231, P1 ;  /* 0x0000000107058824 */ /* 0x040fe200008e06e7 */
[----:B------:R1:W5:Y:S01]  /*11310*/  @!P0 LD.E.64 R12, desc[UR60][R50.64] ;  /* 0x0000003c320c8980 */ /* 0x000362000c101b00 */
[----:B------:R-:W-:-:S03]  /*11320*/  @!P2 IMAD.X R15, R7, 0x1, R230, P4 ;  /* 0x00000001070fa824 */ /* 0x000fc600020e06e6 */
[----:B------:R1:W5:Y:S04]  /*11330*/  @!P0 LD.E.64 R20, desc[UR60][R4.64] ;  /* 0x0000003c04148980 */ /* 0x000368000c101b00 */
[----:B------:R1:W5:Y:S04]  /*11340*/  @!P2 LD.E.64 R10, desc[UR60][R40.64] ;  /* 0x0000003c280aa980 */ /* 0x000368000c101b00 */
[----:B------:R1:W5:Y:S02]  /*11350*/  @!P2 LD.E.64 R8, desc[UR60][R14.64] ;  /* 0x0000003c0e08a980 */ /* 0x000364000c101b00 */
.L_x_1568:
[----:B------:R-:W-:Y:S05]  /*11360*/  BSYNC B1 ;  /* 0x0000000000017941 */ /* 0x000fea0003800000 */
.L_x_1567:
[----:B------:R-:W-:Y:S01]  /*11370*/  ULEA.HI UR4, UR43, UR43, URZ, 0x1 ;  /* 0x0000002b2b047291 */ /* 0x000fe2000f8f083f */
[----:B------:R-:W-:Y:S01]  /*11380*/  VIADDMNMX R0, R0, -R201, 0x80, PT ;  /* 0x0000008000007446 */ /* 0x000fe200038009c9 */
[----:B------:R-:W-:Y:S02]  /*11390*/  BSSY B1, `(.L_x_1569) ;  /* 0x0000008000017945 */ /* 0x000fe40003800000 */
[----:B------:R-:W-:Y:S01]  /*113a0*/  ULOP3.LUT UR4, UR4, 0xfffffffe, URZ, 0xc0, !UPT ;  /* 0xfffffffe04047892 */ /* 0x000fe2000f8ec03f */
[----:B------:R-:W-:-:S03]  /*113b0*/  ISETP.GE.AND P1, PT, R191, R0, PT ;  /* 0x00000000bf00720c */ /* 0x000fc60003f26270 */
[----:B------:R-:W-:-:S06]  /*113c0*/  UIADD3 UR4, UR43, -UR4, URZ ;  /* 0x800000042b047290 */ /* 0x000fcc000fffe03f */
[----:B-1----:R-:W-:-:S05]  /*113d0*/  IMAD.U32 R3, RZ, RZ, UR4 ;  /* 0x00000004ff037e24 */ /* 0x002fca000f8e00ff */
[----:B------:R-:W-:-:S04]  /*113e0*/  SHF.L.U32 R3, R3, 0x1f, RZ ;  /* 0x0000001f03037819 */ /* 0x000fc800000006ff */
[----:B------:R-:W0:Y:S02]  /*113f0*/  SYNCS.PHASECHK.TRANS64.TRYWAIT P0, [R16+URZ+0x29800], R3 ;  /* 0x02980003100075a7 */ /* 0x000e24000800017f */
[----:B0-----:R-:W-:Y:S05]  /*11400*/  @!P0 BRA `(.L_x_1570) ;  /* 0x0000022800988947 */ /* 0x001fea0003800000 */
.L_x_1856:
[----:B------:R-:W-:Y:S05]  /*11410*/  BSYNC B1 ;  /* 0x0000000000017941 */ /* 0x000fea0003800000 */
.L_x_1569:
[----:B------:R-:W-:Y:S05]  /*11420*/  @P1 BRA `(.L_x_1571) ;  /* 0x0000006400181947 */ /* 0x000fea0003800000 */
[----:B0-----:R-:W0:Y:S01]  /*11430*/  LDC R3, c[0x0][0x3f4] ;  /* 0x0000fd00ff037b82 */ /* 0x001e220000000800 */
[----:B------:R-:W-:Y:S01]  /*11440*/  BSSY B1, `(.L_x_1572) ;  /* 0x000007f000017945 */ /* 0x000fe20003800000 */
[----:B------:R-:W-:Y:S01]  /*11450*/  IMAD.IADD R0, R16, 0x1, R214 ;  /* 0x0000000110007824 */ /* 0x000fe200078e02d6 */
[-C--:B0-----:R-:W-:Y:S02]  /*11460*/  ISETP.GE.AND P0, PT, R188, R3.reuse, PT ;  /* 0x00000003bc00720c */ /* 0x081fe40003f06270 */
[-C--:B------:R-:W-:Y:S02]  /*11470*/  ISETP.GE.AND P1, PT, R197, R3.reuse, PT ;  /* 0x00000003c500720c */ /* 0x080fe40003f26270 */
[-C--:B------:R-:W-:Y:S02]  /*11480*/  ISETP.GE.AND P2, PT, R196, R3.reuse, PT ;  /* 0x00000003c400720c */ /* 0x080fe40003f46270 */
[-C--:B------:R-:W-:Y:S02]  /*11490*/  ISETP.GE.AND P3, PT, R199, R3.reuse, PT ;  /* 0x00000003c700720c */ /* 0x080fe40003f66270 */
[----:B------:R-:W-:-:S02]  /*114a0*/  ISETP.GE.AND P4, PT, R198, R3, PT ;  /* 0x00000003c600720c */ /* 0x000fc40003f86270 */
[----:B------:R-:W-:-:S03]  /*114b0*/  ISETP.GE.AND P5, PT, R200, R3, PT ;  /* 0x00000003c800720c */ /* 0x000fc60003fa6270 */
[----:B------:R-:W-:Y:S10]  /*114c0*/  @P0 BRA `(.L_x_1573) ;  /* 0x0000000400d80947 */ /* 0x000ff40003800000 */
[----:B--23--:R-:W0:Y:S01]  /*114d0*/  LDS.128 R4, [R0+0x14400] ;  /* 0x0144000000047984 */ /* 0x00ce220000000c00 */
[----:B----45:R-:W-:Y:S02]  /*114e0*/  SHF.R.U32.HI R14, RZ, 0x8, R38 ;  /* 0x00000008ff0e7819 */ /* 0x030fe40000011626 */
        /* <DEDUP_REMOVED lines=116> */
.L_x_1573:
[----:B------:R-:W-:Y:S05]  /*11c30*/  BSYNC B1 ;  /* 0x0000000000017941 */ /* 0x000fea0003800000 */
.L_x_1572:
[----:B------:R-:W-:Y:S04]  /*11c40*/  BSSY B1, `(.L_x_1574) ;  /* 0x000007c000017945 */ /* 0x000fe80003800000 */
[----:B------:R-:W-:Y:S05]  /*11c50*/  @P1 BRA `(.L_x_1575) ;  /* 0x0000000400e81947 */ /* 0x000fea0003800000 */
[----:B0-23--:R-:W0:Y:S01]  /*11c60*/  LDS.128 R4, [R223] ;  /* 0x00000000df047984 */ /* 0x00de220000000c00 */
        /* <DEDUP_REMOVED lines=13> */
[----:B----4-:R-:W-:Y:S02]  /*11d40*/  LOP3.LUT R14, R32, 0xff, RZ, 0xc0, !PT ;  /* 0x000000ff200e7812 */ /* 0x010fe400078ec0ff */
        /* <DEDUP_REMOVED lines=107> */
.L_x_1575:
[----:B------:R-:W-:Y:S05]  /*12400*/  BSYNC B1 ;  /* 0x0000000000017941 */ /* 0x000fea0003800000 */
.L_x_1574:
[----:B------:R-:W-:Y:S04]  /*12410*/  BSSY B1, `(.L_x_1576) ;  /* 0x0000078000017945 */ /* 0x000fe80003800000 */
[----:B------:R-:W-:Y:S05]  /*12420*/  @P2 BRA `(.L_x_1577) ;  /* 0x0000000400d82947 */ /* 0x000fea0003800000 */
[----:B0123--:R-:W0:Y:S01]  /*12430*/  LDS.128 R4, [R0+0x16400] ;  /* 0x0164000000047984 */ /* 0x00fe220000000c00 */
        /* <DEDUP_REMOVED lines=117> */
.L_x_1577:
[----:B------:R-:W-:Y:S05]  /*12b90*/  BSYNC B1 ;  /* 0x0000000000017941 */ /* 0x000fea0003800000 */
.L_x_1576:
[----:B------:R-:W-:Y:S04]  /*12ba0*/  BSSY B1, `(.L_x_1578) ;  /* 0x000007c000017945 */ /* 0x000fe80003800000 */
[----:B------:R-:W-:Y:S05]  /*12bb0*/  @P3 BRA `(.L_x_1579) ;  /* 0x0000000400e83947 */ /* 0x000fea0003800000 */
[----:B0123--:R-:W0:Y:S01]  /*12bc0*/  LDS.128 R4, [R223+0x2000] ;  /* 0x00200000df047984 */ /* 0x00fe220000000c00 */
        /* <DEDUP_REMOVED lines=121> */
.L_x_1579:
[----:B------:R-:W-:Y:S05]  /*13360*/  BSYNC B1 ;  /* 0x0000000000017941 */ /* 0x000fea0003800000 */
.L_x_1578:
        /* <DEDUP_REMOVED lines=28> */
[----:B------:R-:W-:-:S02]  /*13530*/  LOP3.LUT R15, R3, 0xff0000, R12, 0xf8, !PT ;  /* 0x00ff0000030f7812 */ /* 0x000fc400078ef80c */
        /* <DEDUP_REMOVED lines=91> */
.L_x_1581:
[----:B------:R-:W-:Y:S05]  /*13af0*/  BSYNC B1 ;  /* 0x0000000000017941 */ /* 0x000fea0003800000 */
.L_x_1580:
[----:B------:R-:W-:Y:S05]  /*13b00*/  @P5 BRA `(.L_x_1571) ;  /* 0x0000003c00605947 */ /* 0x000fea0003800000 */
[----:B0123--:R-:W0:Y:S01]  /*13b10*/  LDS.128 R4, [R223+0x4000] ;  /* 0x00400000df047984 */ /* 0x00fe220000000c00 */
[----:B-----5:R-:W-:Y:S02]  /*13b20*/  SHF.R.U32.HI R12, RZ, 0x8, R11 ;  /* 0x00000008ff0c7819 */ /* 0x020fe4000001160b */
[----:B------:R-:W-:Y:S02]  /*13b30*/  SHF.R.U32.HI R20, RZ, 0x8, R9 ;  /* 0x00000008ff147819 */ /* 0x000fe40000011609 */
[----:B------:R-:W-:Y:S02]  /*13b40*/  LOP3.LUT R13, R11, 0xff, RZ, 0xc0, !PT ;  /* 0x000000ff0b0d7812 */ /* 0x000fe400078ec0ff */
[----:B------:R-:W-:Y:S02]  /*13b50*/  LOP3.LUT R21, R9, 0xff, RZ, 0xc0, !PT ;  /* 0x000000ff09157812 */ /* 0x000fe400078ec0ff */
[----:B------:R-:W-:Y:S02]  /*13b60*/  LOP3.LUT R12, R12, 0xff, RZ, 0xc0, !PT ;  /* 0x000000ff0c0c7812 */ /* 0x000fe400078ec0ff */
[----:B------:R-:W-:-:S02]  /*13b70*/  LOP3.LUT R20, R20, 0xff, RZ, 0xc0, !PT ;  /* 0x000000ff14147812 */ /* 0x000fc400078ec0ff */
[----:B------:R-:W-:Y:S02]  /*13b80*/  SHF.R.U32.HI R0, RZ, 0x8, R10 ;  /* 0x00000008ff007819 */ /* 0x000fe4000001160a */
[----:B----4-:R-:W-:Y:S02]  /*13b90*/  SHF.R.U32.HI R14, RZ, 0x8, R8 ;  /* 0x00000008ff0e7819 */ /* 0x010fe40000011608 */
        /* <DEDUP_REMOVED lines=114> */
.L_x_1565:
[----:B------:R-:W0:Y:S01]  /*142c0*/  LDC R25, c[0x0][0x448] ;  /* 0x00011200ff197b82 */ /* 0x000e220000000800 */
[----:B------:R-:W-:Y:S01]  /*142d0*/  IMAD.MOV.U32 R9, RZ, RZ, R10 ;  /* 0x000000ffff097224 */ /* 0x000fe200078e000a */
[----:B------:R-:W-:Y:S01]  /*142e0*/  ULDC.64 UR4, c[0x0][0x3f8] ;  /* 0x0000fe0000047ab9 */ /* 0x000fe20000000a00 */
[----:B------:R-:W-:Y:S01]  /*142f0*/  IMAD.MOV.U32 R4, RZ, RZ, R24 ;  /* 0x000000ffff047224 */ /* 0x000fe200078e0018 */
[----:B------:R-:W-:Y:S01]  /*14300*/  ULDC.64 UR6, c[0x0][0x408] ;  /* 0x0001020000067ab9 */ /* 0x000fe20000000a00 */
[----:B------:R-:W-:Y:S01]  /*14310*/  IMAD.MOV.U32 R5, RZ, RZ, R27 ;  /* 0x000000ffff057224 */ /* 0x000fe200078e001b */
[----:B------:R-:W-:Y:S01]  /*14320*/  ULDC.64 UR8, c[0x0][0x400] ;  /* 0x0001000000087ab9 */ /* 0x000fe20000000a00 */
[----:B------:R-:W-:Y:S02]  /*14330*/  IMAD.MOV.U32 R6, RZ, RZ, R144 ;  /* 0x000000ffff067224 */ /* 0x000fe400078e0090 */
[----:B------:R-:W-:Y:S01]  /*14340*/  IMAD.MOV.U32 R7, RZ, RZ, R29 ;  /* 0x000000ffff077224 */ /* 0x000fe200078e001d */
[----:B0-----:R-:W-:-:S13]  /*14350*/  ISETP.NE.AND P0, PT, R25, 0x1, PT ;  /* 0x000000011900780c */ /* 0x001fda0003f05270 */
[----:B------:R-:W0:Y:S08]  /*14360*/  @P0 LDC R3, c[0x0][0x44c] ;  /* 0x00011300ff030b82 */ /* 0x000e300000000800 */
[----:B------:R-:W1:Y:S01]  /*14370*/  @P0 LDC R0, c[0x0][0x450] ;  /* 0x00011400ff000b82 */ /* 0x000e620000000800 */
[----:B0-----:R-:W-:-:S05]  /*14380*/  @P0 IMAD.HI.U32 R3, R10, R3, RZ ;  /* 0x000000030a030227 */ /* 0x001fca00078e00ff */
[----:B-1----:R-:W-:-:S04]  /*14390*/  @P0 SHF.R.U32.HI R9, RZ, R0, R3 ;  /* 0x00000000ff090219 */ /* 0x002fc80000011603 */
[----:B------:R-:W-:Y:S01]  /*143a0*/  SHF.R.S32.HI R0, RZ, 0x1f, R9 ;  /* 0x0000001fff007819 */ /* 0x000fe20000011409 */
[----:B------:R-:W-:-:S04]  /*143b0*/  IMAD.WIDE.U32 R4, R9, UR4, R4 ;  /* 0x0000000409047c25 */ /* 0x000fc8000f8e0004 */
[----:B------:R-:W-:Y:S02]  /*143c0*/  IMAD R8, R0, UR4, RZ ;  /* 0x0000000400087c24 */ /* 0x000fe4000f8e02ff */
[----:B------:R-:W-:-:S04]  /*143d0*/  IMAD.WIDE.U32 R6, R9, UR6, R6 ;  /* 0x0000000609067c25 */ /* 0x000fc8000f8e0006 */
[----:B------:R-:W-:Y:S01]  /*143e0*/  IMAD R0, R0, UR6, RZ ;  /* 0x0000000600007c24 */ /* 0x000fe2000f8e02ff */
[----:B------:R-:W-:Y:S01]  /*143f0*/  IADD3 R21, P1, R6, UR8, RZ ;  /* 0x0000000806157c10 */ /* 0x000fe2000ff3e0ff */
[C---:B------:R-:W-:Y:S01]  /*14400*/  IMAD R13, R9.reuse, UR5, R8 ;  /* 0x00000005090d7c24 */ /* 0x040fe2000f8e0208 */
[----:B------:R-:W-:Y:S01]  /*14410*/  ULDC.64 UR4, c[0x0][0x3e8] ;  /* 0x0000fa0000047ab9 */ /* 0x000fe20000000a00 */
[----:B------:R-:W-:Y:S01]  /*14420*/  IMAD R9, R9, UR7, R0 ;  /* 0x0000000709097c24 */ /* 0x000fe2000f8e0200 */
[----:B------:R-:W-:Y:S01]  /*14430*/  IADD3 R3, P0, R4, UR4, RZ ;  /* 0x0000000404037c10 */ /* 0x000fe2000ff1e0ff */
[----:B------:R-:W-:-:S03]  /*14440*/  UMOV UR4, 0xffffffff ;  /* 0xffffffff00047882 */ /* 0x000fc60000000000 */
[----:B------:R-:W-:Y:S02]  /*14450*/  IADD3.X R13, R5, UR5, R13, P0, !PT ;  /* 0x00000005050d7c10 */ /* 0x000fe400087fe40d */
[----:B------:R-:W-:Y:S01]  /*14460*/  IADD3.X R20, R7, UR9, R9, P1, !PT ;  /* 0x0000000907147c10 */ /* 0x000fe20008ffe409 */
[----:B------:R-:W-:Y:S06]  /*14470*/  BRA.DIV UR4, `(.L_x_1582) ;  /* 0x000001fa04907947 */ /* 0x000fec000b800000 */
[----:B------:R0:W1:Y:S04]  /*14480*/  SHFL.IDX PT, R0, R13, RZ, 0x1e1f ;  /* 0x001e1fff0d007589 */ /* 0x00006800000e0000 */
[----:B------:R-:W2:Y:S04]  /*14490*/  SHFL.IDX PT, R3, R3, RZ, 0x1e1f ;  /* 0x001e1fff03037589 */ /* 0x000ea800000e0000 */
[----:B------:R-:W3:Y:S04]  /*144a0*/  SHFL.IDX PT, R20, R20, RZ, 0x1e1f ;  /* 0x001e1fff14147589 */ /* 0x000ee800000e0000 */
[----:B0-----:R-:W4:Y:S02]  /*144b0*/  SHFL.IDX PT, R21, R21, RZ, 0x1e1f ;  /* 0x001e1fff15157589 */ /* 0x001f2400000e0000 */
.L_x_1862:
[----:B------:R-:W-:Y:S01]  /*144c0*/  IMAD R45, R192, R25, RZ ;  /* 0x00000019c02d7224 */ /* 0x000fe200078e02ff */
        /* <DEDUP_REMOVED lines=27> */
[----:B--2---:R-:W-:Y:S01]  /*14680*/  @!P2 IADD3 R36, P3, R22, R3, RZ ;  /* 0x000000031624a210 */ /* 0x004fe20007f7e0ff */
[----:B------:R-:W-:Y:S01]  /*14690*/  @!P1 IMAD.SHL.U32 R42, R226, 0x10, RZ ;  /* 0x00000010e22a9824 */ /* 0x000fe200078e00ff */
[----:B----4-:R-:W-:Y:S01]  /*146a0*/  @!P2 IADD3 R38, P4, R22, R21, RZ ;  /* 0x000000151626a210 */ /* 0x010fe20007f9e0ff */
[----:B------:R-:W-:-:S02]  /*146b0*/  @!P0 IMAD.SHL.U32 R48, R228, 0x10, RZ ;  /* 0x00000010e4308824 */ /* 0x000fc400078e00ff */
[--C-:B-1----:R-:W-:Y:S01]  /*146c0*/  @!P2 IMAD.X R37, R0, 0x1, R5.reuse, P3 ;  /* 0x000000010025a824 */ /* 0x102fe200018e0605 */
[-C--:B------:R-:W-:Y:S01]  /*146d0*/  @!P1 IADD3 R40, P5, R3, R42.reuse, RZ ;  /* 0x0000002a03289210 */ /* 0x080fe20007fbe0ff */
[----:B---3--:R-:W-:Y:S01]  /*146e0*/  @!P2 IMAD.X R39, R20, 0x1, R5, P4 ;  /* 0x000000011427a824 */ /* 0x008fe200020e0605 */
[----:B------:R-:W-:Y:S02]  /*146f0*/  @!P1 SHF.R.S32.HI R5, RZ, 0x1f, R42 ;  /* 0x0000001fff059819 */ /* 0x000fe4000001142a */
[----:B------:R-:W-:Y:S02]  /*14700*/  @!P1 IADD3 R42, P4, R21, R42, RZ ;  /* 0x0000002a152a9210 */ /* 0x000fe40007f9e0ff */
[----:B------:R-:W-:Y:S02]  /*14710*/  CS2R R8, SRZ ;  /* 0x0000000000087805 */ /* 0x000fe4000001ff00 */
[-C--:B------:R-:W-:Y:S01]  /*14720*/  @!P0 IADD3 R46, P3, R3, R48.reuse, RZ ;  /* 0x00000030032e8210 */ /* 0x080fe20007f7e0ff */
[--C-:B------:R-:W-:Y:S01]  /*14730*/  @!P1 IMAD.X R41, R0, 0x1, R5.reuse, P5 ;  /* 0x0000000100299824 */ /* 0x100fe200028e0605 */
[----:B------:R-:W-:Y:S01]  /*14740*/  @!P0 SHF.R.S32.HI R3, RZ, 0x1f, R48 ;  /* 0x0000001fff038819 */ /* 0x000fe20000011430 */
[----:B------:R-:W-:Y:S01]  /*14750*/  @!P1 IMAD.X R43, R20, 0x1, R5, P4 ;  /* 0x00000001142b9824 */ /* 0x000fe200020e0605 */
[----:B------:R-:W-:-:S02]  /*14760*/  @!P0 IADD3 R48, P5, R21, R48, RZ ;  /* 0x0000003015308210 */ /* 0x000fc40007fbe0ff */
[----:B------:R-:W-:Y:S02]  /*14770*/  CS2R R4, SRZ ;  /* 0x0000000000047805 */ /* 0x000fe4000001ff00 */
[----:B------:R-:W-:Y:S02]  /*14780*/  CS2R R10, SRZ ;  /* 0x00000000000a7805 */ /* 0x000fe4000001ff00 */
[----:B------:R-:W-:Y:S02]  /*14790*/  CS2R R32, SRZ ;  /* 0x0000000000207805 */ /* 0x000fe4000001ff00 */
[----:B------:R-:W-:Y:S02]  /*147a0*/  CS2R R34, SRZ ;  /* 0x0000000000227805 */ /* 0x000fe4000001ff00 */
        /* <DEDUP_REMOVED lines=10> */
.L_x_1584:
[----:B------:R-:W-:Y:S05]  /*14850*/  BSYNC B1 ;  /* 0x0000000000017941 */ /* 0x000fea0003800000 */
.L_x_1583:
[----:B------:R-:W-:Y:S01]  /*14860*/  ULEA.HI UR4, UR43, UR43, URZ, 0x1 ;  /* 0x0000002b2b047291 */ /* 0x000fe2000f8f083f */
[----:B-1----:R-:W-:Y:S01]  /*14870*/  VIADDMNMX R0, R45, -R201, 0x80, PT ;  /* 0x000000802d007446 */ /* 0x002fe200038009c9 */
[----:B------:R-:W-:Y:S02]  /*14880*/  BSSY B1, `(.L_x_1585) ;  /* 0x0000008000017945 */ /* 0x000fe40003800000 */
[----:B------:R-:W-:Y:S01]  /*14890*/  ULOP3.LUT UR4, UR4, 0xfffffffe, URZ, 0xc0, !UPT ;  /* 0xfffffffe04047892 */ /* 0x000fe2000f8ec03f */
[----:B------:R-:W-:-:S03]  /*148a0*/  ISETP.GE.AND P1, PT, R191, R0, PT ;  /* 0x00000000bf00720c */ /* 0x000fc60003f26270 */
[----:B------:R-:W-:-:S06]  /*148b0*/  UIADD3 UR4, UR43, -UR4, URZ ;  /* 0x800000042b047290 */ /* 0x000fcc000fffe03f */
[----:B--2---:R-:W-:-:S05]  /*148c0*/  IMAD.U32 R3, RZ, RZ, UR4 ;  /* 0x00000004ff037e24 */ /* 0x004fca000f8e00ff */
[----:B------:R-:W-:-:S04]  /*148d0*/  SHF.L.U32 R3, R3, 0x1f, RZ ;  /* 0x0000001f03037819 */ /* 0x000fc800000006ff */
[----:B------:R-:W1:Y:S02]  /*148e0*/  SYNCS.PHASECHK.TRANS64.TRYWAIT P0, [R16+URZ+0x29800], R3 ;  /* 0x02980003100075a7 */ /* 0x000e64000800017f */
[----:B-1----:R-:W-:Y:S05]  /*148f0*/  @!P0 BRA `(.L_x_1586) ;  /* 0x000001f400e08947 */ /* 0x002fea0003800000 */
.L_x_1863:
[----:B------:R-:W-:Y:S05]  /*14900*/  BSYNC B1 ;  /* 0x0000000000017941 */ /* 0x000fea0003800000 */
.L_x_1585:
[----:B------:R-:W-:Y:S05]  /*14910*/  @P1 BRA `(.L_x_1571) ;  /* 0x0000002c00dc1947 */ /* 0x000fea0003800000 */
[----:B-1----:R-:W1:Y:S01]  /*14920*/  LDC R3, c[0x0][0x3f4] ;  /* 0x0000fd00ff037b82 */ /* 0x002e620000000800 */
[C---:B------:R-:W-:Y:S01]  /*14930*/  VIADD R0, R22.reuse, 0x20 ;  /* 0x0000002016007836 */ /* 0x040fe20000000000 */
[----:B------:R-:W-:Y:S01]  /*14940*/  BSSY B1, `(.L_x_1587) ;  /* 0x00000fc000017945 */ /* 0x000fe20003800000 */
[C---:B---3--:R-:W-:Y:S01]  /*14950*/  VIADD R20, R22.reuse, 0x40 ;  /* 0x0000004016147836 */ /* 0x048fe20000000000 */
[-C--:B-1----:R-:W-:Y:S02]  /*14960*/  ISETP.GE.AND P0, PT, R22, R3.reuse, PT ;  /* 0x000000031600720c */ /* 0x082fe40003f06270 */
[-C--:B------:R-:W-:Y:S02]  /*14970*/  ISETP.GE.AND P1, PT, R0, R3.reuse, PT ;  /* 0x000000030000720c */ /* 0x080fe40003f26270 */
[----:B------:R-:W-:-:S09]  /*14980*/  ISETP.GE.AND P2, PT, R20, R3, PT ;  /* 0x000000031400720c */ /* 0x000fd20003f46270 */
[----:B------:R-:W-:Y:S05]  /*14990*/  @P0 BRA `(.L_x_1588) ;  /* 0x0000000c00d80947 */ /* 0x000fea0003800000 */
[----:B-----5:R-:W-:Y:S02]  /*149a0*/  SHF.R.U32.HI R0, RZ, 0x8, R24 ;  /* 0x00000008ff007819 */ /* 0x020fe40000011618 */
[----:B------:R-:W-:Y:S02]  /*149b0*/  LOP3.LUT R20, R24, 0xff, RZ, 0xc0, !PT ;  /* 0x000000ff18147812 */ /* 0x000fe400078ec0ff */
[----:B----4-:R-:W-:Y:S02]  /*149c0*/  LOP3.LUT R21, R0, 0xff, RZ, 0xc0, !PT ;  /* 0x000000ff00157812 */ /* 0x010fe400078ec0ff */
[----:B------:R-:W-:Y:S02]  /*149d0*/  LEA.HI R0, R3, R227, RZ, 0x1c ;  /* 0x000000e303007211 */ /* 0x000fe400078fe0ff */
[----:B------:R-:W-:Y:S02]  /*149e0*/  PRMT R45, R21, 0x7604, R20 ;  /* 0x00007604152d7816 */ /* 0x000fe40000000014 */
[----:B------:R-:W-:-:S02]  /*149f0*/  SHF.R.S32.HI R21, RZ, 0x1f, R0 ;  /* 0x0000001fff157819 */ /* 0x000fc40000011400 */
[----:B0-----:R-:W-:Y:S02]  /*14a00*/  SHF.R.U32.HI R37, RZ, 0x8, R25 ;  /* 0x00000008ff257819 */ /* 0x001fe40000011619 */
[----:B------:R-:W-:Y:S01]  /*14a10*/  LEA.HI R20, R21, R0, RZ, 0x2 ;  /* 0x0000000015147211 */ /* 0x000fe200078f10ff */
[----:B------:R-:W-:Y:S01]  /*14a20*/  IMAD.SHL.U32 R21, R0, 0x10, RZ ;  /* 0x0000001000157824 */ /* 0x000fe200078e00ff */
[----:B------:R-:W-:Y:S02]  /*14a30*/  SHF.R.U32.HI R39, RZ, 0x8, R26 ;  /* 0x00000008ff277819 */ /* 0x000fe4000001161a */
[----:B------:R-:W-:Y:S01]  /*14a40*/  LOP3.LUT R36, R25, 0xff, RZ, 0xc0, !PT ;  /* 0x000000ff19247812 */ /* 0x000fe200078ec0ff */
[----:B------:R-:W-:Y:S01]  /*14a50*/  IMAD.SHL.U32 R20, R20, 0x800, RZ ;  /* 0x0000080014147824 */ /* 0x000fe200078e00ff */
[----:B------:R-:W-:Y:S02]  /*14a60*/  LOP3.LUT R0, R202, 0x30, R21, 0xf8, !PT ;  /* 0x00000030ca007812 */ /* 0x000fe400078ef815 */
[----:B------:R-:W-:-:S02]  /*14a70*/  LOP3.LUT R38, R26, 0xff, RZ, 0xc0, !PT ;  /* 0x000000ff1a267812 */ /* 0x000fc400078ec0ff */
[----:B------:R-:W-:Y:S02]  /*14a80*/  LOP3.LUT R0, R0, R203, RZ, 0x3c, !PT ;  /* 0x000000cb00007212 */ /* 0x000fe400078e3cff */
[----:B------:R-:W-:Y:S02]  /*14a90*/  LOP3.LUT R21, R20, 0xffffe000, RZ, 0xc0, !PT ;  /* 0xffffe00014157812 */ /* 0x000fe400078ec0ff */
[----:B------:R-:W-:Y:S02]  /*14aa0*/  LOP3.LUT R37, R37, 0xff, RZ, 0xc0, !PT ;  /* 0x000000ff25257812 */ /* 0x000fe400078ec0ff */
[----:B------:R-:W-:Y:S02]  /*14ab0*/  LOP3.LUT R39, R39, 0xff, RZ, 0xc0, !PT ;  /* 0x000000ff27277812 */ /* 0x000fe400078ec0ff */
[----:B------:R-:W-:Y:S02]  /*14ac0*/  IADD3 R21, R0, R208, R21 ;  /* 0x000000d000157210 */ /* 0x000fe40007ffe015 */
[----:B------:R-:W-:-:S02]  /*14ad0*/  PRMT R46, R37, 0x7604, R36 ;  /* 0x00007604252e7816 */ /* 0x000fc40000000024 */
[----:B------:R-:W-:Y:S01]  /*14ae0*/  PRMT R47, R39, 0x7604, R38 ;  /* 0x00007604272f7816 */ /* 0x000fe20000000026 */
[----:B------:R-:W-:Y:S01]  /*14af0*/  IMAD.IADD R0, R16, 0x1, R21 ;  /* 0x0000000110007824 */ /* 0x000fe200078e0215 */
[----:B------:R-:W-:Y:S02]  /*14b00*/  SHF.R.U32.HI R37, RZ, 0x8, R27 ;  /* 0x00000008ff257819 */ /* 0x000fe4000001161b */
[----:B------:R-:W-:Y:S02]  /*14b10*/  SHF.R.U32.HI R39, RZ, 0x8, R4 ;  /* 0x00000008ff277819 */ /* 0x000fe40000011604 */
[----:B------:R-:W-:Y:S02]  /*14b20*/  SHF.R.U32.HI R40, RZ, 0x8, R5 ;  /* 0x00000008ff287819 */ /* 0x000fe40000011605 */
[----:B------:R-:W-:Y:S02]  /*14b30*/  LOP3.LUT R36, R27, 0xff, RZ, 0xc0, !PT ;  /* 0x000000ff1b247812 */ /* 0x000fe400078ec0ff */
[----:B------:R-:W-:-:S02]  /*14b40*/  LOP3.LUT R38, R4, 0xff, RZ, 0xc0, !PT ;  /* 0x000000ff04267812 */ /* 0x000fc400078ec0ff */
[----:B------:R-:W-:Y:S02]  /*14b50*/  LOP3.LUT R37, R37, 0xff, RZ, 0xc0, !PT ;  /* 0x000000ff25257812 */ /* 0x000fe400078ec0ff */
[----:B------:R-:W-:Y:S02]  /*14b60*/  LOP3.LUT R39, R39, 0xff, RZ, 0xc0, !PT ;  /* 0x000000ff27277812 */ /* 0x000fe400078ec0ff */
[----:B------:R-:W-:Y:S02]  /*14b70*/  LOP3.LUT R21, R40, 0xff, RZ, 0xc0, !PT ;  /* 0x000000ff28157812 */ /* 0x000fe400078ec0ff */
[----:B------:R-:W0:Y:S01]  /*14b80*/  LDS.128 R40, [R0+0x14400] ;  /* 0x0144000000287984 */ /* 0x000e220000000c00 */
[----:B------:R-:W-:Y:S02]  /*14b90*/  PRMT R20, R37, 0x7604, R36 ;  /* 0x0000760425147816 */ /* 0x000fe40000000024 */
[----:B------:R-:W-:Y:S02]  /*14ba0*/  PRMT R53, R39, 0x7604, R38 ;  /* 0x0000760427357816 */ /* 0x000fe40000000026 */
[----:B------:R-:W1:Y:S01]  /*14bb0*/  LDS.128 R36, [R237+0x14400] ;  /* 0x01440000ed247984 */ /* 0x000e620000000c00 */
[----:B------:R-:W-:-:S02]  /*14bc0*/  SHF.R.U32.HI R50, RZ, 0x8, R6 ;  /* 0x00000008ff327819 */ /* 0x000fc40000011606 */
[----:B------:R-:W-:Y:S02]  /*14bd0*/  LOP3.LUT R48, R5, 0xff, RZ, 0xc0, !PT ;  /* 0x000000ff05307812 */ /* 0x000fe400078ec0ff */
[----:B------:R-:W-:Y:S02]  /*14be0*/  LOP3.LUT R49, R6, 0xff, RZ, 0xc0, !PT ;  /* 0x000000ff06317812 */ /* 0x000fe400078ec0ff */
[----:B------:R-:W-:Y:S02]  /*14bf0*/  LOP3.LUT R50, R50, 0xff, RZ, 0xc0, !PT ;  /* 0x000000ff32327812 */ /* 0x000fe400078ec0ff */
[----:B------:R-:W-:Y:S02]  /*14c00*/  PRMT R48, R21, 0x7604, R48 ;  /* 0x0000760415307816 */ /* 0x000fe40000000030 */
[----:B------:R-:W-:Y:S02]  /*14c10*/  SHF.R.U32.HI R55, RZ, 0x10, R5 ;  /* 0x00000010ff377819 */ /* 0x000fe40000011605 */
[----:B------:R-:W-:-:S02]  /*14c20*/  SHF.R.U32.HI R21, RZ, 0x10, R25 ;  /* 0x00000010ff157819 */ /* 0x000fc40000011619 */
[----:B------:R-:W-:Y:S01]  /*14c30*/  PRMT R57, R50, 0x7604, R49 ;  /* 0x0000760432397816 */ /* 0x000fe20000000031 */
[----:B------:R-:W-:Y:S01]  /*14c40*/  IMAD.U32 R55, R55, 0x10000, RZ ;  /* 0x0001000037377824 */ /* 0x000fe200078e00ff */
[----:B------:R-:W-:Y:S01]  /*14c50*/  SHF.R.U32.HI R49, RZ, 0x10, R27 ;  /* 0x00000010ff317819 */ /* 0x000fe2000001161b */
[----:B------:R-:W-:Y:S01]  /*14c60*/  IMAD.U32 R21, R21, 0x10000, RZ ;  /* 0x0001000015157824 */ /* 0x000fe200078e00ff */
[----:B------:R-:W-:Y:S02]  /*14c70*/  SHF.R.U32.HI R52, RZ, 0x8, R7 ;  /* 0x00000008ff347819 */ /* 0x000fe40000011607 */
[----:B------:R-:W-:Y:S01]  /*14c80*/  LOP3.LUT R51, R7, 0xff, RZ, 0xc0, !PT ;  /* 0x000000ff07337812 */ /* 0x000fe200078ec0ff */
[----:B------:R-:W-:Y:S01]  /*14c90*/  IMAD.U32 R49, R49, 0x10000, RZ ;  /* 0x0001000031317824 */ /* 0x000fe200078e00ff */
[----:B------:R-:W-:Y:S02]  /*14ca0*/  LOP3.LUT R52, R52, 0xff, RZ, 0xc0, !PT ;  /* 0x000000ff34347812 */ /* 0x000fe400078ec0ff */
[----:B------:R-:W-:-:S02]  /*14cb0*/  LOP3.LUT R55, R48, 0xff0000, R55, 0xf8, !PT ;  /* 0x00ff000030377812 */ /* 0x000fc400078ef837 */
[----:B------:R-:W-:Y:S02]  /*14cc0*/  LOP3.LUT R21, R46, 0xff0000, R21, 0xf8, !PT ;  /* 0x00ff00002e157812 */ /* 0x000fe400078ef815 */
[----:B------:R-:W-:Y:S02]  /*14cd0*/  PRMT R52, R52, 0x7604, R51 ;  /* 0x0000760434347816 */ /* 0x000fe40000000033 */
[----:B------:R-:W-:Y:S02]  /*14ce0*/  SHF.R.U32.HI R59, RZ, 0x10, R7 ;  /* 0x00000010ff3b7819 */ /* 0x000fe40000011607 */
[----:B------:R-:W-:Y:S02]  /*14cf0*/  LOP3.LUT R51, R20, 0xff0000, R49, 0xf8, !PT ;  /* 0x00ff000014337812 */ /* 0x000fe400078ef831 */
[----:B------:R-:W-:Y:S01]  /*14d00*/  LOP3.LUT R47, R47, 0xff0000, R26, 0xf8, !PT ;  /* 0x00ff00002f2f7812 */ /* 0x000fe200078ef81a */
[----:B------:R-:W-:Y:S01]  /*14d10*/  IMAD.U32 R59, R59, 0x10000, RZ ;  /* 0x000100003b3b7824 */ /* 0x000fe200078e00ff */
        /* <DEDUP_REMOVED lines=8> */
[----:B------:R-:W-:Y:S01]  /*14da0*/  F2FP.F16.E4M3.UNPACK_B R26, R50 ;  /* 0x00000032ff1a723e */ /* 0x000fe200020006ff */
[----:B------:R-:W-:Y:S01]  /*14db0*/  HADD2.F32 R58, -RZ, R56.H0_H0 ;  /* 0x20000038ff3a7230 */ /* 0x000fe20000004100 */
[----:B------:R-:W-:Y:S01]  /*14dc0*/  LOP3.LUT R49, R45, 0xff000000, R24, 0xf8, !PT ;  /* 0xff0000002d317812 */ /* 0x000fe200078ef818 */
[----:B------:R-:W-:Y:S01]  /*14dd0*/  HADD2.F32 R5, -RZ, R27.H0_H0 ;  /* 0x2000001bff057230 */ /* 0x000fe20000004100 */
[----:B-1----:R-:W-:Y:S02]  /*14de0*/  F2FP.F16.E4M3.UNPACK_B R24, R37 ;  /* 0x00000025ff18723e */ /* 0x002fe400020006ff */
[----:B------:R-:W-:Y:S01]  /*14df0*/  LOP3.LUT R59, R52, 0xff0000, R59, 0xf8, !PT ;  /* 0x00ff0000343b7812 */ /* 0x000fe200078ef83b */
[----:B------:R-:W-:Y:S02]  /*14e00*/  HADD2.F32 R52, -RZ, R26.H0_H0 ;  /* 0x2000001aff347230 */ /* 0x000fe40000004100 */
[C---:B------:R-:W-:Y:S01]  /*14e10*/  FMUL.FTZ R60, R5.reuse, R58 ;  /* 0x0000003a053c7220 */ /* 0x040fe20000410000 */
[----:B------:R-:W-:Y:S01]  /*14e20*/  HADD2.F32 R25, -RZ, R24.H0_H0 ;  /* 0x20000018ff197230 */ /* 0x000fe20000004100 */
[----:B------:R-:W-:Y:S01]  /*14e30*/  F2FP.F16.E4M3.UNPACK_B R46, R41.H1 ;  /* 0x00000029ff2e723e */ /* 0x000fe200030006ff */
[----:B------:R-:W-:Y:S01]  /*14e40*/  FMUL.FTZ R51, R5, R52 ;  /* 0x0000003405337220 */ /* 0x000fe20000410000 */
[----:B------:R-:W-:-:S02]  /*14e50*/  F2FP.F16.E4M3.UNPACK_B R50, R50.H1 ;  /* 0x00000032ff32723e */ /* 0x000fc400030006ff */
        /* <DEDUP_REMOVED lines=170> */
.L_x_1588:
[----:B------:R-:W-:Y:S05]  /*15900*/  BSYNC B1 ;  /* 0x0000000000017941 */ /* 0x000fea0003800000 */
.L_x_1587:
[----:B------:R-:W-:Y:S04]  /*15910*/  BSSY B1, `(.L_x_1589) ;  /* 0x0000100000017945 */ /* 0x000fe80003800000 */
[----:B------:R-:W-:Y:S05]  /*15920*/  @P1 BRA `(.L_x_1590) ;  /* 0x0000000c00f81947 */ /* 0x000fea0003800000 */
[----:B-1---5:R-:W-:Y:S02]  /*15930*/  SHF.R.U32.HI R0, RZ, 0x8, R28 ;  /* 0x00000008ff007819 */ /* 0x022fe4000001161c */
[----:B------:R-:W-:Y:S02]  /*15940*/  LOP3.LUT R5, R28, 0xff, RZ, 0xc0, !PT ;  /* 0x000000ff1c057812 */ /* 0x000fe400078ec0ff */
[----:B------:R-:W-:Y:S02]  /*15950*/  LOP3.LUT R4, R0, 0xff, RZ, 0xc0, !PT ;  /* 0x000000ff00047812 */ /* 0x000fe400078ec0ff */
[----:B------:R-:W-:Y:S02]  /*15960*/  LEA.HI R0, R3, R226, RZ, 0x1c ;  /* 0x000000e203007211 */ /* 0x000fe400078fe0ff */
[----:B0-----:R-:W-:Y:S02]  /*15970*/  PRMT R37, R4, 0x7604, R5 ;  /* 0x0000760404257816 */ /* 0x001fe40000000005 */
[----:B------:R-:W-:-:S02]  /*15980*/  SHF.R.S32.HI R5, RZ, 0x1f, R0 ;  /* 0x0000001fff057819 */ /* 0x000fc40000011400 */
[----:B------:R-:W-:Y:S02]  /*15990*/  SHF.R.U32.HI R20, RZ, 0x8, R31 ;  /* 0x00000008ff147819 */ /* 0x000fe4000001161f */
[----:B------:R-:W-:Y:S01]  /*159a0*/  LEA.HI R4, R5, R0, RZ, 0x2 ;  /* 0x0000000005047211 */ /* 0x000fe200078f10ff */
[----:B------:R-:W-:Y:S01]  /*159b0*/  IMAD.SHL.U32 R5, R0, 0x10, RZ ;  /* 0x0000001000057824 */ /* 0x000fe200078e00ff */
[----:B------:R-:W-:Y:S02]  /*159c0*/  SHF.R.U32.HI R6, RZ, 0x8, R29 ;  /* 0x00000008ff067819 */ /* 0x000fe4000001161d */
[----:B----4-:R-:W-:Y:S01]  /*159d0*/  LOP3.LUT R21, R31, 0xff, RZ, 0xc0, !PT ;  /* 0x000000ff1f157812 */ /* 0x010fe200078ec0ff */
[----:B------:R-:W-:Y:S01]  /*159e0*/  IMAD.SHL.U32 R4, R4, 0x800, RZ ;  /* 0x0000080004047824 */ /* 0x000fe200078e00ff */
[----:B------:R-:W-:Y:S02]  /*159f0*/  LOP3.LUT R0, R202, 0x30, R5, 0xf8, !PT ;  /* 0x00000030ca007812 */ /* 0x000fe400078ef805 */
[----:B------:R-:W-:-:S02]  /*15a00*/  LOP3.LUT R20, R20, 0xff, RZ, 0xc0, !PT ;  /* 0x000000ff14147812 */ /* 0x000fc400078ec0ff */
[----:B------:R-:W-:Y:S02]  /*15a10*/  SHF.R.U32.HI R24, RZ, 0x8, R8 ;  /* 0x00000008ff187819 */ /* 0x000fe40000011608 */
[----:B------:R-:W-:Y:S02]  /*15a20*/  LOP3.LUT R0, R0, R203, RZ, 0x3c, !PT ;  /* 0x000000cb00007212 */ /* 0x000fe400078e3cff */
[----:B------:R-:W-:Y:S02]  /*15a30*/  LOP3.LUT R5, R4, 0xffffe000, RZ, 0xc0, !PT ;  /* 0xffffe00004057812 */ /* 0x000fe400078ec0ff */
[----:B------:R-:W-:Y:S02]  /*15a40*/  LOP3.LUT R7, R29, 0xff, RZ, 0xc0, !PT ;  /* 0x000000ff1d077812 */ /* 0x000fe400078ec0ff */
[----:B------:R-:W-:Y:S02]  /*15a50*/  LOP3.LUT R6, R6, 0xff, RZ, 0xc0, !PT ;  /* 0x000000ff06067812 */ /* 0x000fe400078ec0ff */
[----:B------:R-:W-:-:S02]  /*15a60*/  PRMT R41, R20, 0x7604, R21 ;  /* 0x0000760414297816 */ /* 0x000fc40000000015 */
[----:B------:R-:W-:Y:S02]  /*15a70*/  LOP3.LUT R25, R8, 0xff, RZ, 0xc0, !PT ;  /* 0x000000ff08197812 */ /* 0x000fe400078ec0ff */
[----:B------:R-:W-:Y:S02]  /*15a80*/  LOP3.LUT R24, R24, 0xff, RZ, 0xc0, !PT ;  /* 0x000000ff18187812 */ /* 0x000fe400078ec0ff */
[----:B------:R-:W-:Y:S02]  /*15a90*/  IADD3 R21, R0, R208, R5 ;  /* 0x000000d000157210 */ /* 0x000fe40007ffe005 */
[----:B------:R-:W-:Y:S02]  /*15aa0*/  PRMT R36, R6, 0x7604, R7 ;  /* 0x0000760406247816 */ /* 0x000fe40000000007 */
[----:B------:R-:W-:Y:S02]  /*15ab0*/  SHF.R.U32.HI R0, RZ, 0x8, R9 ;  /* 0x00000008ff007819 */ /* 0x000fe40000011609 */
[----:B------:R-:W-:-:S02]  /*15ac0*/  SHF.R.U32.HI R6, RZ, 0x8, R30 ;  /* 0x00000008ff067819 */ /* 0x000fc4000001161e */
[----:B------:R-:W-:Y:S02]  /*15ad0*/  PRMT R45, R24, 0x7604, R25 ;  /* 0x00007604182d7816 */ /* 0x000fe40000000019 */
[----:B------:R-:W-:Y:S02]  /*15ae0*/  LOP3.LUT R25, R9, 0xff, RZ, 0xc0, !PT ;  /* 0x000000ff09197812 */ /* 0x000fe400078ec0ff */
[----:B------:R-:W-:Y:S02]  /*15af0*/  SHF.R.U32.HI R24, RZ, 0x8, R11 ;  /* 0x00000008ff187819 */ /* 0x000fe4000001160b */
[----:B------:R-:W-:Y:S02]  /*15b00*/  LOP3.LUT R0, R0, 0xff, RZ, 0xc0, !PT ;  /* 0x000000ff00007812 */ /* 0x000fe400078ec0ff */
[----:B------:R-:W-:Y:S02]  /*15b10*/  LOP3.LUT R7, R30, 0xff, RZ, 0xc0, !PT ;  /* 0x000000ff1e077812 */ /* 0x000fe400078ec0ff */
[----:B------:R-:W-:-:S02]  /*15b20*/  LOP3.LUT R6, R6, 0xff, RZ, 0xc0, !PT ;  /* 0x000000ff06067812 */ /* 0x000fc400078ec0ff */
[----:B------:R-:W-:Y:S02]  /*15b30*/  SHF.R.U32.HI R20, RZ, 0x8, R10 ;  /* 0x00000008ff147819 */ /* 0x000fe4000001160a */
[----:B------:R-:W-:Y:S02]  /*15b40*/  LOP3.LUT R27, R10, 0xff, RZ, 0xc0, !PT ;  /* 0x000000ff0a1b7812 */ /* 0x000fe400078ec0ff */
[----:B------:R-:W-:Y:S02]  /*15b50*/  LOP3.LUT R24, R24, 0xff, RZ, 0xc0, !PT ;  /* 0x000000ff18187812 */ /* 0x000fe400078ec0ff */
[----:B------:R-:W-:Y:S01]  /*15b60*/  PRMT R49, R0, 0x7604, R25 ;  /* 0x0000760400317816 */ /* 0x000fe20000000019 */
[----:B------:R-:W-:Y:S01]  /*15b70*/  IMAD.IADD R0, R16, 0x1, R21 ;  /* 0x0000000110007824 */ /* 0x000fe200078e0215 */
[----:B------:R-:W-:Y:S02]  /*15b80*/  LOP3.LUT R20, R20, 0xff, RZ, 0xc0, !PT ;  /* 0x000000ff14147812 */ /* 0x000fe400078ec0ff */
[----:B------:R-:W-:-:S02]  /*15b90*/  LOP3.LUT R43, R11, 0xff, RZ, 0xc0, !PT ;  /* 0x000000ff0b2b7812 */ /* 0x000fc400078ec0ff */
[----:B------:R-:W-:Y:S02]  /*15ba0*/  PRMT R39, R6, 0x7604, R7 ;  /* 0x0000760406277816 */ /* 0x000fe40000000007 */
[----:B------:R-:W0:Y:S01]  /*15bb0*/  LDS.128 R4, [R236+0x14400] ;  /* 0x01440000ec047984 */ /* 0x000e220000000c00 */
[----:B------:R-:W-:Y:S02]  /*15bc0*/  PRMT R51, R20, 0x7604, R27 ;  /* 0x0000760414337816 */ /* 0x000fe4000000001b */
[----:B------:R-:W-:Y:S02]  /*15bd0*/  PRMT R53, R24, 0x7604, R43 ;  /* 0x0000760418357816 */ /* 0x000fe4000000002b */
[----:B------:R-:W1:Y:S01]  /*15be0*/  LDS.128 R24, [R0+0x14400] ;  /* 0x0144000000187984 */ /* 0x000e620000000c00 */
[----:B------:R-:W-:Y:S02]  /*15bf0*/  SHF.R.U32.HI R20, RZ, 0x10, R28 ;  /* 0x00000010ff147819 */ /* 0x000fe4000001161c */
[----:B------:R-:W-:-:S02]  /*15c00*/  SHF.R.U32.HI R21, RZ, 0x10, R29 ;  /* 0x00000010ff157819 */ /* 0x000fc4000001161d */
[----:B------:R-:W-:Y:S02]  /*15c10*/  SHF.R.U32.HI R38, RZ, 0x10, R30 ;  /* 0x00000010ff267819 */ /* 0x000fe4000001161e */
[----:B------:R-:W-:Y:S02]  /*15c20*/  LOP3.LUT R20, R20, 0xff, RZ, 0xc0, !PT ;  /* 0x000000ff14147812 */ /* 0x000fe400078ec0ff */
[----:B------:R-:W-:Y:S02]  /*15c30*/  LOP3.LUT R21, R21, 0xff, RZ, 0xc0, !PT ;  /* 0x000000ff15157812 */ /* 0x000fe400078ec0ff */
[----:B------:R-:W-:Y:S02]  /*15c40*/  SHF.R.U32.HI R40, RZ, 0x10, R31 ;  /* 0x00000010ff287819 */ /* 0x000fe4000001161f */
[----:B------:R-:W-:Y:S02]  /*15c50*/  LOP3.LUT R38, R38, 0xff, RZ, 0xc0, !PT ;  /* 0x000000ff26267812 */ /* 0x000fe400078ec0ff */
[----:B------:R-:W-:-:S02]  /*15c60*/  PRMT R37, R20, 0x7054, R37 ;  /* 0x0000705414257816 */ /* 0x000fc40000000025 */
[----:B------:R-:W-:Y:S02]  /*15c70*/  PRMT R21, R21, 0x7054, R36 ;  /* 0x0000705415157816 */ /* 0x000fe40000000024 */
[----:B------:R-:W-:Y:S02]  /*15c80*/  LOP3.LUT R40, R40, 0xff, RZ, 0xc0, !PT ;  /* 0x000000ff28287812 */ /* 0x000fe400078ec0ff */
[----:B------:R-:W-:Y:S02]  /*15c90*/  PRMT R39, R38, 0x7054, R39 ;  /* 0x0000705426277816 */ /* 0x000fe40000000027 */
[----:B------:R-:W-:Y:S02]  /*15ca0*/  SHF.R.U32.HI R20, RZ, 0x10, R8 ;  /* 0x00000010ff147819 */ /* 0x000fe40000011608 */
[----:B------:R-:W-:Y:S02]  /*15cb0*/  SHF.R.U32.HI R36, RZ, 0x10, R9 ;  /* 0x00000010ff247819 */ /* 0x000fe40000011609 */
[----:B------:R-:W-:-:S02]  /*15cc0*/  SHF.R.U32.HI R38, RZ, 0x10, R10 ;  /* 0x00000010ff267819 */ /* 0x000fc4000001160a */
[----:B------:R-:W-:Y:S02]  /*15cd0*/  PRMT R43, R40, 0x7054, R41 ;  /* 0x00007054282b7816 */ /* 0x000fe40000000029 */
        /* <DEDUP_REMOVED lines=10> */
[----:B------:R-:W-:-:S02]  /*15d80*/  LOP3.LUT R47, R47, 0xff000000, R8, 0xf8, !PT ;  /* 0xff0000002f2f7812 */ /* 0x000fc400078ef808 */
[----:B------:R-:W-:Y:S02]  /*15d90*/  LOP3.LUT R49, R49, 0xff000000, R9, 0xf8, !PT ;  /* 0xff00000031317812 */ /* 0x000fe400078ef809 */
[----:B------:R-:W-:Y:S02]  /*15da0*/  PRMT R53, R40, 0x7054, R53 ;  /* 0x0000705428357816 */ /* 0x000fe40000000035 */
[----:B------:R-:W-:Y:S02]  /*15db0*/  LOP3.LUT R8, R51, 0xff000000, R10, 0xf8, !PT ;  /* 0xff00000033087812 */ /* 0x000fe400078ef80a */
[-C--:B0-----:R-:W-:Y:S02]  /*15dc0*/  F2FP.F16.E4M3.UNPACK_B R29, R7.reuse ;  /* 0x00000007ff1d723e */ /* 0x081fe400020006ff */
[----:B------:R-:W-:Y:S02]  /*15dd0*/  F2FP.F16.E4M3.UNPACK_B R30, R7.H1 ;  /* 0x00000007ff1e723e */ /* 0x000fe400030006ff */
[----:B------:R-:W-:-:S02]  /*15de0*/  LOP3.LUT R40, R37, 0xff000000, R28, 0xf8, !PT ;  /* 0xff00000025287812 */ /* 0x000fc400078ef81c */
[-C--:B------:R-:W-:Y:S02]  /*15df0*/  F2FP.F16.E4M3.UNPACK_B R7, R4.reuse ;  /* 0x00000004ff07723e */ /* 0x080fe400020006ff */
[----:B------:R-:W-:Y:S02]  /*15e00*/  F2FP.F16.E4M3.UNPACK_B R10, R4.H1 ;  /* 0x00000004ff0a723e */ /* 0x000fe400030006ff */
[----:B------:R-:W-:Y:S02]  /*15e10*/  LOP3.LUT R45, R43, 0xff000000, R31, 0xf8, !PT ;  /* 0xff0000002b2d7812 */ /* 0x000fe400078ef81f */
[-C--:B------:R-:W-:Y:S02]  /*15e20*/  F2FP.F16.E4M3.UNPACK_B R4, R6.reuse ;  /* 0x00000006ff04723e */ /* 0x080fe400020006ff */
[----:B------:R-:W-:Y:S02]  /*15e30*/  F2FP.F16.E4M3.UNPACK_B R28, R6.H1 ;  /* 0x00000006ff1c723e */ /* 0x000fe400030006ff */
[----:B------:R-:W-:-:S02]  /*15e40*/  F2FP.F16.E4M3.UNPACK_B R43, R49 ;  /* 0x00000031ff2b723e */ /* 0x000fc400020006ff */
[----:B-1----:R-:W-:Y:S02]  /*15e50*/  F2FP.F16.E4M3.UNPACK_B R6, R25 ;  /* 0x00000019ff06723e */ /* 0x002fe400020006ff */
[----:B------:R-:W-:Y:S01]  /*15e60*/  F2FP.F16.E4M3.UNPACK_B R42, R41 ;  /* 0x00000029ff2a723e */ /* 0x000fe200020006ff */
[----:B------:R-:W-:Y:S01]  /*15e70*/  HADD2.F32 R48, -RZ, R43.H0_H0 ;  /* 0x2000002bff307230 */ /* 0x000fe20000004100 */
[----:B------:R-:W-:Y:S02]  /*15e80*/  LOP3.LUT R53, R53, 0xff000000, R11, 0xf8, !PT ;  /* 0xff00000035357812 */ /* 0x000fe400078ef80b */
[-C--:B------:R-:W-:Y:S01]  /*15e90*/  F2FP.F16.E4M3.UNPACK_B R11, R5.reuse ;  /* 0x00000005ff0b723e */ /* 0x080fe200020006ff */
[----:B------:R-:W-:Y:S01]  /*15ea0*/  HADD2.F32 R46, -RZ, R42.H0_H0 ;  /* 0x2000002aff2e7230 */ /* 0x000fe20000004100 */
[----:B------:R-:W-:Y:S01]  /*15eb0*/  F2FP.F16.E4M3.UNPACK_B R21, R5.H1 ;  /* 0x00000005ff15723e */ /* 0x000fe200030006ff */
[----:B------:R-:W-:Y:S01]  /*15ec0*/  HADD2.F32 R5, -RZ, R6.H0_H0 ;  /* 0x20000006ff057230 */ /* 0x000fe20000004100 */
[----:B------:R-:W-:Y:S01]  /*15ed0*/  F2FP.F16.E4M3.UNPACK_B R31, R25.H1 ;  /* 0x00000019ff1f723e */ /* 0x000fe200030006ff */
[--C-:B------:R-:W-:Y:S01]  /*15ee0*/  HADD2.F32 R9, -RZ, R11.reuse.H0_H0 ;  /* 0x2000000bff097230 */ /* 0x100fe20000004100 */
[-C--:B------:R-:W-:Y:S01]  /*15ef0*/  F2FP.F16.E4M3.UNPACK_B R38, R27.reuse ;  /* 0x0000001bff26723e */ /* 0x080fe200020006ff */
[----:B------:R-:W-:Y:S01]  /*15f00*/  HADD2.F32 R42, -RZ, R42.H1_H1 ;  /* 0x3000002aff2a7230 */ /* 0x000fe20000004100 */
[----:B------:R-:W-:Y:S01]  /*15f10*/  F2FP.F16.E4M3.UNPACK_B R39, R27.H1 ;  /* 0x0000001bff27723e */ /* 0x000fe200030006ff */
[C---:B------:R-:W-:Y:S01]  /*15f20*/  FMUL.FTZ R51, R5.reuse, R46 ;  /* 0x0000002e05337220 */ /* 0x040fe20000410000 */
[-C--:B------:R-:W-:Y:S01]  /*15f30*/  F2FP.F16.E4M3.UNPACK_B R25, R24.reuse ;  /* 0x00000018ff19723e */ /* 0x080fe200020006ff */
[----:B------:R-:W-:Y:S01]  /*15f40*/  HADD2.F32 R6, -RZ, R6.H1_H1 ;  /* 0x30000006ff067230 */ /* 0x000fe20000004100 */
        /* <DEDUP_REMOVED lines=9> */
[----:B------:R-:W-:-:S02]  /*15fe0*/  HADD2.F32 R46, -RZ, R43.H1_H1 ;  /* 0x3000002bff2e7230 */ /* 0x000fc40000004100 */
[C---:B------:R-:W-:Y:S01]  /*15ff0*/  FMUL.FTZ R55, R6.reuse, R42 ;  /* 0x0000002a06377220 */ /* 0x040fe20000410000 */
[----:B------:R-:W-:Y:S02]  /*16000*/  HADD2.F32 R51, -RZ, R49.H0_H0 ;  /* 0x20000031ff337230 */ /* 0x000fe40000004100 */
[----:B------:R-:W-:Y:S02]  /*16010*/  HADD2.F32 R26, -RZ, R31.H0_H0 ;  /* 0x2000001fff1a7230 */ /* 0x000fe40000004100 */
[-C--:B------:R-:W-:Y:S01]  /*16020*/  FMUL.FTZ R48, R6, R46.reuse ;  /* 0x0000002e06307220 */ /* 0x080fe20000410000 */
[----:B------:R-:W-:Y:S02]  /*16030*/  HADD2.F32 R43, -RZ, R41.H0_H0 ;  /* 0x20000029ff2b7230 */ /* 0x000fe40000004100 */
[----:B------:R-:W-:Y:S01]  /*16040*/  FFMA.FTZ R50, R11, R46, R55 ;  /* 0x0000002e0b327223 */ /* 0x000fe20000010037 */
[----:B------:R-:W-:Y:S02]  /*16050*/  HADD2.F32 R24, -RZ, R21.H0_H0 ;  /* 0x20000015ff187230 */ /* 0x000fe40000004100 */
[----:B------:R-:W-:Y:S01]  /*16060*/  FMUL.FTZ R57, R26, R51 ;  /* 0x000000331a397220 */ /* 0x000fe20000410000 */
[----:B------:R-:W-:-:S02]  /*16070*/  HADD2.F32 R46, -RZ, R49.H1_H1 ;  /* 0x30000031ff2e7230 */ /* 0x000fc40000004100 */
[-C--:B------:R-:W-:Y:S01]  /*16080*/  FMUL.FTZ R26, R26, R43.reuse ;  /* 0x0000002b1a1a7220 */ /* 0x080fe20000410000 */
[----:B------:R-:W-:Y:S02]  /*16090*/  HADD2.F32 R31, -RZ, R31.H1_H1 ;  /* 0x3000001fff1f7230 */ /* 0x000fe40000004100 */
[C---:B------:R-:W-:Y:S01]  /*160a0*/  FFMA.FTZ R57, R24.reuse, R43, -R57 ;  /* 0x0000002b18397223 */ /* 0x040fe20000010839 */
[----:B------:R-:W-:Y:S01]  /*160b0*/  F2FP.F16.E4M3.UNPACK_B R43, R53 ;  /* 0x00000035ff2b723e */ /* 0x000fe200020006ff */
[----:B------:R-:W-:Y:S01]  /*160c0*/  FFMA.FTZ R51, R24, R51, R26 ;  /* 0x0000003318337223 */ /* 0x000fe2000001001a */
[----:B------:R-:W-:Y:S01]  /*160d0*/  HADD2.F32 R26, -RZ, R41.H1_H1 ;  /* 0x30000029ff1a7230 */ /* 0x000fe20000004100 */
[----:B------:R-:W-:Y:S01]  /*160e0*/  F2FP.F16.E4M3.UNPACK_B R41, R45 ;  /* 0x0000002dff29723e */ /* 0x000fe200020006ff */
[----:B------:R-:W-:Y:S01]  /*160f0*/  FFMA.FTZ R6, R11, R42, -R48 ;  /* 0x0000002a0b067223 */ /* 0x000fe20000010830 */
[----:B------:R-:W-:Y:S02]  /*16100*/  HADD2.F32 R48, -RZ, R43.H0_H0 ;  /* 0x2000002bff307230 */ /* 0x000fe40000004100 */
[----:B------:R-:W-:Y:S01]  /*16110*/  FMUL.FTZ R52, R31, R46 ;  /* 0x0000002e1f347220 */ /* 0x000fe20000410000 */
[----:B------:R-:W-:-:S02]  /*16120*/  HADD2.F32 R24, -RZ, R38.H0_H0 ;  /* 0x20000026ff187230 */ /* 0x000fc40000004100 */
[----:B------:R-:W-:Y:S01]  /*16130*/  FMUL.FTZ R31, R31, R26 ;  /* 0x0000001a1f1f7220 */ /* 0x000fe20000410000 */
[----:B------:R-:W-:Y:S01]  /*16140*/  HADD2.F32 R21, -RZ, R21.H1_H1 ;  /* 0x30000015ff157230 */ /* 0x000fe20000004100 */
[----:B------:R-:W-:Y:S01]  /*16150*/  F2FP.F16.E4M3.UNPACK_B R53, R53.H1 ;  /* 0x00000035ff35723e */ /* 0x000fe200030006ff */
[----:B------:R-:W-:Y:S02]  /*16160*/  HADD2.F32 R42, -RZ, R41.H0_H0 ;  /* 0x20000029ff2a7230 */ /* 0x000fe40000004100 */
[C---:B------:R-:W-:Y:S01]  /*16170*/  FMUL.FTZ R54, R24.reuse, R48 ;  /* 0x0000003018367220 */ /* 0x040fe20000410000 */
[----:B------:R-:W-:Y:S02]  /*16180*/  HADD2.F32 R11, -RZ, R29.H0_H0 ;  /* 0x2000001dff0b7230 */ /* 0x000fe40000004100 */
[----:B------:R-:W-:Y:S01]  /*16190*/  FFMA.FTZ R52, R21, R26, -R52 ;  /* 0x0000001a15347223 */ /* 0x000fe20000010834 */
[----:B------:R-:W-:Y:S02]  /*161a0*/  HADD2.F32 R43, -RZ, R43.H1_H1 ;  /* 0x3000002bff2b7230 */ /* 0x000fe40000004100 */
[----:B------:R-:W-:Y:S01]  /*161b0*/  FMUL.FTZ R49, R24, R42 ;  /* 0x0000002a18317220 */ /* 0x000fe20000410000 */
[----:B------:R-:W-:-:S02]  /*161c0*/  HADD2.F32 R38, -RZ, R38.H1_H1 ;  /* 0x30000026ff267230 */ /* 0x000fc40000004100 */
[----:B------:R-:W-:Y:S01]  /*161d0*/  FFMA.FTZ R46, R21, R46, R31 ;  /* 0x0000002e152e7223 */ /* 0x000fe2000001001f */
[----:B------:R-:W-:Y:S01]  /*161e0*/  HADD2.F32 R41, -RZ, R41.H1_H1 ;  /* 0x30000029ff297230 */ /* 0x000fe20000004100 */
[----:B------:R-:W-:Y:S01]  /*161f0*/  F2FP.F16.E4M3.UNPACK_B R45, R45.H1 ;  /* 0x0000002dff2d723e */ /* 0x000fe200030006ff */
[----:B------:R-:W-:Y:S02]  /*16200*/  HADD2.F32 R26, -RZ, R53.H0_H0 ;  /* 0x20000035ff1a7230 */ /* 0x000fe40000004100 */
[C---:B------:R-:W-:Y:S01]  /*16210*/  FFMA.FTZ R54, R11.reuse, R42, -R54 ;  /* 0x0000002a0b367223 */ /* 0x040fe20000010836 */
[----:B------:R-:W-:Y:S02]  /*16220*/  HADD2.F32 R21, -RZ, R39.H0_H0 ;  /* 0x20000027ff157230 */ /* 0x000fe40000004100 */
[----:B------:R-:W-:Y:S01]  /*16230*/  FFMA.FTZ R49, R11, R48, R49 ;  /* 0x000000300b317223 */ /* 0x000fe20000010031 */
[----:B------:R-:W-:Y:S02]  /*16240*/  HADD2.F32 R29, -RZ, R29.H1_H1 ;  /* 0x3000001dff1d7230 */ /* 0x000fe40000004100 */
[----:B------:R-:W-:Y:S01]  /*16250*/  FMUL.FTZ R42, R38, R43 ;  /* 0x0000002b262a7220 */ /* 0x000fe20000410000 */
[----:B------:R-:W-:-:S02]  /*16260*/  HADD2.F32 R24, -RZ, R45.H0_H0 ;  /* 0x2000002dff187230 */ /* 0x000fc40000004100 */
[-C--:B------:R-:W-:Y:S01]  /*16270*/  FMUL.FTZ R38, R38, R41.reuse ;  /* 0x0000002926267220 */ /* 0x080fe20000410000 */
[----:B------:R-:W-:Y:S02]  /*16280*/  HADD2.F32 R11, -RZ, R30.H0_H0 ;  /* 0x2000001eff0b7230 */ /* 0x000fe40000004100 */
[----:B------:R-:W-:Y:S01]  /*16290*/  FMUL.FTZ R56, R21, R26 ;  /* 0x0000001a15387220 */ /* 0x000fe20000410000 */
[C---:B------:R-:W-:Y:S01]  /*162a0*/  FFMA.FTZ R55, R29.reuse, R41, -R42 ;  /* 0x000000291d377223 */ /* 0x040fe2000001082a */
[----:B------:R-:W-:Y:S01]  /*162b0*/  FFMA.FTZ R48, R29, R43, R38 ;  /* 0x0000002b1d307223 */ /* 0x000fe20000010026 */
[-C--:B------:R-:W-:Y:S01]  /*162c0*/  FMUL.FTZ R21, R21, R24.reuse ;  /* 0x0000001815157220 */ /* 0x080fe20000410000 */
[C---:B------:R-:W-:Y:S01]  /*162d0*/  FFMA.FTZ R56, R11.reuse, R24, -R56 ;  /* 0x000000180b387223 */ /* 0x040fe20000010838 */
[-C--:B------:R-:W-:Y:S01]  /*162e0*/  F2FP.F16.E4M3.UNPACK_B R29, R47.reuse.H1 ;  /* 0x0000002fff1d723e */ /* 0x080fe200030006ff */
[----:B------:R-:W-:Y:S01]  /*162f0*/  HADD2.F32 R45, -RZ, R45.H1_H1 ;  /* 0x3000002dff2d7230 */ /* 0x000fe20000004100 */
[----:B------:R-:W-:Y:S01]  /*16300*/  F2FP.F16.E4M3.UNPACK_B R24, R40.H1 ;  /* 0x00000028ff18723e */ /* 0x000fe200030006ff */
[----:B------:R-:W-:Y:S01]  /*16310*/  FFMA.FTZ R58, R11, R26, R21 ;  /* 0x0000001a0b3a7223 */ /* 0x000fe20000010015 */
[----:B------:R-:W-:Y:S01]  /*16320*/  HADD2.F32 R21, -RZ, R27.H0_H0 ;  /* 0x2000001bff157230 */ /* 0x000fe20000004100 */
[----:B------:R-:W-:Y:S01]  /*16330*/  F2FP.F16.E4M3.UNPACK_B R47, R47 ;  /* 0x0000002fff2f723e */ /* 0x000fe200020006ff */
[----:B------:R-:W-:Y:S01]  /*16340*/  HADD2.F32 R38, -RZ, R29.H0_H0 ;  /* 0x2000001dff267230 */ /* 0x000fe20000004100 */
[----:B------:R-:W-:Y:S01]  /*16350*/  F2FP.F16.E4M3.UNPACK_B R40, R40 ;  /* 0x00000028ff28723e */ /* 0x000fe200020006ff */
[----:B------:R-:W-:Y:S01]  /*16360*/  HADD2.F32 R26, -RZ, R24.H0_H0 ;  /* 0x20000018ff1a7230 */ /* 0x000fe20000004100 */
[----:B------:R-:W-:Y:S01]  /*16370*/  F2FP.SATFINITE.E4M3.F32.PACK_AB_MERGE_C R52, R52, R57, RZ ;  /* 0x000000393434723e */ /* 0x000fe200048070ff */
[----:B------:R-:W-:-:S02]  /*16380*/  HADD2.F32 R53, -RZ, R53.H1_H1 ;  /* 0x30000035ff357230 */ /* 0x000fc40000004100 */
[C---:B------:R-:W-:Y:S01]  /*16390*/  FMUL.FTZ R42, R21.reuse, R38 ;  /* 0x00000026152a7220 */ /* 0x040fe20000410000 */
[----:B------:R-:W-:Y:S02]  /*163a0*/  HADD2.F32 R39, -RZ, R39.H1_H1 ;  /* 0x30000027ff277230 */ /* 0x000fe40000004100 */
[----:B------:R-:W-:Y:S01]  /*163b0*/  FMUL.FTZ R21, R21, R26 ;  /* 0x0000001a15157220 */ /* 0x000fe20000410000 */
[----:B------:R-:W-:Y:S01]  /*163c0*/  HADD2.F32 R11, -RZ, R10.H0_H0 ;  /* 0x2000000aff0b7230 */ /* 0x000fe20000004100 */
[----:B------:R-:W-:Y:S01]  /*163d0*/  F2FP.SATFINITE.E4M3.F32.PACK_AB_MERGE_C R46, R46, R51, RZ ;  /* 0x000000332e2e723e */ /* 0x000fe200048070ff */
[----:B------:R-:W-:Y:S02]  /*163e0*/  HADD2.F32 R29, -RZ, R29.H1_H1 ;  /* 0x3000001dff1d7230 */ /* 0x000fe40000004100 */
[C---:B------:R-:W-:Y:S01]  /*163f0*/  FMUL.FTZ R31, R39.reuse, R53 ;  /* 0x00000035271f7220 */ /* 0x040fe20000410000 */
[----:B------:R-:W-:Y:S02]  /*16400*/  HADD2.F32 R27, -RZ, R27.H1_H1 ;  /* 0x3000001bff1b7230 */ /* 0x000fe40000004100 */
[----:B------:R-:W-:Y:S01]  /*16410*/  FMUL.FTZ R60, R39, R45 ;  /* 0x0000002d273c7220 */ /* 0x000fe20000410000 */
[----:B------:R-:W-:-:S02]  /*16420*/  HADD2.F32 R30, -RZ, R30.H1_H1 ;  /* 0x3000001eff1e7230 */ /* 0x000fc40000004100 */
[----:B------:R-:W-:Y:S01]  /*16430*/  FFMA.FTZ R38, R11, R38, R21 ;  /* 0x000000260b267223 */ /* 0x000fe20000010015 */
[----:B------:R-:W-:Y:S02]  /*16440*/  HADD2.F32 R24, -RZ, R24.H1_H1 ;  /* 0x30000018ff187230 */ /* 0x000fe40000004100 */
[----:B------:R-:W-:Y:S01]  /*16450*/  FMUL.FTZ R21, R27, R29 ;  /* 0x0000001d1b157220 */ /* 0x000fe20000410000 */
[----:B------:R-:W-:Y:S02]  /*16460*/  HADD2.F32 R10, -RZ, R10.H1_H1 ;  /* 0x3000000aff0a7230 */ /* 0x000fe40000004100 */
[C---:B------:R-:W-:Y:S01]  /*16470*/  FFMA.FTZ R45, R30.reuse, R45, -R31 ;  /* 0x0000002d1e2d7223 */ /* 0x040fe2000001081f */
[----:B------:R-:W-:Y:S01]  /*16480*/  FFMA.FTZ R53, R30, R53, R60 ;  /* 0x000000351e357223 */ /* 0x000fe2000001003c */
[----:B------:R-:W-:Y:S01]  /*16490*/  FFMA.FTZ R42, R11, R26, -R42 ;  /* 0x0000001a0b2a7223 */ /* 0x000fe2000001082a */
[----:B------:R-:W-:Y:S01]  /*164a0*/  FMUL.FTZ R30, R27, R24 ;  /* 0x000000181b1e7220 */ /* 0x000fe20000410000 */
[----:B------:R-:W-:-:S02]  /*164b0*/  HADD2.F32 R26, -RZ, R47.H0_H0 ;  /* 0x2000002fff1a7230 */ /* 0x000fc40000004100 */
[C---:B------:R-:W-:Y:S01]  /*164c0*/  FFMA.FTZ R39, R10.reuse, R24, -R21 ;  /* 0x000000180a277223 */ /* 0x040fe20000010815 */
[----:B------:R-:W-:Y:S02]  /*164d0*/  HADD2.F32 R11, -RZ, R25.H0_H0 ;  /* 0x20000019ff0b7230 */ /* 0x000fe40000004100 */
[----:B------:R-:W-:Y:S01]  /*164e0*/  FFMA.FTZ R41, R10, R29, R30 ;  /* 0x0000001d0a297223 */ /* 0x000fe2000001001e */
[--C-:B------:R-:W-:Y:S01]  /*164f0*/  HADD2.F32 R21, -RZ, R40.reuse.H0_H0 ;  /* 0x20000028ff157230 */ /* 0x100fe20000004100 */
[----:B------:R-:W-:Y:S01]  /*16500*/  F2FP.SATFINITE.E4M3.F32.PACK_AB_MERGE_C R5, R6, R5, R52 ;  /* 0x000000050605723e */ /* 0x000fe20004807034 */
[----:B------:R-:W-:Y:S02]  /*16510*/  HADD2.F32 R10, -RZ, R7.H0_H0 ;  /* 0x20000007ff0a7230 */ /* 0x000fe40000004100 */
[C---:B------:R-:W-:Y:S01]  /*16520*/  FMUL.FTZ R27, R11.reuse, R26 ;  /* 0x0000001a0b1b7220 */ /* 0x040fe20000410000 */
[----:B------:R-:W-:Y:S02]  /*16530*/  HADD2.F32 R25, -RZ, R25.H1_H1 ;  /* 0x30000019ff197230 */ /* 0x000fe40000004100 */
[----:B------:R-:W-:Y:S01]  /*16540*/  FMUL.FTZ R11, R11, R21 ;  /* 0x000000150b0b7220 */ /* 0x000fe20000410000 */
[----:B------:R-:W-:-:S02]  /*16550*/  HADD2.F32 R40, -RZ, R40.H1_H1 ;  /* 0x30000028ff287230 */ /* 0x000fc40000004100 */
[C---:B------:R-:W-:Y:S01]  /*16560*/  FFMA.FTZ R29, R10.reuse, R21, -R27 ;  /* 0x000000150a1d7223 */ /* 0x040fe2000001081b */
[----:B------:R-:W-:Y:S01]  /*16570*/  HADD2.F32 R24, -RZ, R47.H1_H1 ;  /* 0x3000002fff187230 */ /* 0x000fe20000004100 */
[----:B------:R-:W-:Y:S01]  /*16580*/  F2FP.F16.E4M3.UNPACK_B R27, R8.H1 ;  /* 0x00000008ff1b723e */ /* 0x000fe200030006ff */
[----:B------:R-:W-:Y:S02]  /*16590*/  HADD2.F32 R7, -RZ, R7.H1_H1 ;  /* 0x30000007ff077230 */ /* 0x000fe40000004100 */
[----:B------:R-:W-:Y:S01]  /*165a0*/  FFMA.FTZ R26, R10, R26, R11 ;  /* 0x0000001a0a1a7223 */ /* 0x000fe2000001000b */
[----:B------:R-:W-:Y:S01]  /*165b0*/  F2FP.F16.E4M3.UNPACK_B R11, R20.H1 ;  /* 0x00000014ff0b723e */ /* 0x000fe200030006ff */
[C---:B------:R-:W-:Y:S01]  /*165c0*/  FMUL.FTZ R21, R25.reuse, R40 ;  /* 0x0000002819157220 */ /* 0x040fe20000410000 */
[----:B------:R-:W-:Y:S01]  /*165d0*/  FMUL.FTZ R30, R25, R24 ;  /* 0x00000018191e7220 */ /* 0x000fe20000410000 */
[----:B------:R-:W-:Y:S01]  /*165e0*/  HADD2.F32 R25, -RZ, R27.H0_H0 ;  /* 0x2000001bff197230 */ /* 0x000fe20000004100 */
[----:B------:R-:W-:Y:S01]  /*165f0*/  F2FP.F16.E4M3.UNPACK_B R20, R20 ;  /* 0x00000014ff14723e */ /* 0x000fe200020006ff */
[----:B------:R-:W-:-:S02]  /*16600*/  HADD2.F32 R10, -RZ, R37.H0_H0 ;  /* 0x20000025ff0a7230 */ /* 0x000fc40000004100 */
[C---:B------:R-:W-:Y:S01]  /*16610*/  FFMA.FTZ R31, R7.reuse, R24, R21 ;  /* 0x00000018071f7223 */ /* 0x040fe20000010015 */
[--C-:B------:R-:W-:Y:S02]  /*16620*/  HADD2.F32 R21, -RZ, R11.reuse.H0_H0 ;  /* 0x2000000bff157230 */ /* 0x100fe40000004100 */
[----:B------:R-:W-:Y:S01]  /*16630*/  FFMA.FTZ R30, R7, R40, -R30 ;  /* 0x00000028071e7223 */ /* 0x000fe2000001081e */
[----:B------:R-:W-:Y:S02]  /*16640*/  HADD2.F32 R7, -RZ, R28.H0_H0 ;  /* 0x2000001cff077230 */ /* 0x000fe40000004100 */
[C---:B------:R-:W-:Y:S01]  /*16650*/  FMUL.FTZ R24, R10.reuse, R25 ;  /* 0x000000190a187220 */ /* 0x040fe20000410000 */
[----:B------:R-:W-:Y:S02]  /*16660*/  HADD2.F32 R11, -RZ, R11.H1_H1 ;  /* 0x3000000bff0b7230 */ /* 0x000fe40000004100 */
[----:B------:R-:W-:Y:S01]  /*16670*/  FMUL.FTZ R10, R10, R21 ;  /* 0x000000150a0a7220 */ /* 0x000fe20000410000 */
[----:B------:R-:W-:-:S02]  /*16680*/  HADD2.F32 R27, -RZ, R27.H1_H1 ;  /* 0x3000001bff1b7230 */ /* 0x000fc40000004100 */
[----:B------:R-:W-:Y:S01]  /*16690*/  FFMA.FTZ R40, R7, R21, -R24 ;  /* 0x0000001507287223 */ /* 0x000fe20000010818 */
[----:B------:R-:W-:Y:S01]  /*166a0*/  HADD2.F32 R37, -RZ, R37.H1_H1 ;  /* 0x30000025ff257230 */ /* 0x000fe20000004100 */
[----:B------:R-:W-:Y:S01]  /*166b0*/  F2FP.SATFINITE.E4M3.F32.PACK_AB_MERGE_C R9, R50, R9, R46 ;  /* 0x000000093209723e */ /* 0x000fe2000480702e */
[----:B------:R-:W-:-:S03]  /*166c0*/  HADD2.F32 R28, -RZ, R28.H1_H1 ;  /* 0x3000001cff1c7230 */ /* 0x000fc60000004100 */
[C---:B------:R-:W-:Y:S01]  /*166d0*/  FMUL.FTZ R21, R37.reuse, R27 ;  /* 0x0000001b25157220 */ /* 0x040fe20000410000 */
[----:B------:R-:W-:Y:S01]  /*166e0*/  FMUL.FTZ R24, R37, R11 ;  /* 0x0000000b25187220 */ /* 0x000fe20000410000 */
[----:B------:R-:W-:Y:S01]  /*166f0*/  FFMA.FTZ R37, R7, R25, R10 ;  /* 0x0000001907257223 */ /* 0x000fe2000001000a */
[----:B------:R-:W-:Y:S01]  /*16700*/  F2FP.F16.E4M3.UNPACK_B R7, R8 ;  /* 0x00000008ff07723e */ /* 0x000fe200020006ff */
[C---:B------:R-:W-:Y:S01]  /*16710*/  FFMA.FTZ R43, R28.reuse, R11, -R21 ;  /* 0x0000000b1c2b7223 */ /* 0x040fe20000010815 */
[--C-:B------:R-:W-:Y:S02]  /*16720*/  HADD2.F32 R10, -RZ, R20.reuse.H0_H0 ;  /* 0x20000014ff0a7230 */ /* 0x100fe40000004100 */
[----:B------:R-:W-:Y:S01]  /*16730*/  FFMA.FTZ R28, R28, R27, R24 ;  /* 0x0000001b1c1c7223 */ /* 0x000fe20000010018 */
[----:B------:R-:W-:Y:S02]  /*16740*/  HADD2.F32 R11, -RZ, R20.H1_H1 ;  /* 0x30000014ff0b7230 */ /* 0x000fe40000004100 */
[----:B------:R-:W-:Y:S01]  /*16750*/  HADD2.F32 R8, -RZ, R36.H0_H0 ;  /* 0x20000024ff087230 */ /* 0x000fe20000004100 */
[----:B------:R-:W-:Y:S01]  /*16760*/  F2FP.SATFINITE.E4M3.F32.PACK_AB_MERGE_C R40, R43, R40, RZ ;  /* 0x000000282b28723e */ /* 0x000fe200048070ff */
[--C-:B------:R-:W-:Y:S01]  /*16770*/  HADD2.F32 R20, -RZ, R7.reuse.H0_H0 ;  /* 0x20000007ff147230 */ /* 0x100fe20000004100 */
[----:B------:R-:W-:Y:S01]  /*16780*/  F2FP.SATFINITE.E4M3.F32.PACK_AB_MERGE_C R28, R28, R37, RZ ;  /* 0x000000251c1c723e */ /* 0x000fe200048070ff */
[----:B------:R-:W-:-:S02]  /*16790*/  HADD2.F32 R21, -RZ, R7.H1_H1 ;  /* 0x30000007ff157230 */ /* 0x000fc40000004100 */
[C---:B------:R-:W-:Y:S01]  /*167a0*/  FMUL.FTZ R25, R8.reuse, R10 ;  /* 0x0000000a08197220 */ /* 0x040fe20000410000 */
[----:B------:R-:W-:Y:S02]  /*167b0*/  HADD2.F32 R36, -RZ, R36.H1_H1 ;  /* 0x30000024ff247230 */ /* 0x000fe40000004100 */
[----:B------:R-:W-:Y:S01]  /*167c0*/  FMUL.FTZ R24, R8, R20 ;  /* 0x0000001408187220 */ /* 0x000fe20000410000 */
[--C-:B------:R-:W-:Y:S01]  /*167d0*/  HADD2.F32 R7, -RZ, R4.reuse.H0_H0 ;  /* 0x20000004ff077230 */ /* 0x100fe20000004100 */
[----:B------:R-:W-:Y:S01]  /*167e0*/  F2FP.SATFINITE.E4M3.F32.PACK_AB_MERGE_C R8, R41, R38, RZ ;  /* 0x000000262908723e */ /* 0x000fe200048070ff */
[----:B------:R-:W-:Y:S02]  /*167f0*/  HADD2.F32 R4, -RZ, R4.H1_H1 ;  /* 0x30000004ff047230 */ /* 0x000fe40000004100 */
[C---:B------:R-:W-:Y:S01]  /*16800*/  FMUL.FTZ R27, R36.reuse, R21 ;  /* 0x00000015241b7220 */ /* 0x040fe20000410000 */
        /* <DEDUP_REMOVED lines=8> */
[----:B------:R-:W-:Y:S02]  /*16890*/  F2FP.SATFINITE.E4M3.F32.PACK_AB_MERGE_C R7, R55, R54, R7 ;  /* 0x000000363707723e */ /* 0x000fe40004807007 */
[----:B------:R-:W-:Y:S02]  /*168a0*/  F2FP.SATFINITE.E4M3.F32.PACK_AB_MERGE_C R4, R30, R29, R4 ;  /* 0x0000001d1e04723e */ /* 0x000fe40004807004 */
[----:B------:R-:W-:Y:S02]  /*168b0*/  F2FP.SATFINITE.E4M3.F32.PACK_AB_MERGE_C R6, R27, R24, R40 ;  /* 0x000000181b06723e */ /* 0x000fe40004807028 */
[----:B------:R-:W-:-:S02]  /*168c0*/  F2FP.SATFINITE.E4M3.F32.PACK_AB_MERGE_C R11, R48, R49, R11 ;  /* 0x00000031300b723e */ /* 0x000fc4000480700b */
[----:B------:R-:W-:Y:S01]  /*168d0*/  F2FP.SATFINITE.E4M3.F32.PACK_AB_MERGE_C R8, R31, R26, R8 ;  /* 0x0000001a1f08723e */ /* 0x000fe20004807008 */
[----:B------:R2:W-:Y:S01]  /*168e0*/  STS.128 [R236+0x14400], R4 ;  /* 0x01440004ec007388 */ /* 0x0005e20000000c00 */
[----:B------:R-:W-:-:S05]  /*168f0*/  F2FP.SATFINITE.E4M3.F32.PACK_AB_MERGE_C R10, R21, R10, R28 ;  /* 0x0000000a150a723e */ /* 0x000fca000480701c */
[----:B------:R2:W-:Y:S02]  /*16900*/  STS.128 [R0+0x14400], R8 ;  /* 0x0144000800007388 */ /* 0x0005e40000000c00 */
.L_x_1590:
[----:B------:R-:W-:Y:S05]  /*16910*/  BSYNC B1 ;  /* 0x0000000000017941 */ /* 0x000fea0003800000 */
.L_x_1589:
[----:B------:R-:W-:Y:S05]  /*16920*/  @P2 BRA `(.L_x_1571) ;  /* 0x0000000c00d82947 */ /* 0x000fea0003800000 */
[----:B-12--5:R-:W-:Y:S02]  /*16930*/  SHF.R.U32.HI R4, RZ, 0x8, R32 ;  /* 0x00000008ff047819 */ /* 0x026fe40000011620 */
[----:B------:R-:W-:Y:S02]  /*16940*/  LOP3.LUT R0, R32, 0xff, RZ, 0xc0, !PT ;  /* 0x000000ff20007812 */ /* 0x000fe400078ec0ff */
[----:B------:R-:W-:Y:S02]  /*16950*/  SHF.R.U32.HI R8, RZ, 0x8, R34 ;  /* 0x00000008ff087819 */ /* 0x000fe40000011622 */
[----:B------:R-:W-:Y:S02]  /*16960*/  LOP3.LUT R5, R4, 0xff, RZ, 0xc0, !PT ;  /* 0x000000ff04057812 */ /* 0x000fe400078ec0ff */
[----:B------:R-:W-:Y:S02]  /*16970*/  LEA.HI R3, R3, R228, RZ, 0x1c ;  /* 0x000000e403037211 */ /* 0x000fe400078fe0ff */
[----:B------:R-:W-:-:S02]  /*16980*/  LOP3.LUT R4, R34, 0xff, RZ, 0xc0, !PT ;  /* 0x000000ff22047812 */ /* 0x000fc400078ec0ff */
[----:B------:R-:W-:Y:S02]  /*16990*/  LOP3.LUT R9, R8, 0xff, RZ, 0xc0, !PT ;  /* 0x000000ff08097812 */ /* 0x000fe400078ec0ff */
[----:B----4-:R-:W-:Y:S02]  /*169a0*/  PRMT R21, R5, 0x7604, R0 ;  /* 0x0000760405157816 */ /* 0x010fe40000000000 */
        /* <DEDUP_REMOVED lines=23> */
[----:B------:R-:W1:Y:S01]  /*16b20*/  LDS.128 R8, [R0+0x14400] ;  /* 0x0144000000087984 */ /* 0x000e620000000c00 */
[----:B------:R-:W-:Y:S02]  /*16b30*/  PRMT R24, R6, 0x7604, R5 ;  /* 0x0000760406187816 */ /* 0x000fe40000000005 */
[----:B------:R-:W-:Y:S01]  /*16b40*/  SHF.R.U32.HI R30, RZ, 0x8, R15 ;  /* 0x00000008ff1e7819 */ /* 0x000fe2000001160f */
[----:B------:R-:W2:Y:S01]  /*16b50*/  LDS.128 R4, [R235+0x14400] ;  /* 0x01440000eb047984 */ /* 0x000ea20000000c00 */
[----:B------:R-:W-:-:S02]  /*16b60*/  LOP3.LUT R29, R15, 0xff, RZ, 0xc0, !PT ;  /* 0x000000ff0f1d7812 */ /* 0x000fc400078ec0ff */
[----:B------:R-:W-:Y:S02]  /*16b70*/  LOP3.LUT R30, R30, 0xff, RZ, 0xc0, !PT ;  /* 0x000000ff1e1e7812 */ /* 0x000fe400078ec0ff */
[----:B------:R-:W-:Y:S02]  /*16b80*/  LOP3.LUT R26, R13, 0xff, RZ, 0xc0, !PT ;  /* 0x000000ff0d1a7812 */ /* 0x000fe400078ec0ff */
[----:B------:R-:W-:Y:S02]  /*16b90*/  SHF.R.U32.HI R28, RZ, 0x8, R14 ;  /* 0x00000008ff1c7819 */ /* 0x000fe4000001160e */
[----:B------:R-:W-:Y:S02]  /*16ba0*/  PRMT R30, R30, 0x7604, R29 ;  /* 0x000076041e1e7816 */ /* 0x000fe4000000001d */
[----:B------:R-:W-:Y:S02]  /*16bb0*/  PRMT R26, R3, 0x7604, R26 ;  /* 0x00007604031a7816 */ /* 0x000fe4000000001a */
[----:B------:R-:W-:-:S02]  /*16bc0*/  SHF.R.U32.HI R29, RZ, 0x10, R13 ;  /* 0x00000010ff1d7819 */ /* 0x000fc4000001160d */
[----:B------:R-:W-:Y:S02]  /*16bd0*/  LOP3.LUT R27, R14, 0xff, RZ, 0xc0, !PT ;  /* 0x000000ff0e1b7812 */ /* 0x000fe400078ec0ff */
[----:B------:R-:W-:Y:S01]  /*16be0*/  LOP3.LUT R28, R28, 0xff, RZ, 0xc0, !PT ;  /* 0x000000ff1c1c7812 */ /* 0x000fe200078ec0ff */
[----:B------:R-:W-:Y:S01]  /*16bf0*/  IMAD.U32 R29, R29, 0x10000, RZ ;  /* 0x000100001d1d7824 */ /* 0x000fe200078e00ff */
[----:B------:R-:W-:Y:S02]  /*16c00*/  SHF.R.U32.HI R3, RZ, 0x10, R33 ;  /* 0x00000010ff037819 */ /* 0x000fe40000011621 */
[----:B0-----:R-:W-:Y:S02]  /*16c10*/  PRMT R39, R28, 0x7604, R27 ;  /* 0x000076041c277816 */ /* 0x001fe4000000001b */
[----:B------:R-:W-:Y:S01]  /*16c20*/  SHF.R.U32.HI R27, RZ, 0x10, R35 ;  /* 0x00000010ff1b7819 */ /* 0x000fe20000011623 */
[----:B------:R-:W-:Y:S01]  /*16c30*/  IMAD.U32 R3, R3, 0x10000, RZ ;  /* 0x0001000003037824 */ /* 0x000fe200078e00ff */
[----:B------:R-:W-:-:S02]  /*16c40*/  SHF.R.U32.HI R41, RZ, 0x10, R15 ;  /* 0x00000010ff297819 */ /* 0x000fc4000001160f */
[--C-:B------:R-:W-:Y:S01]  /*16c50*/  LOP3.LUT R21, R21, 0xff0000, R32.reuse, 0xf8, !PT ;  /* 0x00ff000015157812 */ /* 0x100fe200078ef820 */
[----:B------:R-:W-:Y:S01]  /*16c60*/  IMAD.U32 R27, R27, 0x10000, RZ ;  /* 0x000100001b1b7824 */ /* 0x000fe200078e00ff */
[----:B------:R-:W-:Y:S01]  /*16c70*/  LOP3.LUT R37, R26, 0xff0000, R29, 0xf8, !PT ;  /* 0x00ff00001a257812 */ /* 0x000fe200078ef81d */
[----:B------:R-:W-:Y:S01]  /*16c80*/  IMAD.U32 R41, R41, 0x10000, RZ ;  /* 0x0001000029297824 */ /* 0x000fe200078e00ff */
[----:B------:R-:W-:Y:S02]  /*16c90*/  LOP3.LUT R3, R20, 0xff0000, R3, 0xf8, !PT ;  /* 0x00ff000014037812 */ /* 0x000fe400078ef803 */
[----:B------:R-:W-:Y:S02]  /*16ca0*/  LOP3.LUT R29, R21, 0xff000000, R32, 0xf8, !PT ;  /* 0xff000000151d7812 */ /* 0x000fe400078ef820 */
[----:B------:R-:W-:Y:S02]  /*16cb0*/  LOP3.LUT R37, R37, 0xff000000, R13, 0xf8, !PT ;  /* 0xff00000025257812 */ /* 0x000fe400078ef80d */
[----:B------:R-:W-:-:S02]  /*16cc0*/  LOP3.LUT R25, R25, 0xff0000, R34, 0xf8, !PT ;  /* 0x00ff000019197812 */ /* 0x000fc400078ef822 */
[----:B------:R-:W-:Y:S02]  /*16cd0*/  LOP3.LUT R32, R3, 0xff000000, R33, 0xf8, !PT ;  /* 0xff00000003207812 */ /* 0x000fe400078ef821 */
[----:B------:R-:W-:Y:S02]  /*16ce0*/  LOP3.LUT R27, R24, 0xff0000, R27, 0xf8, !PT ;  /* 0x00ff0000181b7812 */ /* 0x000fe400078ef81b */
[----:B------:R-:W-:Y:S02]  /*16cf0*/  LOP3.LUT R31, R31, 0xff0000, R12, 0xf8, !PT ;  /* 0x00ff00001f1f7812 */ /* 0x000fe400078ef80c */
[----:B------:R-:W-:Y:S02]  /*16d00*/  LOP3.LUT R41, R30, 0xff0000, R41, 0xf8, !PT ;  /* 0x00ff00001e297812 */ /* 0x000fe400078ef829 */
[----:B------:R-:W-:Y:S02]  /*16d10*/  F2FP.F16.E4M3.UNPACK_B R36, R37 ;  /* 0x00000025ff24723e */ /* 0x000fe400020006ff */
[----:B-1----:R-:W-:-:S02]  /*16d20*/  F2FP.F16.E4M3.UNPACK_B R21, R9 ;  /* 0x00000009ff15723e */ /* 0x002fc400020006ff */
        /* <DEDUP_REMOVED lines=182> */
.L_x_1571:
[----:B------:R-:W-:Y:S05]  /*17890*/  BSYNC B0 ;  /* 0x0000000000007941 */ /* 0x000fea0003800000 */
.L_x_1564:
        /* <DEDUP_REMOVED lines=8> */
.L_x_1562:
[----:B------:R-:W-:Y:S01]  /*17920*/  IMAD.U32 R205, RZ, RZ, UR53 ;  /* 0x00000035ffcd7e24 */ /* 0x000fe2000f8e00ff */
[----:B------:R-:W-:-:S04]  /*17930*/  LOP3.LUT R17, R17, 0xfffffff7, RZ, 0xc0, !PT ;  /* 0xfffffff711117812 */ /* 0x000fc800078ec0ff */
[----:B------:R-:W-:-:S13]  /*17940*/  ISETP.NE.AND P0, PT, R205, 0x3, PT ;  /* 0x00000003cd00780c */ /* 0x000fda0003f05270 */
[----:B------:R-:W-:Y:S01]  /*17950*/  @P0 LOP3.LUT R17, R17, 0x8, RZ, 0xfc, !PT ;  /* 0x0000000811110812 */ /* 0x000fe200078efcff */
[----:B------:R-:W-:Y:S06]  /*17960*/  @!P0 BRA `(.L_x_1591) ;  /* 0x0000000000048947 */ /* 0x000fec0003800000 */
[----:B------:R-:W-:Y:S01]  /*17970*/  BPT.TRAP 0x1 ;  /* 0x000000040000795c */ /* 0x000fe20000300000 */
.L_x_1591:
[----:B0-23-5:R-:W-:Y:S01]  /*17980*/  IMAD R7, R190, 0x8, R16 ;  /* 0x00000008be077824 */ /* 0x02dfe200078e0210 */
[----:B------:R-:W-:-:S04]  /*17990*/  SHF.L.U32 R0, R19, 0x1f, RZ ;  /* 0x0000001f13007819 */ /* 0x000fc800000006ff */
[----:B------:R0:W2:Y:S01]  /*179a0*/  SYNCS.PHASECHK.TRANS64.TRYWAIT P1, [R7+URZ+0x29830], R0 ;  /* 0x02983000070075a7 */ /* 0x0000a2000802017f */
[----:B------:R-:W-:Y:S05]  /*179b0*/  @!P0 BRA `(.L_x_1592) ;  /* 0x0000000000048947 */ /* 0x000fea0003800000 */
[----:B------:R-:W-:Y:S01]  /*179c0*/  BPT.TRAP 0x1 ;  /* 0x000000040000795c */ /* 0x000fe20000300000 */
.L_x_1592:
[----:B-1----:R-:W1:Y:S02]  /*179d0*/  S2R R3, SR_TID.X ;  /* 0x0000000000037919 */ /* 0x002e640000002100 */
[----:B-1----:R-:W-:-:S04]  /*179e0*/  LOP3.LUT R3, R3, 0x7f, RZ, 0xc0, !PT ;  /* 0x0000007f03037812 */ /* 0x002fc800078ec0ff */
[----:B------:R-:W-:Y:S01]  /*179f0*/  ISETP.NE.AND P0, PT, R3, RZ, PT ;  /* 0x000000ff0300720c */ /* 0x000fe20003f05270 */
[----:B--2---:R-:W-:-:S12]  /*17a00*/  @P1 BRA `(.L_x_1593) ;  /* 0x0000000000081947 */ /* 0x004fd80003800000 */
[----:B------:R-:W1:Y:S02]  /*17a10*/  SYNCS.PHASECHK.TRANS64.TRYWAIT P1, [R7+URZ+0x29830], R0 ;  /* 0x02983000070075a7 */ /* 0x000e64000802017f */
[----:B-1----:R-:W-:Y:S05]  /*17a20*/  @!P1 BRA `(.L_x_1594) ;  /* 0x000001c400a89947 */ /* 0x002fea0003800000 */
.L_x_1593:
[----:B------:R-:W-:Y:S05]  /*17a30*/  WARPSYNC.ALL ;  /* 0x0000000000007948 */ /* 0x000fea0003800000 */
[----:B01----:R-:W-:Y:S01]  /*17a40*/  VIADD R0, R16, 0x1a400 ;  /* 0x0001a40010007836 */ /* 0x003fe20000000000 */
[----:B------:R-:W-:Y:S01]  /*17a50*/  R2UR UR24, R44 ;  /* 0x000000002c1872ca */ /* 0x000fe200000e0000 */
[----:B------:R-:W-:Y:S01]  /*17a60*/  IMAD.MOV.U32 R5, RZ, RZ, -0x7fffffe0 ;  /* 0x80000020ff057424 */ /* 0x000fe200078e00ff */
[----:B------:R-:W-:Y:S01]  /*17a70*/  WARPGROUP.ARRIVE ;  /* 0x00000000000079c5 */ /* 0x000fe20000000000 */
[----:B------:R-:W-:Y:S01]  /*17a80*/  UMOV UR25, 0x80000020 ;  /* 0x8000002000197882 */ /* 0x000fe20000000000 */
[----:B------:R-:W-:Y:S01]  /*17a90*/  SHF.R.U32.HI R0, RZ, 0x4, R0 ;  /* 0x00000004ff007819 */ /* 0x000fe20000011600 */
[----:B------:R-:W-:Y:S01]  /*17aa0*/  IMAD.MOV.U32 R11, RZ, RZ, -0x7fffffe0 ;  /* 0x80000020ff0b7424 */ /* 0x000fe200078e00ff */
[----:B------:R-:W-:Y:S01]  /*17ab0*/  R2UR UR27, R5 ;  /* 0x00000000051b72ca */ /* 0x000fe200000e0000 */
[----:B------:R-:W-:Y:S01]  /*17ac0*/  UMOV UR13, UR25 ;  /* 0x00000019000d7c82 */ /* 0x000fe20008000000 */
[----:B------:R-:W-:Y:S01]  /*17ad0*/  LOP3.LUT R0, R0, 0x3fff, RZ, 0xc0, !PT ;  /* 0x00003fff00007812 */ /* 0x000fe200078ec0ff */
[----:B------:R-:W-:Y:S01]  /*17ae0*/  IMAD.MOV.U32 R13, RZ, RZ, -0x7fffffe0 ;  /* 0x80000020ff0d7424 */ /* 0x000fe200078e00ff */
[----:B------:R-:W-:Y:S01]  /*17af0*/  R2UR UR15, R11 ;  /* 0x000000000b0f72ca */ /* 0x000fe200000e0000 */
[----:B------:R-:W-:Y:S01]  /*17b00*/  UMOV UR9, UR25 ;  /* 0x0000001900097c82 */ /* 0x000fe20008000000 */
[----:B------:R-:W-:Y:S01]  /*17b10*/  LOP3.LUT R8, R0, 0x10000, RZ, 0xfc, !PT ;  /* 0x0001000000087812 */ /* 0x000fe200078efcff */
[----:B------:R-:W-:Y:S01]  /*17b20*/  ULOP3.LUT UR24, UR24, 0x10000, URZ, 0xfc, !UPT ;  /* 0x0001000018187892 */ /* 0x000fe2000f8efc3f */
[----:B------:R-:W-:Y:S01]  /*17b30*/  R2UR UR11, R13 ;  /* 0x000000000d0b72ca */ /* 0x000fe200000e0000 */
[----:B------:R-:W-:Y:S01]  /*17b40*/  UMOV UR5, UR25 ;  /* 0x0000001900057c82 */ /* 0x000fe20008000000 */
[----:B------:R-:W-:Y:S01]  /*17b50*/  R2UR UR7, R11 ;  /* 0x000000000b0772ca */ /* 0x000fe200000e0000 */
[----:B------:R-:W-:Y:S01]  /*17b60*/  IMAD R4, R190, 0x780, R8 ;  /* 0x00000780be047824 */ /* 0x000fe200078e0208 */
[----:B------:R-:W-:Y:S01]  /*17b70*/  R2UR UR19, R13 ;  /* 0x000000000d1372ca */ /* 0x000fe200000e0000 */
[----:B------:R-:W-:Y:S01]  /*17b80*/  UMOV UR17, UR25 ;  /* 0x0000001900117c82 */ /* 0x000fe20008000000 */
[----:B------:R-:W-:Y:S01]  /*17b90*/  UMOV UR12, UR24 ;  /* 0x00000018000c7c82 */ /* 0x000fe20008000000 */
[C---:B------:R-:W-:Y:S01]  /*17ba0*/  VIADD R10, R4.reuse, 0x80 ;  /* 0x00000080040a7836 */ /* 0x040fe20000000000 */
[C---:B------:R-:W-:Y:S01]  /*17bb0*/  R2UR UR26, R4.reuse ;  /* 0x00000000041a72ca */ /* 0x040fe200000e0000 */
[----:B------:R-:W-:Y:S01]  /*17bc0*/  VIADD R12, R4, 0x100 ;  /* 0x00000100040c7836 */ /* 0x000fe20000000000 */
[----:B------:R-:W-:Y:S01]  /*17bd0*/  UMOV UR8, UR24 ;  /* 0x0000001800087c82 */ /* 0x000fe20008000000 */
[----:B------:R-:W-:Y:S01]  /*17be0*/  UMOV UR4, UR24 ;  /* 0x0000001800047c82 */ /* 0x000fe20008000000 */
[----:B------:R-:W-:Y:S01]  /*17bf0*/  R2UR UR14, R10 ;  /* 0x000000000a0e72ca */ /* 0x000fe200000e0000 */
[----:B------:R-:W-:Y:S01]  /*17c00*/  VIADD R10, R4, 0x180 ;  /* 0x00000180040a7836 */ /* 0x000fe20000000000 */
[----:B------:R-:W-:Y:S01]  /*17c10*/  R2UR UR10, R12 ;  /* 0x000000000c0a72ca */ /* 0x000fe200000e0000 */
[----:B------:R-:W-:Y:S01]  /*17c20*/  VIADD R12, R4, 0x200 ;  /* 0x00000200040c7836 */ /* 0x000fe20000000000 */
[----:B------:R-:W-:Y:S01]  /*17c30*/  UMOV UR16, UR24 ;  /* 0x0000001800107c82 */ /* 0x000fe20008000000 */
[----:B------:R-:W-:Y:S01]  /*17c40*/  IMAD.MOV.U32 R11, RZ, RZ, -0x7fffffe0 ;  /* 0x80000020ff0b7424 */ /* 0x000fe200078e00ff */
[----:B------:R-:W-:Y:S01]  /*17c50*/  R2UR UR6, R10 ;  /* 0x000000000a0672ca */ /* 0x000fe200000e0000 */
[----:B------:R-:W-:Y:S01]  /*17c60*/  VIADD R10, R4, 0x2 ;  /* 0x00000002040a7836 */ /* 0x000fe20000000000 */
[----:B------:R-:W-:Y:S01]  /*17c70*/  R2UR UR18, R12 ;  /* 0x000000000c1272ca */ /* 0x000fe200000e0000 */
[----:B------:R-:W-:Y:S01]  /*17c80*/  QGMMA.64x32x32.F32.E4M3.E4M3 R88, gdesc[UR24], RZ, !UPT, gsb0 ;  /* 0x00600000185879f3 */ /* 0x000fe2000c0008ff */
[----:B------:R-:W-:Y:S01]  /*17c90*/  VIADD R12, R4, 0x82 ;  /* 0x00000082040c7836 */ /* 0x000fe20000000000 */
[----:B------:R-:W0:Y:S01]  /*17ca0*/  LDC R225, c[0x0][0x448] ;  /* 0x00011200ffe17b82 */ /* 0x000e220000000800 */
[----:B------:R-:W-:Y:S01]  /*17cb0*/  IMAD.MOV.U32 R13, RZ, RZ, -0x7fffffe0 ;  /* 0x80000020ff0d7424 */ /* 0x000fe200078e00ff */
[----:B------:R-:W-:Y:S01]  /*17cc0*/  LOP3.LUT R17, R17, 0xffffffdf, RZ, 0xc0, !PT ;  /* 0xffffffdf11117812 */ /* 0x000fe200078ec0ff */
[----:B------:R-:W-:-:S02]  /*17cd0*/  IMAD.MOV.U32 R5, RZ, RZ, -0x7fffffe0 ;  /* 0x80000020ff057424 */ /* 0x000fc400078e00ff */
[----:B------:R-:W-:Y:S02]  /*17ce0*/  IMAD.IADD R3, R212, 0x1, R201 ;  /* 0x00000001d4037824 */ /* 0x000fe400078e02c9 */
[----:B------:R-:W-:-:S04]  /*17cf0*/  IMAD.MOV.U32 R104, RZ, RZ, -0xa0 ;  /* 0xffffff60ff687424 */ /* 0x000fc800078e00ff */
[----:B------:R-:W-:Y:S01]  /*17d00*/  IMAD R104, R163, R104, 0xa1 ;  /* 0x000000a1a3687424 */ /* 0x000fe200078e0268 */
[----:B0-----:R-:W-:-:S13]  /*17d10*/  ISETP.NE.AND P1, PT, R225, 0x1, PT ;  /* 0x00000001e100780c */ /* 0x001fda0003f25270 */
[----:B------:R-:W0:Y:S01]  /*17d20*/  @P1 LDC R0, c[0x0][0x44c] ;  /* 0x00011300ff001b82 */ /* 0x000e220000000800 */
[----:B------:R-:W-:-:S04]  /*17d30*/  @P1 LOP3.LUT R17, R17, 0x20, RZ, 0xfc, !PT ;  /* 0x0000002011111812 */ /* 0x000fc800078efcff */
[----:B------:R-:W-:Y:S01]  /*17d40*/  LOP3.LUT R17, R17, 0xffffffef, RZ, 0xc0, !PT ;  /* 0xffffffef11117812 */ /* 0x000fe200078ec0ff */
[----:B------:R-:W-:Y:S02]  /*17d50*/  WARPGROUP.DEPBAR.LE gsb0, 0x0 ;  /* 0x00008000000079c5 */ /* 0x000fe40000010000 */
[----:B------:R-:W-:Y:S01]  /*17d60*/  WARPGROUP.ARRIVE ;  /* 0x00000000000079c5 */ /* 0x000fe20000000000 */
[----:B0-----:R-:W-:-:S05]  /*17d70*/  @P1 IMAD.HI.U32 R0, R3, R0, RZ ;  /* 0x0000000003001227 */ /* 0x001fca00078e00ff */
[----:B------:R-:W-:Y:S03]  /*17d80*/  QGMMA.64x32x32.F32.E4M3.E4M3 R72, gdesc[UR12], RZ, !UPT, gsb0 ;  /* 0x006000000c4879f3 */ /* 0x000fe6000c0008ff */
[----:B------:R-:W-:Y:S02]  /*17d90*/  WARPGROUP.DEPBAR.LE gsb0, 0x0 ;  /* 0x00008000000079c5 */ /* 0x000fe40000010000 */
[----:B------:R-:W-:-:S06]  /*17da0*/  WARPGROUP.ARRIVE ;  /* 0x00000000000079c5 */ /* 0x000fcc0000000000 */
[----:B------:R-:W-:Y:S03]  /*17db0*/  QGMMA.64x32x32.F32.E4M3.E4M3 R56, gdesc[UR8], RZ, !UPT, gsb0 ;  /* 0x00600000083879f3 */ /* 0x000fe6000c0008ff */
[----:B------:R-:W-:Y:S02]  /*17dc0*/  WARPGROUP.DEPBAR.LE gsb0, 0x0 ;  /* 0x00008000000079c5 */ /* 0x000fe40000010000 */
[----:B------:R-:W-:-:S06]  /*17dd0*/  WARPGROUP.ARRIVE ;  /* 0x00000000000079c5 */ /* 0x000fcc0000000000 */
[----:B------:R-:W-:Y:S01]  /*17de0*/  QGMMA.64x32x32.F32.E4M3.E4M3 R40, gdesc[UR4], RZ, !UPT, gsb0 ;  /* 0x00600000042879f3 */ /* 0x000fe2000c0008ff */
[----:B------:R-:W-:Y:S01]  /*17df0*/  R2UR UR6, R10 ;  /* 0x000000000a0672ca */ /* 0x000fe200000e0000 */
[----:B------:R-:W-:Y:S01]  /*17e00*/  UIADD3 UR4, UR24, 0x2, URZ ;  /* 0x0000000218047890 */ /* 0x000fe2000fffe03f */
[----:B------:R-:W-:Y:S01]  /*17e10*/  R2UR UR7, R11 ;  /* 0x000000000b0772ca */ /* 0x000fe200000e0000 */
[----:B------:R-:W-:Y:S01]  /*17e20*/  UMOV UR5, 0x80000020 ;  /* 0x8000002000057882 */ /* 0x000fe20000000000 */
[----:B------:R-:W-:Y:S01]  /*17e30*/  VIADD R10, R4, 0x102 ;  /* 0x00000102040a7836 */ /* 0x000fe20000000000 */
[----:B------:R-:W-:Y:S01]  /*17e40*/  UMOV UR13, UR5 ;  /* 0x00000005000d7c82 */ /* 0x000fe20008000000 */
[----:B------:R-:W-:Y:S01]  /*17e50*/  IMAD.MOV.U32 R11, RZ, RZ, -0x7fffffe0 ;  /* 0x80000020ff0b7424 */ /* 0x000fe200078e00ff */
[----:B------:R-:W-:Y:S01]  /*17e60*/  UMOV UR9, UR5 ;  /* 0x0000000500097c82 */ /* 0x000fe20008000000 */
[----:B------:R-:W-:Y:S01]  /*17e70*/  UMOV UR12, UR4 ;  /* 0x00000004000c7c82 */ /* 0x000fe20008000000 */
[----:B------:R-:W-:Y:S01]  /*17e80*/  R2UR UR14, R10 ;  /* 0x000000000a0e72ca */ /* 0x000fe200000e0000 */
[----:B------:R-:W-:Y:S01]  /*17e90*/  UMOV UR8, UR4 ;  /* 0x0000000400087c82 */ /* 0x000fe20008000000 */
[----:B------:R-:W-:Y:S01]  /*17ea0*/  R2UR UR15, R11 ;  /* 0x000000000b0f72ca */ /* 0x000fe200000e0000 */
[----:B------:R-:W-:-:S02]  /*17eb0*/  VIADD R10, R4, 0x202 ;  /* 0x00000202040a7836 */ /* 0x000fc40000000000 */
        /* <DEDUP_REMOVED lines=10> */
[----:B------:R-:W-:Y:S01]  /*17f60*/  R2UR UR10, R12 ;  /* 0x000000000c0a72ca */ /* 0x000fe200000e0000 */
[----:B------:R-:W-:Y:S01]  /*17f70*/  VIADD R12, R4, 0x300 ;  /* 0x00000300040c7836 */ /* 0x000fe20000000000 */
[----:B------:R-:W-:Y:S01]  /*17f80*/  R2UR UR11, R13 ;  /* 0x000000000d0b72ca */ /* 0x000fe200000e0000 */
[----:B------:R-:W-:-:S03]  /*17f90*/  IMAD.MOV.U32 R13, RZ, RZ, -0x7fffffe0 ;  /* 0x80000020ff0d7424 */ /* 0x000fc600078e00ff */
        /* <DEDUP_REMOVED lines=40> */
[----:B------:R-:W-:Y:S01]  /*18220*/  UMOV UR12, UR8 ;  /* 0x00000008000c7c82 */ /* 0x000fe20008000000 */
[----:B------:R-:W-:Y:S01]  /*18230*/  UMOV UR13, UR9 ;  /* 0x00000009000d7c82 */ /* 0x000fe20008000000 */
[----:B------:R-:W-:-:S02]  /*18240*/  VIADD R10, R4, 0x480 ;  /* 0x00000480040a7836 */ /* 0x000fc40000000000 */
[----:B------:R-:W-:Y:S01]  /*18250*/  IMAD.MOV.U32 R11, RZ, RZ, -0x7fffffe0 ;  /* 0x80000020ff0b7424 */ /* 0x000fe200078e00ff */
[----:B------:R-:W-:Y:S02]  /*18260*/  WARPGROUP.DEPBAR.LE gsb0, 0x0 ;  /* 0x00008000000079c5 */ /* 0x000fe40000010000 */
[----:B------:R-:W-:-:S06]  /*18270*/  WARPGROUP.ARRIVE ;  /* 0x00000000000079c5 */ /* 0x000fcc0000000000 */
[----:B------:R-:W-:Y:S01]  /*18280*/  QGMMA.64x32x32.F32.E4M3.E4M3 R24, gdesc[UR4], R24, gsb0 ;  /* 0x00600000041879f3 */ /* 0x000fe20008000818 */
[----:B------:R-:W-:Y:S02]  /*18290*/  ULDC UR6, c[0x0][0x9dc] ;  /* 0x0002770000067ab9 */ /* 0x000fe40000000800 */
        /* <DEDUP_REMOVED lines=102> */
[----:B------:R-:W-:-:S03]  /*18900*/  VIADD R104, R104, 0xffffffff ;  /* 0xffffffff68687836 */ /* 0x000fc60000000000 */
[----:B------:R-:W-:Y:S01]  /*18910*/  IADD3 R135, -R192, R12, R193 ;  /* 0x0000000cc0877210 */ /* 0x000fe20007ffe1c1 */
[----:B------:R-:W-:Y:S01]  /*18920*/  VIADD R12, R12, 0xffffffff ;  /* 0xffffffff0c0c7836 */ /* 0x000fe20000000000 */
        /* <DEDUP_REMOVED lines=17> */
[----:B------:R-:W-:Y:S01]  /*18a40*/  VIADD R4, R4, 0x702 ;  /* 0x0000070204047836 */ /* 0x000fe20000000000 */
[----:B------:R-:W0:Y:S01]  /*18a50*/  LDC.64 R10, c[0x0][0x9e0] ;  /* 0x00027800ff0a7b82 */ /* 0x000e220000000a00 */
[----:B------:R-:W-:-:S02]  /*18a60*/  WARPGROUP.DEPBAR.LE gsb0, 0x0 ;  /* 0x00008000000079c5 */ /* 0x000fc40000010000 */
[----:B------:R-:W-:-:S06]  /*18a70*/  WARPGROUP.ARRIVE ;  /* 0x00000000000079c5 */ /* 0x000fcc0000000000 */
[----:B------:R-:W-:Y:S03]  /*18a80*/  QGMMA.64x32x32.F32.E4M3.E4M3 R24, gdesc[UR16], R24, gsb0 ;  /* 0x00600000101879f3 */ /* 0x000fe60008000818 */
[----:B------:R-:W-:Y:S02]  /*18a90*/  WARPGROUP.DEPBAR.LE gsb0, 0x0 ;  /* 0x00008000000079c5 */ /* 0x000fe40000010000 */
[----:B------:R-:W-:-:S06]  /*18aa0*/  WARPGROUP.ARRIVE ;  /* 0x00000000000079c5 */ /* 0x000fcc0000000000 */
[----:B------:R-:W-:Y:S01]  /*18ab0*/  QGMMA.64x32x32.F32.E4M3.E4M3 R88, gdesc[UR20], R88, gsb0 ;  /* 0x00600000145879f3 */ /* 0x000fe20008000858 */
[----:B------:R-:W-:Y:S02]  /*18ac0*/  R2UR UR22, R4 ;  /* 0x00000000041672ca */ /* 0x000fe400000e0000 */
[----:B------:R-:W-:Y:S02]  /*18ad0*/  R2UR UR23, R5 ;  /* 0x00000000051772ca */ /* 0x000fe400000e0000 */
[----:B------:R-:W1:Y:S02]  /*18ae0*/  @P1 LDC R5, c[0x0][0x450] ;  /* 0x00011400ff051b82 */ /* 0x000e640000000800 */
[----:B-1----:R-:W-:Y:S01]  /*18af0*/  @P1 SHF.R.U32.HI R3, RZ, R5, R0 ;  /* 0x00000005ff031219 */ /* 0x002fe20000011600 */
[----:B------:R-:W-:Y:S01]  /*18b00*/  @!P0 VIADD R0, R7, 0x29840 ;  /* 0x0002984007008836 */ /* 0x000fe20000000000 */
[----:B0-----:R-:W-:Y:S01]  /*18b10*/  ISETP.GE.AND P1, PT, R11, 0x1, PT ;  /* 0x000000010b00780c */ /* 0x001fe20003f26270 */
[----:B------:R-:W-:-:S02]  /*18b20*/  IMAD.U32 R7, RZ, RZ, UR6 ;  /* 0x00000006ff077e24 */ /* 0x000fc4000f8e00ff */
[----:B------:R-:W0:Y:S01]  /*18b30*/  SHFL.IDX PT, R9, R3, RZ, 0x1c1f ;  /* 0x001c1fff03097589 */ /* 0x000e2200000e0000 */
[----:B------:R-:W-:Y:S02]  /*18b40*/  @!P0 PRMT R0, RZ, 0x654, R0 ;  /* 0x00000654ff008816 */ /* 0x000fe40000000000 */
[----:B------:R-:W-:-:S05]  /*18b50*/  LOP3.LUT R6, RZ, R7, RZ, 0x33, !PT ;  /* 0x00000007ff067212 */ /* 0x000fca00078e33ff */
[C---:B------:R-:W-:Y:S02]  /*18b60*/  IMAD.IADD R6, R135.reuse, 0x1, R6 ;  /* 0x0000000187067824 */ /* 0x040fe400078e0206 */
[----:B------:R-:W-:Y:S01]  /*18b70*/  IMAD.IADD R135, R135, 0x1, R10 ;  /* 0x0000000187877824 */ /* 0x000fe200078e020a */
[----:B------:R-:W-:Y:S01]  /*18b80*/  @P1 LOP3.LUT R17, R17, 0x10, RZ, 0xfc, !PT ;  /* 0x0000001011111812 */ /* 0x000fe200078efcff */
[----:B0-----:R-:W-:Y:S01]  /*18b90*/  IMAD.IADD R20, R6, 0x1, R9 ;  /* 0x0000000106147824 */ /* 0x001fe200078e0209 */
        /* <DEDUP_REMOVED lines=17> */
[----:B----4-:R-:W-:Y:S01]  /*18cb0*/  VIADDMNMX R14, R9, R135, R0, PT ;  /* 0x00000087090e7246 */ /* 0x010fe20003800100 */
[----:B------:R-:W-:Y:S06]  /*18cc0*/  @!P1 BRA `(.L_x_1595) ;  /* 0x00000000004c9947 */ /* 0x000fec0003800000 */
[----:B------:R-:W-:Y:S01]  /*18cd0*/  IADD3 R9, -R192, R193, R9 ;  /* 0x000000c1c0097210 */ /* 0x000fe20007ffe109 */
[----:B------:R-:W-:Y:S03]  /*18ce0*/  BSSY B0, `(.L_x_1596) ;  /* 0x000000e000007945 */ /* 0x000fe60003800000 */
        /* <DEDUP_REMOVED lines=9> */
.L_x_1597:
[----:B------:R-:W-:-:S13]  /*18d80*/  ISETP.NE.AND P1, PT, R11, 0x1, PT ;  /* 0x000000010b00780c */ /* 0x000fda0003f25270 */
[----:B------:R-:W0:Y:S02]  /*18d90*/  @P1 LDC.64 R4, c[0x0][0x9e8] ;  /* 0x00027a00ff041b82 */ /* 0x000e240000000a00 */
[----:B0-----:R-:W-:-:S05]  /*18da0*/  @P1 IMAD.HI.U32 R4, R9, R4, RZ ;  /* 0x0000000409041227 */ /* 0x001fca00078e00ff */
[----:B------:R-:W-:-:S07]  /*18db0*/  @P1 SHF.R.U32.HI R9, RZ, R5, R4 ;  /* 0x00000005ff091219 */ /* 0x000fce0000011604 */
.L_x_1598:
[----:B------:R-:W-:Y:S05]  /*18dc0*/  BSYNC B0 ;  /* 0x0000000000007941 */ /* 0x000fea0003800000 */
.L_x_1596:
[----:B------:R-:W-:-:S05]  /*18dd0*/  IMAD R9, R9, R11, R12 ;  /* 0x0000000b09097224 */ /* 0x000fca00078e020c */
[----:B------:R-:W-:Y:S02]  /*18de0*/  VIMNMX R20, R20, R9, !PT ;  /* 0x0000000914147248 */ /* 0x000fe40007fe0100 */
[----:B------:R-:W-:-:S07]  /*18df0*/  VIADDMNMX R14, R9, R11, R14, PT ;  /* 0x0000000b090e7246 */ /* 0x000fce000380010e */
.L_x_1595:
[C---:B------:R-:W-:Y:S01]  /*18e00*/  ISETP.GE.AND P1, PT, R104.reuse, 0x2, PT ;  /* 0x000000026800780c */ /* 0x040fe20003f26270 */
[----:B------:R-:W0:Y:S01]  /*18e10*/  SHFL.IDX PT, R3, R3, 0x1, 0x1c1f ;  /* 0x003c1f0003037f89 */ /* 0x000e2200000e0000 */
[----:B------:R-:W-:Y:S02]  /*18e20*/  ISETP.GE.AND P2, PT, R104, 0x9, PT ;  /* 0x000000096800780c */ /* 0x000fe40003f46270 */
[----:B------:R-:W-:Y:S02]  /*18e30*/  P2R R112, PR, RZ, 0x2 ;  /* 0x00000002ff707803 */ /* 0x000fe40000000000 */
[----:B------:R-:W-:Y:S02]  /*18e40*/  ISETP.GT.AND P1, PT, R20, 0x1, !P1 ;  /* 0x000000011400780c */ /* 0x000fe40004f24270 */
[----:B------:R-:W-:Y:S02]  /*18e50*/  P2R R110, PR, RZ, 0x4 ;  /* 0x00000004ff6e7803 */ /* 0x000fe40000000000 */
[----:B------:R-:W-:-:S02]  /*18e60*/  ISETP.LT.OR P1, PT, R14, 0x2, P1 ;  /* 0x000000020e00780c */ /* 0x000fc40000f21670 */
[----:B------:R-:W-:Y:S02]  /*18e70*/  ISETP.GE.AND P4, PT, R104, 0x29, PT ;  /* 0x000000296800780c */ /* 0x000fe40003f86270 */
[----:B------:R-:W-:Y:S02]  /*18e80*/  FSEL R89, R89, -INF , !P1 ;  /* 0xff80000059597808 */ /* 0x000fe40004800000 */
[----:B------:R-:W-:Y:S02]  /*18e90*/  ISETP.GT.AND P1, PT, R20, 0x8, !P2 ;  /* 0x000000081400780c */ /* 0x000fe40005724270 */
[----:B------:R-:W-:Y:S02]  /*18ea0*/  ISETP.GE.AND P2, PT, R104, 0xa, PT ;  /* 0x0000000a6800780c */ /* 0x000fe40003f46270 */
[----:B------:R-:W-:Y:S02]  /*18eb0*/  ISETP.LT.OR P1, PT, R14, 0x9, P1 ;  /* 0x000000090e00780c */ /* 0x000fe40000f21670 */
[----:B------:R-:W-:-:S02]  /*18ec0*/  P2R R128, PR, RZ, 0x10 ;  /* 0x00000010ff807803 */ /* 0x000fc40000000000 */
[----:B------:R-:W-:Y:S01]  /*18ed0*/  FSEL R21, R92, -INF , !P1 ;  /* 0xff8000005c157808 */ /* 0x000fe20004800000 */
[----:B0-----:R-:W-:Y:S01]  /*18ee0*/  IMAD.IADD R6, R6, 0x1, R3 ;  /* 0x0000000106067824 */ /* 0x001fe200078e0203 */
        /* <DEDUP_REMOVED lines=8> */
[----:B------:R-:W-:Y:S02]  /*18f70*/  ISETP.GE.AND P2, PT, R104, 0x12, PT ;  /* 0x000000126800780c */ /* 0x000fe40003f46270 */
[----:B------:R-:W-:Y:S02]  /*18f80*/  FSEL R15, R96, -INF , !P1 ;  /* 0xff800000600f7808 */ /* 0x000fe40004800000 */
[----:B------:R-:W-:-:S02]  /*18f90*/  ISETP.GT.AND P1, PT, R20, 0x11, !P2 ;  /* 0x000000111400780c */ /* 0x000fc40005724270 */
[----:B------:R-:W-:Y:S02]  /*18fa0*/  P2R R96, PR, RZ, 0x4 ;  /* 0x00000004ff607803 */ /* 0x000fe40000000000 */
[----:B------:R-:W-:Y:S02]  /*18fb0*/  ISETP.LT.OR P1, PT, R14, 0x12, P1 ;  /* 0x000000120e00780c */ /* 0x000fe40000f21670 */
[----:B------:R-:W-:Y:S02]  /*18fc0*/  ISETP.GE.AND P2, PT, R104, 0x19, PT ;  /* 0x000000196800780c */ /* 0x000fe40003f46270 */
[----:B------:R-:W-:Y:S02]  /*18fd0*/  FSEL R97, R97, -INF , !P1 ;  /* 0xff80000061617808 */ /* 0x000fe40004800000 */
[----:B------:R-:W-:Y:S02]  /*18fe0*/  ISETP.GT.AND P1, PT, R20, 0x18, !P2 ;  /* 0x000000181400780c */ /* 0x000fe40005724270 */
[----:B------:R-:W-:-:S02]  /*18ff0*/  P2R R108, PR, RZ, 0x4 ;  /* 0x00000004ff6c7803 */ /* 0x000fc40000000000 */
[----:B------:R-:W-:Y:S02]  /*19000*/  ISETP.LT.OR P1, PT, R14, 0x19, P1 ;  /* 0x000000190e00780c */ /* 0x000fe40000f21670 */
[----:B------:R-:W-:Y:S02]  /*19010*/  ISETP.GE.AND P2, PT, R104, 0x1a, PT ;  /* 0x0000001a6800780c */ /* 0x000fe40003f46270 */
[----:B------:R-:W-:Y:S02]  /*19020*/  FSEL R13, R100, -INF , !P1 ;  /* 0xff800000640d7808 */ /* 0x000fe40004800000 */
[----:B------:R-:W-:Y:S02]  /*19030*/  ISETP.GT.AND P1, PT, R20, 0x19, !P2 ;  /* 0x000000191400780c */ /* 0x000fe40005724270 */
[----:B------:R-:W-:Y:S02]  /*19040*/  P2R R100, PR, RZ, 0x4 ;  /* 0x00000004ff647803 */ /* 0x000fe40000000000 */
[----:B------:R-:W-:-:S02]  /*19050*/  ISETP.LT.OR P1, PT, R14, 0x1a, P1 ;  /* 0x0000001a0e00780c */ /* 0x000fc40000f21670 */
[C---:B------:R-:W-:Y:S02]  /*19060*/  ISETP.GE.AND P6, PT, R104.reuse, 0x7a, PT ;  /* 0x0000007a6800780c */ /* 0x040fe40003fc6270 */
[----:B------:R-:W-:Y:S02]  /*19070*/  FSEL R101, R101, -INF , !P1 ;  /* 0xff80000065657808 */ /* 0x000fe40004800000 */
[----:B------:R-:W-:Y:S02]  /*19080*/  ISETP.GE.AND P1, PT, R104, 0x21, PT ;  /* 0x000000216800780c */ /* 0x000fe40003f26270 */
[----:B------:R-:W-:Y:S02]  /*19090*/  VIADDMNMX R0, R3, R135, R0, PT ;  /* 0x0000008703007246 */ /* 0x000fe40003800100 */
[----:B------:R-:W-:-:S04]  /*190a0*/  ISETP.GT.AND P2, PT, R20, 0x20, !P1 ;  /* 0x000000201400780c */ /* 0x000fc80004f44270 */
        /* <DEDUP_REMOVED lines=147> */
[----:B------:R-:W-:-:S04]  /*199e0*/  ISETP.GT.AND P5, PT, R20, RZ, !P4 ;  /* 0x000000ff1400720c */ /* 0x000fc800067a4270 */
[----:B------:R-:W-:-:S04]  /*199f0*/  ISETP.LT.OR P5, PT, R14, 0x1, P5 ;  /* 0x000000010e00780c */ /* 0x000fc80002fa1670 */
[----:B------:R-:W-:Y:S02]  /*19a00*/  FSEL R88, R88, -INF , !P5 ;  /* 0xff80000058587808 */ /* 0x000fe40006800000 */
[----:B------:R-:W-:-:S04]  /*19a10*/  ISETP.GE.AND P5, PT, R104, 0x9a, PT ;  /* 0x0000009a6800780c */ /* 0x000fc80003fa6270 */
[----:B------:R-:W-:Y:S02]  /*19a20*/  P2R R24, PR, RZ, 0x20 ;  /* 0x00000020ff187803 */ /* 0x000fe40000000000 */
[----:B------:R-:W-:-:S04]  /*19a30*/  ISETP.GT.AND P5, PT, R20, 0x99, !P5 ;  /* 0x000000991400780c */ /* 0x000fc80006fa4270 */
[----:B------:R-:W-:-:S04]  /*19a40*/  ISETP.LT.OR P5, PT, R14, 0x9a, P5 ;  /* 0x0000009a0e00780c */ /* 0x000fc80002fa1670 */
[----:B------:R-:W-:Y:S02]  /*19a50*/  FSEL R37, R37, -INF , !P5 ;  /* 0xff80000025257808 */ /* 0x000fe40006800000 */
[----:B------:R-:W-:-:S13]  /*19a60*/  ISETP.GE.AND P5, PT, R11, 0x1, PT ;  /* 0x000000010b00780c */ /* 0x000fda0003fa6270 */
[----:B------:R-:W-:Y:S05]  /*19a70*/  @!P5 BRA `(.L_x_1599) ;  /* 0x00000000004cd947 */ /* 0x000fea0003800000 */
        /* <DEDUP_REMOVED lines=11> */
.L_x_1601:
[----:B------:R-:W-:-:S13]  /*19b30*/  ISETP.NE.AND P5, PT, R11, 0x1, PT ;  /* 0x000000010b00780c */ /* 0x000fda0003fa5270 */
[----:B------:R-:W0:Y:S02]  /*19b40*/  @P5 LDC.64 R4, c[0x0][0x9e8] ;  /* 0x00027a00ff045b82 */ /* 0x000e240000000a00 */
[----:B0-----:R-:W-:-:S05]  /*19b50*/  @P5 IMAD.HI.U32 R4, R3, R4, RZ ;  /* 0x0000000403045227 */ /* 0x001fca00078e00ff */
[----:B------:R-:W-:-:S07]  /*19b60*/  @P5 SHF.R.U32.HI R3, RZ, R5, R4 ;  /* 0x00000005ff035219 */ /* 0x000fce0000011604 */
.L_x_1602:
[----:B------:R-:W-:Y:S05]  /*19b70*/  BSYNC B0 ;  /* 0x0000000000007941 */ /* 0x000fea0003800000 */
.L_x_1600:
[----:B------:R-:W-:-:S05]  /*19b80*/  IMAD R3, R3, R11, R12 ;  /* 0x0000000b03037224 */ /* 0x000fca00078e020c */
[----:B------:R-:W-:Y:S02]  /*19b90*/  VIMNMX R6, R6, R3, !PT ;  /* 0x0000000306067248 */ /* 0x000fe40007fe0100 */
[----:B------:R-:W-:-:S07]  /*19ba0*/  VIADDMNMX R0, R3, R11, R0, PT ;  /* 0x0000000b03007246 */ /* 0x000fce0003800100 */
.L_x_1599:
[C---:B------:R-:W-:Y:S02]  /*19bb0*/  ISETP.GT.AND P1, PT, R6.reuse, 0x20, !P1 ;  /* 0x000000200600780c */ /* 0x040fe40004f24270 */
[----:B------:R-:W-:Y:S02]  /*19bc0*/  ISETP.GT.AND P2, PT, R6, 0x21, !P2 ;  /* 0x000000210600780c */ /* 0x000fe40005744270 */
[C---:B------:R-:W-:Y:S02]  /*19bd0*/  ISETP.LT.OR P1, PT, R0.reuse, 0x21, P1 ;  /* 0x000000210000780c */ /* 0x040fe40000f21670 */
[----:B------:R-:W-:Y:S02]  /*19be0*/  ISETP.LT.OR P2, PT, R0, 0x22, P2 ;  /* 0x000000220000780c */ /* 0x000fe40001741670 */
[----:B------:R-:W-:Y:S02]  /*19bf0*/  FSEL R5, R74, -INF , !P1 ;  /* 0xff8000004a057808 */ /* 0x000fe40004800000 */
[----:B------:R-:W-:-:S02]  /*19c00*/  ISETP.NE.AND P1, PT, R128, RZ, PT ;  /* 0x000000ff8000720c */ /* 0x000fc40003f25270 */
[----:B------:R-:W-:Y:S02]  /*19c10*/  FSEL R75, R75, -INF , !P2 ;  /* 0xff8000004b4b7808 */ /* 0x000fe40005000000 */
[----:B------:R-:W-:Y:S02]  /*19c20*/  ISETP.GT.AND P1, PT, R6, 0x28, !P1 ;  /* 0x000000280600780c */ /* 0x000fe40004f24270 */
[----:B------:R-:W-:Y:S02]  /*19c30*/  ISETP.NE.AND P2, PT, R130, RZ, PT ;  /* 0x000000ff8200720c */ /* 0x000fe40003f45270 */
[----:B------:R-:W-:Y:S02]  /*19c40*/  ISETP.LT.OR P1, PT, R0, 0x29, P1 ;  /* 0x000000290000780c */ /* 0x000fe40000f21670 */
[----:B------:R-:W-:Y:S02]  /*19c50*/  ISETP.NE.AND P5, PT, R136, RZ, PT ;  /* 0x000000ff8800720c */ /* 0x000fe40003fa5270 */
        /* <DEDUP_REMOVED lines=8> */
[----:B------:R-:W-:Y:S02]  /*19ce0*/  ISETP.GT.AND P1, PT, R6, 0x30, !P2 ;  /* 0x000000300600780c */ /* 0x000fe40005724270 */
[----:B------:R-:W-:Y:S02]  /*19cf0*/  ISETP.NE.AND P2, PT, R137, RZ, PT ;  /* 0x000000ff8900720c */ /* 0x000fe40003f45270 */
        /* <DEDUP_REMOVED lines=93> */
[----:B------:R-:W-:Y:S01]  /*1a2d0*/  ISETP.GT.AND P4, PT, R6, RZ, !P4 ;  /* 0x000000ff0600720c */ /* 0x000fe20006784270 */
[----:B------:R-:W0:Y:S01]  /*1a2e0*/  SHFL.BFLY PT, R3, R4, 0x2, 0x1f ;  /* 0x0c401f0004037f89 */ /* 0x000e2200000e0000 */
[----:B------:R-:W-:Y:S02]  /*1a2f0*/  FSEL R151, R46, -INF , !P1 ;  /* 0xff8000002e977808 */ /* 0x000fe40004800000 */
[----:B------:R-:W-:Y:S02]  /*1a300*/  ISETP.NE.AND P1, PT, R64, RZ, PT ;  /* 0x000000ff4000720c */ /* 0x000fe40003f25270 */
[----:B------:R-:W-:Y:S02]  /*1a310*/  ISETP.LT.OR P4, PT, R0, 0x1, P4 ;  /* 0x000000010000780c */ /* 0x000fe40002781670 */
[----:B------:R-:W-:Y:S02]  /*1a320*/  ISETP.GT.AND P1, PT, R6, 0x69, !P1 ;  /* 0x000000690600780c */ /* 0x000fe40004f24270 */
[----:B------:R-:W-:-:S02]  /*1a330*/  FSEL R90, R90, -INF , !P4 ;  /* 0xff8000005a5a7808 */ /* 0x000fc40006000000 */
[----:B------:R-:W-:Y:S02]  /*1a340*/  ISETP.LT.OR P1, PT, R0, 0x6a, P1 ;  /* 0x0000006a0000780c */ /* 0x000fe40000f21670 */
[----:B------:R-:W-:Y:S02]  /*1a350*/  ISETP.GT.AND P6, PT, R6, 0x79, !P6 ;  /* 0x000000790600780c */ /* 0x000fe400077c4270 */
[----:B------:R-:W-:Y:S02]  /*1a360*/  FSEL R47, R47, -INF , !P1 ;  /* 0xff8000002f2f7808 */ /* 0x000fe40004800000 */
[----:B------:R-:W-:Y:S02]  /*1a370*/  ISETP.NE.AND P1, PT, R60, RZ, PT ;  /* 0x000000ff3c00720c */ /* 0x000fe40003f25270 */
[----:B------:R-:W-:Y:S02]  /*1a380*/  ISETP.NE.AND P4, PT, R44, RZ, PT ;  /* 0x000000ff2c00720c */ /* 0x000fe40003f85270 */
[----:B------:R-:W-:-:S02]  /*1a390*/  ISETP.GT.AND P1, PT, R6, 0x70, !P1 ;  /* 0x000000700600780c */ /* 0x000fc40004f24270 */
[C---:B------:R-:W-:Y:S02]  /*1a3a0*/  ISETP.LT.OR P6, PT, R0.reuse, 0x7a, P6 ;  /* 0x0000007a0000780c */ /* 0x040fe400037c1670 */
[----:B------:R-:W-:Y:S02]  /*1a3b0*/  ISETP.LT.OR P1, PT, R0, 0x71, P1 ;  /* 0x000000710000780c */ /* 0x000fe40000f21670 */
[----:B0-----:R-:W-:Y:S02]  /*1a3c0*/  FMNMX.FTZ R12, R4, R3, !PT ;  /* 0x00000003040c7209 */ /* 0x001fe40007810000 */
[----:B------:R-:W-:Y:S02]  /*1a3d0*/  FSEL R153, R50, -INF , !P1 ;  /* 0xff80000032997808 */ /* 0x000fe40004800000 */
[----:B------:R-:W-:Y:S01]  /*1a3e0*/  ISETP.NE.AND P1, PT, R56, RZ, PT ;  /* 0x000000ff3800720c */ /* 0x000fe20003f25270 */
[----:B------:R-:W0:Y:S01]  /*1a3f0*/  SHFL.BFLY PT, R3, R12, 0x1, 0x1f ;  /* 0x0c201f000c037f89 */ /* 0x000e2200000e0000 */
[----:B------:R-:W-:-:S02]  /*1a400*/  FSEL R55, R55, -INF , !P6 ;  /* 0xff80000037377808 */ /* 0x000fc40007000000 */
[----:B------:R-:W-:Y:S02]  /*1a410*/  ISETP.GT.AND P1, PT, R6, 0x71, !P1 ;  /* 0x000000710600780c */ /* 0x000fe40004f24270 */
[----:B------:R-:W-:Y:S02]  /*1a420*/  ISETP.NE.AND P6, PT, R52, RZ, PT ;  /* 0x000000ff3400720c */ /* 0x000fe40003fc5270 */
[----:B------:R-:W-:Y:S02]  /*1a430*/  ISETP.LT.OR P1, PT, R0, 0x72, P1 ;  /* 0x000000720000780c */ /* 0x000fe40000f21670 */
[----:B------:R-:W-:Y:S02]  /*1a440*/  ISETP.GT.AND P3, PT, R6, 0x98, !P3 ;  /* 0x000000980600780c */ /* 0x000fe40005f64270 */
[----:B------:R-:W-:Y:S02]  /*1a450*/  FSEL R51, R51, -INF , !P1 ;  /* 0xff80000033337808 */ /* 0x000fe40004800000 */
[----:B------:R-:W-:-:S02]  /*1a460*/  ISETP.NE.AND P1, PT, R48, RZ, PT ;  /* 0x000000ff3000720c */ /* 0x000fc40003f25270 */
[----:B------:R-:W-:Y:S02]  /*1a470*/  ISETP.LT.OR P3, PT, R0, 0x99, P3 ;  /* 0x000000990000780c */ /* 0x000fe40001f61670 */
[----:B------:R-:W-:-:S04]  /*1a480*/  ISETP.GT.AND P1, PT, R6, 0x78, !P1 ;  /* 0x000000780600780c */ /* 0x000fc80004f24270 */
[----:B------:R-:W-:Y:S02]  /*1a490*/  ISETP.LT.OR P1, PT, R0, 0x79, P1 ;  /* 0x000000790000780c */ /* 0x000fe40000f21670 */
[----:B0-----:R-:W-:Y:S02]  /*1a4a0*/  FMNMX.FTZ R3, R12, R3, !PT ;  /* 0x000000030c037209 */ /* 0x001fe40007810000 */
[----:B------:R-:W-:Y:S02]  /*1a4b0*/  FSEL R155, R54, -INF , !P1 ;  /* 0xff800000369b7808 */ /* 0x000fe40004800000 */
[----:B------:R-:W-:Y:S01]  /*1a4c0*/  ISETP.GT.AND P1, PT, R6, 0x1, !P2 ;  /* 0x000000010600780c */ /* 0x000fe20005724270 */
[----:B------:R-:W-:-:S01]  /*1a4d0*/  FFMA.FTZ R171, R2, R3, -8 ;  /* 0xc100000002ab7423 */ /* 0x000fc20000010003 */
        /* <DEDUP_REMOVED lines=40> */
[----:B------:R-:W-:Y:S02]  /*1a760*/  ISETP.GT.AND P1, PT, R6, 0x90, !P5 ;  /* 0x000000900600780c */ /* 0x000fe40006f24270 */
[----:B------:R-:W-:Y:S02]  /*1a770*/  ISETP.NE.AND P5, PT, R28, RZ, PT ;  /* 0x000000ff1c00720c */ /* 0x000fe40003fa5270 */
[----:B------:R-:W-:-:S04]  /*1a780*/  ISETP.LT.OR P1, PT, R0, 0x91, P1 ;  /* 0x000000910000780c */ /* 0x000fc80000f21670 */
[----:B------:R-:W-:Y:S02]  /*1a790*/  FSEL R99, R34, -INF , !P1 ;  /* 0xff80000022637808 */ /* 0x000fe40004800000 */
[----:B------:R-:W-:-:S04]  /*1a7a0*/  FSETP.NEU.FTZ.AND P1, PT, R3, -INF , PT ;  /* 0xff8000000300780b */ /* 0x000fc80003f3d000 */
[----:B------:R-:W-:Y:S02]  /*1a7b0*/  FSEL R171, R171, RZ, P1 ;  /* 0x000000ffabab7208 */ /* 0x000fe40000800000 */
[----:B------:R-:W-:Y:S02]  /*1a7c0*/  ISETP.GT.AND P1, PT, R6, 0x91, !P5 ;  /* 0x000000910600780c */ /* 0x000fe40006f24270 */
[----:B------:R-:W-:Y:S01]  /*1a7d0*/  ISETP.NE.AND P5, PT, R24, RZ, PT ;  /* 0x000000ff1800720c */ /* 0x000fe20003fa5270 */
[----:B------:R-:W-:-:S01]  /*1a7e0*/  FFMA.FTZ R30, R2, R73, -R171 ;  /* 0x00000049021e7223 */ /* 0x000fc200000108ab */
[----:B------:R-:W-:Y:S01]  /*1a7f0*/  FMNMX.FTZ R24, R90, R159, !PT ;  /* 0x0000009f5a187209 */ /* 0x000fe20007810000 */
[----:B------:R-:W-:-:S01]  /*1a800*/  FFMA.FTZ R73, R2, R77, -R171 ;  /* 0x0000004d02497223 */ /* 0x000fc200000108ab */
[----:B------:R-:W-:Y:S01]  /*1a810*/  ISETP.LT.OR P1, PT, R0, 0x92, P1 ;  /* 0x000000920000780c */ /* 0x000fe20000f21670 */
[----:B------:R-:W-:-:S01]  /*1a820*/  FFMA.FTZ R77, R2, R81, -R171 ;  /* 0x00000051024d7223 */ /* 0x000fc200000108ab */
[----:B------:R-:W-:Y:S01]  /*1a830*/  FMNMX.FTZ R24, R157, R24, !PT ;  /* 0x000000189d187209 */ /* 0x000fe20007810000 */
[----:B------:R-:W-:-:S01]  /*1a840*/  FFMA.FTZ R81, R2, R85, -R171 ;  /* 0x0000005502517223 */ /* 0x000fc200000108ab */
[----:B------:R-:W-:Y:S01]  /*1a850*/  FSEL R35, R35, -INF , !P1 ;  /* 0xff80000023237808 */ /* 0x000fe20004800000 */
[----:B------:R-:W-:-:S01]  /*1a860*/  FFMA.FTZ R85, R2, R41, -R171 ;  /* 0x0000002902557223 */ /* 0x000fc200000108ab */
[----:B------:R-:W-:Y:S01]  /*1a870*/  FMNMX.FTZ R24, R161, R24, !PT ;  /* 0x00000018a1187209 */ /* 0x000fe20007810000 */
[----:B------:R-:W-:-:S01]  /*1a880*/  FFMA.FTZ R12, R2, R21, -R171 ;  /* 0x00000015020c7223 */ /* 0x000fc200000108ab */
[----:B------:R-:W-:Y:S01]  /*1a890*/  ISETP.GT.AND P1, PT, R6, 0x99, !P5 ;  /* 0x000000990600780c */ /* 0x000fe20006f24270 */
[----:B------:R-:W-:-:S01]  /*1a8a0*/  FFMA.FTZ R21, R2, R93, -R171 ;  /* 0x0000005d02157223 */ /* 0x000fc200000108ab */
[----:B------:R-:W-:Y:S01]  /*1a8b0*/  FMNMX.FTZ R26, R165, R24, !PT ;  /* 0x00000018a51a7209 */ /* 0x000fe20007810000 */
[----:B------:R-:W-:-:S01]  /*1a8c0*/  FFMA.FTZ R14, R2, R15, -R171 ;  /* 0x0000000f020e7223 */ /* 0x000fc200000108ab */
[----:B------:R0:W-:Y:S01]  /*1a8d0*/  MUFU.EX2 R24, R30 ;  /* 0x0000001e00187308 */ /* 0x0001e20000000800 */
[----:B------:R-:W-:Y:S01]  /*1a8e0*/  ISETP.LT.OR P1, PT, R0, 0x9a, P1 ;  /* 0x0000009a0000780c */ /* 0x000fe20000f21670 */
[C-C-:B------:R-:W-:Y:S01]  /*1a8f0*/  FFMA.FTZ R15, R2.reuse, R97, -R171.reuse ;  /* 0x00000061020f7223 */ /* 0x140fe200000108ab */
[----:B------:R-:W-:Y:S01]  /*1a900*/  FMNMX.FTZ R26, R167, R26, !PT ;  /* 0x0000001aa71a7209 */ /* 0x000fe20007810000 */
[--C-:B------:R-:W-:Y:S01]  /*1a910*/  FFMA.FTZ R89, R2, R89, -R171.reuse ;  /* 0x0000005902597223 */ /* 0x100fe200000108ab */
[----:B------:R-:W-:Y:S01]  /*1a920*/  FSEL R41, R38, -INF , !P3 ;  /* 0xff80000026297808 */ /* 0x000fe20005800000 */
[C-C-:B------:R-:W-:Y:S01]  /*1a930*/  FFMA.FTZ R88, R2.reuse, R88, -R171.reuse ;  /* 0x0000005802587223 */ /* 0x140fe200000108ab */
[----:B------:R-:W-:Y:S01]  /*1a940*/  FMNMX.FTZ R28, R169, R26, !PT ;  /* 0x0000001aa91c7209 */ /* 0x000fe20007810000 */
[----:B------:R-:W-:Y:S01]  /*1a950*/  MUFU.EX2 R12, R12 ;  /* 0x0000000c000c7308 */ /* 0x000fe20000000800 */
[----:B------:R-:W-:Y:S01]  /*1a960*/  FSEL R39, R39, -INF , !P1 ;  /* 0xff80000027277808 */ /* 0x000fe20004800000 */
[C-C-:B------:R-:W-:Y:S01]  /*1a970*/  FFMA.FTZ R13, R2.reuse, R13, -R171.reuse ;  /* 0x0000000d020d7223 */ /* 0x140fe200000108ab */
[----:B------:R-:W-:Y:S01]  /*1a980*/  FMNMX.FTZ R28, R103, R28, !PT ;  /* 0x0000001c671c7209 */ /* 0x000fe20007810000 */
[C-C-:B------:R-:W-:Y:S01]  /*1a990*/  FFMA.FTZ R20, R2.reuse, R101, -R171.reuse ;  /* 0x0000006502147223 */ /* 0x140fe200000108ab */
[----:B------:R-:W-:-:S01]  /*1a9a0*/  FFMA.FTZ R105, R2, R105, -R171 ;  /* 0x0000006902697223 */ /* 0x000fc200000108ab */
[C-C-:B------:R-:W-:Y:S01]  /*1a9b0*/  FFMA.FTZ R9, R2.reuse, R9, -R171.reuse ;  /* 0x0000000902097223 */ /* 0x140fe200000108ab */
[----:B------:R-:W-:Y:S01]  /*1a9c0*/  FMNMX.FTZ R28, R5, R28, !PT ;  /* 0x0000001c051c7209 */ /* 0x000fe20007810000 */
[----:B------:R-:W-:Y:S01]  /*1a9d0*/  MUFU.EX2 R4, R88 ;  /* 0x0000005800047308 */ /* 0x000fe20000000800 */
[----:B------:R-:W-:-:S01]  /*1a9e0*/  FFMA.FTZ R107, R2, R107, -R171 ;  /* 0x0000006b026b7223 */ /* 0x000fc200000108ab */
[C-C-:B------:R-:W-:Y:S01]  /*1a9f0*/  FFMA.FTZ R109, R2.reuse, R109, -R171.reuse ;  /* 0x0000006d026d7223 */ /* 0x140fe200000108ab */
[----:B------:R-:W-:Y:S01]  /*1aa00*/  FMNMX.FTZ R28, R75, R28, !PT ;  /* 0x0000001c4b1c7209 */ /* 0x000fe20007810000 */
[C-C-:B------:R-:W-:Y:S01]  /*1aa10*/  FFMA.FTZ R111, R2.reuse, R111, -R171.reuse ;  /* 0x0000006f026f7223 */ /* 0x140fe200000108ab */
[----:B------:R-:W-:-:S01]  /*1aa20*/  FFMA.FTZ R57, R2, R57, -R171 ;  /* 0x0000003902397223 */ /* 0x000fc200000108ab */
[C-C-:B------:R-:W-:Y:S01]  /*1aa30*/  FFMA.FTZ R61, R2.reuse, R61, -R171.reuse ;  /* 0x0000003d023d7223 */ /* 0x140fe200000108ab */
[----:B0-----:R-:W-:Y:S01]  /*1aa40*/  FMNMX.FTZ R30, R135, R28, !PT ;  /* 0x0000001c871e7209 */ /* 0x001fe20007810000 */
[----:B------:R-:W-:Y:S01]  /*1aa50*/  MUFU.EX2 R89, R89 ;  /* 0x0000005900597308 */ /* 0x000fe20000000800 */
[----:B------:R-:W-:-:S01]  /*1aa60*/  FFMA.FTZ R113, R2, R113, -R171 ;  /* 0x0000007102717223 */ /* 0x000fc200000108ab */
[C-C-:B------:R-:W-:Y:S01]  /*1aa70*/  FFMA.FTZ R69, R2.reuse, R69, -R171.reuse ;  /* 0x0000004502457223 */ /* 0x140fe200000108ab */
[----:B------:R-:W-:Y:S01]  /*1aa80*/  FMNMX.FTZ R30, R79, R30, !PT ;  /* 0x0000001e4f1e7209 */ /* 0x000fe20007810000 */
[C-C-:B------:R-:W-:Y:S01]  /*1aa90*/  FFMA.FTZ R117, R2.reuse, R117, -R171.reuse ;  /* 0x0000007502757223 */ /* 0x140fe200000108ab */
[----:B------:R-:W-:-:S01]  /*1aaa0*/  FFMA.FTZ R115, R2, R115, -R171 ;  /* 0x0000007302737223 */ /* 0x000fc200000108ab */
[C-C-:B------:R-:W-:Y:S01]  /*1aab0*/  FFMA.FTZ R65, R2.reuse, R65, -R171.reuse ;  /* 0x0000004102417223 */ /* 0x140fe200000108ab */
[----:B------:R-:W-:Y:S01]  /*1aac0*/  FMNMX.FTZ R30, R137, R30, !PT ;  /* 0x0000001e891e7209 */ /* 0x000fe20007810000 */
[----:B------:R-:W0:Y:S01]  /*1aad0*/  MUFU.EX2 R21, R21 ;  /* 0x0000001500157308 */ /* 0x000e220000000800 */
[----:B------:R-:W-:-:S01]  /*1aae0*/  FFMA.FTZ R6, R2, R121, -R171 ;  /* 0x0000007902067223 */ /* 0x000fc200000108ab */
        /* <DEDUP_REMOVED lines=8> */
[----:B------:R-:W-:Y:S01]  /*1ab70*/  ISETP.NE.AND P5, PT, R225, 0x1, PT ;  /* 0x00000001e100780c */ /* 0x000fe20003fa5270 */
[----:B------:R-:W-:-:S01]  /*1ab80*/  FFMA.FTZ R48, R2, R129, -R171 ;  /* 0x0000008102307223 */ /* 0x000fc200000108ab */
[----:B------:R-:W-:Y:S01]  /*1ab90*/  FMNMX.FTZ R32, R87, R32, !PT ;  /* 0x0000002057207209 */ /* 0x000fe20007810000 */
[----:B------:R-:W-:-:S01]  /*1aba0*/  FFMA.FTZ R29, R2, R29, -R171 ;  /* 0x0000001d021d7223 */ /* 0x000fc200000108ab */
[C-C-:B------:R-:W-:Y:S01]  /*1abb0*/  FFMA.FTZ R46, R2.reuse, R127, -R171.reuse ;  /* 0x0000007f022e7223 */ /* 0x140fe200000108ab */
[----:B------:R-:W-:-:S01]  /*1abc0*/  FFMA.FTZ R25, R2, R25, -R171 ;  /* 0x0000001902197223 */ /* 0x000fc200000108ab */
[----:B------:R-:W-:Y:S01]  /*1abd0*/  FMNMX.FTZ R32, R141, R32, !PT ;  /* 0x000000208d207209 */ /* 0x000fe20007810000 */
[----:B------:R-:W-:Y:S01]  /*1abe0*/  MUFU.EX2 R15, R15 ;  /* 0x0000000f000f7308 */ /* 0x000fe20000000800 */
[----:B0-----:R-:W-:Y:S01]  /*1abf0*/  F2FP.SATFINITE.E4M3.F32.PACK_AB_MERGE_C R184, R21, R12, RZ ;  /* 0x0000000c15b8723e */ /* 0x001fe200048070ff */
[C-C-:B------:R-:W-:Y:S01]  /*1ac00*/  FFMA.FTZ R33, R2.reuse, R33, -R171.reuse ;  /* 0x0000002102217223 */ /* 0x140fe200000108ab */
[----:B------:R-:W-:Y:S01]  /*1ac10*/  FMNMX.FTZ R32, R59, R32, !PT ;  /* 0x000000203b207209 */ /* 0x000fe20007810000 */
[----:B------:R-:W-:Y:S01]  /*1ac20*/  FFMA.FTZ R50, R2, R131, -R171 ;  /* 0x0000008302327223 */ /* 0x000fe200000108ab */
[----:B------:R-:W-:-:S02]  /*1ac30*/  F2FP.SATFINITE.E4M3.F32.PACK_AB_MERGE_C R184, R89, R4, R184 ;  /* 0x0000000459b8723e */ /* 0x000fc400048070b8 */
[----:B------:R-:W-:Y:S01]  /*1ac40*/  FMNMX.FTZ R34, R143, R32, !PT ;  /* 0x000000208f227209 */ /* 0x000fe20007810000 */
[----:B------:R-:W-:Y:S03]  /*1ac50*/  MUFU.EX2 R13, R13 ;  /* 0x0000000d000d7308 */ /* 0x000fe60000000800 */
[----:B------:R-:W-:-:S04]  /*1ac60*/  FMNMX.FTZ R34, R63, R34, !PT ;  /* 0x000000223f227209 */ /* 0x000fc80007810000 */
[----:B------:R-:W-:Y:S01]  /*1ac70*/  FMNMX.FTZ R34, R145, R34, !PT ;  /* 0x0000002291227209 */ /* 0x000fe20007810000 */
[----:B------:R-:W0:Y:S03]  /*1ac80*/  MUFU.EX2 R20, R20 ;  /* 0x0000001400147308 */ /* 0x000e260000000800 */
[----:B------:R-:W-:-:S04]  /*1ac90*/  FMNMX.FTZ R34, R67, R34, !PT ;  /* 0x0000002243227209 */ /* 0x000fc80007810000 */
[----:B------:R-:W-:Y:S01]  /*1aca0*/  FMNMX.FTZ R36, R147, R34, !PT ;  /* 0x0000002293247209 */ /* 0x000fe20007810000 */
[----:B------:R-:W-:Y:S03]  /*1acb0*/  MUFU.EX2 R26, R105 ;  /* 0x00000069001a7308 */ /* 0x000fe60000000800 */
[----:B------:R-:W-:-:S04]  /*1acc0*/  FMNMX.FTZ R36, R71, R36, !PT ;  /* 0x0000002447247209 */ /* 0x000fc80007810000 */
[----:B------:R-:W-:Y:S01]  /*1acd0*/  FMNMX.FTZ R36, R149, R36, !PT ;  /* 0x0000002495247209 */ /* 0x000fe20007810000 */
[----:B------:R-:W-:Y:S01]  /*1ace0*/  MUFU.EX2 R9, R9 ;  /* 0x0000000900097308 */ /* 0x000fe20000000800 */
[----:B0-----:R-:W-:Y:S02]  /*1acf0*/  F2FP.SATFINITE.E4M3.F32.PACK_AB_MERGE_C R186, R20, R13, RZ ;  /* 0x0000000d14ba723e */ /* 0x001fe400048070ff */
[----:B------:R-:W-:Y:S02]  /*1ad00*/  FMNMX.FTZ R36, R43, R36, !PT ;  /* 0x000000242b247209 */ /* 0x000fe40007810000 */
[----:B------:R-:W-:Y:S02]  /*1ad10*/  F2FP.SATFINITE.E4M3.F32.PACK_AB_MERGE_C R186, R15, R14, R186 ;  /* 0x0000000e0fba723e */ /* 0x000fe400048070ba */
        /* <DEDUP_REMOVED lines=23> */
[----:B------:R-:W-:Y:S01]  /*1ae90*/  FMNMX.FTZ R0, R39, R44, !PT ;  /* 0x0000002c27007209 */ /* 0x000fe20007810000 */
[----:B------:R-:W-:-:S01]  /*1aea0*/  FFMA.FTZ R44, R2, R125, -R171 ;  /* 0x0000007d022c7223 */ /* 0x000fc200000108ab */
[----:B------:R-:W-:-:S03]  /*1aeb0*/  F2FP.SATFINITE.E4M3.F32.PACK_AB_MERGE_C R182, R77, R28, R182 ;  /* 0x0000001c4db6723e */ /* 0x000fc600048070b6 */
[----:B------:R-:W0:Y:S01]  /*1aec0*/  SHFL.BFLY PT, R93, R0, 0x2, 0x1f ;  /* 0x0c401f00005d7f89 */ /* 0x000e2200000e0000 */
[----:B------:R-:W-:Y:S08]  /*1aed0*/  MUFU.EX2 R34, R113 ;  /* 0x0000007100227308 */ /* 0x000ff00000000800 */
[----:B------:R-:W1:Y:S08]  /*1aee0*/  MUFU.EX2 R61, R61 ;  /* 0x0000003d003d7308 */ /* 0x000e700000000800 */
[----:B------:R-:W-:Y:S01]  /*1aef0*/  MUFU.EX2 R40, R117 ;  /* 0x0000007500287308 */ /* 0x000fe20000000800 */
[----:B0-----:R-:W-:-:S07]  /*1af00*/  FMNMX.FTZ R52, R0, R93, !PT ;  /* 0x0000005d00347209 */ /* 0x001fce0007810000 */
[----:B------:R-:W0:Y:S01]  /*1af10*/  MUFU.EX2 R69, R69 ;  /* 0x0000004500457308 */ /* 0x000e220000000800 */
[----:B-1----:R-:W-:Y:S01]  /*1af20*/  F2FP.SATFINITE.E4M3.F32.PACK_AB_MERGE_C R176, R61, R34, RZ ;  /* 0x000000223db0723e */ /* 0x002fe200048070ff */
[----:B------:R-:W-:Y:S01]  /*1af30*/  FFMA.FTZ R93, R2, R133, -R171 ;  /* 0x00000085025d7223 */ /* 0x000fe200000108ab */
[----:B------:R-:W1:Y:S02]  /*1af40*/  SHFL.BFLY PT, R97, R52, 0x1, 0x1f ;  /* 0x0c201f0034617f89 */ /* 0x000e6400000e0000 */
[----:B------:R-:W-:-:S03]  /*1af50*/  F2FP.SATFINITE.E4M3.F32.PACK_AB_MERGE_C R176, R57, R32, R176 ;  /* 0x0000002039b0723e */ /* 0x000fc600048070b0 */
[----:B------:R-:W-:Y:S08]  /*1af60*/  MUFU.EX2 R36, R115 ;  /* 0x0000007300247308 */ /* 0x000ff00000000800 */
[----:B------:R-:W2:Y:S01]  /*1af70*/  MUFU.EX2 R65, R65 ;  /* 0x0000004100417308 */ /* 0x000ea20000000800 */
[----:B0-----:R-:W-:-:S07]  /*1af80*/  F2FP.SATFINITE.E4M3.F32.PACK_AB_MERGE_C R178, R69, R40, RZ ;  /* 0x0000002845b2723e */ /* 0x001fce00048070ff */
[----:B------:R-:W-:Y:S01]  /*1af90*/  MUFU.EX2 R6, R6 ;  /* 0x0000000600067308 */ /* 0x000fe20000000800 */
[----:B-1----:R-:W-:Y:S01]  /*1afa0*/  FMNMX.FTZ R0, R52, R97, !PT ;  /* 0x0000006134007209 */ /* 0x002fe20007810000 */
[----:B------:R-:W-:-:S03]  /*1afb0*/  FFMA.FTZ R52, R2, R37, -R171 ;  /* 0x0000002502347223 */ /* 0x000fc600000108ab */
[----:B------:R-:W-:Y:S01]  /*1afc0*/  FSETP.NEU.FTZ.AND P1, PT, R0, -INF , PT ;  /* 0xff8000000000780b */ /* 0x000fe20003f3d000 */
[----:B------:R-:W-:-:S01]  /*1afd0*/  FFMA.FTZ R54, R2, R0, -8 ;  /* 0xc100000002367423 */ /* 0x000fc20000010000 */
[----:B--2---:R-:W-:Y:S01]  /*1afe0*/  F2FP.SATFINITE.E4M3.F32.PACK_AB_MERGE_C R178, R65, R36, R178 ;  /* 0x0000002441b2723e */ /* 0x004fe200048070b2 */
[----:B------:R-:W-:Y:S03]  /*1aff0*/  MUFU.EX2 R45, R45 ;  /* 0x0000002d002d7308 */ /* 0x000fe60000000800 */
[----:B------:R-:W-:-:S05]  /*1b000*/  FSEL R54, R54, RZ, P1 ;  /* 0x000000ff36367208 */ /* 0x000fca0000800000 */
[C-C-:B------:R-:W-:Y:S01]  /*1b010*/  FFMA.FTZ R37, R2.reuse, R90, -R54.reuse ;  /* 0x0000005a02257223 */ /* 0x140fe20000010836 */
[----:B------:R-:W-:-:S01]  /*1b020*/  FFMA.FTZ R56, R2, R159, -R54 ;  /* 0x0000009f02387223 */ /* 0x000fc20000010836 */
[C-C-:B------:R-:W-:Y:S01]  /*1b030*/  FFMA.FTZ R58, R2.reuse, R157, -R54.reuse ;  /* 0x0000009d023a7223 */ /* 0x140fe20000010836 */
[----:B------:R-:W-:-:S01]  /*1b040*/  FFMA.FTZ R76, R2, R67, -R54 ;  /* 0x00000043024c7223 */ /* 0x000fc20000010836 */
[----:B------:R-:W-:Y:S01]  /*1b050*/  FADD.FTZ R67, R4, R89 ;  /* 0x0000005904437221 */ /* 0x000fe20000010000 */
[----:B------:R-:W-:-:S01]  /*1b060*/  FFMA.FTZ R101, R2, R161, -R54 ;  /* 0x000000a102657223 */ /* 0x000fc20000010836 */
[----:B------:R-:W-:Y:S01]  /*1b070*/  MUFU.EX2 R37, R37 ;  /* 0x0000002500257308 */ /* 0x000fe20000000800 */
[----:B------:R-:W-:-:S01]  /*1b080*/  FFMA.FTZ R60, R2, R165, -R54 ;  /* 0x000000a5023c7223 */ /* 0x000fc20000010836 */
[----:B------:R-:W-:Y:S01]  /*1b090*/  FADD.FTZ R78, R12, R67 ;  /* 0x000000430c4e7221 */ /* 0x000fe20000010000 */
[----:B------:R-:W-:-:S01]  /*1b0a0*/  FFMA.FTZ R97, R2, R167, -R54 ;  /* 0x000000a702617223 */ /* 0x000fc20000010836 */
[C-C-:B------:R-:W-:Y:S01]  /*1b0b0*/  FFMA.FTZ R62, R2.reuse, R169, -R54.reuse ;  /* 0x000000a9023e7223 */ /* 0x140fe20000010836 */
[----:B------:R-:W-:-:S01]  /*1b0c0*/  FFMA.FTZ R103, R2, R103, -R54 ;  /* 0x0000006702677223 */ /* 0x000fc20000010836 */
[----:B------:R-:W-:Y:S01]  /*1b0d0*/  FADD.FTZ R105, R21, R78 ;  /* 0x0000004e15697221 */ /* 0x000fe20000010000 */
[----:B------:R-:W-:-:S01]  /*1b0e0*/  FFMA.FTZ R78, R2, R71, -R54 ;  /* 0x00000047024e7223 */ /* 0x000fc20000010836 */
[----:B------:R-:W0:Y:S01]  /*1b0f0*/  MUFU.EX2 R56, R56 ;  /* 0x0000003800387308 */ /* 0x000e220000000800 */
[----:B------:R-:W-:-:S01]  /*1b100*/  FFMA.FTZ R5, R2, R5, -R54 ;  /* 0x0000000502057223 */ /* 0x000fc20000010836 */
[----:B------:R-:W-:Y:S01]  /*1b110*/  FADD.FTZ R80, R14, R105 ;  /* 0x000000690e507221 */ /* 0x000fe20000010000 */
[----:B------:R-:W-:-:S01]  /*1b120*/  FFMA.FTZ R64, R2, R75, -R54 ;  /* 0x0000004b02407223 */ /* 0x000fc20000010836 */
[C-C-:B------:R-:W-:Y:S01]  /*1b130*/  FFMA.FTZ R66, R2.reuse, R135, -R54.reuse ;  /* 0x0000008702427223 */ /* 0x140fe20000010836 */
[----:B------:R-:W-:-:S01]  /*1b140*/  FFMA.FTZ R79, R2, R79, -R54 ;  /* 0x0000004f024f7223 */ /* 0x000fc20000010836 */
[----:B------:R-:W-:Y:S01]  /*1b150*/  FADD.FTZ R80, R15, R80 ;  /* 0x000000500f507221 */ /* 0x000fe20000010000 */
[----:B------:R-:W-:-:S01]  /*1b160*/  FFMA.FTZ R68, R2, R137, -R54 ;  /* 0x0000008902447223 */ /* 0x000fc20000010836 */
[----:B------:R-:W1:Y:S01]  /*1b170*/  MUFU.EX2 R58, R58 ;  /* 0x0000003a003a7308 */ /* 0x000e620000000800 */
[----:B------:R-:W-:-:S01]  /*1b180*/  FFMA.FTZ R75, R2, R83, -R54 ;  /* 0x00000053024b7223 */ /* 0x000fc20000010836 */
        /* <DEDUP_REMOVED lines=23> */
[----:B--2---:R-:W-:-:S01]  /*1b300*/  FADD.FTZ R105, R101, R80 ;  /* 0x0000005065697221 */ /* 0x004fc20000010000 */
        /* <DEDUP_REMOVED lines=12> */
[----:B------:R-:W-:-:S02]  /*1b3d0*/  F2FP.SATFINITE.E4M3.F32.PACK_AB_MERGE_C R58, R101, R58, RZ ;  /* 0x0000003a653a723e */ /* 0x000fc400048070ff */
[----:B------:R-:W0:Y:S01]  /*1b3e0*/  MUFU.EX2 R103, R103 ;  /* 0x0000006700677308 */ /* 0x000e220000000800 */
[----:B-1----:R-:W-:-:S01]  /*1b3f0*/  FADD.FTZ R21, R97, R80 ;  /* 0x0000005061157221 */ /* 0x002fc20000010000 */
[----:B------:R-:W-:Y:S01]  /*1b400*/  FADD.FTZ R80, R26, R107 ;  /* 0x0000006b1a507221 */ /* 0x000fe20000010000 */
[----:B------:R-:W-:-:S03]  /*1b410*/  F2FP.SATFINITE.E4M3.F32.PACK_AB_MERGE_C R185, R56, R37, R58 ;  /* 0x0000002538b9723e */ /* 0x000fc6000480703a */
[----:B------:R-:W-:Y:S02]  /*1b420*/  FADD.FTZ R13, R73, R80 ;  /* 0x00000050490d7221 */ /* 0x000fe40000010000 */
[----:B------:R-:W1:Y:S01]  /*1b430*/  MUFU.EX2 R5, R5 ;  /* 0x0000000500057308 */ /* 0x000e620000000800 */
[----:B--2---:R-:W-:-:S01]  /*1b440*/  FADD.FTZ R20, R62, R21 ;  /* 0x000000153e147221 */ /* 0x004fc20000010000 */
[----:B------:R-:W-:-:S04]  /*1b450*/  FADD.FTZ R26, R28, R13 ;  /* 0x0000000d1c1a7221 */ /* 0x000fc80000010000 */
[----:B------:R-:W-:Y:S02]  /*1b460*/  FADD.FTZ R21, R77, R26 ;  /* 0x0000001a4d157221 */ /* 0x000fe40000010000 */
[----:B------:R-:W2:Y:S01]  /*1b470*/  MUFU.EX2 R64, R64 ;  /* 0x0000004000407308 */ /* 0x000ea20000000800 */
[----:B0-----:R-:W-:-:S01]  /*1b480*/  FADD.FTZ R20, R103, R20 ;  /* 0x0000001467147221 */ /* 0x001fc20000010000 */
[----:B------:R-:W-:Y:S01]  /*1b490*/  FADD.FTZ R26, R30, R21 ;  /* 0x000000151e1a7221 */ /* 0x000fe20000010000 */
[----:B------:R-:W-:-:S03]  /*1b4a0*/  F2FP.SATFINITE.E4M3.F32.PACK_AB_MERGE_C R62, R103, R62, RZ ;  /* 0x0000003e673e723e */ /* 0x000fc600048070ff */
[----:B------:R-:W-:Y:S01]  /*1b4b0*/  FADD.FTZ R81, R81, R26 ;  /* 0x0000001a51517221 */ /* 0x000fe20000010000 */
[----:B------:R-:W-:Y:S01]  /*1b4c0*/  F2FP.SATFINITE.E4M3.F32.PACK_AB_MERGE_C R187, R97, R60, R62 ;  /* 0x0000003c61bb723e */ /* 0x000fe2000480703e */
[----:B------:R-:W0:Y:S01]  /*1b4d0*/  MUFU.EX2 R66, R66 ;  /* 0x0000004200427308 */ /* 0x000e220000000800 */
[----:B-1----:R-:W-:-:S01]  /*1b4e0*/  FADD.FTZ R13, R5, R20 ;  /* 0x00000014050d7221 */ /* 0x002fc20000010000 */
[----:B------:R-:W-:-:S06]  /*1b4f0*/  FADD.FTZ R24, R32, R81 ;  /* 0x0000005120187221 */ /* 0x000fcc0000010000 */
[----:B------:R-:W1:Y:S01]  /*1b500*/  MUFU.EX2 R79, R79 ;  /* 0x0000004f004f7308 */ /* 0x000e620000000800 */
[----:B--2---:R-:W-:-:S07]  /*1b510*/  FADD.FTZ R13, R64, R13 ;  /* 0x0000000d400d7221 */ /* 0x004fce0000010000 */
[----:B------:R-:W2:Y:S01]  /*1b520*/  MUFU.EX2 R68, R68 ;  /* 0x0000004400447308 */ /* 0x000ea20000000800 */
[----:B0-----:R-:W-:-:S01]  /*1b530*/  FADD.FTZ R20, R66, R13 ;  /* 0x0000000d42147221 */ /* 0x001fc20000010000 */
[----:B------:R-:W-:-:S04]  /*1b540*/  FADD.FTZ R13, R57, R24 ;  /* 0x00000018390d7221 */ /* 0x000fc80000010000 */
[----:B------:R-:W-:Y:S01]  /*1b550*/  FADD.FTZ R34, R34, R13 ;  /* 0x0000000d22227221 */ /* 0x000fe20000010000 */
[----:B------:R-:W-:Y:S01]  /*1b560*/  F2FP.SATFINITE.E4M3.F32.PACK_AB_MERGE_C R13, R45, R6, RZ ;  /* 0x000000062d0d723e */ /* 0x000fe200048070ff */
[----:B------:R-:W0:Y:S01]  /*1b570*/  MUFU.EX2 R75, R75 ;  /* 0x0000004b004b7308 */ /* 0x000e220000000800 */
[----:B-1----:R-:W-:-:S01]  /*1b580*/  FADD.FTZ R9, R79, R20 ;  /* 0x000000144f097221 */ /* 0x002fc20000010000 */
[----:B------:R-:W-:Y:S01]  /*1b590*/  FADD.FTZ R61, R61, R34 ;  /* 0x000000223d3d7221 */ /* 0x000fe20000010000 */
[----:B------:R-:W-:-:S03]  /*1b5a0*/  F2FP.SATFINITE.E4M3.F32.PACK_AB_MERGE_C R66, R79, R66, RZ ;  /* 0x000000424f42723e */ /* 0x000fc600048070ff */
[----:B------:R-:W-:Y:S01]  /*1b5b0*/  FADD.FTZ R24, R36, R61 ;  /* 0x0000003d24187221 */ /* 0x000fe20000010000 */
[----:B------:R-:W-:Y:S01]  /*1b5c0*/  F2FP.SATFINITE.E4M3.F32.PACK_AB_MERGE_C R181, R64, R5, R66 ;  /* 0x0000000540b5723e */ /* 0x000fe20004807042 */
[----:B------:R-:W1:Y:S01]  /*1b5d0*/  MUFU.EX2 R70, R70 ;  /* 0x0000004600467308 */ /* 0x000e620000000800 */
[----:B--2---:R-:W-:-:S01]  /*1b5e0*/  FADD.FTZ R20, R68, R9 ;  /* 0x0000000944147221 */ /* 0x004fc20000010000 */
[----:B------:R-:W-:-:S04]  /*1b5f0*/  FADD.FTZ R65, R65, R24 ;  /* 0x0000001841417221 */ /* 0x000fc80000010000 */
[----:B------:R-:W-:Y:S02]  /*1b600*/  FADD.FTZ R40, R40, R65 ;  /* 0x0000004128287221 */ /* 0x000fe40000010000 */
[----:B------:R-:W2:Y:S01]  /*1b610*/  MUFU.EX2 R83, R83 ;  /* 0x0000005300537308 */ /* 0x000ea20000000800 */
[----:B0-----:R-:W-:-:S01]  /*1b620*/  FADD.FTZ R9, R75, R20 ;  /* 0x000000144b097221 */ /* 0x001fc20000010000 */
[----:B------:R-:W-:-:S06]  /*1b630*/  FADD.FTZ R69, R69, R40 ;  /* 0x0000002845457221 */ /* 0x000fcc0000010000 */
        /* <DEDUP_REMOVED lines=20> */
[----:B------:R-:W-:Y:S01]  /*1b780*/  MUFU.EX2 R42, R119 ;  /* 0x00000077002a7308 */ /* 0x000fe20000000800 */
[----:B0-----:R-:W-:-:S07]  /*1b790*/  FADD.FTZ R9, R67, R26 ;  /* 0x0000001a43097221 */ /* 0x001fce0000010000 */
[----:B------:R-:W0:Y:S01]  /*1b7a0*/  MUFU.EX2 R85, R85 ;  /* 0x0000005500557308 */ /* 0x000e220000000800 */
[----:B-1----:R-:W-:-:S01]  /*1b7b0*/  FADD.FTZ R26, R78, R9 ;  /* 0x000000094e1a7221 */ /* 0x002fc20000010000 */
[----:B------:R-:W-:-:S04]  /*1b7c0*/  F2FP.SATFINITE.E4M3.F32.PACK_AB_MERGE_C R67, R78, R67, RZ ;  /* 0x000000434e43723e */ /* 0x000fc800048070ff */
[----:B------:R-:W-:Y:S02]  /*1b7d0*/  F2FP.SATFINITE.E4M3.F32.PACK_AB_MERGE_C R179, R76, R63, R67 ;  /* 0x0000003f4cb3723e */ /* 0x000fe40004807043 */
        /* <DEDUP_REMOVED lines=9> */
[----:B------:R-:W-:Y:S01]  /*1b870*/  MUFU.EX2 R44, R44 ;  /* 0x0000002c002c7308 */ /* 0x000fe20000000800 */
[----:B--2---:R-:W-:-:S01]  /*1b880*/  FADD.FTZ R26, R12, R9 ;  /* 0x000000090c1a7221 */ /* 0x004fc20000010000 */
[----:B------:R-:W1:Y:S06]  /*1b890*/  @P5 LDC R28, c[0x0][0x44c] ;  /* 0x00011300ff1c5b82 */ /* 0x000e6c0000000800 */
[----:B------:R-:W2:Y:S01]  /*1b8a0*/  MUFU.EX2 R53, R53 ;  /* 0x0000003500357308 */ /* 0x000ea20000000800 */
[----:B0-----:R-:W-:-:S07]  /*1b8b0*/  FADD.FTZ R9, R151, R26 ;  /* 0x0000001a97097221 */ /* 0x001fce0000010000 */
[----:B------:R-:W0:Y:S08]  /*1b8c0*/  MUFU.EX2 R14, R47 ;  /* 0x0000002f000e7308 */ /* 0x000e300000000800 */
[----:B------:R-:W-:Y:S01]  /*1b8d0*/  MUFU.EX2 R38, R38 ;  /* 0x0000002600267308 */ /* 0x000fe20000000800 */
[----:B--2---:R-:W-:Y:S01]  /*1b8e0*/  F2FP.SATFINITE.E4M3.F32.PACK_AB_MERGE_C R13, R53, R44, RZ ;  /* 0x0000002c350d723e */ /* 0x004fe200048070ff */
[----:B-1----:R-:W-:-:S06]  /*1b8f0*/  @P5 IMAD.HI.U32 R28, R201, R28, RZ ;  /* 0x0000001cc91c5227 */ /* 0x002fcc00078e00ff */
[----:B------:R-:W1:Y:S01]  /*1b900*/  MUFU.EX2 R49, R49 ;  /* 0x0000003100317308 */ /* 0x000e620000000800 */
[----:B0-----:R-:W-:-:S01]  /*1b910*/  FADD.FTZ R9, R14, R9 ;  /* 0x000000090e097221 */ /* 0x001fc20000010000 */
[----:B------:R-:W-:-:S04]  /*1b920*/  F2FP.SATFINITE.E4M3.F32.PACK_AB_MERGE_C R151, R14, R151, RZ ;  /* 0x000000970e97723e */ /* 0x000fc800048070ff */
[----:B------:R-:W-:Y:S02]  /*1b930*/  F2FP.SATFINITE.E4M3.F32.PACK_AB_MERGE_C R173, R12, R71, R151 ;  /* 0x000000470cad723e */ /* 0x000fe40004807097 */
[----:B------:R-:W0:Y:S08]  /*1b940*/  MUFU.EX2 R4, R4 ;  /* 0x0000000400047308 */ /* 0x000e300000000800 */
[----:B------:R-:W2:Y:S01]  /*1b950*/  MUFU.EX2 R51, R51 ;  /* 0x0000003300337308 */ /* 0x000ea20000000800 */
[C---:B-1----:R-:W-:Y:S01]  /*1b960*/  F2FP.SATFINITE.E4M3.F32.PACK_AB_MERGE_C R174, R49.reuse, R38, R13 ;  /* 0x0000002631ae723e */ /* 0x042fe2000480700d */
[----:B------:R-:W-:Y:S01]  /*1b970*/  FADD.FTZ R38, R38, R45 ;  /* 0x0000002d26267221 */ /* 0x000fe20000010000 */
[----:B------:R-:W1:Y:S03]  /*1b980*/  @P5 LDC R13, c[0x0][0x450] ;  /* 0x00011400ff0d5b82 */ /* 0x000e660000000800 */
[----:B------:R-:W-:-:S02]  /*1b990*/  FADD.FTZ R49, R49, R38 ;  /* 0x0000002631317221 */ /* 0x000fc40000010000 */
[----:B------:R-:W3:Y:S01]  /*1b9a0*/  MUFU.EX2 R155, R155 ;  /* 0x0000009b009b7308 */ /* 0x000ee20000000800 */
[----:B0-----:R-:W-:-:S01]  /*1b9b0*/  FADD.FTZ R14, R4, R9 ;  /* 0x00000009040e7221 */ /* 0x001fc20000010000 */
[----:B------:R-:W-:-:S04]  /*1b9c0*/  FADD.FTZ R44, R44, R49 ;  /* 0x000000312c2c7221 */ /* 0x000fc80000010000 */
[----:B------:R-:W-:Y:S02]  /*1b9d0*/  FADD.FTZ R53, R53, R44 ;  /* 0x0000002c35357221 */ /* 0x000fe40000010000 */
[----:B------:R-:W-:Y:S01]  /*1b9e0*/  MUFU.EX2 R48, R48 ;  /* 0x0000003000307308 */ /* 0x000fe20000000800 */
[----:B--2---:R-:W-:-:S07]  /*1b9f0*/  FADD.FTZ R26, R51, R14 ;  /* 0x0000000e331a7221 */ /* 0x004fce0000010000 */
[----:B------:R-:W0:Y:S01]  /*1ba00*/  MUFU.EX2 R29, R29 ;  /* 0x0000001d001d7308 */ /* 0x000e220000000800 */
[----:B---3--:R-:W-:-:S07]  /*1ba10*/  FADD.FTZ R5, R155, R26 ;  /* 0x0000001a9b057221 */ /* 0x008fce0000010000 */
[----:B------:R-:W2:Y:S08]  /*1ba20*/  MUFU.EX2 R20, R55 ;  /* 0x0000003700147308 */ /* 0x000eb00000000800 */
[----:B------:R-:W-:Y:S01]  /*1ba30*/  MUFU.EX2 R46, R46 ;  /* 0x0000002e002e7308 */ /* 0x000fe20000000800 */
[----:B0-----:R-:W-:-:S07]  /*1ba40*/  F2FP.SATFINITE.E4M3.F32.PACK_AB_MERGE_C R9, R29, R48, RZ ;  /* 0x000000301d09723e */ /* 0x001fce00048070ff */
[----:B------:R-:W0:Y:S01]  /*1ba50*/  MUFU.EX2 R25, R25 ;  /* 0x0000001900197308 */ /* 0x000e220000000800 */
[C---:B--2---:R-:W-:Y:S01]  /*1ba60*/  F2FP.SATFINITE.E4M3.F32.PACK_AB_MERGE_C R155, R20.reuse, R155, RZ ;  /* 0x0000009b149b723e */ /* 0x044fe200048070ff */
[----:B------:R-:W-:-:S03]  /*1ba70*/  FADD.FTZ R20, R20, R5 ;  /* 0x0000000514147221 */ /* 0x000fc60000010000 */
[----:B------:R-:W-:-:S03]  /*1ba80*/  F2FP.SATFINITE.E4M3.F32.PACK_AB_MERGE_C R175, R51, R4, R155 ;  /* 0x0000000433af723e */ /* 0x000fc6000480709b */
[----:B------:R-:W2:Y:S08]  /*1ba90*/  MUFU.EX2 R91, R91 ;  /* 0x0000005b005b7308 */ /* 0x000eb00000000800 */
[----:B------:R-:W3:Y:S01]  /*1baa0*/  MUFU.EX2 R24, R27 ;  /* 0x0000001b00187308 */ /* 0x000ee20000000800 */
[----:B0-----:R-:W-:Y:S01]  /*1bab0*/  F2FP.SATFINITE.E4M3.F32.PACK_AB_MERGE_C R168, R25, R46, R9 ;  /* 0x0000002e19a8723e */ /* 0x001fe20004807009 */
[----:B------:R-:W-:Y:S01]  /*1bac0*/  FADD.FTZ R46, R46, R53 ;  /* 0x000000352e2e7221 */ /* 0x000fe20000010000 */
[----:B------:R-:W-:Y:S01]  /*1bad0*/  IMAD.MOV.U32 R9, RZ, RZ, R201 ;  /* 0x000000ffff097224 */ /* 0x000fe200078e00c9 */
[----:B-1----:R-:W-:-:S02]  /*1bae0*/  @P5 SHF.R.U32.HI R9, RZ, R13, R28 ;  /* 0x0000000dff095219 */ /* 0x002fc4000001161c */
[----:B------:R-:W-:-:S01]  /*1baf0*/  FADD.FTZ R25, R25, R46 ;  /* 0x0000002e19197221 */ /* 0x000fc20000010000 */
[----:B------:R-:W-:Y:S01]  /*1bb00*/  ISETP.GE.AND P5, PT, R11, 0x1, PT ;  /* 0x000000010b00780c */ /* 0x000fe20003fa6270 */
[----:B------:R-:W0:Y:S01]  /*1bb10*/  MUFU.EX2 R95, R95 ;  /* 0x0000005f005f7308 */ /* 0x000e220000000800 */
[----:B--2---:R-:W-:-:S01]  /*1bb20*/  FADD.FTZ R5, R91, R20 ;  /* 0x000000145b057221 */ /* 0x004fc20000010000 */
[----:B------:R-:W-:Y:S01]  /*1bb30*/  FADD.FTZ R48, R48, R25 ;  /* 0x0000001930307221 */ /* 0x000fe20000010000 */
[----:B------:R-:W-:-:S03]  /*1bb40*/  IMAD.IADD R13, R156, 0x1, R9 ;  /* 0x000000019c0d7824 */ /* 0x000fc600078e0209 */
[----:B------:R-:W-:Y:S01]  /*1bb50*/  FADD.FTZ R29, R29, R48 ;  /* 0x000000301d1d7221 */ /* 0x000fe20000010000 */
[----:B------:R-:W-:Y:S01]  /*1bb60*/  IMAD.IADD R10, R13, 0x1, R10 ;  /* 0x000000010d0a7824 */ /* 0x000fe200078e020a */
[----:B------:R-:W-:Y:S01]  /*1bb70*/  MUFU.EX2 R33, R33 ;  /* 0x0000002100217308 */ /* 0x000fe20000000800 */
[----:B---3--:R-:W-:-:S07]  /*1bb80*/  FADD.FTZ R26, R24, R5 ;  /* 0x00000005181a7221 */ /* 0x008fce0000010000 */
        /* <DEDUP_REMOVED lines=37> */
.L_x_1605:
[----:B------:R-:W-:-:S13]  /*1bde0*/  ISETP.NE.AND P1, PT, R11, 0x1, PT ;  /* 0x000000010b00780c */ /* 0x000fda0003f25270 */
[----:B------:R-:W0:Y:S02]  /*1bdf0*/  @P1 LDC.64 R12, c[0x0][0x9e8] ;  /* 0x00027a00ff0c1b82 */ /* 0x000e240000000a00 */
[----:B0-----:R-:W-:-:S05]  /*1be00*/  @P1 IMAD.HI.U32 R12, R9, R12, RZ ;  /* 0x0000000c090c1227 */ /* 0x001fca00078e00ff */
[----:B------:R-:W-:-:S07]  /*1be10*/  @P1 SHF.R.U32.HI R9, RZ, R13, R12 ;  /* 0x0000000dff091219 */ /* 0x000fce000001160c */
.L_x_1606:
[----:B------:R-:W-:Y:S05]  /*1be20*/  BSYNC B0 ;  /* 0x0000000000007941 */ /* 0x000fea0003800000 */
.L_x_1604:
[----:B------:R-:W-:-:S05]  /*1be30*/  IMAD R9, R9, R11, R11 ;  /* 0x0000000b09097224 */ /* 0x000fca00078e020b */
[----:B------:R-:W-:-:S07]  /*1be40*/  VIMNMX R10, R10, R9, PT ;  /* 0x000000090a0a7248 */ /* 0x000fce0003fe0100 */
.L_x_1603:
[----:B------:R-:W-:Y:S01]  /*1be50*/  IMAD.HI R10, R10, 0x66666667, RZ ;  /* 0x666666670a0a7827 */ /* 0x000fe200078e02ff */
[----:B------:R-:W-:Y:S01]  /*1be60*/  ULDC UR55, c[0x0][0x9e4] ;  /* 0x0002790000377ab9 */ /* 0x000fe20000000800 */
[----:B------:R-:W-:Y:S01]  /*1be70*/  ULDC UR54, c[0x0][0x9e4] ;  /* 0x0002790000367ab9 */ /* 0x000fe20000000800 */
[----:B------:R-:W-:Y:S01]  /*1be80*/  ULDC UR56, c[0x0][0x9dc] ;  /* 0x0002770000387ab9 */ /* 0x000fe20000000800 */
[----:B------:R-:W-:Y:S01]  /*1be90*/  ULDC UR58, c[0x0][0x9dc] ;  /* 0x00027700003a7ab9 */ /* 0x000fe20000000800 */
[----:B------:R-:W-:Y:S01]  /*1bea0*/  SHF.R.U32.HI R9, RZ, 0x1f, R10 ;  /* 0x0000001fff097819 */ /* 0x000fe2000001160a */
[----:B------:R-:W-:Y:S01]  /*1beb0*/  ULDC UR59, c[0x0][0x9e0] ;  /* 0x00027800003b7ab9 */ /* 0x000fe20000000800 */
[----:B------:R-:W-:Y:S01]  /*1bec0*/  ULDC UR57, c[0x0][0x9e0] ;  /* 0x0002780000397ab9 */ /* 0x000fe20000000800 */
[----:B------:R-:W-:Y:S02]  /*1bed0*/  CS2R R86, SRZ ;  /* 0x0000000000567805 */ /* 0x000fe4000001ff00 */
[----:B------:R-:W-:-:S02]  /*1bee0*/  LEA.HI.SX32 R9, R10, R9, 0x1a ;  /* 0x000000090a097211 */ /* 0x000fc400078fd2ff */
[----:B------:R-:W-:Y:S02]  /*1bef0*/  CS2R R84, SRZ ;  /* 0x0000000000547805 */ /* 0x000fe4000001ff00 */
[----:B------:R-:W-:Y:S02]  /*1bf00*/  CS2R R82, SRZ ;  /* 0x0000000000527805 */ /* 0x000fe4000001ff00 */
[----:B------:R-:W-:Y:S02]  /*1bf10*/  CS2R R80, SRZ ;  /* 0x0000000000507805 */ /* 0x000fe4000001ff00 */
[----:B------:R-:W-:Y:S02]  /*1bf20*/  VIMNMX R9, R204, R9, !PT ;  /* 0x00000009cc097248 */ /* 0x000fe40007fe0100 */
[----:B------:R-:W-:Y:S02]  /*1bf30*/  CS2R R78, SRZ ;  /* 0x00000000004e7805 */ /* 0x000fe4000001ff00 */
[----:B------:R-:W-:-:S02]  /*1bf40*/  CS2R R76, SRZ ;  /* 0x00000000004c7805 */ /* 0x000fc4000001ff00 */
[----:B------:R-:W-:Y:S02]  /*1bf50*/  CS2R R74, SRZ ;  /* 0x00000000004a7805 */ /* 0x000fe4000001ff00 */
[----:B------:R-:W-:Y:S02]  /*1bf60*/  ISETP.GE.AND P1, PT, R4, R9, PT ;  /* 0x000000090400720c */ /* 0x000fe40003f26270 */
        /* <DEDUP_REMOVED lines=26> */
[----:B------:R-:W-:-:S07]  /*1c110*/  IMAD.MOV.U32 R87, RZ, RZ, RZ ;  /* 0x000000ffff577224 */ /* 0x000fce00078e00ff */
.L_x_1626:
[----:B------:R-:W-:Y:S01]  /*1c120*/  VIADD R10, R190, 0x1 ;  /* 0x00000001be0a7836 */ /* 0x000fe20000000000 */
[----:B------:R-:W-:Y:S05]  /*1c130*/  YIELD ;  /* 0x0000000000007946 */ /* 0x000fea0003800000 */
[----:B------:R-:W-:-:S04]  /*1c140*/  ISETP.NE.AND P1, PT, R10, 0x2, PT ;  /* 0x000000020a00780c */ /* 0x000fc80003f25270 */
[----:B------:R-:W-:Y:S02]  /*1c150*/  SEL R12, RZ, 0x1, P1 ;  /* 0x00000001ff0c7807 */ /* 0x000fe40000800000 */
[----:B------:R-:W-:Y:S02]  /*1c160*/  SEL R10, R10, RZ, P1 ;  /* 0x000000ff0a0a7207 */ /* 0x000fe40000800000 */
[----:B------:R-:W-:Y:S02]  /*1c170*/  ISETP.NE.AND P1, PT, R194, RZ, PT ;  /* 0x000000ffc200720c */ /* 0x000fe40003f25270 */
[----:B------:R-:W-:-:S11]  /*1c180*/  LOP3.LUT R11, R19, R12, RZ, 0x3c, !PT ;  /* 0x0000000c130b7212 */ /* 0x000fd600078e3cff */
[----:B------:R-:W-:Y:S05]  /*1c190*/  @P1 BRA `(.L_x_1608) ;  /* 0x0000000000341947 */ /* 0x000fea0003800000 */
[----:B------:R-:W-:-:S13]  /*1c1a0*/  ISETP.NE.AND P3, PT, R205, 0x3, PT ;  /* 0x00000003cd00780c */ /* 0x000fda0003f65270 */
[----:B------:R-:W-:Y:S05]  /*1c1b0*/  @!P3 BRA `(.L_x_1609) ;  /* 0x000000000004b947 */ /* 0x000fea0003800000 */
[----:B------:R-:W-:Y:S01]  /*1c1c0*/  BPT.TRAP 0x1 ;  /* 0x000000040000795c */ /* 0x000fe20000300000 */
.L_x_1609:
[----:B------:R-:W-:Y:S01]  /*1c1d0*/  IMAD R12, R10, 0x8, R16 ;  /* 0x000000080a0c7824 */ /* 0x000fe200078e0210 */
[----:B------:R-:W-:-:S04]  /*1c1e0*/  SHF.L.U32 R7, R11, 0x1f, RZ ;  /* 0x0000001f0b077819 */ /* 0x000fc800000006ff */
[----:B------:R0:W1:Y:S01]  /*1c1f0*/  SYNCS.PHASECHK.TRANS64.TRYWAIT P2, [R12+URZ+0x29830], R7 ;  /* 0x029830070c0075a7 */ /* 0x000062000804017f */
[----:B------:R-:W-:Y:S05]  /*1c200*/  @!P3 BRA `(.L_x_1610) ;  /* 0x000000000004b947 */ /* 0x000fea0003800000 */
[----:B------:R-:W-:Y:S01]  /*1c210*/  BPT.TRAP 0x1 ;  /* 0x000000040000795c */ /* 0x000fe20000300000 */
.L_x_1610:
[----:B------:R-:W-:Y:S04]  /*1c220*/  BSSY B0, `(.L_x_1608) ;  /* 0x0000004000007945 */ /* 0x000fe80003800000 */
[----:B-1----:R-:W-:Y:S05]  /*1c230*/  @P2 BRA `(.L_x_1611) ;  /* 0x0000000000082947 */ /* 0x002fea0003800000 */
[----:B------:R-:W1:Y:S02]  /*1c240*/  SYNCS.PHASECHK.TRANS64.TRYWAIT P2, [R12+URZ+0x29830], R7 ;  /* 0x029830070c0075a7 */ /* 0x000e64000804017f */
[----:B-1----:R-:W-:Y:S05]  /*1c250*/  @!P2 BRA `(.L_x_1612) ;  /* 0x0000017c00b0a947 */ /* 0x002fea0003800000 */
.L_x_1611:
[----:B------:R-:W-:Y:S05]  /*1c260*/  BSYNC B0 ;  /* 0x0000000000007941 */ /* 0x000fea0003800000 */
.L_x_1608:
[----:B01----:R-:W0:Y:S01]  /*1c270*/  S2R R7, SR_TID.X ;  /* 0x0000000000077919 */ /* 0x003e220000002100 */
[----:B------:R-:W-:Y:S05]  /*1c280*/  WARPSYNC.ALL ;  /* 0x0000000000007948 */ /* 0x000fea0003800000 */
[----:B------:R-:W-:Y:S01]  /*1c290*/  IMAD R12, R10, 0x780, R8 ;  /* 0x000007800a0c7824 */ /* 0x000fe200078e0208 */
[----:B------:R-:W-:Y:S01]  /*1c2a0*/  UMOV UR48, UR24 ;  /* 0x0000001800307c82 */ /* 0x000fe20008000000 */
[----:B------:R-:W-:Y:S01]  /*1c2b0*/  IMAD.MOV.U32 R13, RZ, RZ, -0x7fffffe0 ;  /* 0x80000020ff0d7424 */ /* 0x000fe200078e00ff */
[----:B------:R-:W-:Y:S01]  /*1c2c0*/  UMOV UR49, UR25 ;  /* 0x0000001900317c82 */ /* 0x000fe20008000000 */
[C---:B------:R-:W-:Y:S01]  /*1c2d0*/  VIADD R14, R12.reuse, 0x80 ;  /* 0x000000800c0e7836 */ /* 0x040fe20000000000 */
[----:B------:R-:W-:Y:S01]  /*1c2e0*/  R2UR UR50, R12 ;  /* 0x000000000c3272ca */ /* 0x000fe200000e0000 */
[----:B------:R-:W-:Y:S01]  /*1c2f0*/  IMAD.MOV.U32 R15, RZ, RZ, -0x7fffffe0 ;  /* 0x80000020ff0f7424 */ /* 0x000fe200078e00ff */
[----:B------:R-:W-:Y:S01]  /*1c300*/  R2UR UR51, R13 ;  /* 0x000000000d3372ca */ /* 0x000fe200000e0000 */
[----:B------:R-:W-:Y:S01]  /*1c310*/  UMOV UR44, UR24 ;  /* 0x00000018002c7c82 */ /* 0x000fe20008000000 */
[----:B------:R-:W-:Y:S01]  /*1c320*/  R2UR UR46, R14 ;  /* 0x000000000e2e72ca */ /* 0x000fe200000e0000 */
[----:B------:R-:W-:Y:S01]  /*1c330*/  UMOV UR45, UR25 ;  /* 0x00000019002d7c82 */ /* 0x000fe20008000000 */
[----:B------:R-:W-:Y:S01]  /*1c340*/  R2UR UR47, R15 ;  /* 0x000000000f2f72ca */ /* 0x000fe200000e0000 */
[C---:B------:R-:W-:Y:S01]  /*1c350*/  VIADD R88, R12.reuse, 0x100 ;  /* 0x000001000c587836 */ /* 0x040fe20000000000 */
[----:B------:R-:W-:Y:S01]  /*1c360*/  UMOV UR28, UR24 ;  /* 0x00000018001c7c82 */ /* 0x000fe20008000000 */
[----:B------:R-:W-:Y:S01]  /*1c370*/  IMAD.MOV.U32 R89, RZ, RZ, -0x7fffffe0 ;  /* 0x80000020ff597424 */ /* 0x000fe200078e00ff */
[----:B------:R-:W-:Y:S01]  /*1c380*/  UMOV UR29, UR25 ;  /* 0x00000019001d7c82 */ /* 0x000fe20008000000 */
[----:B------:R-:W-:Y:S01]  /*1c390*/  VIADD R20, R12, 0x180 ;  /* 0x000001800c147836 */ /* 0x000fe20000000000 */
[----:B------:R-:W-:Y:S01]  /*1c3a0*/  R2UR UR26, R88 ;  /* 0x00000000581a72ca */ /* 0x000fe200000e0000 */
[----:B------:R-:W-:Y:S01]  /*1c3b0*/  IMAD.MOV.U32 R21, RZ, RZ, -0x7fffffe0 ;  /* 0x80000020ff157424 */ /* 0x000fe200078e00ff */
[----:B------:R-:W-:Y:S01]  /*1c3c0*/  R2UR UR27, R89 ;  /* 0x00000000591b72ca */ /* 0x000fe200000e0000 */
[----:B------:R-:W-:Y:S01]  /*1c3d0*/  VIADD R14, R12, 0x200 ;  /* 0x000002000c0e7836 */ /* 0x000fe20000000000 */
[----:B------:R-:W-:Y:S01]  /*1c3e0*/  R2UR UR30, R20 ;  /* 0x00000000141e72ca */ /* 0x000fe200000e0000 */
[----:B------:R-:W-:Y:S01]  /*1c3f0*/  VIADD R88, R12, 0x2 ;  /* 0x000000020c587836 */ /* 0x000fe20000000000 */
[----:B------:R-:W-:Y:S01]  /*1c400*/  R2UR UR31, R21 ;  /* 0x00000000151f72ca */ /* 0x000fe200000e0000 */
[----:B------:R-:W-:Y:S01]  /*1c410*/  UMOV UR32, UR24 ;  /* 0x0000001800207c82 */ /* 0x000fe20008000000 */
[----:B------:R-:W-:Y:S01]  /*1c420*/  R2UR UR34, R14 ;  /* 0x000000000e2272ca */ /* 0x000fe200000e0000 */
[----:B------:R-:W-:Y:S01]  /*1c430*/  UMOV UR33, UR25 ;  /* 0x0000001900217c82 */ /* 0x000fe20008000000 */
[----:B0-----:R-:W-:Y:S01]  /*1c440*/  SHF.R.U32.HI R7, RZ, 0x7, R7 ;  /* 0x00000007ff077819 */ /* 0x001fe20000011607 */
[----:B------:R-:W-:Y:S01]  /*1c450*/  VIADD R20, R12, 0x82 ;  /* 0x000000820c147836 */ /* 0x000fe20000000000 */
[----:B------:R-:W-:Y:S01]  /*1c460*/  R2UR UR35, R15 ;  /* 0x000000000f2372ca */ /* 0x000fe200000e0000 */
[----:B------:R-:W-:Y:S01]  /*1c470*/  IMAD.MOV.U32 R21, RZ, RZ, -0x7fffffe0 ;  /* 0x80000020ff157424 */ /* 0x000fe200078e00ff */
[----:B------:R-:W-:Y:S01]  /*1c480*/  R2UR UR6, R88 ;  /* 0x00000000580672ca */ /* 0x000fe200000e0000 */
[----:B------:R-:W-:Y:S01]  /*1c490*/  VIADD R7, R7, 0x8 ;  /* 0x0000000807077836 */ /* 0x000fe20000000000 */
[----:B------:R-:W-:Y:S01]  /*1c4a0*/  R2UR UR7, R89 ;  /* 0x00000000590772ca */ /* 0x000fe200000e0000 */
[----:B------:R-:W-:-:S02]  /*1c4b0*/  VIADD R14, R12, 0x102 ;  /* 0x000001020c0e7836 */ /* 0x000fc40000000000 */
[----:B------:R-:W-:Y:S01]  /*1c4c0*/  IMAD.MOV.U32 R15, RZ, RZ, -0x7fffffe0 ;  /* 0x80000020ff0f7424 */ /* 0x000fe200078e00ff */
[----:B------:R0:W-:Y:S01]  /*1c4d0*/  BAR.SYNC.DEFER_BLOCKING R7, 0x100 ;  /* 0x000400070000751d */ /* 0x0001e20000010000 */
[----:B------:R-:W-:-:S05]  /*1c4e0*/  IMAD.MOV.U32 R13, RZ, RZ, -0x7fffffe0 ;  /* 0x80000020ff0d7424 */ /* 0x000fca00078e00ff */
        /* <DEDUP_REMOVED lines=188> */
[C---:B------:R-:W-:Y:S02]  /*1d0b0*/  VIADD R14, R12.reuse, 0x682 ;  /* 0x000006820c0e7836 */ /* 0x040fe40000000000 */
[----:B------:R-:W-:Y:S02]  /*1d0c0*/  IMAD.MOV.U32 R15, RZ, RZ, -0x7fffffe0 ;  /* 0x80000020ff0f7424 */ /* 0x000fe400078e00ff */
[----:B------:R-:W-:Y:S01]  /*1d0d0*/  VIADD R12, R12, 0x702 ;  /* 0x000007020c0c7836 */ /* 0x000fe20000000000 */
[----:B------:R-:W-:-:S02]  /*1d0e0*/  WARPGROUP.DEPBAR.LE gsb0, 0x0 ;  /* 0x00008000000079c5 */ /* 0x000fc40000010000 */
        /* <DEDUP_REMOVED lines=30> */
[----:B------:R-:W-:-:S13]  /*1d2d0*/  ISETP.NE.AND P2, PT, R205, 0x3, PT ;  /* 0x00000003cd00780c */ /* 0x000fda0003f45270 */
[----:B------:R-:W-:Y:S05]  /*1d2e0*/  @!P2 BRA `(.L_x_1614) ;  /* 0x000000000004a947 */ /* 0x000fea0003800000 */
[----:B------:R-:W-:Y:S01]  /*1d2f0*/  BPT.TRAP 0x1 ;  /* 0x000000040000795c */ /* 0x000fe20000300000 */
.L_x_1614:
[----:B------:R-:W-:Y:S01]  /*1d300*/  SHF.L.U32 R7, R19, 0x1f, RZ ;  /* 0x0000001f13077819 */ /* 0x000fe200000006ff */
[----:B------:R-:W-:-:S04]  /*1d310*/  IMAD R12, R190, 0x8, R16 ;  /* 0x00000008be0c7824 */ /* 0x000fc800078e0210 */
[----:B------:R0:W1:Y:S01]  /*1d320*/  SYNCS.PHASECHK.TRANS64.TRYWAIT P1, [R12+URZ+0x29850], R7 ;  /* 0x029850070c0075a7 */ /* 0x000062000802017f */
[----:B------:R-:W-:Y:S05]  /*1d330*/  @!P2 BRA `(.L_x_1615) ;  /* 0x000000000004a947 */ /* 0x000fea0003800000 */
[----:B------:R-:W-:Y:S01]  /*1d340*/  BPT.TRAP 0x1 ;  /* 0x000000040000795c */ /* 0x000fe20000300000 */
.L_x_1615:
[----:B-1----:R-:W-:Y:S05]  /*1d350*/  @P1 BRA `(.L_x_1613) ;  /* 0x0000000000081947 */ /* 0x002fea0003800000 */
[----:B------:R-:W1:Y:S02]  /*1d360*/  SYNCS.PHASECHK.TRANS64.TRYWAIT P1, [R12+URZ+0x29850], R7 ;  /* 0x029850070c0075a7 */ /* 0x000e64000802017f */
[----:B-1----:R-:W-:Y:S05]  /*1d370*/  @!P1 BRA `(.L_x_1616) ;  /* 0x0000016c007c9947 */ /* 0x002fea0003800000 */
.L_x_1613:
[----:B01----:R-:W-:Y:S01]  /*1d380*/  VIADD R7, R16, 0x400 ;  /* 0x0000040010077836 */ /* 0x003fe20000000000 */
[----:B------:R-:W-:Y:S05]  /*1d390*/  WARPSYNC.ALL ;  /* 0x0000000000007948 */ /* 0x000fea0003800000 */
[----:B------:R-:W-:Y:S01]  /*1d3a0*/  SHF.R.U32.HI R7, RZ, 0x4, R7 ;  /* 0x00000004ff077819 */ /* 0x000fe20000011607 */
[----:B------:R-:W-:Y:S01]  /*1d3b0*/  IMAD.MOV.U32 R13, RZ, RZ, -0x3ffffff0 ;  /* 0xc0000010ff0d7424 */ /* 0x000fe200078e00ff */
[----:B------:R-:W-:Y:S01]  /*1d3c0*/  WARPGROUP.ARRIVE ;  /* 0x00000000000079c5 */ /* 0x000fe20000000000 */
[----:B------:R-:W-:Y:S01]  /*1d3d0*/  IMAD.MOV.U32 R15, RZ, RZ, -0x3ffffff0 ;  /* 0xc0000010ff0f7424 */ /* 0x000fe200078e00ff */
[----:B------:R-:W-:-:S04]  /*1d3e0*/  LOP3.LUT R7, R7, 0x3fff, RZ, 0xc0, !PT ;  /* 0x00003fff07077812 */ /* 0x000fc800078ec0ff */
[----:B------:R-:W0:Y:S01]  /*1d3f0*/  S2R R19, SR_TID.X ;  /* 0x0000000000137919 */ /* 0x000e220000002100 */
[----:B------:R-:W-:Y:S01]  /*1d400*/  R2UR UR7, R13 ;  /* 0x000000000d0772ca */ /* 0x000fe200000e0000 */
[----:B------:R-:W-:Y:S01]  /*1d410*/  IMAD.MOV.U32 R13, RZ, RZ, -0x3ffffff0 ;  /* 0xc0000010ff0d7424 */ /* 0x000fe200078e00ff */
[----:B------:R-:W-:Y:S02]  /*1d420*/  LOP3.LUT R7, R7, 0x10000, RZ, 0xfc, !PT ;  /* 0x0001000007077812 */ /* 0x000fe400078efcff */
[----:B------:R-:W-:Y:S02]  /*1d430*/  ISETP.NE.AND P2, PT, R225, 0x1, PT ;  /* 0x00000001e100780c */ /* 0x000fe40003f45270 */
[----:B------:R-:W-:Y:S01]  /*1d440*/  LOP3.LUT P1, RZ, R17, 0x10, RZ, 0xc0, !PT ;  /* 0x0000001011ff7812 */ /* 0x000fe2000782c0ff */
[----:B------:R-:W-:-:S04]  /*1d450*/  IMAD R12, R190, 0x500, R7 ;  /* 0x00000500be0c7824 */ /* 0x000fc800078e0207 */
[C---:B------:R-:W-:Y:S01]  /*1d460*/  VIADD R14, R12.reuse, 0x100 ;  /* 0x000001000c0e7836 */ /* 0x040fe20000000000 */
[----:B------:R-:W-:-:S05]  /*1d470*/  R2UR UR6, R12 ;  /* 0x000000000c0672ca */ /* 0x000fca00000e0000 */
[----:B------:R-:W1:Y:S08]  /*1d480*/  @P2 LDC R7, c[0x0][0x44c] ;  /* 0x00011300ff072b82 */ /* 0x000e700000000800 */
[----:B------:R-:W-:Y:S01]  /*1d490*/  QGMMA.64x128x32.F32.E4M3.E4M3 R24, R184, gdesc[UR4], R24, gsb0 ;  /* 0x01e00004b8187df3 */ /* 0x000fe20008000818 */
[----:B------:R-:W-:Y:S01]  /*1d4a0*/  R2UR UR6, R14 ;  /* 0x000000000e0672ca */ /* 0x000fe200000e0000 */
[----:B------:R-:W-:Y:S01]  /*1d4b0*/  VIADD R14, R12, 0x200 ;  /* 0x000002000c0e7836 */ /* 0x000fe20000000000 */
[----:B------:R-:W-:Y:S01]  /*1d4c0*/  R2UR UR7, R15 ;  /* 0x000000000f0772ca */ /* 0x000fe200000e0000 */
[----:B------:R-:W-:Y:S01]  /*1d4d0*/  IMAD.MOV.U32 R15, RZ, RZ, -0x3ffffff0 ;  /* 0xc0000010ff0f7424 */ /* 0x000fe200078e00ff */
[----:B0-----:R-:W-:Y:S01]  /*1d4e0*/  SHF.R.U32.HI R19, RZ, 0x7, R19 ;  /* 0x00000007ff137819 */ /* 0x001fe20000011613 */
[----:B------:R-:W-:-:S02]  /*1d4f0*/  WARPGROUP.DEPBAR.LE gsb0, 0x0 ;  /* 0x00008000000079c5 */ /* 0x000fc40000010000 */
[----:B------:R-:W-:-:S08]  /*1d500*/  WARPGROUP.ARRIVE ;  /* 0x00000000000079c5 */ /* 0x000fd00000000000 */
[----:B------:R-:W-:Y:S01]  /*1d510*/  QGMMA.64x128x32.F32.E4M3.E4M3 R24, R180, gdesc[UR4], R24, gsb0 ;  /* 0x01e00004b4187df3 */ /* 0x000fe20008000818 */
[----:B------:R-:W-:Y:S01]  /*1d520*/  R2UR UR6, R14 ;  /* 0x000000000e0672ca */ /* 0x000fe200000e0000 */
[C---:B------:R-:W-:Y:S01]  /*1d530*/  VIADD R14, R12.reuse, 0x300 ;  /* 0x000003000c0e7836 */ /* 0x040fe20000000000 */
[----:B------:R-:W-:Y:S01]  /*1d540*/  R2UR UR7, R15 ;  /* 0x000000000f0772ca */ /* 0x000fe200000e0000 */
[----:B------:R-:W-:Y:S02]  /*1d550*/  IMAD.MOV.U32 R15, RZ, RZ, -0x3ffffff0 ;  /* 0xc0000010ff0f7424 */ /* 0x000fe400078e00ff */
[----:B------:R-:W-:Y:S01]  /*1d560*/  VIADD R12, R12, 0x400 ;  /* 0x000004000c0c7836 */ /* 0x000fe20000000000 */
[----:B------:R-:W-:Y:S02]  /*1d570*/  WARPGROUP.DEPBAR.LE gsb0, 0x0 ;  /* 0x00008000000079c5 */ /* 0x000fe40000010000 */
[----:B------:R-:W-:-:S07]  /*1d580*/  WARPGROUP.ARRIVE ;  /* 0x00000000000079c5 */ /* 0x000fce0000000000 */
[----:B------:R-:W-:Y:S01]  /*1d590*/  QGMMA.64x128x32.F32.E4M3.E4M3 R24, R176, gdesc[UR4], R24, gsb0 ;  /* 0x01e00004b0187df3 */ /* 0x000fe20008000818 */
[----:B------:R-:W-:Y:S02]  /*1d5a0*/  R2UR UR6, R14 ;  /* 0x000000000e0672ca */ /* 0x000fe400000e0000 */
[----:B------:R-:W-:Y:S01]  /*1d5b0*/  R2UR UR7, R15 ;  /* 0x000000000f0772ca */ /* 0x000fe200000e0000 */
[----:B------:R-:W-:Y:S02]  /*1d5c0*/  WARPGROUP.DEPBAR.LE gsb0, 0x0 ;  /* 0x00008000000079c5 */ /* 0x000fe40000010000 */
[----:B------:R-:W-:-:S10]  /*1d5d0*/  WARPGROUP.ARRIVE ;  /* 0x00000000000079c5 */ /* 0x000fd40000000000 */
[----:B------:R-:W-:Y:S01]  /*1d5e0*/  QGMMA.64x128x32.F32.E4M3.E4M3 R24, R172, gdesc[UR4], R24, gsb0 ;  /* 0x01e00004ac187df3 */ /* 0x000fe20008000818 */
[----:B------:R-:W-:Y:S02]  /*1d5f0*/  R2UR UR6, R12 ;  /* 0x000000000c0672ca */ /* 0x000fe400000e0000 */
[----:B------:R-:W-:Y:S02]  /*1d600*/  R2UR UR7, R13 ;  /* 0x000000000d0772ca */ /* 0x000fe400000e0000 */
[----:B------:R-:W0:Y:S01]  /*1d610*/  @P2 LDC R13, c[0x0][0x450] ;  /* 0x00011400ff0d2b82 */ /* 0x000e220000000800 */
[----:B------:R-:W-:Y:S02]  /*1d620*/  WARPGROUP.DEPBAR.LE gsb0, 0x0 ;  /* 0x00008000000079c5 */ /* 0x000fe40000010000 */
[----:B------:R-:W-:-:S08]  /*1d630*/  WARPGROUP.ARRIVE ;  /* 0x00000000000079c5 */ /* 0x000fd00000000000 */
[----:B------:R-:W-:Y:S03]  /*1d640*/  QGMMA.64x128x32.F32.E4M3.E4M3 R24, R168, gdesc[UR4], R24, gsb0 ;  /* 0x01e00004a8187df3 */ /* 0x000fe60008000818 */
[----:B------:R-:W-:Y:S02]  /*1d650*/  WARPGROUP.DEPBAR.LE gsb0, 0x0 ;  /* 0x00008000000079c5 */ /* 0x000fe40000010000 */
[----:B------:R-:W-:Y:S02]  /*1d660*/  IMAD.IADD R168, R212, 0x1, R201 ;  /* 0x00000001d4a87824 */ /* 0x000fe400078e02c9 */
[----:B------:R-:W-:Y:S02]  /*1d670*/  IMAD R170, R4, -0xa0, RZ ;  /* 0xffffff6004aa7824 */ /* 0x000fe400078e02ff */
[----:B-1----:R-:W-:-:S04]  /*1d680*/  @P2 IMAD.HI.U32 R12, R168, R7, RZ ;  /* 0x00000007a80c2227 */ /* 0x002fc800078e00ff */
[----:B------:R-:W-:Y:S01]  /*1d690*/  @!P0 IMAD R7, R10, 0x8, R16 ;  /* 0x000000080a078824 */ /* 0x000fe200078e0210 */
[----:B0-----:R-:W-:Y:S01]  /*1d6a0*/  @P2 SHF.R.U32.HI R168, RZ, R13, R12 ;  /* 0x0000000dffa82219 */ /* 0x001fe2000001160c */
[----:B------:R-:W-:Y:S01]  /*1d6b0*/  VIADD R14, R170, 0x1 ;  /* 0x00000001aa0e7836 */ /* 0x000fe20000000000 */
[----:B------:R-:W-:Y:S01]  /*1d6c0*/  IADD3 R12, -R19, 0xb, RZ ;  /* 0x0000000b130c7810 */ /* 0x000fe20007ffe1ff */
[----:B------:R-:W-:Y:S02]  /*1d6d0*/  @!P0 VIADD R7, R7, 0x29840 ;  /* 0x0002984007078836 */ /* 0x000fe40000000000 */
[----:B------:R-:W0:Y:S01]  /*1d6e0*/  SHFL.IDX PT, R169, R168, RZ, 0x1c1f ;  /* 0x001c1fffa8a97589 */ /* 0x000e2200000e0000 */
[----:B------:R-:W-:Y:S02]  /*1d6f0*/  IMAD R14, R211, -0x2, R14 ;  /* 0xfffffffed30e7824 */ /* 0x000fe400078e020e */
[----:B------:R-:W-:Y:S01]  /*1d700*/  @!P0 PRMT R7, RZ, 0x654, R7 ;  /* 0x00000654ff078816 */ /* 0x000fe20000000007 */
[----:B------:R1:W-:Y:S06]  /*1d710*/  BAR.ARV R12, 0x100 ;  /* 0x0004000c0000751d */ /* 0x0003ec0000002000 */
[----:B------:R2:W-:Y:S01]  /*1d720*/  @!P0 SYNCS.ARRIVE.TRANS64.RED.A1T0 RZ, [R7+URZ], RZ ;  /* 0x000000ff07ff89a7 */ /* 0x0005e2000810043f */
[----:B------:R-:W-:Y:S01]  /*1d730*/  IADD3 R20, -R192, R14, R193 ;  /* 0x0000000ec0147210 */ /* 0x000fe20007ffe1c1 */
[----:B------:R-:W-:-:S02]  /*1d740*/  VIADD R14, R14, 0xffffffff ;  /* 0xffffffff0e0e7836 */ /* 0x000fc40000000000 */
[----:B--2---:R-:W-:-:S05]  /*1d750*/  IMAD.U32 R7, RZ, RZ, UR56 ;  /* 0x00000038ff077e24 */ /* 0x004fca000f8e00ff */
[----:B------:R-:W-:-:S05]  /*1d760*/  LOP3.LUT R21, RZ, R7, RZ, 0x33, !PT ;  /* 0x00000007ff157212 */ /* 0x000fca00078e33ff */
[----:B------:R-:W-:Y:S02]  /*1d770*/  IMAD.IADD R21, R21, 0x1, R20 ;  /* 0x0000000115157824 */ /* 0x000fe400078e0214 */
[----:B------:R-:W-:Y:S02]  /*1d780*/  VIADD R20, R20, UR59 ;  /* 0x0000003b14147c36 */ /* 0x000fe40008000000 */
[--C-:B0-----:R-:W-:Y:S02]  /*1d790*/  IMAD.IADD R15, R21, 0x1, R169.reuse ;  /* 0x00000001150f7824 */ /* 0x101fe400078e02a9 */
[----:B------:R-:W-:Y:S01]  /*1d7a0*/  IMAD.IADD R19, R20, 0x1, R169 ;  /* 0x0000000114137824 */ /* 0x000fe200078e02a9 */
[----:B-1----:R-:W-:Y:S06]  /*1d7b0*/  @!P1 BRA `(.L_x_1617) ;  /* 0x0000000000549947 */ /* 0x002fec0003800000 */
        /* <DEDUP_REMOVED lines=12> */
.L_x_1619:
[----:B------:R-:W-:-:S05]  /*1d880*/  IMAD.U32 R171, RZ, RZ, UR55 ;  /* 0x00000037ffab7e24 */ /* 0x000fca000f8e00ff */
[----:B------:R-:W-:-:S13]  /*1d890*/  ISETP.NE.AND P1, PT, R171, 0x1, PT ;  /* 0x00000001ab00780c */ /* 0x000fda0003f25270 */
[----:B------:R-:W0:Y:S02]  /*1d8a0*/  @P1 LDC.64 R12, c[0x0][0x9e8] ;  /* 0x00027a00ff0c1b82 */ /* 0x000e240000000a00 */
[----:B0-----:R-:W-:-:S05]  /*1d8b0*/  @P1 IMAD.HI.U32 R12, R169, R12, RZ ;  /* 0x0000000ca90c1227 */ /* 0x001fca00078e00ff */
[----:B------:R-:W-:-:S07]  /*1d8c0*/  @P1 SHF.R.U32.HI R169, RZ, R13, R12 ;  /* 0x0000000dffa91219 */ /* 0x000fce000001160c */
.L_x_1620:
[----:B------:R-:W-:Y:S05]  /*1d8d0*/  BSYNC B0 ;  /* 0x0000000000007941 */ /* 0x000fea0003800000 */
.L_x_1618:
[----:B------:R-:W-:-:S05]  /*1d8e0*/  IMAD R12, R169, R171, R14 ;  /* 0x000000aba90c7224 */ /* 0x000fca00078e020e */
[----:B------:R-:W-:Y:S02]  /*1d8f0*/  VIADDMNMX R19, R12, R171, R19, PT ;  /* 0x000000ab0c137246 */ /* 0x000fe40003800113 */
[----:B------:R-:W-:-:S07]  /*1d900*/  VIMNMX R15, R15, R12, !PT ;  /* 0x0000000c0f0f7248 */ /* 0x000fce0007fe0100 */
.L_x_1617:
[----:B------:R-:W2:Y:S01]  /*1d910*/  LDL.LU R172, [R1] ;  /* 0x0000000001ac7983 */ /* 0x000ea20000300800 */
[C---:B------:R-:W-:Y:S02]  /*1d920*/  ISETP.GE.AND P1, PT, R170.reuse, 0x2, PT ;  /* 0x00000002aa00780c */ /* 0x040fe40003f26270 */
[C---:B------:R-:W-:Y:S02]  /*1d930*/  ISETP.GE.AND P2, PT, R170.reuse, 0x9, PT ;  /* 0x00000009aa00780c */ /* 0x040fe40003f46270 */
[----:B------:R-:W-:Y:S02]  /*1d940*/  LOP3.LUT R17, R17, 0xfffffffe, RZ, 0xc0, !PT ;  /* 0xfffffffe11117812 */ /* 0x000fe400078ec0ff */
[----:B------:R-:W-:Y:S02]  /*1d950*/  ISETP.GE.AND P3, PT, R170, 0x22, PT ;  /* 0x00000022aa00780c */ /* 0x000fe40003f66270 */
[----:B--2---:R-:W-:-:S05]  /*1d960*/  LOP3.LUT R172, R172, 0xefffffff, RZ, 0xc0, !PT ;  /* 0xefffffffacac7812 */ /* 0x004fca00078ec0ff */
[----:B------:R-:W-:Y:S02]  /*1d970*/  @P1 LOP3.LUT R172, R172, 0x10000000, RZ, 0xfc, !PT ;  /* 0x10000000acac1812 */ /* 0x000fe400078efcff */
[----:B------:R-:W-:Y:S02]  /*1d980*/  ISETP.GT.AND P1, PT, R15, 0x1, !P1 ;  /* 0x000000010f00780c */ /* 0x000fe40004f24270 */
[----:B------:R-:W-:Y:S02]  /*1d990*/  LOP3.LUT R172, R172, 0xdfffffff, RZ, 0xc0, !PT ;  /* 0xdfffffffacac7812 */ /* 0x000fe400078ec0ff */
[----:B------:R-:W-:Y:S02]  /*1d9a0*/  ISETP.LT.OR P1, PT, R19, 0x2, P1 ;  /* 0x000000021300780c */ /* 0x000fe40000f21670 */
[----:B------:R-:W-:Y:S02]  /*1d9b0*/  @P2 LOP3.LUT R172, R172, 0x20000000, RZ, 0xfc, !PT ;  /* 0x20000000acac2812 */ /* 0x000fe400078efcff */
[----:B------:R-:W-:-:S02]  /*1d9c0*/  FSEL R153, R153, -INF , !P1 ;  /* 0xff80000099997808 */ /* 0x000fc40004800000 */
[----:B------:R-:W-:Y:S02]  /*1d9d0*/  ISETP.GT.AND P1, PT, R15, 0x8, !P2 ;  /* 0x000000080f00780c */ /* 0x000fe40005724270 */
[----:B------:R-:W-:Y:S02]  /*1d9e0*/  ISETP.GE.AND P2, PT, R170, 0xa, PT ;  /* 0x0000000aaa00780c */ /* 0x000fe40003f46270 */
[----:B------:R-:W-:Y:S02]  /*1d9f0*/  ISETP.LT.OR P1, PT, R19, 0x9, P1 ;  /* 0x000000091300780c */ /* 0x000fe40000f21670 */
[----:B------:R-:W-:Y:S02]  /*1da00*/  LOP3.LUT R172, R172, 0xbfffffff, RZ, 0xc0, !PT ;  /* 0xbfffffffacac7812 */ /* 0x000fe400078ec0ff */
[----:B------:R-:W-:Y:S02]  /*1da10*/  FSEL R169, R156, -INF , !P1 ;  /* 0xff8000009ca97808 */ /* 0x000fe40004800000 */
[----:B------:R-:W-:-:S04]  /*1da20*/  ISETP.GT.AND P1, PT, R15, 0x9, !P2 ;  /* 0x000000090f00780c */ /* 0x000fc80005724270 */
[----:B------:R-:W-:Y:S02]  /*1da30*/  ISETP.LT.OR P1, PT, R19, 0xa, P1 ;  /* 0x0000000a1300780c */ /* 0x000fe40000f21670 */
[----:B------:R-:W-:Y:S02]  /*1da40*/  @P2 LOP3.LUT R172, R172, 0x40000000, RZ, 0xfc, !PT ;  /* 0x40000000acac2812 */ /* 0x000fe400078efcff */
[----:B------:R-:W-:Y:S02]  /*1da50*/  ISETP.GE.AND P2, PT, R170, 0x11, PT ;  /* 0x00000011aa00780c */ /* 0x000fe40003f46270 */
[----:B------:R-:W-:Y:S02]  /*1da60*/  LOP3.LUT R172, R172, 0x7fffffff, RZ, 0xc0, !PT ;  /* 0x7fffffffacac7812 */ /* 0x000fe400078ec0ff */
[----:B------:R-:W-:Y:S02]  /*1da70*/  FSEL R157, R157, -INF , !P1 ;  /* 0xff8000009d9d7808 */ /* 0x000fe40004800000 */
[----:B------:R-:W-:-:S04]  /*1da80*/  ISETP.GT.AND P1, PT, R15, 0x10, !P2 ;  /* 0x000000100f00780c */ /* 0x000fc80005724270 */
[----:B------:R-:W-:-:S03]  /*1da90*/  ISETP.LT.OR P1, PT, R19, 0x11, P1 ;  /* 0x000000111300780c */ /* 0x000fc60000f21670 */
[----:B------:R-:W-:Y:S02]  /*1daa0*/  @P2 LOP3.LUT R172, R172, 0x80000000, RZ, 0xfc, !PT ;  /* 0x80000000acac2812 */ /* 0x000fe400078efcff */
[----:B------:R-:W-:Y:S02]  /*1dab0*/  ISETP.GE.AND P2, PT, R170, 0x12, PT ;  /* 0x00000012aa00780c */ /* 0x000fe40003f46270 */
[----:B------:R-:W-:Y:S02]  /*1dac0*/  FSEL R171, R160, -INF , !P1 ;  /* 0xff800000a0ab7808 */ /* 0x000fe40004800000 */
[----:B------:R-:W-:Y:S02]  /*1dad0*/  ISETP.GT.AND P1, PT, R15, 0x11, !P2 ;  /* 0x000000110f00780c */ /* 0x000fe40005724270 */
[----:B------:R-:W-:Y:S02]  /*1dae0*/  LOP3.LUT R172, R172, 0xfffffffd, RZ, 0xc0, !PT ;  /* 0xfffffffdacac7812 */ /* 0x000fe400078ec0ff */
[----:B------:R-:W-:-:S02]  /*1daf0*/  ISETP.LT.OR P1, PT, R19, 0x12, P1 ;  /* 0x000000121300780c */ /* 0x000fc40000f21670 */
[----:B------:R-:W-:Y:S02]  /*1db00*/  @P3 LOP3.LUT R172, R172, 0x2, RZ, 0xfc, !PT ;  /* 0x00000002acac3812 */ /* 0x000fe400078efcff */
[----:B------:R-:W-:Y:S02]  /*1db10*/  FSEL R161, R161, -INF , !P1 ;  /* 0xff800000a1a17808 */ /* 0x000fe40004800000 */
[----:B------:R-:W-:Y:S02]  /*1db20*/  @P2 LOP3.LUT R17, R17, 0x1, RZ, 0xfc, !PT ;  /* 0x0000000111112812 */ /* 0x000fe400078efcff */
[----:B------:R-:W-:Y:S02]  /*1db30*/  ISETP.GE.AND P2, PT, R170, 0x19, PT ;  /* 0x00000019aa00780c */ /* 0x000fe40003f46270 */
[----:B------:R-:W-:Y:S02]  /*1db40*/  LOP3.LUT R17, R17, 0xfffffffb, RZ, 0xc0, !PT ;  /* 0xfffffffb11117812 */ /* 0x000fe400078ec0ff */
[----:B------:R-:W-:-:S02]  /*1db50*/  ISETP.GT.AND P1, PT, R15, 0x18, !P2 ;  /* 0x000000180f00780c */ /* 0x000fc40005724270 */
[----:B------:R-:W-:Y:S02]  /*1db60*/  LOP3.LUT R172, R172, 0xfffffffb, RZ, 0xc0, !PT ;  /* 0xfffffffbacac7812 */ /* 0x000fe400078ec0ff */
[----:B------:R-:W-:-:S04]  /*1db70*/  ISETP.LT.OR P1, PT, R19, 0x19, P1 ;  /* 0x000000191300780c */ /* 0x000fc80000f21670 */
[----:B------:R-:W-:Y:S02]  /*1db80*/  FSEL R173, R164, -INF , !P1 ;  /* 0xff800000a4ad7808 */ /* 0x000fe40004800000 */
[----:B------:R-:W-:Y:S02]  /*1db90*/  @P2 LOP3.LUT R17, R17, 0x4, RZ, 0xfc, !PT ;  /* 0x0000000411112812 */ /* 0x000fe400078efcff */
[----:B------:R-:W-:Y:S02]  /*1dba0*/  ISETP.GE.AND P2, PT, R170, 0x1a, PT ;  /* 0x0000001aaa00780c */ /* 0x000fe40003f46270 */
[----:B------:R-:W-:Y:S02]  /*1dbb0*/  LOP3.LUT R17, R17, 0xfffffffd, RZ, 0xc0, !PT ;  /* 0xfffffffd11117812 */ /* 0x000fe400078ec0ff */
[----:B------:R-:W-:-:S04]  /*1dbc0*/  ISETP.GT.AND P1, PT, R15, 0x19, !P2 ;  /* 0x000000190f00780c */ /* 0x000fc80005724270 */
[----:B------:R-:W-:-:S04]  /*1dbd0*/  ISETP.LT.OR P1, PT, R19, 0x1a, P1 ;  /* 0x0000001a1300780c */ /* 0x000fc80000f21670 */
[----:B------:R-:W-:Y:S02]  /*1dbe0*/  FSEL R165, R165, -INF , !P1 ;  /* 0xff800000a5a57808 */ /* 0x000fe40004800000 */
[----:B------:R-:W-:Y:S02]  /*1dbf0*/  ISETP.GE.AND P1, PT, R170, 0x21, PT ;  /* 0x00000021aa00780c */ /* 0x000fe40003f26270 */
[----:B------:R-:W-:Y:S02]  /*1dc00*/  @P2 LOP3.LUT R17, R17, 0x2, RZ, 0xfc, !PT ;  /* 0x0000000211112812 */ /* 0x000fe400078efcff */
[----:B------:R-:W-:-:S04]  /*1dc10*/  ISETP.GT.AND P2, PT, R15, 0x20, !P1 ;  /* 0x000000200f00780c */ /* 0x000fc80004f44270 */
[----:B------:R-:W-:-:S04]  /*1dc20*/  ISETP.LT.OR P2, PT, R19, 0x21, P2 ;  /* 0x000000211300780c */ /* 0x000fc80001741670 */
[----:B------:R-:W-:Y:S02]  /*1dc30*/  FSEL R175, R136, -INF , !P2 ;  /* 0xff80000088af7808 */ /* 0x000fe40005000000 */
[----:B------:R-:W-:Y:S02]  /*1dc40*/  ISETP.GT.AND P2, PT, R15, 0x21, !P3 ;  /* 0x000000210f00780c */ /* 0x000fe40005f44270 */
[----:B------:R-:W-:Y:S02]  /*1dc50*/  ISETP.GE.AND P3, PT, R170, 0x29, PT ;  /* 0x00000029aa00780c */ /* 0x000fe40003f66270 */
[----:B------:R-:W-:-:S04]  /*1dc60*/  ISETP.LT.OR P2, PT, R19, 0x22, P2 ;  /* 0x000000221300780c */ /* 0x000fc80001741670 */
        /* <DEDUP_REMOVED lines=138> */
[----:B------:R-:W-:Y:S02]  /*1e510*/  LOP3.LUT R172, R172, 0xfdffffff, RZ, 0xc0, !PT ;  /* 0xfdffffffacac7812 */ /* 0x000fe400078ec0ff */
[----:B------:R-:W-:-:S04]  /*1e520*/  ISETP.GT.AND P2, PT, R15, 0x81, !P3 ;  /* 0x000000810f00780c */ /* 0x000fc80005f44270 */
[----:B------:R-:W-:-:S03]  /*1e530*/  ISETP.LT.OR P2, PT, R19, 0x82, P2 ;  /* 0x000000821300780c */ /* 0x000fc60001741670 */
[----:B------:R-:W-:Y:S02]  /*1e540*/  @P3 LOP3.LUT R172, R172, 0x2000000, RZ, 0xfc, !PT ;  /* 0x02000000acac3812 */ /* 0x000fe400078efcff */
[----:B------:R-:W-:Y:S02]  /*1e550*/  ISETP.GE.AND P3, PT, R170, 0x89, PT ;  /* 0x00000089aa00780c */ /* 0x000fe40003f66270 */
[----:B------:R-:W-:Y:S02]  /*1e560*/  FSEL R89, R89, -INF , !P2 ;  /* 0xff80000059597808 */ /* 0x000fe40005000000 */
[----:B------:R-:W-:Y:S02]  /*1e570*/  ISETP.GT.AND P2, PT, R15, 0x88, !P3 ;  /* 0x000000880f00780c */ /* 0x000fe40005f44270 */
[----:B------:R-:W-:Y:S02]  /*1e580*/  LOP3.LUT R172, R172, 0xfeffffff, RZ, 0xc0, !PT ;  /* 0xfeffffffacac7812 */ /* 0x000fe400078ec0ff */
[----:B------:R-:W-:-:S04]  /*1e590*/  ISETP.LT.OR P2, PT, R19, 0x89, P2 ;  /* 0x000000891300780c */ /* 0x000fc80001741670 */
[----:B------:R-:W-:Y:S02]  /*1e5a0*/  FSEL R92, R92, -INF , !P2 ;  /* 0xff8000005c5c7808 */ /* 0x000fe40005000000 */
[----:B------:R-:W-:Y:S02]  /*1e5b0*/  ISETP.GE.AND P2, PT, R170, 0x8a, PT ;  /* 0x0000008aaa00780c */ /* 0x000fe40003f46270 */
[----:B------:R-:W-:Y:S02]  /*1e5c0*/  @P3 LOP3.LUT R172, R172, 0x1000000, RZ, 0xfc, !PT ;  /* 0x01000000acac3812 */ /* 0x000fe400078efcff */
[----:B------:R-:W-:Y:S02]  /*1e5d0*/  ISETP.GT.AND P3, PT, R15, 0x89, !P2 ;  /* 0x000000890f00780c */ /* 0x000fe40005764270 */
[----:B------:R-:W-:Y:S02]  /*1e5e0*/  LOP3.LUT R172, R172, 0xfffffffe, RZ, 0xc0, !PT ;  /* 0xfffffffeacac7812 */ /* 0x000fe400078ec0ff */
        /* <DEDUP_REMOVED lines=14> */
[----:B------:R-:W-:-:S13]  /*1e6d0*/  ISETP.GE.AND P6, PT, R170, 0x1, PT ;  /* 0x00000001aa00780c */ /* 0x000fda0003fc6270 */
[----:B------:R-:W-:Y:S02]  /*1e6e0*/  @P6 LOP3.LUT R172, R172, 0x1, RZ, 0xfc, !PT ;  /* 0x00000001acac6812 */ /* 0x000fe400078efcff */
[----:B------:R-:W-:Y:S02]  /*1e6f0*/  ISETP.GT.AND P6, PT, R15, RZ, !P6 ;  /* 0x000000ff0f00720c */ /* 0x000fe400077c4270 */
[----:B------:R-:W-:Y:S02]  /*1e700*/  LOP3.LUT R172, R172, 0xf7ffffff, RZ, 0xc0, !PT ;  /* 0xf7ffffffacac7812 */ /* 0x000fe400078ec0ff */
[----:B------:R-:W-:-:S04]  /*1e710*/  ISETP.LT.OR P6, PT, R19, 0x1, P6 ;  /* 0x000000011300780c */ /* 0x000fc800037c1670 */
[----:B------:R-:W-:Y:S02]  /*1e720*/  FSEL R152, R152, -INF , !P6 ;  /* 0xff80000098987808 */ /* 0x000fe40007000000 */
[----:B------:R-:W-:-:S13]  /*1e730*/  ISETP.GE.AND P6, PT, R170, 0x9a, PT ;  /* 0x0000009aaa00780c */ /* 0x000fda0003fc6270 */
[----:B------:R-:W-:Y:S02]  /*1e740*/  @P6 LOP3.LUT R172, R172, 0x8000000, RZ, 0xfc, !PT ;  /* 0x08000000acac6812 */ /* 0x000fe400078efcff */
[----:B------:R-:W-:Y:S02]  /*1e750*/  ISETP.GT.AND P6, PT, R15, 0x99, !P6 ;  /* 0x000000990f00780c */ /* 0x000fe400077c4270 */
[----:B------:R-:W0:Y:S02]  /*1e760*/  SHFL.IDX PT, R15, R168, 0x1, 0x1c1f ;  /* 0x003c1f00a80f7f89 */ /* 0x000e2400000e0000 */
[----:B------:R-:W-:Y:S02]  /*1e770*/  ISETP.LT.OR P6, PT, R19, 0x9a, P6 ;  /* 0x0000009a1300780c */ /* 0x000fe400037c1670 */
[----:B------:R1:W-:Y:S02]  /*1e780*/  STL [R1], R172 ;  /* 0x000000ac01007387 */ /* 0x0003e40000100800 */
[----:B------:R-:W-:-:S02]  /*1e790*/  FSEL R101, R101, -INF , !P6 ;  /* 0xff80000065657808 */ /* 0x000fc40007000000 */
[----:B------:R-:W-:Y:S01]  /*1e7a0*/  LOP3.LUT P6, RZ, R17, 0x10, RZ, 0xc0, !PT ;  /* 0x0000001011ff7812 */ /* 0x000fe200078cc0ff */
[--C-:B0-----:R-:W-:Y:S02]  /*1e7b0*/  IMAD.IADD R20, R20, 0x1, R15.reuse ;  /* 0x0000000114147824 */ /* 0x101fe400078e020f */
[----:B------:R-:W-:-:S10]  /*1e7c0*/  IMAD.IADD R21, R21, 0x1, R15 ;  /* 0x0000000115157824 */ /* 0x000fd400078e020f */
[----:B-1----:R-:W-:Y:S05]  /*1e7d0*/  @!P6 BRA `(.L_x_1621) ;  /* 0x000000000054e947 */ /* 0x002fea0003800000 */
        /* <DEDUP_REMOVED lines=12> */
.L_x_1623:
[----:B------:R-:W-:-:S05]  /*1e8a0*/  IMAD.U32 R19, RZ, RZ, UR55 ;  /* 0x00000037ff137e24 */ /* 0x000fca000f8e00ff */
[----:B------:R-:W-:-:S13]  /*1e8b0*/  ISETP.NE.AND P6, PT, R19, 0x1, PT ;  /* 0x000000011300780c */ /* 0x000fda0003fc5270 */
[----:B------:R-:W0:Y:S02]  /*1e8c0*/  @P6 LDC.64 R12, c[0x0][0x9e8] ;  /* 0x00027a00ff0c6b82 */ /* 0x000e240000000a00 */
[----:B0-----:R-:W-:-:S05]  /*1e8d0*/  @P6 IMAD.HI.U32 R12, R15, R12, RZ ;  /* 0x0000000c0f0c6227 */ /* 0x001fca00078e00ff */
[----:B------:R-:W-:-:S07]  /*1e8e0*/  @P6 SHF.R.U32.HI R15, RZ, R13, R12 ;  /* 0x0000000dff0f6219 */ /* 0x000fce000001160c */
.L_x_1624:
[----:B------:R-:W-:Y:S05]  /*1e8f0*/  BSYNC B0 ;  /* 0x0000000000007941 */ /* 0x000fea0003800000 */
.L_x_1622:
[----:B------:R-:W-:-:S05]  /*1e900*/  IMAD R14, R15, R19, R14 ;  /* 0x000000130f0e7224 */ /* 0x000fca00078e020e */
[----:B------:R-:W-:Y:S02]  /*1e910*/  VIADDMNMX R20, R14, R19, R20, PT ;  /* 0x000000130e147246 */ /* 0x000fe40003800114 */
[----:B------:R-:W-:-:S07]  /*1e920*/  VIMNMX R21, R21, R14, !PT ;  /* 0x0000000e15157248 */ /* 0x000fce0007fe0100 */
.L_x_1621:
[----:B------:R-:W-:Y:S02]  /*1e930*/  ISETP.GT.AND P1, PT, R21, 0x20, !P1 ;  /* 0x000000201500780c */ /* 0x000fe40004f24270 */
[----:B------:R-:W-:Y:S02]  /*1e940*/  LOP3.LUT P6, RZ, R172, 0x20000, RZ, 0xc0, !PT ;  /* 0x00020000acff7812 */ /* 0x000fe400078cc0ff */
[----:B------:R-:W-:Y:S02]  /*1e950*/  ISETP.LT.OR P1, PT, R20, 0x21, P1 ;  /* 0x000000211400780c */ /* 0x000fe40000f21670 */
[----:B------:R-:W-:Y:S02]  /*1e960*/  FMNMX.FTZ R14, R152, R3, !PT ;  /* 0x00000003980e7209 */ /* 0x000fe40007810000 */
[----:B------:R-:W-:Y:S02]  /*1e970*/  FSEL R13, R138, -INF , !P1 ;  /* 0xff8000008a0d7808 */ /* 0x000fe40004800000 */
[----:B------:R-:W-:-:S02]  /*1e980*/  LOP3.LUT P1, RZ, R172, 0x2, RZ, 0xc0, !PT ;  /* 0x00000002acff7812 */ /* 0x000fc4000782c0ff */
[----:B------:R-:W-:Y:S02]  /*1e990*/  FMNMX.FTZ R14, R153, R14, !PT ;  /* 0x0000000e990e7209 */ /* 0x000fe40007810000 */
[----:B------:R-:W-:Y:S02]  /*1e9a0*/  ISETP.GT.AND P1, PT, R21, 0x21, !P1 ;  /* 0x000000211500780c */ /* 0x000fe40004f24270 */
[----:B------:R-:W-:Y:S02]  /*1e9b0*/  FMNMX.FTZ R14, R169, R14, !PT ;  /* 0x0000000ea90e7209 */ /* 0x000fe40007810000 */
[----:B------:R-:W-:Y:S02]  /*1e9c0*/  ISETP.LT.OR P1, PT, R20, 0x22, P1 ;  /* 0x000000221400780c */ /* 0x000fe40000f21670 */
[----:B------:R-:W-:Y:S02]  /*1e9d0*/  FMNMX.FTZ R14, R157, R14, !PT ;  /* 0x0000000e9d0e7209 */ /* 0x000fe40007810000 */
[----:B------:R-:W-:-:S02]  /*1e9e0*/  FSEL R139, R139, -INF , !P1 ;  /* 0xff8000008b8b7808 */ /* 0x000fc40004800000 */
[----:B------:R-:W-:Y:S02]  /*1e9f0*/  LOP3.LUT P1, RZ, R172, 0x4, RZ, 0xc0, !PT ;  /* 0x00000004acff7812 */ /* 0x000fe4000782c0ff */
[----:B------:R-:W-:Y:S02]  /*1ea00*/  FMNMX.FTZ R14, R171, R14, !PT ;  /* 0x0000000eab0e7209 */ /* 0x000fe40007810000 */
[----:B------:R-:W-:Y:S02]  /*1ea10*/  ISETP.GT.AND P1, PT, R21, 0x28, !P1 ;  /* 0x000000281500780c */ /* 0x000fe40004f24270 */
[----:B------:R-:W-:Y:S02]  /*1ea20*/  FMNMX.FTZ R14, R161, R14, !PT ;  /* 0x0000000ea10e7209 */ /* 0x000fe40007810000 */
[----:B------:R-:W-:Y:S02]  /*1ea30*/  ISETP.LT.OR P1, PT, R20, 0x29, P1 ;  /* 0x000000291400780c */ /* 0x000fe40000f21670 */
[----:B------:R-:W-:-:S02]  /*1ea40*/  FMNMX.FTZ R14, R173, R14, !PT ;  /* 0x0000000ead0e7209 */ /* 0x000fc40007810000 */
[----:B------:R-:W-:Y:S02]  /*1ea50*/  FSEL R15, R142, -INF , !P1 ;  /* 0xff8000008e0f7808 */ /* 0x000fe40004800000 */
[----:B------:R-:W-:Y:S02]  /*1ea60*/  LOP3.LUT P1, RZ, R172, 0x8, RZ, 0xc0, !PT ;  /* 0x00000008acff7812 */ /* 0x000fe4000782c0ff */
[----:B------:R-:W-:Y:S02]  /*1ea70*/  FMNMX.FTZ R14, R165, R14, !PT ;  /* 0x0000000ea50e7209 */ /* 0x000fe40007810000 */
[----:B------:R-:W-:Y:S02]  /*1ea80*/  ISETP.GT.AND P1, PT, R21, 0x29, !P1 ;  /* 0x000000291500780c */ /* 0x000fe40004f24270 */
[----:B------:R-:W-:Y:S02]  /*1ea90*/  FMNMX.FTZ R14, R175, R14, !PT ;  /* 0x0000000eaf0e7209 */ /* 0x000fe40007810000 */
[----:B------:R-:W-:-:S02]  /*1eaa0*/  ISETP.LT.OR P1, PT, R20, 0x2a, P1 ;  /* 0x0000002a1400780c */ /* 0x000fc40000f21670 */
[----:B------:R-:W-:Y:S02]  /*1eab0*/  FMNMX.FTZ R14, R137, R14, !PT ;  /* 0x0000000e890e7209 */ /* 0x000fe40007810000 */
[----:B------:R-:W-:Y:S02]  /*1eac0*/  FSEL R143, R143, -INF , !P1 ;  /* 0xff8000008f8f7808 */ /* 0x000fe40004800000 */
[----:B------:R-:W-:Y:S02]  /*1ead0*/  LOP3.LUT P1, RZ, R172, 0x10, RZ, 0xc0, !PT ;  /* 0x00000010acff7812 */ /* 0x000fe4000782c0ff */
[----:B------:R-:W-:Y:S02]  /*1eae0*/  FMNMX.FTZ R14, R177, R14, !PT ;  /* 0x0000000eb10e7209 */ /* 0x000fe40007810000 */
[----:B------:R-:W-:Y:S02]  /*1eaf0*/  ISETP.GT.AND P1, PT, R21, 0x30, !P1 ;  /* 0x000000301500780c */ /* 0x000fe40004f24270 */
[----:B------:R-:W-:-:S02]  /*1eb00*/  FMNMX.FTZ R14, R141, R14, !PT ;  /* 0x0000000e8d0e7209 */ /* 0x000fc40007810000 */
[----:B------:R-:W-:Y:S02]  /*1eb10*/  ISETP.LT.OR P1, PT, R20, 0x31, P1 ;  /* 0x000000311400780c */ /* 0x000fe40000f21670 */
[----:B------:R-:W-:Y:S02]  /*1eb20*/  FMNMX.FTZ R14, R179, R14, !PT ;  /* 0x0000000eb30e7209 */ /* 0x000fe40007810000 */
[----:B------:R-:W-:Y:S02]  /*1eb30*/  FSEL R19, R146, -INF , !P1 ;  /* 0xff80000092137808 */ /* 0x000fe40004800000 */
[----:B------:R-:W-:Y:S02]  /*1eb40*/  LOP3.LUT P1, RZ, R172, 0x800000, RZ, 0xc0, !PT ;  /* 0x00800000acff7812 */ /* 0x000fe4000782c0ff */
[----:B------:R-:W-:Y:S02]  /*1eb50*/  FMNMX.FTZ R14, R145, R14, !PT ;  /* 0x0000000e910e7209 */ /* 0x000fe40007810000 */
[----:B------:R-:W-:-:S02]  /*1eb60*/  ISETP.GT.AND P1, PT, R21, 0x31, !P1 ;  /* 0x000000311500780c */ /* 0x000fc40004f24270 */
[----:B------:R-:W-:Y:S02]  /*1eb70*/  FMNMX.FTZ R14, R181, R14, !PT ;  /* 0x0000000eb50e7209 */ /* 0x000fe40007810000 */
[----:B------:R-:W-:Y:S02]  /*1eb80*/  ISETP.LT.OR P1, PT, R20, 0x32, P1 ;  /* 0x000000321400780c */ /* 0x000fe40000f21670 */
[----:B------:R-:W-:Y:S02]  /*1eb90*/  FMNMX.FTZ R14, R149, R14, !PT ;  /* 0x0000000e950e7209 */ /* 0x000fe40007810000 */
[----:B------:R-:W-:Y:S02]  /*1eba0*/  FSEL R147, R147, -INF , !P1 ;  /* 0xff80000093937808 */ /* 0x000fe40004800000 */
[----:B------:R-:W-:Y:S02]  /*1ebb0*/  LOP3.LUT P1, RZ, R172, 0x400000, RZ, 0xc0, !PT ;  /* 0x00400000acff7812 */ /* 0x000fe4000782c0ff */
[----:B------:R-:W-:-:S02]  /*1ebc0*/  FMNMX.FTZ R14, R183, R14, !PT ;  /* 0x0000000eb70e7209 */ /* 0x000fc40007810000 */
[----:B------:R-:W-:Y:S02]  /*1ebd0*/  ISETP.GT.AND P1, PT, R21, 0x38, !P1 ;  /* 0x000000381500780c */ /* 0x000fe40004f24270 */
[----:B------:R-:W-:Y:S02]  /*1ebe0*/  FMNMX.FTZ R14, R121, R14, !PT ;  /* 0x0000000e790e7209 */ /* 0x000fe40007810000 */
        /* <DEDUP_REMOVED lines=8> */
[----:B------:R-:W-:Y:S02]  /*1ec70*/  ISETP.GT.AND P2, PT, R21, 0x89, !P2 ;  /* 0x000000891500780c */ /* 0x000fe40005744270 */
[----:B------:R-:W-:-:S02]  /*1ec80*/  FSEL R151, R151, -INF , !P1 ;  /* 0xff80000097977808 */ /* 0x000fc40004800000 */
[----:B------:R-:W-:Y:S02]  /*1ec90*/  LOP3.LUT P1, RZ, R172, 0x100000, RZ, 0xc0, !PT ;  /* 0x00100000acff7812 */ /* 0x000fe4000782c0ff */
[C---:B------:R-:W-:Y:S02]  /*1eca0*/  ISETP.LT.OR P2, PT, R20.reuse, 0x8a, P2 ;  /* 0x0000008a1400780c */ /* 0x040fe40001741670 */
[C---:B------:R-:W-:Y:S02]  /*1ecb0*/  ISETP.GT.AND P1, PT, R21.reuse, 0x40, !P1 ;  /* 0x000000401500780c */ /* 0x040fe40004f24270 */
[----:B------:R-:W-:Y:S02]  /*1ecc0*/  ISETP.GT.AND P3, PT, R21, 0x90, !P3 ;  /* 0x000000901500780c */ /* 0x000fe40005f64270 */
[----:B------:R-:W-:Y:S02]  /*1ecd0*/  ISETP.LT.OR P1, PT, R20, 0x41, P1 ;  /* 0x000000411400780c */ /* 0x000fe40000f21670 */
[----:B------:R-:W-:-:S02]  /*1ece0*/  FSEL R95, R95, -INF , !P2 ;  /* 0xff8000005f5f7808 */ /* 0x000fc40005000000 */
[----:B------:R-:W-:Y:S02]  /*1ecf0*/  FSEL R122, R122, -INF , !P1 ;  /* 0xff8000007a7a7808 */ /* 0x000fe40004800000 */
[----:B------:R-:W-:Y:S02]  /*1ed00*/  LOP3.LUT P1, RZ, R172, 0x80000, RZ, 0xc0, !PT ;  /* 0x00080000acff7812 */ /* 0x000fe4000782c0ff */
[C---:B------:R-:W-:Y:S02]  /*1ed10*/  ISETP.LT.OR P3, PT, R20.reuse, 0x91, P3 ;  /* 0x000000911400780c */ /* 0x040fe40001f61670 */
[C---:B------:R-:W-:Y:S02]  /*1ed20*/  ISETP.GT.AND P1, PT, R21.reuse, 0x41, !P1 ;  /* 0x000000411500780c */ /* 0x040fe40004f24270 */
[----:B------:R-:W-:Y:S02]  /*1ed30*/  ISETP.GT.AND P4, PT, R21, 0x91, !P4 ;  /* 0x000000911500780c */ /* 0x000fe40006784270 */
[----:B------:R-:W-:-:S02]  /*1ed40*/  ISETP.LT.OR P1, PT, R20, 0x42, P1 ;  /* 0x000000421400780c */ /* 0x000fc40000f21670 */
[----:B------:R-:W-:Y:S02]  /*1ed50*/  FSEL R98, R98, -INF , !P3 ;  /* 0xff80000062627808 */ /* 0x000fe40005800000 */
[----:B------:R-:W-:Y:S02]  /*1ed60*/  FSEL R123, R123, -INF , !P1 ;  /* 0xff8000007b7b7808 */ /* 0x000fe40004800000 */
[----:B------:R-:W-:Y:S02]  /*1ed70*/  LOP3.LUT P1, RZ, R172, 0x40000, RZ, 0xc0, !PT ;  /* 0x00040000acff7812 */ /* 0x000fe4000782c0ff */
[----:B------:R-:W-:Y:S02]  /*1ed80*/  ISETP.LT.OR P4, PT, R20, 0x92, P4 ;  /* 0x000000921400780c */ /* 0x000fe40002781670 */
[C---:B------:R-:W-:Y:S02]  /*1ed90*/  ISETP.GT.AND P1, PT, R21.reuse, 0x48, !P1 ;  /* 0x000000481500780c */ /* 0x040fe40004f24270 */
[----:B------:R-:W-:-:S02]  /*1eda0*/  ISETP.GT.AND P5, PT, R21, 0x98, !P5 ;  /* 0x000000981500780c */ /* 0x000fc40006fa4270 */
[----:B------:R-:W-:Y:S02]  /*1edb0*/  ISETP.LT.OR P1, PT, R20, 0x49, P1 ;  /* 0x000000491400780c */ /* 0x000fe40000f21670 */
[----:B------:R-:W-:Y:S02]  /*1edc0*/  FSEL R99, R99, -INF , !P4 ;  /* 0xff80000063637808 */ /* 0x000fe40006000000 */
[----:B------:R-:W-:Y:S02]  /*1edd0*/  FSEL R126, R126, -INF , !P1 ;  /* 0xff8000007e7e7808 */ /* 0x000fe40004800000 */
[----:B------:R-:W-:Y:S02]  /*1ede0*/  ISETP.GT.AND P1, PT, R21, 0x49, !P6 ;  /* 0x000000491500780c */ /* 0x000fe40007724270 */
[----:B------:R-:W-:Y:S02]  /*1edf0*/  LOP3.LUT P6, RZ, R172, 0x40, RZ, 0xc0, !PT ;  /* 0x00000040acff7812 */ /* 0x000fe400078cc0ff */
[----:B------:R-:W-:-:S02]  /*1ee00*/  ISETP.LT.OR P1, PT, R20, 0x4a, P1 ;  /* 0x0000004a1400780c */ /* 0x000fc40000f21670 */
[----:B------:R-:W-:Y:S02]  /*1ee10*/  ISETP.LT.OR P5, PT, R20, 0x99, P5 ;  /* 0x000000991400780c */ /* 0x000fe40002fa1670 */
[----:B------:R-:W-:Y:S02]  /*1ee20*/  FSEL R127, R127, -INF , !P1 ;  /* 0xff8000007f7f7808 */ /* 0x000fe40004800000 */
[----:B------:R-:W-:Y:S02]  /*1ee30*/  LOP3.LUT P1, RZ, R172, 0x10000, RZ, 0xc0, !PT ;  /* 0x00010000acff7812 */ /* 0x000fe4000782c0ff */
[----:B------:R-:W-:Y:S02]  /*1ee40*/  FSEL R102, R102, -INF , !P5 ;  /* 0xff80000066667808 */ /* 0x000fe40006800000 */
[----:B------:R-:W-:Y:S02]  /*1ee50*/  ISETP.GT.AND P1, PT, R21, 0x50, !P1 ;  /* 0x000000501500780c */ /* 0x000fe40004f24270 */
[----:B------:R-:W-:-:S02]  /*1ee60*/  ISETP.NE.AND P3, PT, R205, 0x3, PT ;  /* 0x00000003cd00780c */ /* 0x000fc40003f65270 */
[----:B------:R-:W-:-:S04]  /*1ee70*/  ISETP.LT.OR P1, PT, R20, 0x51, P1 ;  /* 0x000000511400780c */ /* 0x000fc80000f21670 */
[----:B------:R-:W-:Y:S02]  /*1ee80*/  FSEL R130, R130, -INF , !P1 ;  /* 0xff80000082827808 */ /* 0x000fe40004800000 */
[----:B------:R-:W-:-:S04]  /*1ee90*/  LOP3.LUT P1, RZ, R172, 0x8000, RZ, 0xc0, !PT ;  /* 0x00008000acff7812 */ /* 0x000fc8000782c0ff */
[----:B------:R-:W-:-:S04]  /*1eea0*/  ISETP.GT.AND P1, PT, R21, 0x51, !P1 ;  /* 0x000000511500780c */ /* 0x000fc80004f24270 */
        /* <DEDUP_REMOVED lines=34> */
[----:B------:R-:W-:Y:S02]  /*1f0d0*/  ISETP.GT.AND P1, PT, R21, 0x78, !P6 ;  /* 0x000000781500780c */ /* 0x000fe40007724270 */
[----:B------:R-:W-:Y:S02]  /*1f0e0*/  LOP3.LUT P6, RZ, R172, 0x1000000, RZ, 0xc0, !PT ;  /* 0x01000000acff7812 */ /* 0x000fe400078cc0ff */
        /* <DEDUP_REMOVED lines=42> */
[----:B------:R-:W-:Y:S02]  /*1f390*/  FMNMX.FTZ R91, R129, R14, !PT ;  /* 0x0000000e815b7209 */ /* 0x000fe40007810000 */
[----:B------:R-:W-:Y:S02]  /*1f3a0*/  ISETP.GT.AND P1, PT, R21, 0x88, !P6 ;  /* 0x000000881500780c */ /* 0x000fe40007724270 */
[----:B------:R-:W-:Y:S02]  /*1f3b0*/  FMNMX.FTZ R14, R132, R91, !PT ;  /* 0x0000005b840e7209 */ /* 0x000fe40007810000 */
[----:B------:R-:W-:Y:S02]  /*1f3c0*/  ISETP.LT.OR P1, PT, R20, 0x89, P1 ;  /* 0x000000891400780c */ /* 0x000fe40000f21670 */
[----:B------:R-:W-:-:S02]  /*1f3d0*/  FMNMX.FTZ R91, R133, R14, !PT ;  /* 0x0000000e855b7209 */ /* 0x000fc40007810000 */
[----:B------:R-:W-:Y:S02]  /*1f3e0*/  LOP3.LUT P6, RZ, R172, 0x1, RZ, 0xc0, !PT ;  /* 0x00000001acff7812 */ /* 0x000fe400078cc0ff */
[----:B------:R-:W-:Y:S02]  /*1f3f0*/  FMNMX.FTZ R14, R104, R91, !PT ;  /* 0x0000005b680e7209 */ /* 0x000fe40007810000 */
[----:B------:R-:W-:Y:S02]  /*1f400*/  FSEL R94, R94, -INF , !P1 ;  /* 0xff8000005e5e7808 */ /* 0x000fe40004800000 */
[----:B------:R-:W-:Y:S02]  /*1f410*/  FMNMX.FTZ R91, R105, R14, !PT ;  /* 0x0000000e695b7209 */ /* 0x000fe40007810000 */
[----:B------:R-:W-:Y:S02]  /*1f420*/  ISETP.GT.AND P1, PT, R21, RZ, !P6 ;  /* 0x000000ff1500720c */ /* 0x000fe40007724270 */
[----:B------:R-:W-:-:S02]  /*1f430*/  FMNMX.FTZ R14, R108, R91, !PT ;  /* 0x0000005b6c0e7209 */ /* 0x000fc40007810000 */
[----:B------:R-:W-:Y:S02]  /*1f440*/  ISETP.LT.OR P1, PT, R20, 0x1, P1 ;  /* 0x000000011400780c */ /* 0x000fe40000f21670 */
[----:B------:R-:W-:Y:S02]  /*1f450*/  FMNMX.FTZ R91, R109, R14, !PT ;  /* 0x0000000e6d5b7209 */ /* 0x000fe40007810000 */
[----:B------:R-:W-:Y:S02]  /*1f460*/  FSEL R154, R154, -INF , !P1 ;  /* 0xff8000009a9a7808 */ /* 0x000fe40004800000 */
[----:B------:R-:W-:Y:S02]  /*1f470*/  FMNMX.FTZ R14, R112, R91, !PT ;  /* 0x0000005b700e7209 */ /* 0x000fe40007810000 */
[----:B------:R-:W-:Y:S02]  /*1f480*/  FMNMX.FTZ R140, R154, R0, !PT ;  /* 0x000000009a8c7209 */ /* 0x000fe40007810000 */
[----:B------:R-:W-:-:S02]  /*1f490*/  FMNMX.FTZ R91, R113, R14, !PT ;  /* 0x0000000e715b7209 */ /* 0x000fc40007810000 */
[----:B------:R-:W-:Y:S02]  /*1f4a0*/  LOP3.LUT P6, RZ, R172, 0x8000000, RZ, 0xc0, !PT ;  /* 0x08000000acff7812 */ /* 0x000fe400078cc0ff */
[----:B------:R-:W-:Y:S02]  /*1f4b0*/  FMNMX.FTZ R14, R116, R91, !PT ;  /* 0x0000005b740e7209 */ /* 0x000fe40007810000 */
[----:B------:R-:W-:Y:S02]  /*1f4c0*/  ISETP.GT.AND P2, PT, R21, 0x99, !P6 ;  /* 0x000000991500780c */ /* 0x000fe40007744270 */
[----:B------:R-:W-:Y:S02]  /*1f4d0*/  FMNMX.FTZ R91, R117, R14, !PT ;  /* 0x0000000e755b7209 */ /* 0x000fe40007810000 */
[----:B------:R-:W-:Y:S02]  /*1f4e0*/  ISETP.LT.OR P2, PT, R20, 0x9a, P2 ;  /* 0x0000009a1400780c */ /* 0x000fe40001741670 */
[----:B------:R-:W-:-:S04]  /*1f4f0*/  FMNMX.FTZ R14, R88, R91, !PT ;  /* 0x0000005b580e7209 */ /* 0x000fc80007810000 */
[----:B------:R-:W-:-:S04]  /*1f500*/  FMNMX.FTZ R91, R89, R14, !PT ;  /* 0x0000000e595b7209 */ /* 0x000fc80007810000 */
[----:B------:R-:W-:-:S04]  /*1f510*/  FMNMX.FTZ R14, R92, R91, !PT ;  /* 0x0000005b5c0e7209 */ /* 0x000fc80007810000 */
[----:B------:R-:W-:-:S04]  /*1f520*/  FMNMX.FTZ R91, R93, R14, !PT ;  /* 0x0000000e5d5b7209 */ /* 0x000fc80007810000 */
[----:B------:R-:W-:-:S04]  /*1f530*/  FMNMX.FTZ R14, R96, R91, !PT ;  /* 0x0000005b600e7209 */ /* 0x000fc80007810000 */
[----:B------:R-:W-:-:S04]  /*1f540*/  FMNMX.FTZ R91, R97, R14, !PT ;  /* 0x0000000e615b7209 */ /* 0x000fc80007810000 */
[----:B------:R-:W-:-:S04]  /*1f550*/  FMNMX.FTZ R14, R100, R91, !PT ;  /* 0x0000005b640e7209 */ /* 0x000fc80007810000 */
[----:B------:R-:W-:-:S05]  /*1f560*/  FMNMX.FTZ R120, R101, R14, !PT ;  /* 0x0000000e65787209 */ /* 0x000fca0007810000 */
[----:B------:R-:W0:Y:S02]  /*1f570*/  SHFL.BFLY PT, R91, R120, 0x2, 0x1f ;  /* 0x0c401f00785b7f89 */ /* 0x000e2400000e0000 */
[----:B0-----:R-:W-:-:S05]  /*1f580*/  FMNMX.FTZ R124, R120, R91, !PT ;  /* 0x0000005b787c7209 */ /* 0x001fca0007810000 */
[----:B------:R-:W0:Y:S02]  /*1f590*/  SHFL.BFLY PT, R91, R124, 0x1, 0x1f ;  /* 0x0c201f007c5b7f89 */ /* 0x000e2400000e0000 */
[----:B0-----:R-:W-:-:S04]  /*1f5a0*/  FMNMX.FTZ R91, R124, R91, !PT ;  /* 0x0000005b7c5b7209 */ /* 0x001fc80007810000 */
[----:B------:R-:W-:Y:S01]  /*1f5b0*/  FSETP.NEU.FTZ.AND P1, PT, R91, -INF , PT ;  /* 0xff8000005b00780b */ /* 0x000fe20003f3d000 */
[----:B------:R-:W-:-:S05]  /*1f5c0*/  FFMA.FTZ R14, R2, R91, -8 ;  /* 0xc1000000020e7423 */ /* 0x000fca000001005b */
[----:B------:R-:W-:-:S05]  /*1f5d0*/  FSEL R14, R14, RZ, P1 ;  /* 0x000000ff0e0e7208 */ /* 0x000fca0000800000 */
[C-C-:B------:R-:W-:Y:S01]  /*1f5e0*/  FFMA.FTZ R124, R2.reuse, R169, -R14.reuse ;  /* 0x000000a9027c7223 */ /* 0x140fe2000001080e */
[----:B------:R-:W-:Y:S01]  /*1f5f0*/  FMNMX.FTZ R169, R155, R140, !PT ;  /* 0x0000008c9ba97209 */ /* 0x000fe20007810000 */
[C-C-:B------:R-:W-:Y:S01]  /*1f600*/  FFMA.FTZ R152, R2.reuse, R152, -R14.reuse ;  /* 0x0000009802987223 */ /* 0x140fe2000001080e */
[----:B------:R-:W-:-:S01]  /*1f610*/  FFMA.FTZ R160, R2, R109, -R14 ;  /* 0x0000006d02a07223 */ /* 0x000fc2000001080e */
[----:B------:R-:W-:Y:S01]  /*1f620*/  FSEL R109, R103, -INF , !P2 ;  /* 0xff800000676d7808 */ /* 0x000fe20005000000 */
[----:B------:R-:W-:-:S01]  /*1f630*/  FFMA.FTZ R164, R2, R112, -R14 ;  /* 0x0000007002a47223 */ /* 0x000fc2000001080e */
[----:B------:R-:W-:Y:S01]  /*1f640*/  FMNMX.FTZ R140, R158, R169, !PT ;  /* 0x000000a99e8c7209 */ /* 0x000fe20007810000 */
[----:B------:R0:W-:Y:S01]  /*1f650*/  MUFU.EX2 R120, R152 ;  /* 0x0000009800787308 */ /* 0x0001e20000000800 */
[----:B------:R-:W-:-:S01]  /*1f660*/  FFMA.FTZ R112, R2, R116, -R14 ;  /* 0x0000007402707223 */ /* 0x000fc2000001080e */
[----:B------:R-:W-:Y:S01]  /*1f670*/  FSEL R116, R91, RZ, P1 ;  /* 0x000000ff5b747208 */ /* 0x000fe20000800000 */
[----:B------:R-:W-:-:S01]  /*1f680*/  FFMA.FTZ R153, R2, R153, -R14 ;  /* 0x0000009902997223 */ /* 0x000fc2000001080e */
[----:B------:R-:W-:Y:S01]  /*1f690*/  FMNMX.FTZ R169, R159, R140, !PT ;  /* 0x0000008c9fa97209 */ /* 0x000fe20007810000 */
[----:B------:R-:W-:-:S01]  /*1f6a0*/  FFMA.FTZ R157, R2, R157, -R14 ;  /* 0x0000009d029d7223 */ /* 0x000fc2000001080e */
[----:B------:R-:W-:Y:S01]  /*1f6b0*/  FFMA.FTZ R128, R2, R171, -R14 ;  /* 0x000000ab02807223 */ /* 0x000fe2000001080e */
[----:B------:R-:W-:-:S01]  /*1f6c0*/  FADD.FTZ R3, -R116, R3 ;  /* 0x0000000374037221 */ /* 0x000fc20000010100 */
[----:B------:R-:W-:Y:S01]  /*1f6d0*/  FMNMX.FTZ R142, R162, R169, !PT ;  /* 0x000000a9a28e7209 */ /* 0x000fe20007810000 */
[----:B------:R-:W-:Y:S01]  /*1f6e0*/  MUFU.EX2 R103, R160 ;  /* 0x000000a000677308 */ /* 0x000fe20000000800 */
[----:B------:R-:W-:-:S01]  /*1f6f0*/  FFMA.FTZ R161, R2, R161, -R14 ;  /* 0x000000a102a17223 */ /* 0x000fc2000001080e */
[C-C-:B------:R-:W-:Y:S01]  /*1f700*/  FFMA.FTZ R136, R2.reuse, R173, -R14.reuse ;  /* 0x000000ad02887223 */ /* 0x140fe2000001080e */
[----:B------:R-:W-:Y:S01]  /*1f710*/  FMNMX.FTZ R169, R163, R142, !PT ;  /* 0x0000008ea3a97209 */ /* 0x000fe20007810000 */
[C-C-:B------:R-:W-:Y:S01]  /*1f720*/  FFMA.FTZ R165, R2.reuse, R165, -R14.reuse ;  /* 0x000000a502a57223 */ /* 0x140fe2000001080e */
[----:B------:R-:W-:-:S01]  /*1f730*/  FFMA.FTZ R138, R2, R175, -R14 ;  /* 0x000000af028a7223 */ /* 0x000fc2000001080e */
[--C-:B------:R-:W-:Y:S01]  /*1f740*/  FFMA.FTZ R137, R2, R137, -R14.reuse ;  /* 0x0000008902897223 */ /* 0x100fe2000001080e */
[----:B------:R-:W-:Y:S01]  /*1f750*/  FMNMX.FTZ R142, R166, R169, !PT ;  /* 0x000000a9a68e7209 */ /* 0x000fe20007810000 */
[C-C-:B------:R-:W-:Y:S01]  /*1f760*/  FFMA.FTZ R177, R2.reuse, R177, -R14.reuse ;  /* 0x000000b102b17223 */ /* 0x140fe2000001080e */
[----:B------:R-:W-:-:S01]  /*1f770*/  FFMA.FTZ R141, R2, R141, -R14 ;  /* 0x0000008d028d7223 */ /* 0x000fc2000001080e */
[C-C-:B------:R-:W-:Y:S01]  /*1f780*/  FFMA.FTZ R179, R2.reuse, R179, -R14.reuse ;  /* 0x000000b302b37223 */ /* 0x140fe2000001080e */
        /* <DEDUP_REMOVED lines=31> */
[C---:B------:R-:W-:Y:S01]  /*1f980*/  FFMA.FTZ R101, R2.reuse, R101, -R14 ;  /* 0x0000006502657223 */ /* 0x040fe2000001080e */
[----:B------:R-:W-:Y:S01]  /*1f990*/  FMNMX.FTZ R169, R151, R146, !PT ;  /* 0x0000009297a97209 */ /* 0x000fe20007810000 */
[----:B------:R-:W-:Y:S01]  /*1f9a0*/  FMUL.FTZ R3, R2, R3 ;  /* 0x0000000302037220 */ /* 0x000fe20000410000 */
[----:B------:R-:W-:Y:S02]  /*1f9b0*/  MUFU.EX2 R153, R153 ;  /* 0x0000009900997308 */ /* 0x000fe40000000800 */
[----:B------:R-:W-:-:S04]  /*1f9c0*/  FMNMX.FTZ R148, R122, R169, !PT ;  /* 0x000000a97a947209 */ /* 0x000fc80007810000 */
[----:B------:R-:W-:Y:S02]  /*1f9d0*/  FMNMX.FTZ R169, R123, R148, !PT ;  /* 0x000000947ba97209 */ /* 0x000fe40007810000 */
[----:B------:R-:W1:Y:S02]  /*1f9e0*/  MUFU.EX2 R3, R3 ;  /* 0x0000000300037308 */ /* 0x000e640000000800 */
[----:B------:R-:W-:-:S04]  /*1f9f0*/  FMNMX.FTZ R148, R126, R169, !PT ;  /* 0x000000a97e947209 */ /* 0x000fc80007810000 */
[----:B------:R-:W-:Y:S02]  /*1fa00*/  FMNMX.FTZ R169, R127, R148, !PT ;  /* 0x000000947fa97209 */ /* 0x000fe40007810000 */
[----:B------:R-:W-:Y:S02]  /*1fa10*/  MUFU.EX2 R124, R124 ;  /* 0x0000007c007c7308 */ /* 0x000fe40000000800 */
[----:B0-----:R-:W-:-:S04]  /*1fa20*/  FMNMX.FTZ R152, R130, R169, !PT ;  /* 0x000000a982987209 */ /* 0x001fc80007810000 */
[----:B------:R-:W-:Y:S02]  /*1fa30*/  FMNMX.FTZ R169, R131, R152, !PT ;  /* 0x0000009883a97209 */ /* 0x000fe40007810000 */
[----:B------:R-:W-:Y:S01]  /*1fa40*/  MUFU.EX2 R157, R157 ;  /* 0x0000009d009d7308 */ /* 0x000fe20000000800 */
[----:B-1----:R-:W-:-:S01]  /*1fa50*/  FFMA.FTZ R6, R3, R6, R120 ;  /* 0x0000000603067223 */ /* 0x002fc20000010078 */
        /* <DEDUP_REMOVED lines=26> */
[----:B------:R-:W-:Y:S03]  /*1fc00*/  MUFU.EX2 R142, R179 ;  /* 0x000000b3008e7308 */ /* 0x000fe60000000800 */
[----:B------:R-:W0:Y:S05]  /*1fc10*/  SHFL.BFLY PT, R156, R21, 0x2, 0x1f ;  /* 0x0c401f00159c7f89 */ /* 0x000e2a00000e0000 */
[----:B------:R-:W-:Y:S08]  /*1fc20*/  MUFU.EX2 R145, R145 ;  /* 0x0000009100917308 */ /* 0x000ff00000000800 */
[----:B------:R-:W-:Y:S08]  /*1fc30*/  MUFU.EX2 R144, R181 ;  /* 0x000000b500907308 */ /* 0x000ff00000000800 */
[----:B------:R-:W-:Y:S01]  /*1fc40*/  MUFU.EX2 R149, R149 ;  /* 0x0000009500957308 */ /* 0x000fe20000000800 */
[----:B0-----:R-:W-:-:S05]  /*1fc50*/  FMNMX.FTZ R156, R21, R156, !PT ;  /* 0x0000009c159c7209 */ /* 0x001fca0007810000 */
[----:B------:R-:W0:Y:S02]  /*1fc60*/  SHFL.BFLY PT, R21, R156, 0x1, 0x1f ;  /* 0x0c201f009c157f89 */ /* 0x000e2400000e0000 */
[----:B------:R-:W-:Y:S08]  /*1fc70*/  MUFU.EX2 R146, R183 ;  /* 0x000000b700927308 */ /* 0x000ff00000000800 */
[----:B------:R-:W-:Y:S08]  /*1fc80*/  MUFU.EX2 R121, R121 ;  /* 0x0000007900797308 */ /* 0x000ff00000000800 */
[----:B------:R-:W-:Y:S01]  /*1fc90*/  MUFU.EX2 R148, R185 ;  /* 0x000000b900947308 */ /* 0x000fe20000000800 */
[----:B0-----:R-:W-:-:S07]  /*1fca0*/  FMNMX.FTZ R21, R156, R21, !PT ;  /* 0x000000159c157209 */ /* 0x001fce0007810000 */
[----:B------:R-:W-:Y:S01]  /*1fcb0*/  MUFU.EX2 R125, R125 ;  /* 0x0000007d007d7308 */ /* 0x000fe20000000800 */
[----:B------:R-:W-:Y:S01]  /*1fcc0*/  FSETP.NEU.FTZ.AND P1, PT, R21, -INF , PT ;  /* 0xff8000001500780b */ /* 0x000fe20003f3d000 */
[----:B------:R-:W-:-:S06]  /*1fcd0*/  FFMA.FTZ R169, R2, R21, -8 ;  /* 0xc100000002a97423 */ /* 0x000fcc0000010015 */
[----:B------:R-:W-:Y:S01]  /*1fce0*/  MUFU.EX2 R152, R187 ;  /* 0x000000bb00987308 */ /* 0x000fe20000000800 */
[----:B------:R-:W-:-:S05]  /*1fcf0*/  FSEL R169, R169, RZ, P1 ;  /* 0x000000ffa9a97208 */ /* 0x000fca0000800000 */
[C-C-:B------:R-:W-:Y:S01]  /*1fd00*/  FFMA.FTZ R160, R2.reuse, R143, -R169.reuse ;  /* 0x0000008f02a07223 */ /* 0x140fe200000108a9 */
[----:B------:R-:W-:Y:S01]  /*1fd10*/  FSEL R143, R21, RZ, P1 ;  /* 0x000000ff158f7208 */ /* 0x000fe20000800000 */
[C-C-:B------:R-:W-:Y:S01]  /*1fd20*/  FFMA.FTZ R14, R2.reuse, R154, -R169.reuse ;  /* 0x0000009a020e7223 */ /* 0x140fe200000108a9 */
[----:B------:R-:W-:-:S01]  /*1fd30*/  FFMA.FTZ R155, R2, R155, -R169 ;  /* 0x0000009b029b7223 */ /* 0x000fc200000108a9 */
[C-C-:B------:R-:W-:Y:S01]  /*1fd40*/  FFMA.FTZ R116, R2.reuse, R158, -R169.reuse ;  /* 0x0000009e02747223 */ /* 0x140fe200000108a9 */
[----:B------:R-:W-:-:S01]  /*1fd50*/  FFMA.FTZ R159, R2, R159, -R169 ;  /* 0x0000009f029f7223 */ /* 0x000fc200000108a9 */
[----:B------:R-:W-:Y:S01]  /*1fd60*/  FADD.FTZ R143, -R143, R0 ;  /* 0x000000008f8f7221 */ /* 0x000fe20000010100 */
[----:B------:R-:W-:-:S01]  /*1fd70*/  FFMA.FTZ R154, R2, R162, -R169 ;  /* 0x000000a2029a7223 */ /* 0x000fc200000108a9 */
[----:B------:R-:W-:Y:S01]  /*1fd80*/  MUFU.EX2 R14, R14 ;  /* 0x0000000e000e7308 */ /* 0x000fe20000000800 */
[----:B------:R-:W-:-:S01]  /*1fd90*/  FFMA.FTZ R162, R2, R147, -R169 ;  /* 0x0000009302a27223 */ /* 0x000fc200000108a9 */
[C---:B------:R-:W-:Y:S01]  /*1fda0*/  FMUL.FTZ R143, R2.reuse, R143 ;  /* 0x0000008f028f7220 */ /* 0x040fe20000410000 */
[----:B------:R-:W-:-:S01]  /*1fdb0*/  FFMA.FTZ R163, R2, R163, -R169 ;  /* 0x000000a302a37223 */ /* 0x000fc200000108a9 */
[C-C-:B------:R-:W-:Y:S01]  /*1fdc0*/  FFMA.FTZ R147, R2.reuse, R126, -R169.reuse ;  /* 0x0000007e02937223 */ /* 0x140fe200000108a9 */
[----:B------:R-:W-:-:S01]  /*1fdd0*/  FFMA.FTZ R126, R2, R130, -R169 ;  /* 0x00000082027e7223 */ /* 0x000fc200000108a9 */
[C-C-:B------:R-:W-:Y:S01]  /*1fde0*/  FFMA.FTZ R130, R2.reuse, R134, -R169.reuse ;  /* 0x0000008602827223 */ /* 0x140fe200000108a9 */
[----:B------:R-:W-:-:S01]  /*1fdf0*/  FFMA.FTZ R156, R2, R166, -R169 ;  /* 0x000000a6029c7223 */ /* 0x000fc200000108a9 */
[----:B------:R-:W0:Y:S01]  /*1fe00*/  MUFU.EX2 R143, R143 ;  /* 0x0000008f008f7308 */ /* 0x000e220000000800 */
[----:B------:R-:W-:-:S01]  /*1fe10*/  FFMA.FTZ R167, R2, R167, -R169 ;  /* 0x000000a702a77223 */ /* 0x000fc200000108a9 */
[C-C-:B------:R-:W-:Y:S01]  /*1fe20*/  FFMA.FTZ R13, R2.reuse, R13, -R169.reuse ;  /* 0x0000000d020d7223 */ /* 0x140fe200000108a9 */
        /* <DEDUP_REMOVED lines=29> */
[----:B------:R-:W3:Y:S01]  /*20000*/  MUFU.EX2 R154, R154 ;  /* 0x0000009a009a7308 */ /* 0x000ee20000000800 */
[----:B------:R-:W-:-:S01]  /*20010*/  FFMA.FTZ R109, R2, R109, -R169 ;  /* 0x0000006d026d7223 */ /* 0x000fc200000108a9 */
[----:B------:R-:W-:-:S04]  /*20020*/  FADD.FTZ R5, R161, R6 ;  /* 0x00000006a1057221 */ /* 0x000fc80000010000 */
[----:B------:R-:W-:Y:S02]  /*20030*/  FADD.FTZ R6, R136, R5 ;  /* 0x0000000588067221 */ /* 0x000fe40000010000 */
[----:B------:R-:W4:Y:S02]  /*20040*/  MUFU.EX2 R163, R163 ;  /* 0x000000a300a37308 */ /* 0x000f240000000800 */
[----:B------:R-:W-:-:S04]  /*20050*/  FADD.FTZ R5, R165, R6 ;  /* 0x00000006a5057221 */ /* 0x000fc80000010000 */
[----:B------:R-:W-:Y:S02]  /*20060*/  FADD.FTZ R6, R138, R5 ;  /* 0x000000058a067221 */ /* 0x000fe40000010000 */
[----:B------:R1:W-:Y:S08]  /*20070*/  MUFU.EX2 R0, R147 ;  /* 0x0000009300007308 */ /* 0x0003f00000000800 */
[----:B------:R-:W5:Y:S01]  /*20080*/  MUFU.EX2 R156, R156 ;  /* 0x0000009c009c7308 */ /* 0x000f620000000800 */
[----:B-1----:R-:W-:-:S04]  /*20090*/  FADD.FTZ R147, R155, R134 ;  /* 0x000000869b937221 */ /* 0x002fc80000010000 */
[----:B--2---:R-:W-:-:S03]  /*200a0*/  FADD.FTZ R134, R116, R147 ;  /* 0x0000009374867221 */ /* 0x004fc60000010000 */
[----:B------:R-:W1:Y:S01]  /*200b0*/  MUFU.EX2 R167, R167 ;  /* 0x000000a700a77308 */ /* 0x000e620000000800 */
[----:B0-----:R-:W-:-:S04]  /*200c0*/  FADD.FTZ R147, R159, R134 ;  /* 0x000000869f937221 */ /* 0x001fc80000010000 */
[----:B---3--:R-:W-:-:S03]  /*200d0*/  FADD.FTZ R134, R154, R147 ;  /* 0x000000939a867221 */ /* 0x008fc60000010000 */
[----:B------:R-:W0:Y:S01]  /*200e0*/  MUFU.EX2 R13, R13 ;  /* 0x0000000d000d7308 */ /* 0x000e220000000800 */
[----:B----4-:R-:W-:-:S04]  /*200f0*/  FADD.FTZ R147, R163, R134 ;  /* 0x00000086a3937221 */ /* 0x010fc80000010000 */
[----:B-----5:R-:W-:Y:S01]  /*20100*/  FADD.FTZ R134, R156, R147 ;  /* 0x000000939c867221 */ /* 0x020fe20000010000 */
[----:B------:R-:W-:-:S02]  /*20110*/  FADD.FTZ R147, R137, R6 ;  /* 0x0000000689937221 */ /* 0x000fc40000010000 */
[----:B------:R-:W2:Y:S01]  /*20120*/  MUFU.EX2 R158, R158 ;  /* 0x0000009e009e7308 */ /* 0x000ea20000000800 */
[----:B-1----:R-:W-:-:S07]  /*20130*/  FADD.FTZ R134, R167, R134 ;  /* 0x00000086a7867221 */ /* 0x002fce0000010000 */
[----:B------:R-:W1:Y:S01]  /*20140*/  MUFU.EX2 R15, R15 ;  /* 0x0000000f000f7308 */ /* 0x000e620000000800 */
[----:B0-----:R-:W-:-:S01]  /*20150*/  FADD.FTZ R5, R13, R134 ;  /* 0x000000860d057221 */ /* 0x001fc20000010000 */
[----:B------:R-:W-:-:S04]  /*20160*/  FADD.FTZ R134, R140, R147 ;  /* 0x000000938c867221 */ /* 0x000fc80000010000 */
[----:B------:R-:W-:Y:S02]  /*20170*/  FADD.FTZ R147, R141, R134 ;  /* 0x000000868d937221 */ /* 0x000fe40000010000 */
[----:B------:R-:W0:Y:S01]  /*20180*/  MUFU.EX2 R160, R160 ;  /* 0x000000a000a07308 */ /* 0x000e220000000800 */
[----:B--2---:R-:W-:-:S01]  /*20190*/  FADD.FTZ R6, R158, R5 ;  /* 0x000000059e067221 */ /* 0x004fc20000010000 */
[----:B------:R-:W-:-:S04]  /*201a0*/  FADD.FTZ R134, R142, R147 ;  /* 0x000000938e867221 */ /* 0x000fc80000010000 */
        /* <DEDUP_REMOVED lines=8> */
[----:B--2---:R-:W-:-:S07]  /*20230*/  FADD.FTZ R5, R19, R6 ;  /* 0x0000000613057221 */ /* 0x004fce0000010000 */
[----:B------:R-:W2:Y:S01]  /*20240*/  MUFU.EX2 R150, R150 ;  /* 0x0000009600967308 */ /* 0x000ea20000000800 */
[----:B-1----:R-:W-:-:S07]  /*20250*/  FADD.FTZ R6, R162, R5 ;  /* 0x00000005a2067221 */ /* 0x002fce0000010000 */
[----:B------:R-:W1:Y:S01]  /*20260*/  MUFU.EX2 R122, R122 ;  /* 0x0000007a007a7308 */ /* 0x000e620000000800 */
[----:B0-----:R-:W-:-:S01]  /*20270*/  FADD.FTZ R5, R139, R6 ;  /* 0x000000068b057221 */ /* 0x001fc20000010000 */
[----:B------:R-:W-:-:S06]  /*20280*/  FADD.FTZ R6, R146, R147 ;  /* 0x0000009392067221 */ /* 0x000fcc0000010000 */
[----:B------:R-:W0:Y:S01]  /*20290*/  MUFU.EX2 R123, R123 ;  /* 0x0000007b007b7308 */ /* 0x000e220000000800 */
[----:B--2---:R-:W-:-:S07]  /*202a0*/  FADD.FTZ R5, R150, R5 ;  /* 0x0000000596057221 */ /* 0x004fce0000010000 */
[----:B------:R-:W2:Y:S01]  /*202b0*/  MUFU.EX2 R127, R127 ;  /* 0x0000007f007f7308 */ /* 0x000ea20000000800 */
[----:B-1----:R-:W-:-:S01]  /*202c0*/  FADD.FTZ R134, R122, R5 ;  /* 0x000000057a867221 */ /* 0x002fc20000010000 */
[----:B------:R-:W-:-:S04]  /*202d0*/  FADD.FTZ R5, R121, R6 ;  /* 0x0000000679057221 */ /* 0x000fc80000010000 */
[----:B------:R-:W-:Y:S02]  /*202e0*/  FADD.FTZ R6, R148, R5 ;  /* 0x0000000594067221 */ /* 0x000fe40000010000 */
[----:B------:R-:W1:Y:S01]  /*202f0*/  MUFU.EX2 R126, R126 ;  /* 0x0000007e007e7308 */ /* 0x000e620000000800 */
[----:B0-----:R-:W-:-:S01]  /*20300*/  FADD.FTZ R147, R123, R134 ;  /* 0x000000867b937221 */ /* 0x001fc20000010000 */
[----:B------:R-:W-:-:S03]  /*20310*/  FADD.FTZ R5, R125, R6 ;  /* 0x000000067d057221 */ /* 0x000fc60000010000 */
[----:B------:R-:W-:Y:S01]  /*20320*/  FADD.FTZ R134, R0, R147 ;  /* 0x0000009300867221 */ /* 0x000fe20000010000 */
[----:B------:R-:W-:-:S02]  /*20330*/  FADD.FTZ R6, R152, R5 ;  /* 0x0000000598067221 */ /* 0x000fc40000010000 */
[----:B------:R-:W0:Y:S01]  /*20340*/  MUFU.EX2 R129, R129 ;  /* 0x0000008100817308 */ /* 0x000e220000000800 */
[----:B--2---:R-:W-:-:S07]  /*20350*/  FADD.FTZ R147, R127, R134 ;  /* 0x000000867f937221 */ /* 0x004fce0000010000 */
[----:B------:R-:W2:Y:S01]  /*20360*/  MUFU.EX2 R131, R131 ;  /* 0x0000008300837308 */ /* 0x000ea20000000800 */
[----:B-1----:R-:W-:-:S01]  /*20370*/  FADD.FTZ R134, R126, R147 ;  /* 0x000000937e867221 */ /* 0x002fc20000010000 */
[----:B------:R-:W-:-:S06]  /*20380*/  FFMA.FTZ R147, R2, R12, -R169 ;  /* 0x0000000c02937223 */ /* 0x000fcc00000108a9 */
        /* <DEDUP_REMOVED lines=22> */
[----:B--2---:R-:W-:-:S04]  /*204f0*/  FADD.FTZ R6, R108, R5 ;  /* 0x000000056c067221 */ /* 0x004fc80000010000 */
[----:B------:R-:W-:-:S03]  /*20500*/  FADD.FTZ R5, R103, R6 ;  /* 0x0000000667057221 */ /* 0x000fc60000010000 */
[----:B------:R-:W2:Y:S01]  /*20510*/  MUFU.EX2 R20, R164 ;  /* 0x000000a400147308 */ /* 0x000ea20000000800 */
[----:B-1----:R-:W-:-:S07]  /*20520*/  FADD.FTZ R94, R110, R151 ;  /* 0x000000976e5e7221 */ /* 0x002fce0000010000 */
[----:B------:R-:W1:Y:S01]  /*20530*/  MUFU.EX2 R114, R114 ;  /* 0x0000007200727308 */ /* 0x000e620000000800 */
[----:B0-----:R-:W-:-:S01]  /*20540*/  FADD.FTZ R151, R111, R94 ;  /* 0x0000005e6f977221 */ /* 0x001fc20000010000 */
[----:B------:R-:W-:-:S06]  /*20550*/  FFMA.FTZ R94, R2, R98, -R169 ;  /* 0x00000062025e7223 */ /* 0x000fcc00000108a9 */
        /* <DEDUP_REMOVED lines=49> */
.L_x_1625:
[----:B------:R-:W-:Y:S01]  /*20870*/  F2FP.SATFINITE.E4M3.F32.PACK_AB_MERGE_C R0, R127, R0, RZ ;  /* 0x000000007f00723e */ /* 0x000fe200048070ff */
[----:B------:R-:W-:Y:S01]  /*20880*/  FMUL.FTZ R24, R24, R3 ;  /* 0x0000000318187220 */ /* 0x000fe20000410000 */
[----:B------:R-:W-:Y:S01]  /*20890*/  F2FP.SATFINITE.E4M3.F32.PACK_AB_MERGE_C R15, R160, R15, RZ ;  /* 0x0000000fa00f723e */ /* 0x000fe200048070ff */
[----:B------:R-:W-:Y:S01]  /*208a0*/  FMUL.FTZ R25, R25, R3 ;  /* 0x0000000319197220 */ /* 0x000fe20000410000 */
[----:B------:R-:W-:Y:S01]  /*208b0*/  F2FP.SATFINITE.E4M3.F32.PACK_AB_MERGE_C R177, R123, R122, R0 ;  /* 0x0000007a7bb1723e */ /* 0x000fe20004807000 */
[----:B------:R-:W-:Y:S01]  /*208c0*/  IMAD R0, R190, 0x8, R16 ;  /* 0x00000008be007824 */ /* 0x000fe200078e0210 */
[----:B------:R-:W-:Y:S01]  /*208d0*/  ISETP.GT.AND P1, PT, R4, R9, PT ;  /* 0x000000090400720c */ /* 0x000fe20003f24270 */
[----:B------:R-:W-:Y:S01]  /*208e0*/  FMUL.FTZ R28, R28, R3 ;  /* 0x000000031c1c7220 */ /* 0x000fe20000410000 */
[----:B------:R-:W-:Y:S01]  /*208f0*/  F2FP.SATFINITE.E4M3.F32.PACK_AB_MERGE_C R181, R158, R13, R15 ;  /* 0x0000000d9eb5723e */ /* 0x000fe2000480700f */
[----:B------:R-:W-:Y:S01]  /*20900*/  IMAD.U32 R13, RZ, RZ, UR37 ;  /* 0x00000025ff0d7e24 */ /* 0x000fe2000f8e00ff */
[----:B------:R-:W-:Y:S01]  /*20910*/  F2FP.SATFINITE.E4M3.F32.PACK_AB_MERGE_C R139, R150, R139, RZ ;  /* 0x0000008b968b723e */ /* 0x000fe200048070ff */
[----:B------:R-:W-:Y:S01]  /*20920*/  VIADD R0, R0, 0x29860 ;  /* 0x0002986000007836 */ /* 0x000fe20000000000 */
[----:B------:R-:W-:Y:S01]  /*20930*/  F2FP.SATFINITE.E4M3.F32.PACK_AB_MERGE_C R124, R157, R124, RZ ;  /* 0x0000007c9d7c723e */ /* 0x000fe200048070ff */
[-C--:B------:R-:W-:Y:S01]  /*20940*/  FMUL.FTZ R29, R29, R3.reuse ;  /* 0x000000031d1d7220 */ /* 0x080fe20000410000 */
[----:B------:R-:W-:Y:S01]  /*20950*/  F2FP.SATFINITE.E4M3.F32.PACK_AB_MERGE_C R116, R159, R116, RZ ;  /* 0x000000749f74723e */ /* 0x000fe200048070ff */
[-C--:B------:R-:W-:Y:S01]  /*20960*/  FMUL.FTZ R32, R32, R3.reuse ;  /* 0x0000000320207220 */ /* 0x080fe20000410000 */
[----:B------:R-:W-:Y:S01]  /*20970*/  PRMT R0, R13, 0x654, R0 ;  /* 0x000006540d007816 */ /* 0x000fe20000000000 */
[-C--:B------:R-:W-:Y:S01]  /*20980*/  FMUL.FTZ R33, R33, R3.reuse ;  /* 0x0000000321217220 */ /* 0x080fe20000410000 */
[----:B------:R-:W-:Y:S01]  /*20990*/  F2FP.SATFINITE.E4M3.F32.PACK_AB_MERGE_C R136, R165, R136, RZ ;  /* 0x00000088a588723e */ /* 0x000fe200048070ff */
[-C--:B------:R-:W-:Y:S01]  /*209a0*/  FMUL.FTZ R36, R36, R3.reuse ;  /* 0x0000000324247220 */ /* 0x080fe20000410000 */
[----:B------:R-:W-:Y:S01]  /*209b0*/  F2FP.SATFINITE.E4M3.F32.PACK_AB_MERGE_C R156, R167, R156, RZ ;  /* 0x0000009ca79c723e */ /* 0x000fe200048070ff */
[----:B------:R0:W-:Y:S01]  /*209c0*/  SYNCS.ARRIVE.TRANS64.RED.A1T0 RZ, [R0+URZ], RZ ;  /* 0x000000ff00ff79a7 */ /* 0x0001e2000810043f */
        /* <DEDUP_REMOVED lines=89> */
[----:B0-----:R-:W-:Y:S02]  /*20f60*/  IMAD.MOV.U32 R0, RZ, RZ, R21 ;  /* 0x000000ffff007224 */ /* 0x001fe400078e0015 */
[----:B------:R-:W-:Y:S02]  /*20f70*/  IMAD.MOV.U32 R3, RZ, RZ, R91 ;  /* 0x000000ffff037224 */ /* 0x000fe400078e005b */
[----:B------:R-:W-:Y:S02]  /*20f80*/  IMAD.MOV.U32 R19, RZ, RZ, R11 ;  /* 0x000000ffff137224 */ /* 0x000fe400078e000b */
[----:B------:R-:W-:Y:S01]  /*20f90*/  IMAD.MOV.U32 R190, RZ, RZ, R10 ;  /* 0x000000ffffbe7224 */ /* 0x000fe200078e000a */
[----:B------:R-:W-:Y:S06]  /*20fa0*/  @P1 BRA `(.L_x_1626) ;  /* 0xffffffb0005c1947 */ /* 0x000fec000383ffff */
[----:B------:R-:W-:Y:S02]  /*20fb0*/  IMAD.MOV.U32 R0, RZ, RZ, R21 ;  /* 0x000000ffff007224 */ /* 0x000fe400078e0015 */
[----:B------:R-:W-:Y:S02]  /*20fc0*/  IMAD.MOV.U32 R3, RZ, RZ, R91 ;  /* 0x000000ffff037224 */ /* 0x000fe400078e005b */
[----:B------:R-:W-:Y:S02]  /*20fd0*/  IMAD.MOV.U32 R190, RZ, RZ, R10 ;  /* 0x000000ffffbe7224 */ /* 0x000fe400078e000a */
[----:B------:R-:W-:-:S07]  /*20fe0*/  IMAD.MOV.U32 R19, RZ, RZ, R11 ;  /* 0x000000ffff137224 */ /* 0x000fce00078e000b */
.L_x_1607:
[----:B------:R-:W0:Y:S01]  /*20ff0*/  LDC R9, c[0x0][0x448] ;  /* 0x00011200ff097b82 */ /* 0x000e220000000800 */
[----:B------:R-:W-:Y:S02]  /*21000*/  LOP3.LUT R17, R17, 0xffffffef, RZ, 0xc0, !PT ;  /* 0xffffffef11117812 */ /* 0x000fe400078ec0ff */
[----:B------:R-:W-:-:S05]  /*21010*/  IADD3 R12, R193, 0x1, -R192 ;  /* 0x00000001c10c7810 */ /* 0x000fca0007ffe8c0 */
[----:B------:R-:W1:Y:S01]  /*21020*/  LDC R225, c[0x0][0x9e4] ;  /* 0x00027900ffe17b82 */ /* 0x000e620000000800 */
[----:B0-----:R-:W-:Y:S01]  /*21030*/  ISETP.NE.AND P1, PT, R9, 0x1, PT ;  /* 0x000000010900780c */ /* 0x001fe20003f25270 */
[----:B------:R-:W-:-:S12]  /*21040*/  VIADD R9, R201, 0x7f ;  /* 0x0000007fc9097836 */ /* 0x000fd80000000000 */
[----:B------:R-:W0:Y:S01]  /*21050*/  @P1 LDC R10, c[0x0][0x44c] ;  /* 0x00011300ff0a1b82 */ /* 0x000e220000000800 */
[----:B------:R-:W-:-:S04]  /*21060*/  @P1 LOP3.LUT R17, R17, 0x10, RZ, 0xfc, !PT ;  /* 0x0000001011111812 */ /* 0x000fc800078efcff */
[----:B------:R-:W-:-:S03]  /*21070*/  LOP3.LUT R17, R17, 0xffffffdf, RZ, 0xc0, !PT ;  /* 0xffffffdf11117812 */ /* 0x000fc600078ec0ff */
[----:B------:R-:W2:Y:S01]  /*21080*/  @P1 LDC R11, c[0x0][0x450] ;  /* 0x00011400ff0b1b82 */ /* 0x000ea20000000800 */
[----:B0-----:R-:W-:-:S05]  /*21090*/  @P1 IMAD.HI.U32 R10, R9, R10, RZ ;  /* 0x0000000a090a1227 */ /* 0x001fca00078e00ff */
[----:B--2---:R-:W-:Y:S02]  /*210a0*/  @P1 SHF.R.U32.HI R9, RZ, R11, R10 ;  /* 0x0000000bff091219 */ /* 0x004fe4000001160a */
[----:B-1----:R-:W-:-:S03]  /*210b0*/  ISETP.GE.AND P1, PT, R225, 0x1, PT ;  /* 0x00000001e100780c */ /* 0x002fc60003f26270 */
[----:B------:R-:W-:-:S04]  /*210c0*/  IMAD.IADD R10, R9, 0x1, R12 ;  /* 0x00000001090a7824 */ /* 0x000fc800078e020c */
[----:B------:R-:W-:-:S06]  /*210d0*/  IMAD.IADD R7, R10, 0x1, -R7 ;  /* 0x000000010a077824 */ /* 0x000fcc00078e0a07 */
[----:B------:R-:W-:Y:S01]  /*210e0*/  @P1 LOP3.LUT R17, R17, 0x20, RZ, 0xfc, !PT ;  /* 0x0000002011111812 */ /* 0x000fe200078efcff */
        /* <DEDUP_REMOVED lines=11> */
.L_x_1629:
[----:B------:R-:W-:-:S13]  /*211a0*/  ISETP.NE.AND P1, PT, R225, 0x1, PT ;  /* 0x00000001e100780c */ /* 0x000fda0003f25270 */
[----:B------:R-:W0:Y:S02]  /*211b0*/  @P1 LDC.64 R12, c[0x0][0x9e8] ;  /* 0x00027a00ff0c1b82 */ /* 0x000e240000000a00 */
[----:B0-----:R-:W-:-:S05]  /*211c0*/  @P1 IMAD.HI.U32 R12, R10, R12, RZ ;  /* 0x0000000c0a0c1227 */ /* 0x001fca00078e00ff */
[----:B------:R-:W-:-:S07]  /*211d0*/  @P1 SHF.R.U32.HI R10, RZ, R13, R12 ;  /* 0x0000000dff0a1219 */ /* 0x000fce000001160c */
.L_x_1630:
[----:B------:R-:W-:Y:S05]  /*211e0*/  BSYNC B0 ;  /* 0x0000000000007941 */ /* 0x000fea0003800000 */
.L_x_1628:
[----:B------:R-:W-:-:S05]  /*211f0*/  IMAD R10, R10, R225, RZ ;  /* 0x000000e10a0a7224 */ /* 0x000fca00078e02ff */
[----:B------:R-:W-:-:S07]  /*21200*/  VIMNMX R7, R7, R10, !PT ;  /* 0x0000000a07077248 */ /* 0x000fce0007fe0100 */
.L_x_1627:
[----:B------:R-:W-:-:S04]  /*21210*/  VIADD R7, R7, 0x9f ;  /* 0x0000009f07077836 */ /* 0x000fc80000000000 */
[----:B------:R-:W-:-:S05]  /*21220*/  IMAD.HI R7, R7, 0x66666667, RZ ;  /* 0x6666666707077827 */ /* 0x000fca00078e02ff */
[----:B------:R-:W-:-:S04]  /*21230*/  SHF.R.U32.HI R10, RZ, 0x1f, R7 ;  /* 0x0000001fff0a7819 */ /* 0x000fc80000011607 */
[----:B------:R-:W-:-:S04]  /*21240*/  LEA.HI.SX32 R7, R7, R10, 0x1a ;  /* 0x0000000a07077211 */ /* 0x000fc800078fd2ff */
[----:B------:R-:W-:-:S04]  /*21250*/  VIMNMX R7, R204, R7, !PT ;  /* 0x00000007cc077248 */ /* 0x000fc80007fe0100 */
[----:B------:R-:W-:-:S13]  /*21260*/  ISETP.GE.AND P1, PT, R4, R7, PT ;  /* 0x000000070400720c */ /* 0x000fda0003f26270 */
[----:B------:R-:W-:Y:S05]  /*21270*/  @!P1 BRA `(.L_x_1631) ;  /* 0x0000003000949947 */ /* 0x000fea0003800000 */
[----:B------:R-:W-:Y:S02]  /*21280*/  IMAD.MOV.U32 R9, RZ, RZ, R0 ;  /* 0x000000ffff097224 */ /* 0x000fe400078e0000 */
[----:B------:R-:W-:Y:S02]  /*21290*/  IMAD.MOV.U32 R10, RZ, RZ, R3 ;  /* 0x000000ffff0a7224 */ /* 0x000fe400078e0003 */
[----:B------:R-:W-:-:S07]  /*212a0*/  IMAD.MOV.U32 R11, RZ, RZ, R19 ;  /* 0x000000ffff0b7224 */ /* 0x000fce00078e0013 */
.L_x_1642:
[----:B------:R-:W-:Y:S01]  /*212b0*/  ISETP.NE.AND P1, PT, R190, 0x1, PT ;  /* 0x00000001be00780c */ /* 0x000fe20003f25270 */
[----:B------:R-:W-:Y:S05]  /*212c0*/  YIELD ;  /* 0x0000000000007946 */ /* 0x000fea0003800000 */
[----:B------:R-:W-:Y:S02]  /*212d0*/  SEL R0, RZ, 0x1, P1 ;  /* 0x00000001ff007807 */ /* 0x000fe40000800000 */
[----:B------:R-:W-:Y:S02]  /*212e0*/  ISETP.NE.AND P1, PT, R194, RZ, PT ;  /* 0x000000ffc200720c */ /* 0x000fe40003f25270 */
[----:B------:R-:W-:-:S11]  /*212f0*/  LOP3.LUT R19, R11, R0, RZ, 0x3c, !PT ;  /* 0x000000000b137212 */ /* 0x000fd600078e3cff */
[----:B------:R-:W-:Y:S05]  /*21300*/  @P1 BRA `(.L_x_1632) ;  /* 0x0000000000401947 */ /* 0x000fea0003800000 */
[----:B------:R-:W-:-:S13]  /*21310*/  ISETP.NE.AND P3, PT, R205, 0x3, PT ;  /* 0x00000003cd00780c */ /* 0x000fda0003f65270 */
[----:B------:R-:W-:Y:S05]  /*21320*/  @!P3 BRA `(.L_x_1633) ;  /* 0x000000000004b947 */ /* 0x000fea0003800000 */
[----:B------:R-:W-:Y:S01]  /*21330*/  BPT.TRAP 0x1 ;  /* 0x000000040000795c */ /* 0x000fe20000300000 */
.L_x_1633:
        /* <DEDUP_REMOVED lines=8> */
.L_x_1634:
[----:B------:R-:W-:Y:S04]  /*213c0*/  BSSY B0, `(.L_x_1632) ;  /* 0x0000004000007945 */ /* 0x000fe80003800000 */
[----:B-1----:R-:W-:Y:S05]  /*213d0*/  @P2 BRA `(.L_x_1635) ;  /* 0x0000000000082947 */ /* 0x002fea0003800000 */
[----:B------:R-:W1:Y:S02]  /*213e0*/  SYNCS.PHASECHK.TRANS64.TRYWAIT P2, [R3+URZ+0x29830], R0 ;  /* 0x02983000030075a7 */ /* 0x000e64000804017f */
[----:B-1----:R-:W-:Y:S05]  /*213f0*/  @!P2 BRA `(.L_x_1636) ;  /* 0x0000012c0070a947 */ /* 0x002fea0003800000 */
.L_x_1635:
[----:B------:R-:W-:Y:S05]  /*21400*/  BSYNC B0 ;  /* 0x0000000000007941 */ /* 0x000fea0003800000 */
.L_x_1632:
[----:B01----:R-:W0:Y:S01]  /*21410*/  S2R R0, SR_TID.X ;  /* 0x0000000000007919 */ /* 0x003e220000002100 */
[----:B------:R-:W-:Y:S01]  /*21420*/  VIADD R12, R190, 0x1 ;  /* 0x00000001be0c7836 */ /* 0x000fe20000000000 */
[----:B------:R-:W-:Y:S05]  /*21430*/  WARPSYNC.ALL ;  /* 0x0000000000007948 */ /* 0x000fea0003800000 */
[C---:B------:R-:W-:Y:S01]  /*21440*/  ISETP.NE.AND P2, PT, R12.reuse, 0x2, PT ;  /* 0x000000020c00780c */ /* 0x040fe20003f45270 */
[----:B------:R-:W-:Y:S01]  /*21450*/  IMAD.MOV.U32 R15, RZ, RZ, -0x7fffffe0 ;  /* 0x80000020ff0f7424 */ /* 0x000fe200078e00ff */
[----:B------:R-:W-:Y:S01]  /*21460*/  UMOV UR48, UR24 ;  /* 0x0000001800307c82 */ /* 0x000fe20008000000 */
[----:B------:R-:W-:Y:S01]  /*21470*/  UMOV UR49, UR25 ;  /* 0x0000001900317c82 */ /* 0x000fe20008000000 */
[----:B------:R-:W-:Y:S01]  /*21480*/  SEL R12, R12, RZ, P2 ;  /* 0x000000ff0c0c7207 */ /* 0x000fe20001000000 */
[----:B------:R-:W-:Y:S01]  /*21490*/  IMAD.MOV.U32 R21, RZ, RZ, -0x7fffffe0 ;  /* 0x80000020ff157424 */ /* 0x000fe200078e00ff */
[----:B------:R-:W-:Y:S01]  /*214a0*/  R2UR UR51, R15 ;  /* 0x000000000f3372ca */ /* 0x000fe200000e0000 */
[----:B------:R-:W-:Y:S01]  /*214b0*/  UMOV UR44, UR24 ;  /* 0x00000018002c7c82 */ /* 0x000fe20008000000 */
[----:B------:R-:W-:Y:S01]  /*214c0*/  UMOV UR45, UR25 ;  /* 0x00000019002d7c82 */ /* 0x000fe20008000000 */
[----:B------:R-:W-:Y:S01]  /*214d0*/  IMAD R14, R12, 0x780, R8 ;  /* 0x000007800c0e7824 */ /* 0x000fe200078e0208 */
[----:B------:R-:W-:Y:S01]  /*214e0*/  R2UR UR47, R21 ;  /* 0x00000000152f72ca */ /* 0x000fe200000e0000 */
[----:B------:R-:W-:Y:S01]  /*214f0*/  IMAD.MOV.U32 R91, RZ, RZ, -0x7fffffe0 ;  /* 0x80000020ff5b7424 */ /* 0x000fe200078e00ff */
[----:B------:R-:W-:Y:S01]  /*21500*/  UMOV UR28, UR24 ;  /* 0x00000018001c7c82 */ /* 0x000fe20008000000 */
[C---:B------:R-:W-:Y:S01]  /*21510*/  VIADD R20, R14.reuse, 0x80 ;  /* 0x000000800e147836 */ /* 0x040fe20000000000 */
[C---:B------:R-:W-:Y:S01]  /*21520*/  R2UR UR50, R14.reuse ;  /* 0x000000000e3272ca */ /* 0x040fe200000e0000 */
[C---:B------:R-:W-:Y:S01]  /*21530*/  VIADD R90, R14.reuse, 0x100 ;  /* 0x000001000e5a7836 */ /* 0x040fe20000000000 */
[----:B------:R-:W-:Y:S01]  /*21540*/  R2UR UR27, R91 ;  /* 0x000000005b1b72ca */ /* 0x000fe200000e0000 */
[----:B------:R-:W-:Y:S01]  /*21550*/  VIADD R88, R14, 0x180 ;  /* 0x000001800e587836 */ /* 0x000fe20000000000 */
[----:B------:R-:W-:Y:S01]  /*21560*/  R2UR UR46, R20 ;  /* 0x00000000142e72ca */ /* 0x000fe200000e0000 */
[----:B------:R-:W-:Y:S01]  /*21570*/  IMAD.MOV.U32 R89, RZ, RZ, -0x7fffffe0 ;  /* 0x80000020ff597424 */ /* 0x000fe200078e00ff */
[----:B------:R-:W-:Y:S01]  /*21580*/  R2UR UR26, R90 ;  /* 0x000000005a1a72ca */ /* 0x000fe200000e0000 */
[----:B------:R-:W-:Y:S01]  /*21590*/  UMOV UR29, UR25 ;  /* 0x00000019001d7c82 */ /* 0x000fe20008000000 */
[----:B------:R-:W-:Y:S01]  /*215a0*/  R2UR UR30, R88 ;  /* 0x00000000581e72ca */ /* 0x000fe200000e0000 */
[C---:B------:R-:W-:Y:S01]  /*215b0*/  VIADD R20, R14.reuse, 0x200 ;  /* 0x000002000e147836 */ /* 0x040fe20000000000 */
[----:B------:R-:W-:Y:S01]  /*215c0*/  R2UR UR31, R89 ;  /* 0x00000000591f72ca */ /* 0x000fe200000e0000 */
[C---:B------:R-:W-:Y:S01]  /*215d0*/  VIADD R90, R14.reuse, 0x2 ;  /* 0x000000020e5a7836 */ /* 0x040fe20000000000 */
[----:B0-----:R-:W-:Y:S01]  /*215e0*/  SHF.R.U32.HI R0, RZ, 0x7, R0 ;  /* 0x00000007ff007819 */ /* 0x001fe20000011600 */
[----:B------:R-:W-:Y:S01]  /*215f0*/  VIADD R88, R14, 0x82 ;  /* 0x000000820e587836 */ /* 0x000fe20000000000 */
[----:B------:R-:W-:Y:S01]  /*21600*/  R2UR UR34, R20 ;  /* 0x00000000142272ca */ /* 0x000fe200000e0000 */
[----:B------:R-:W-:Y:S01]  /*21610*/  IMAD.MOV.U32 R89, RZ, RZ, -0x7fffffe0 ;  /* 0x80000020ff597424 */ /* 0x000fe200078e00ff */
[----:B------:R-:W-:Y:S01]  /*21620*/  R2UR UR35, R21 ;  /* 0x00000000152372ca */ /* 0x000fe200000e0000 */
[----:B------:R-:W-:Y:S01]  /*21630*/  VIADD R0, R0, 0x8 ;  /* 0x0000000800007836 */ /* 0x000fe20000000000 */
[----:B------:R-:W-:Y:S01]  /*21640*/  R2UR UR6, R90 ;  /* 0x000000005a0672ca */ /* 0x000fe200000e0000 */
[----:B------:R-:W-:Y:S01]  /*21650*/  UMOV UR32, UR24 ;  /* 0x0000001800207c82 */ /* 0x000fe20008000000 */
[----:B------:R-:W-:Y:S01]  /*21660*/  R2UR UR7, R91 ;  /* 0x000000005b0772ca */ /* 0x000fe200000e0000 */
[----:B------:R-:W-:Y:S01]  /*21670*/  UMOV UR33, UR25 ;  /* 0x0000001900217c82 */ /* 0x000fe20008000000 */
[----:B------:R0:W-:Y:S01]  /*21680*/  BAR.SYNC.DEFER_BLOCKING R0, 0x100 ;  /* 0x000400000000751d */ /* 0x0001e20000010000 */
[----:B------:R-:W-:-:S02]  /*21690*/  VIADD R20, R14, 0x102 ;  /* 0x000001020e147836 */ /* 0x000fc40000000000 */
[----:B------:R-:W-:Y:S02]  /*216a0*/  IMAD.MOV.U32 R21, RZ, RZ, -0x7fffffe0 ;  /* 0x80000020ff157424 */ /* 0x000fe400078e00ff */
[----:B------:R-:W-:Y:S01]  /*216b0*/  IMAD.MOV.U32 R15, RZ, RZ, -0x7fffffe0 ;  /* 0x80000020ff0f7424 */ /* 0x000fe200078e00ff */
        /* <DEDUP_REMOVED lines=225> */
.L_x_1638:
[----:B------:R-:W-:Y:S01]  /*224d0*/  SHF.L.U32 R0, R11, 0x1f, RZ ;  /* 0x0000001f0b007819 */ /* 0x000fe200000006ff */
[----:B------:R-:W-:-:S04]  /*224e0*/  IMAD R3, R190, 0x8, R16 ;  /* 0x00000008be037824 */ /* 0x000fc800078e0210 */
[----:B------:R0:W1:Y:S01]  /*224f0*/  SYNCS.PHASECHK.TRANS64.TRYWAIT P1, [R3+URZ+0x29850], R0 ;  /* 0x02985000030075a7 */ /* 0x000062000802017f */
[----:B------:R-:W-:Y:S05]  /*22500*/  @!P3 BRA `(.L_x_1639) ;  /* 0x000000000004b947 */ /* 0x000fea0003800000 */
[----:B------:R-:W-:Y:S01]  /*22510*/  BPT.TRAP 0x1 ;  /* 0x000000040000795c */ /* 0x000fe20000300000 */
.L_x_1639:
[----:B-1----:R-:W-:Y:S05]  /*22520*/  @P1 BRA `(.L_x_1637) ;  /* 0x0000000000081947 */ /* 0x002fea0003800000 */
[----:B------:R-:W1:Y:S02]  /*22530*/  SYNCS.PHASECHK.TRANS64.TRYWAIT P1, [R3+URZ+0x29850], R0 ;  /* 0x02985000030075a7 */ /* 0x000e64000802017f */
[----:B-1----:R-:W-:Y:S05]  /*22540*/  @!P1 BRA `(.L_x_1640) ;  /* 0x0000011c00309947 */ /* 0x002fea0003800000 */
.L_x_1637:
[----:B01----:R-:W-:Y:S01]  /*22550*/  VIADD R0, R16, 0x400 ;  /* 0x0000040010007836 */ /* 0x003fe20000000000 */
[----:B------:R-:W-:Y:S05]  /*22560*/  WARPSYNC.ALL ;  /* 0x0000000000007948 */ /* 0x000fea0003800000 */
[----:B------:R-:W-:Y:S01]  /*22570*/  SHF.R.U32.HI R0, RZ, 0x4, R0 ;  /* 0x00000004ff007819 */ /* 0x000fe20000011600 */
[----:B------:R-:W-:Y:S01]  /*22580*/  IMAD.MOV.U32 R15, RZ, RZ, -0x3ffffff0 ;  /* 0xc0000010ff0f7424 */ /* 0x000fe200078e00ff */
[----:B------:R-:W-:Y:S01]  /*22590*/  WARPGROUP.ARRIVE ;  /* 0x00000000000079c5 */ /* 0x000fe20000000000 */
[----:B------:R-:W-:Y:S01]  /*225a0*/  IMAD.MOV.U32 R21, RZ, RZ, -0x3ffffff0 ;  /* 0xc0000010ff157424 */ /* 0x000fe200078e00ff */
[----:B------:R-:W-:-:S02]  /*225b0*/  LOP3.LUT R0, R0, 0x3fff, RZ, 0xc0, !PT ;  /* 0x00003fff00007812 */ /* 0x000fc400078ec0ff */
[----:B------:R-:W-:Y:S02]  /*225c0*/  R2UR UR7, R15 ;  /* 0x000000000f0772ca */ /* 0x000fe400000e0000 */
[----:B------:R-:W-:Y:S02]  /*225d0*/  LOP3.LUT R0, R0, 0x10000, RZ, 0xfc, !PT ;  /* 0x0001000000007812 */ /* 0x000fe400078efcff */
[----:B------:R-:W-:-:S03]  /*225e0*/  ISETP.NE.AND P1, PT, R205, 0x3, PT ;  /* 0x00000003cd00780c */ /* 0x000fc60003f25270 */
        /* <DEDUP_REMOVED lines=9> */
[----:B------:R-:W-:Y:S01]  /*22680*/  R2UR UR7, R21 ;  /* 0x00000000150772ca */ /* 0x000fe200000e0000 */
[----:B------:R-:W-:Y:S01]  /*22690*/  IMAD.MOV.U32 R21, RZ, RZ, -0x3ffffff0 ;  /* 0xc0000010ff157424 */ /* 0x000fe200078e00ff */
[----:B------:R-:W-:Y:S02]  /*226a0*/  WARPGROUP.DEPBAR.LE gsb0, 0x0 ;  /* 0x00008000000079c5 */ /* 0x000fe40000010000 */
[----:B------:R-:W-:-:S06]  /*226b0*/  WARPGROUP.ARRIVE ;  /* 0x00000000000079c5 */ /* 0x000fcc0000000000 */
[----:B------:R-:W0:Y:S03]  /*226c0*/  S2R R187, SR_TID.X ;  /* 0x0000000000bb7919 */ /* 0x000e260000002100 */
[----:B------:R-:W-:Y:S01]  /*226d0*/  QGMMA.64x128x32.F32.E4M3.E4M3 R24, R180, gdesc[UR4], R24, gsb0 ;  /* 0x01e00004b4187df3 */ /* 0x000fe20008000818 */
[----:B------:R-:W-:Y:S02]  /*226e0*/  R2UR UR6, R20 ;  /* 0x00000000140672ca */ /* 0x000fe400000e0000 */
        /* <DEDUP_REMOVED lines=39> */
[----:B------:R-:W-:Y:S01]  /*22960*/  R2UR UR7, R21 ;  /* 0x00000000150772ca */ /* 0x000fe200000e0000 */
[----:B------:R-:W-:Y:S01]  /*22970*/  IMAD.MOV.U32 R21, RZ, RZ, -0x3ffffff0 ;  /* 0xc0000010ff157424 */ /* 0x000fe200078e00ff */
        /* <DEDUP_REMOVED lines=29> */
[----:B------:R-:W-:Y:S01]  /*22b50*/  FMNMX.FTZ R20, R96, R11, !PT ;  /* 0x0000000b60147209 */ /* 0x000fe20007810000 */
[----:B------:R-:W-:Y:S02]  /*22b60*/  WARPGROUP.DEPBAR.LE gsb0, 0x0 ;  /* 0x00008000000079c5 */ /* 0x000fe40000010000 */
[----:B------:R-:W-:Y:S01]  /*22b70*/  WARPGROUP.ARRIVE ;  /* 0x00000000000079c5 */ /* 0x000fe20000000000 */
[----:B------:R-:W-:Y:S02]  /*22b80*/  FMNMX.FTZ R3, R95, R0, !PT ;  /* 0x000000005f037209 */ /* 0x000fe40007810000 */
[----:B------:R-:W-:Y:S02]  /*22b90*/  FMNMX.FTZ R11, R97, R20, !PT ;  /* 0x00000014610b7209 */ /* 0x000fe40007810000 */
[----:B------:R-:W-:Y:S01]  /*22ba0*/  FMNMX.FTZ R0, R98, R3, !PT ;  /* 0x0000000362007209 */ /* 0x000fe20007810000 */
[----:B------:R-:W-:Y:S01]  /*22bb0*/  QGMMA.64x128x32.F32.E4M3.E4M3 R24, R176, gdesc[UR4], R24, gsb0 ;  /* 0x01e00004b0187df3 */ /* 0x000fe20008000818 */
[----:B------:R-:W-:-:S02]  /*22bc0*/  FMNMX.FTZ R20, R100, R11, !PT ;  /* 0x0000000b64147209 */ /* 0x000fc40007810000 */
[----:B------:R-:W-:Y:S02]  /*22bd0*/  FMNMX.FTZ R3, R99, R0, !PT ;  /* 0x0000000063037209 */ /* 0x000fe40007810000 */
[----:B------:R-:W-:Y:S02]  /*22be0*/  FMNMX.FTZ R13, R101, R20, !PT ;  /* 0x00000014650d7209 */ /* 0x000fe40007810000 */
[----:B------:R-:W-:Y:S02]  /*22bf0*/  FMNMX.FTZ R0, R102, R3, !PT ;  /* 0x0000000366007209 */ /* 0x000fe40007810000 */
[----:B------:R-:W-:Y:S01]  /*22c00*/  R2UR UR7, R21 ;  /* 0x00000000150772ca */ /* 0x000fe200000e0000 */
[----:B------:R-:W1:Y:S01]  /*22c10*/  SHFL.BFLY PT, R20, R13, 0x2, 0x1f ;  /* 0x0c401f000d147f89 */ /* 0x000e6200000e0000 */
[----:B------:R-:W-:Y:S02]  /*22c20*/  FMNMX.FTZ R15, R103, R0, !PT ;  /* 0x00000000670f7209 */ /* 0x000fe40007810000 */
[----:B0-----:R-:W-:-:S03]  /*22c30*/  SHF.R.U32.HI R187, RZ, 0x7, R187 ;  /* 0x00000007ffbb7819 */ /* 0x001fc600000116bb */
[----:B------:R-:W0:Y:S01]  /*22c40*/  SHFL.BFLY PT, R0, R15, 0x2, 0x1f ;  /* 0x0c401f000f007f89 */ /* 0x000e2200000e0000 */
[----:B-1----:R-:W-:Y:S01]  /*22c50*/  FMNMX.FTZ R11, R13, R20, !PT ;  /* 0x000000140d0b7209 */ /* 0x002fe20007810000 */
[C---:B------:R-:W-:Y:S02]  /*22c60*/  VIADD R20, R14.reuse, 0x300 ;  /* 0x000003000e147836 */ /* 0x040fe40000000000 */
[----:B------:R-:W-:-:S03]  /*22c70*/  VIADD R14, R14, 0x400 ;  /* 0x000004000e0e7836 */ /* 0x000fc60000000000 */
[----:B------:R-:W-:Y:S02]  /*22c80*/  R2UR UR6, R20 ;  /* 0x00000000140672ca */ /* 0x000fe400000e0000 */
[----:B0-----:R-:W-:Y:S02]  /*22c90*/  FMNMX.FTZ R20, R15, R0, !PT ;  /* 0x000000000f147209 */ /* 0x001fe40007810000 */
[----:B------:R-:W0:Y:S04]  /*22ca0*/  SHFL.BFLY PT, R0, R11, 0x1, 0x1f ;  /* 0x0c201f000b007f89 */ /* 0x000e2800000e0000 */
[----:B------:R-:W1:Y:S01]  /*22cb0*/  SHFL.BFLY PT, R21, R20, 0x1, 0x1f ;  /* 0x0c201f0014157f89 */ /* 0x000e6200000e0000 */
[----:B0-----:R-:W-:Y:S02]  /*22cc0*/  FMNMX.FTZ R3, R11, R0, !PT ;  /* 0x000000000b037209 */ /* 0x001fe40007810000 */
[----:B-1----:R-:W-:-:S03]  /*22cd0*/  FMNMX.FTZ R0, R20, R21, !PT ;  /* 0x0000001514007209 */ /* 0x002fc60007810000 */
[----:B------:R-:W-:Y:S01]  /*22ce0*/  FADD.FTZ R13, -R3, R10 ;  /* 0x0000000a030d7221 */ /* 0x000fe20000010100 */
[----:B------:R-:W-:-:S03]  /*22cf0*/  FFMA.FTZ R11, R2, R3, -8 ;  /* 0xc1000000020b7423 */ /* 0x000fc60000010003 */
[----:B------:R-:W-:Y:S01]  /*22d00*/  FMUL.FTZ R15, R2, R13 ;  /* 0x0000000d020f7220 */ /* 0x000fe20000410000 */
[----:B------:R-:W-:-:S01]  /*22d10*/  FADD.FTZ R13, -R0, R9 ;  /* 0x00000009000d7221 */ /* 0x000fc20000010100 */
[C-C-:B------:R-:W-:Y:S01]  /*22d20*/  FFMA.FTZ R20, R2.reuse, R152, -R11.reuse ;  /* 0x0000009802147223 */ /* 0x140fe2000001080b */
[----:B------:R-:W-:-:S01]  /*22d30*/  FFMA.FTZ R21, R2, R156, -R11 ;  /* 0x0000009c02157223 */ /* 0x000fc2000001080b */
[----:B------:R0:W-:Y:S01]  /*22d40*/  MUFU.EX2 R9, R15 ;  /* 0x0000000f00097308 */ /* 0x0001e20000000800 */
[C---:B------:R-:W-:Y:S01]  /*22d50*/  FMUL.FTZ R10, R2.reuse, R13 ;  /* 0x0000000d020a7220 */ /* 0x040fe20000410000 */
[C-C-:B------:R-:W-:Y:S01]  /*22d60*/  FFMA.FTZ R13, R2.reuse, R153, -R11.reuse ;  /* 0x00000099020d7223 */ /* 0x140fe2000001080b */
[----:B------:R-:W-:-:S01]  /*22d70*/  FFMA.FTZ R152, R2, R157, -R11 ;  /* 0x0000009d02987223 */ /* 0x000fc2000001080b */
[C-C-:B------:R-:W-:Y:S01]  /*22d80*/  FFMA.FTZ R153, R2.reuse, R160, -R11.reuse ;  /* 0x000000a002997223 */ /* 0x140fe2000001080b */
[----:B------:R-:W-:-:S01]  /*22d90*/  FFMA.FTZ R156, R2, R161, -R11 ;  /* 0x000000a1029c7223 */ /* 0x000fc2000001080b */
[C-C-:B------:R-:W-:Y:S01]  /*22da0*/  FFMA.FTZ R157, R2.reuse, R164, -R11.reuse ;  /* 0x000000a4029d7223 */ /* 0x140fe2000001080b */
[----:B------:R-:W-:-:S01]  /*22db0*/  FFMA.FTZ R160, R2, R165, -R11 ;  /* 0x000000a502a07223 */ /* 0x000fc2000001080b */
[----:B------:R-:W-:Y:S01]  /*22dc0*/  FFMA.FTZ R136, R2, R136, -R11 ;  /* 0x0000008802887223 */ /* 0x000fe2000001080b */
[----:B0-----:R-:W-:-:S02]  /*22dd0*/  IMAD.MOV.U32 R15, RZ, RZ, -0x3ffffff0 ;  /* 0xc0000010ff0f7424 */ /* 0x001fc400078e00ff */
        /* <DEDUP_REMOVED lines=30> */
[----:B------:R-:W-:Y:S01]  /*22fc0*/  FFMA.FTZ R11, R2, R101, -R11 ;  /* 0x00000065020b7223 */ /* 0x000fe2000001080b */
[----:B------:R-:W0:Y:S01]  /*22fd0*/  MUFU.EX2 R20, R20 ;  /* 0x0000001400147308 */ /* 0x000e220000000800 */
[----:B------:R-:W-:-:S07]  /*22fe0*/  IADD3 R165, -R187, 0xb, RZ ;  /* 0x0000000bbba57810 */ /* 0x000fce0007ffe1ff */
[----:B------:R-:W-:Y:S08]  /*22ff0*/  MUFU.EX2 R10, R10 ;  /* 0x0000000a000a7308 */ /* 0x000ff00000000800 */
[----:B------:R-:W1:Y:S01]  /*23000*/  MUFU.EX2 R13, R13 ;  /* 0x0000000d000d7308 */ /* 0x000e620000000800 */
[----:B0-----:R-:W-:-:S01]  /*23010*/  FFMA.FTZ R6, R9, R6, R20 ;  /* 0x0000000609067223 */ /* 0x001fc20000010014 */
[----:B------:R-:W-:-:S02]  /*23020*/  WARPGROUP.DEPBAR.LE gsb0, 0x0 ;  /* 0x00008000000079c5 */ /* 0x000fc40000010000 */
[----:B------:R-:W-:-:S04]  /*23030*/  WARPGROUP.ARRIVE ;  /* 0x00000000000079c5 */ /* 0x000fc80000000000 */
[----:B------:R-:W0:Y:S02]  /*23040*/  MUFU.EX2 R21, R21 ;  /* 0x0000001500157308 */ /* 0x000e240000000800 */
[----:B------:R-:W-:Y:S01]  /*23050*/  QGMMA.64x128x32.F32.E4M3.E4M3 R24, R172, gdesc[UR4], R24, gsb0 ;  /* 0x01e00004ac187df3 */ /* 0x000fe20008000818 */
[----:B------:R-:W-:Y:S01]  /*23060*/  R2UR UR7, R15 ;  /* 0x000000000f0772ca */ /* 0x000fe200000e0000 */
[----:B------:R-:W-:Y:S01]  /*23070*/  FFMA.FTZ R15, R2, R0, -8 ;  /* 0xc1000000020f7423 */ /* 0x000fe20000010000 */
[----:B------:R-:W-:-:S03]  /*23080*/  R2UR UR6, R14 ;  /* 0x000000000e0672ca */ /* 0x000fc600000e0000 */
[----:B------:R-:W2:Y:S01]  /*23090*/  MUFU.EX2 R152, R152 ;  /* 0x0000009800987308 */ /* 0x000ea20000000800 */
        /* <DEDUP_REMOVED lines=9> */
[----:B------:R-:W-:Y:S01]  /*23130*/  FFMA.FTZ R162, R2, R167, -R15 ;  /* 0x000000a702a27223 */ /* 0x000fe2000001080f */
[----:B0-----:R-:W-:-:S01]  /*23140*/  FADD.FTZ R163, R21, R6 ;  /* 0x0000000615a37221 */ /* 0x001fc20000010000 */
[C-C-:B------:R-:W-:Y:S01]  /*23150*/  FFMA.FTZ R138, R2.reuse, R138, -R15.reuse ;  /* 0x0000008a028a7223 */ /* 0x140fe2000001080f */
[----:B------:R-:W-:-:S01]  /*23160*/  FFMA.FTZ R139, R2, R139, -R15 ;  /* 0x0000008b028b7223 */ /* 0x000fc2000001080f */
[C-C-:B------:R-:W-:Y:S01]  /*23170*/  FFMA.FTZ R142, R2.reuse, R142, -R15.reuse ;  /* 0x0000008e028e7223 */ /* 0x140fe2000001080f */
[----:B------:R-:W-:-:S01]  /*23180*/  FFMA.FTZ R143, R2, R143, -R15 ;  /* 0x0000008f028f7223 */ /* 0x000fc2000001080f */
[----:B------:R-:W0:Y:S01]  /*23190*/  MUFU.EX2 R14, R14 ;  /* 0x0000000e000e7308 */ /* 0x000e220000000800 */
        /* <DEDUP_REMOVED lines=8> */
[----:B-1----:R-:W-:-:S01]  /*23220*/  FFMA.FTZ R5, R10, R5, R101 ;  /* 0x000000050a057223 */ /* 0x002fc20000010065 */
[C-C-:B------:R-:W-:Y:S01]  /*23230*/  FFMA.FTZ R126, R2.reuse, R126, -R15.reuse ;  /* 0x0000007e027e7223 */ /* 0x140fe2000001080f */
[----:B------:R-:W-:-:S01]  /*23240*/  FFMA.FTZ R127, R2, R127, -R15 ;  /* 0x0000007f027f7223 */ /* 0x000fc2000001080f */
[C-C-:B------:R-:W-:Y:S01]  /*23250*/  FFMA.FTZ R130, R2.reuse, R130, -R15.reuse ;  /* 0x0000008202827223 */ /* 0x140fe2000001080f */
[----:B------:R-:W-:-:S01]  /*23260*/  FFMA.FTZ R131, R2, R131, -R15 ;  /* 0x0000008302837223 */ /* 0x000fc2000001080f */
[C-C-:B------:R-:W-:Y:S01]  /*23270*/  FFMA.FTZ R134, R2.reuse, R134, -R15.reuse ;  /* 0x0000008602867223 */ /* 0x140fe2000001080f */
[----:B------:R-:W-:-:S01]  /*23280*/  FFMA.FTZ R135, R2, R135, -R15 ;  /* 0x0000008702877223 */ /* 0x000fc2000001080f */
[----:B------:R-:W1:Y:S01]  /*23290*/  MUFU.EX2 R155, R155 ;  /* 0x0000009b009b7308 */ /* 0x000e620000000800 */
        /* <DEDUP_REMOVED lines=16> */
[----:B-1----:R-:W-:-:S01]  /*233a0*/  FADD.FTZ R5, R155, R6 ;  /* 0x000000069b057221 */ /* 0x002fc20000010000 */
[C-C-:B------:R-:W-:Y:S01]  /*233b0*/  FFMA.FTZ R98, R2.reuse, R98, -R15.reuse ;  /* 0x0000006202627223 */ /* 0x140fe2000001080f */
[----:B------:R-:W-:-:S05]  /*233c0*/  FFMA.FTZ R99, R2, R99, -R15 ;  /* 0x0000006302637223 */ /* 0x000fca000001080f */
        /* <DEDUP_REMOVED lines=22> */
[----:B------:R-:W-:Y:S02]  /*23530*/  WARPGROUP.DEPBAR.LE gsb0, 0x0 ;  /* 0x00008000000079c5 */ /* 0x000fe40000010000 */
[----:B------:R-:W-:-:S04]  /*23540*/  WARPGROUP.ARRIVE ;  /* 0x00000000000079c5 */ /* 0x000fc80000000000 */
[----:B------:R-:W2:Y:S01]  /*23550*/  MUFU.EX2 R142, R142 ;  /* 0x0000008e008e7308 */ /* 0x000ea20000000800 */
[----:B-1----:R-:W-:-:S01]  /*23560*/  FADD.FTZ R163, R139, R164 ;  /* 0x000000a48ba37221 */ /* 0x002fc20000010000 */
[----:B------:R-:W-:Y:S06]  /*23570*/  QGMMA.64x128x32.F32.E4M3.E4M3 R24, R168, gdesc[UR4], R24, gsb0 ;  /* 0x01e00004a8187df3 */ /* 0x000fec0008000818 */
        /* <DEDUP_REMOVED lines=36> */
[----:B------:R-:W-:-:S06]  /*237c0*/  WARPGROUP.DEPBAR.LE gsb0, 0x0 ;  /* 0x00008000000079c5 */ /* 0x000fcc0000010000 */
        /* <DEDUP_REMOVED lines=50> */
[C-C-:B------:R-:W-:Y:S01]  /*23af0*/  FFMA.FTZ R6, R2.reuse, R102, -R15.reuse ;  /* 0x0000006602067223 */ /* 0x140fe2000001080f */
[----:B------:R-:W-:-:S05]  /*23b00*/  FFMA.FTZ R102, R2, R103, -R15 ;  /* 0x0000006702667223 */ /* 0x000fca000001080f */
[----:B------:R-:W0:Y:S01]  /*23b10*/  MUFU.EX2 R90, R90 ;  /* 0x0000005a005a7308 */ /* 0x000e220000000800 */
[----:B--2---:R-:W-:-:S07]  /*23b20*/  FADD.FTZ R163, R119, R164 ;  /* 0x000000a477a37221 */ /* 0x004fce0000010000 */
[----:B------:R-:W2:Y:S01]  /*23b30*/  MUFU.EX2 R89, R89 ;  /* 0x0000005900597308 */ /* 0x000ea20000000800 */
[----:B-1----:R-:W-:-:S01]  /*23b40*/  FADD.FTZ R164, R88, R5 ;  /* 0x0000000558a47221 */ /* 0x002fc20000010000 */
[----:B------:R-:W-:-:S04]  /*23b50*/  @!P0 IMAD R5, R12, 0x8, R16 ;  /* 0x000000080c058824 */ /* 0x000fc800078e0210 */
[----:B------:R-:W-:Y:S02]  /*23b60*/  @!P0 VIADD R5, R5, 0x29840 ;  /* 0x0002984005058836 */ /* 0x000fe40000000000 */
[----:B------:R-:W1:Y:S01]  /*23b70*/  MUFU.EX2 R91, R91 ;  /* 0x0000005b005b7308 */ /* 0x000e620000000800 */
[----:B0-----:R-:W-:-:S02]  /*23b80*/  FADD.FTZ R166, R90, R163 ;  /* 0x000000a35aa67221 */ /* 0x001fc40000010000 */
[----:B------:R-:W-:Y:S01]  /*23b90*/  @!P0 PRMT R5, RZ, 0x654, R5 ;  /* 0x00000654ff058816 */ /* 0x000fe20000000005 */
[----:B------:R0:W-:Y:S06]  /*23ba0*/  BAR.ARV R165, 0x100 ;  /* 0x000400a50000751d */ /* 0x0001ec0000002000 */
[----:B------:R-:W3:Y:S01]  /*23bb0*/  MUFU.EX2 R92, R92 ;  /* 0x0000005c005c7308 */ /* 0x000ee20000000800 */
[----:B--2---:R-:W-:-:S01]  /*23bc0*/  FADD.FTZ R103, R89, R164 ;  /* 0x000000a459677221 */ /* 0x004fc20000010000 */
[----:B------:R2:W-:Y:S01]  /*23bd0*/  @!P0 SYNCS.ARRIVE.TRANS64.RED.A1T0 RZ, [R5+URZ], RZ ;  /* 0x000000ff05ff89a7 */ /* 0x0005e2000810043f */
[----:B-1----:R-:W-:-:S05]  /*23be0*/  FADD.FTZ R163, R91, R166 ;  /* 0x000000a65ba37221 */ /* 0x002fca0000010000 */
[----:B------:R-:W1:Y:S08]  /*23bf0*/  MUFU.EX2 R94, R94 ;  /* 0x0000005e005e7308 */ /* 0x000e700000000800 */
[----:B------:R-:W4:Y:S01]  /*23c00*/  MUFU.EX2 R93, R93 ;  /* 0x0000005d005d7308 */ /* 0x000f220000000800 */
[----:B---3--:R-:W-:-:S07]  /*23c10*/  FADD.FTZ R164, R92, R103 ;  /* 0x000000675ca47221 */ /* 0x008fce0000010000 */
[----:B------:R-:W3:Y:S01]  /*23c20*/  MUFU.EX2 R95, R95 ;  /* 0x0000005f005f7308 */ /* 0x000ee20000000800 */
[----:B-1----:R-:W-:-:S07]  /*23c30*/  FADD.FTZ R166, R94, R163 ;  /* 0x000000a35ea67221 */ /* 0x002fce0000010000 */
[----:B------:R-:W-:Y:S01]  /*23c40*/  MUFU.EX2 R96, R96 ;  /* 0x0000006000607308 */ /* 0x000fe20000000800 */
[----:B----4-:R-:W-:-:S07]  /*23c50*/  FADD.FTZ R103, R93, R164 ;  /* 0x000000a45d677221 */ /* 0x010fce0000010000 */
[----:B------:R-:W1:Y:S01]  /*23c60*/  MUFU.EX2 R98, R98 ;  /* 0x0000006200627308 */ /* 0x000e620000000800 */
[----:B---3--:R-:W-:-:S07]  /*23c70*/  FADD.FTZ R163, R95, R166 ;  /* 0x000000a65fa37221 */ /* 0x008fce0000010000 */
[----:B------:R-:W-:Y:S08]  /*23c80*/  MUFU.EX2 R97, R97 ;  /* 0x0000006100617308 */ /* 0x000ff00000000800 */
[----:B------:R-:W3:Y:S01]  /*23c90*/  MUFU.EX2 R99, R99 ;  /* 0x0000006300637308 */ /* 0x000ee20000000800 */
[----:B-1----:R-:W-:-:S07]  /*23ca0*/  FADD.FTZ R164, R98, R163 ;  /* 0x000000a362a47221 */ /* 0x002fce0000010000 */
[----:B------:R-:W1:Y:S08]  /*23cb0*/  MUFU.EX2 R100, R100 ;  /* 0x0000006400647308 */ /* 0x000e700000000800 */
[----:B------:R4:W5:Y:S01]  /*23cc0*/  MUFU.EX2 R15, R6 ;  /* 0x00000006000f7308 */ /* 0x0009620000000800 */
[----:B---3--:R-:W-:-:S07]  /*23cd0*/  FADD.FTZ R164, R99, R164 ;  /* 0x000000a463a47221 */ /* 0x008fce0000010000 */
[----:B------:R-:W3:Y:S01]  /*23ce0*/  MUFU.EX2 R11, R11 ;  /* 0x0000000b000b7308 */ /* 0x000ee20000000800 */
[----:B----4-:R-:W-:-:S04]  /*23cf0*/  FADD.FTZ R6, R96, R103 ;  /* 0x0000006760067221 */ /* 0x010fc80000010000 */
[----:B--2---:R-:W-:-:S03]  /*23d00*/  FADD.FTZ R5, R97, R6 ;  /* 0x0000000661057221 */ /* 0x004fc60000010000 */
[----:B------:R-:W2:Y:S01]  /*23d10*/  MUFU.EX2 R102, R102 ;  /* 0x0000006600667308 */ /* 0x000ea20000000800 */
[----:B-1----:R-:W-:-:S01]  /*23d20*/  FADD.FTZ R6, R100, R5 ;  /* 0x0000000564067221 */ /* 0x002fc20000010000 */
[----:B-----5:R-:W-:-:S03]  /*23d30*/  FADD.FTZ R5, R15, R164 ;  /* 0x000000a40f057221 */ /* 0x020fc60000010000 */
[----:B---3--:R-:W-:Y:S01]  /*23d40*/  FADD.FTZ R6, R11, R6 ;  /* 0x000000060b067221 */ /* 0x008fe20000010000 */
[----:B--2---:R-:W-:-:S01]  /*23d50*/  FADD.FTZ R5, R102, R5 ;  /* 0x0000000566057221 */ /* 0x004fc20000010000 */
[----:B0-----:R-:W-:Y:S06]  /*23d60*/  @!P1 BRA `(.L_x_1641) ;  /* 0x0000000000049947 */ /* 0x001fec0003800000 */
[----:B------:R-:W-:Y:S01]  /*23d70*/  BPT.TRAP 0x1 ;  /* 0x000000040000795c */ /* 0x000fe20000300000 */
.L_x_1641:
[----:B------:R-:W-:Y:S01]  /*23d80*/  F2FP.SATFINITE.E4M3.F32.PACK_AB_MERGE_C R154, R155, R154, RZ ;  /* 0x0000009a9b9a723e */ /* 0x000fe200048070ff */
[----:B------:R-:W-:Y:S01]  /*23d90*/  FMUL.FTZ R24, R24, R9 ;  /* 0x0000000918187220 */ /* 0x000fe20000410000 */
[----:B------:R-:W-:Y:S01]  /*23da0*/  F2FP.SATFINITE.E4M3.F32.PACK_AB_MERGE_C R100, R11, R100, RZ ;  /* 0x000000640b64723e */ /* 0x000fe200048070ff */
        /* <DEDUP_REMOVED lines=8> */
[----:B------:R-:W-:Y:S01]  /*23e30*/  FMUL.FTZ R28, R28, R9 ;  /* 0x000000091c1c7220 */ /* 0x000fe20000410000 */
        /* <DEDUP_REMOVED lines=102> */
[----:B------:R-:W-:Y:S01]  /*244a0*/  F2FP.SATFINITE.E4M3.F32.PACK_AB_MERGE_C R171, R99, R98, R15 ;  /* 0x0000006263ab723e */ /* 0x000fe2000480700f */
[----:B------:R-:W-:Y:S06]  /*244b0*/  @P1 BRA `(.L_x_1642) ;  /* 0xffffffcc007c1947 */ /* 0x000fec000383ffff */
[----:B------:R-:W-:-:S07]  /*244c0*/  IMAD.MOV.U32 R190, RZ, RZ, R12 ;  /* 0x000000ffffbe7224 */ /* 0x000fce00078e000c */
.L_x_1631:
[----:B------:R-:W-:-:S13]  /*244d0*/  ISETP.GE.AND P1, PT, R4, R204, PT ;  /* 0x000000cc0400720c */ /* 0x000fda0003f26270 */
[----:B------:R-:W-:Y:S05]  /*244e0*/  @!P1 BRA `(.L_x_1643) ;  /* 0x0000004c00c49947 */ /* 0x000fea0003800000 */
[----:B------:R-:W-:Y:S02]  /*244f0*/  IMAD.MOV.U32 R7, RZ, RZ, R0 ;  /* 0x000000ffff077224 */ /* 0x000fe400078e0000 */
[----:B------:R-:W-:Y:S02]  /*24500*/  IMAD.MOV.U32 R9, RZ, RZ, R3 ;  /* 0x000000ffff097224 */ /* 0x000fe400078e0003 */
[----:B------:R-:W-:-:S07]  /*24510*/  IMAD.MOV.U32 R10, RZ, RZ, R19 ;  /* 0x000000ffff0a7224 */ /* 0x000fce00078e0013 */
.L_x_1662:
        /* <DEDUP_REMOVED lines=9> */
.L_x_1645:
        /* <DEDUP_REMOVED lines=8> */
.L_x_1646:
[----:B------:R-:W-:Y:S04]  /*24630*/  BSSY B0, `(.L_x_1644) ;  /* 0x0000004000007945 */ /* 0x000fe80003800000 */
[----:B-1----:R-:W-:Y:S05]  /*24640*/  @P2 BRA `(.L_x_1647) ;  /* 0x0000000000082947 */ /* 0x002fea0003800000 */
[----:B------:R-:W1:Y:S02]  /*24650*/  SYNCS.PHASECHK.TRANS64.TRYWAIT P2, [R3+URZ+0x29830], R0 ;  /* 0x02983000030075a7 */ /* 0x000e64000804017f */
[----:B-1----:R-:W-:Y:S05]  /*24660*/  @!P2 BRA `(.L_x_1648) ;  /* 0x000000f800fca947 */ /* 0x002fea0003800000 */
.L_x_1647:
[----:B------:R-:W-:Y:S05]  /*24670*/  BSYNC B0 ;  /* 0x0000000000007941 */ /* 0x000fea0003800000 */
.L_x_1644:
        /* <DEDUP_REMOVED lines=28> */
[----:B------:R-:W-:Y:S01]  /*24840*/  VIADD R88, R12, 0x2 ;  /* 0x000000020c587836 */ /* 0x000fe20000000000 */
[----:B0-----:R-:W-:Y:S01]  /*24850*/  SHF.R.U32.HI R0, RZ, 0x7, R0 ;  /* 0x00000007ff007819 */ /* 0x001fe20000011600 */
[----:B------:R-:W-:Y:S01]  /*24860*/  UMOV UR32, UR24 ;  /* 0x0000001800207c82 */ /* 0x000fe20008000000 */
[----:B------:R-:W-:Y:S01]  /*24870*/  R2UR UR34, R14 ;  /* 0x000000000e2272ca */ /* 0x000fe200000e0000 */
[----:B------:R-:W-:Y:S01]  /*24880*/  UMOV UR33, UR25 ;  /* 0x0000001900217c82 */ /* 0x000fe20008000000 */
[----:B------:R-:W-:Y:S01]  /*24890*/  R2UR UR35, R15 ;  /* 0x000000000f2372ca */ /* 0x000fe200000e0000 */
[----:B------:R-:W-:Y:S01]  /*248a0*/  VIADD R0, R0, 0x8 ;  /* 0x0000000800007836 */ /* 0x000fe20000000000 */
[----:B------:R-:W-:Y:S01]  /*248b0*/  R2UR UR6, R88 ;  /* 0x00000000580672ca */ /* 0x000fe200000e0000 */
[C---:B------:R-:W-:Y:S01]  /*248c0*/  VIADD R20, R12.reuse, 0x82 ;  /* 0x000000820c147836 */ /* 0x040fe20000000000 */
[----:B------:R-:W-:Y:S01]  /*248d0*/  R2UR UR7, R89 ;  /* 0x00000000590772ca */ /* 0x000fe200000e0000 */
[----:B------:R-:W-:Y:S01]  /*248e0*/  IMAD.MOV.U32 R21, RZ, RZ, -0x7fffffe0 ;  /* 0x80000020ff157424 */ /* 0x000fe200078e00ff */
        /* <DEDUP_REMOVED lines=229> */
.L_x_1650:
[----:B------:R-:W-:Y:S01]  /*25740*/  SHF.L.U32 R0, R10, 0x1f, RZ ;  /* 0x0000001f0a007819 */ /* 0x000fe200000006ff */
[----:B------:R-:W-:-:S04]  /*25750*/  IMAD R3, R190, 0x8, R16 ;  /* 0x00000008be037824 */ /* 0x000fc800078e0210 */
[----:B------:R0:W1:Y:S01]  /*25760*/  SYNCS.PHASECHK.TRANS64.TRYWAIT P1, [R3+URZ+0x29850], R0 ;  /* 0x02985000030075a7 */ /* 0x000062000802017f */
[----:B------:R-:W-:Y:S05]  /*25770*/  @!P3 BRA `(.L_x_1651) ;  /* 0x000000000004b947 */ /* 0x000fea0003800000 */
[----:B------:R-:W-:Y:S01]  /*25780*/  BPT.TRAP 0x1 ;  /* 0x000000040000795c */ /* 0x000fe20000300000 */
.L_x_1651:
[----:B-1----:R-:W-:Y:S05]  /*25790*/  @P1 BRA `(.L_x_1649) ;  /* 0x0000000000081947 */ /* 0x002fea0003800000 */
[----:B------:R-:W1:Y:S02]  /*257a0*/  SYNCS.PHASECHK.TRANS64.TRYWAIT P1, [R3+URZ+0x29850], R0 ;  /* 0x02985000030075a7 */ /* 0x000e64000802017f */
[----:B-1----:R-:W-:Y:S05]  /*257b0*/  @!P1 BRA `(.L_x_1652) ;  /* 0x000000e800bc9947 */ /* 0x002fea0003800000 */
.L_x_1649:
[----:B01----:R-:W-:Y:S01]  /*257c0*/  VIADD R0, R16, 0x400 ;  /* 0x0000040010007836 */ /* 0x003fe20000000000 */
[----:B------:R-:W-:Y:S05]  /*257d0*/  WARPSYNC.ALL ;  /* 0x0000000000007948 */ /* 0x000fea0003800000 */
[----:B------:R-:W-:Y:S01]  /*257e0*/  SHF.R.U32.HI R0, RZ, 0x4, R0 ;  /* 0x00000004ff007819 */ /* 0x000fe20000011600 */
[----:B------:R-:W-:Y:S01]  /*257f0*/  IMAD.MOV.U32 R13, RZ, RZ, -0x3ffffff0 ;  /* 0xc0000010ff0d7424 */ /* 0x000fe200078e00ff */
[----:B------:R-:W-:Y:S01]  /*25800*/  WARPGROUP.ARRIVE ;  /* 0x00000000000079c5 */ /* 0x000fe20000000000 */
[----:B------:R-:W-:Y:S01]  /*25810*/  IMAD.MOV.U32 R15, RZ, RZ, -0x3ffffff0 ;  /* 0xc0000010ff0f7424 */ /* 0x000fe200078e00ff */
[----:B------:R-:W-:Y:S01]  /*25820*/  LOP3.LUT R0, R0, 0x3fff, RZ, 0xc0, !PT ;  /* 0x00003fff00007812 */ /* 0x000fe200078ec0ff */
[----:B------:R-:W0:Y:S01]  /*25830*/  LDC R10, c[0x0][0x448] ;  /* 0x00011200ff0a7b82 */ /* 0x000e220000000800 */
[----:B------:R-:W-:Y:S01]  /*25840*/  R2UR UR7, R13 ;  /* 0x000000000d0772ca */ /* 0x000fe200000e0000 */
[----:B------:R-:W-:Y:S01]  /*25850*/  IMAD.MOV.U32 R13, RZ, RZ, -0x3ffffff0 ;  /* 0xc0000010ff0d7424 */ /* 0x000fe200078e00ff */
[----:B------:R-:W-:Y:S01]  /*25860*/  LOP3.LUT R0, R0, 0x10000, RZ, 0xfc, !PT ;  /* 0x0001000000007812 */ /* 0x000fe200078efcff */
[----:B------:R-:W1:Y:S01]  /*25870*/  S2R R21, SR_TID.X ;  /* 0x0000000000157919 */ /* 0x000e620000002100 */
[----:B------:R-:W-:-:S03]  /*25880*/  IMAD.IADD R20, R212, 0x1, R201 ;  /* 0x00000001d4147824 */ /* 0x000fc600078e02c9 */
[----:B------:R-:W-:Y:S02]  /*25890*/  IMAD R12, R190, 0x500, R0 ;  /* 0x00000500be0c7824 */ /* 0x000fe400078e0200 */
[----:B------:R-:W-:Y:S02]  /*258a0*/  @!P0 IMAD R0, R11, 0x8, R16 ;  /* 0x000000080b008824 */ /* 0x000fe400078e0210 */
[C---:B------:R-:W-:Y:S01]  /*258b0*/  VIADD R14, R12.reuse, 0x100 ;  /* 0x000001000c0e7836 */ /* 0x040fe20000000000 */
[----:B------:R-:W-:Y:S01]  /*258c0*/  R2UR UR6, R12 ;  /* 0x000000000c0672ca */ /* 0x000fe200000e0000 */
[----:B------:R-:W-:-:S05]  /*258d0*/  @!P0 VIADD R0, R0, 0x29840 ;  /* 0x0002984000008836 */ /* 0x000fca0000000000 */
[----:B------:R-:W-:Y:S02]  /*258e0*/  @!P0 PRMT R0, RZ, 0x654, R0 ;  /* 0x00000654ff008816 */ /* 0x000fe40000000000 */
[----:B0-----:R-:W-:-:S05]  /*258f0*/  ISETP.NE.AND P1, PT, R10, 0x1, PT ;  /* 0x000000010a00780c */ /* 0x001fca0003f25270 */
[----:B------:R-:W-:Y:S01]  /*25900*/  QGMMA.64x128x32.F32.E4M3.E4M3 R24, R184, gdesc[UR4], R24, gsb0 ;  /* 0x01e00004b8187df3 */ /* 0x000fe20008000818 */
[----:B------:R-:W-:Y:S01]  /*25910*/  R2UR UR6, R14 ;  /* 0x000000000e0672ca */ /* 0x000fe200000e0000 */
[----:B------:R-:W-:Y:S01]  /*25920*/  VIADD R14, R12, 0x200 ;  /* 0x000002000c0e7836 */ /* 0x000fe20000000000 */
[----:B------:R-:W-:Y:S01]  /*25930*/  R2UR UR7, R15 ;  /* 0x000000000f0772ca */ /* 0x000fe200000e0000 */
[----:B------:R-:W-:-:S04]  /*25940*/  IMAD.MOV.U32 R15, RZ, RZ, -0x3ffffff0 ;  /* 0xc0000010ff0f7424 */ /* 0x000fc800078e00ff */
[----:B------:R-:W0:Y:S08]  /*25950*/  @P1 LDC R3, c[0x0][0x44c] ;  /* 0x00011300ff031b82 */ /* 0x000e300000000800 */
[----:B------:R-:W2:Y:S01]  /*25960*/  @P1 LDC R10, c[0x0][0x450] ;  /* 0x00011400ff0a1b82 */ /* 0x000ea20000000800 */
[----:B0-----:R-:W-:-:S05]  /*25970*/  @P1 IMAD.HI.U32 R3, R20, R3, RZ ;  /* 0x0000000314031227 */ /* 0x001fca00078e00ff */
[----:B--2---:R-:W-:Y:S02]  /*25980*/  @P1 SHF.R.U32.HI R20, RZ, R10, R3 ;  /* 0x0000000aff141219 */ /* 0x004fe40000011603 */
[----:B------:R-:W-:Y:S01]  /*25990*/  ISETP.GE.AND P1, PT, R225, 0x1, PT ;  /* 0x00000001e100780c */ /* 0x000fe20003f26270 */
[----:B------:R-:W-:Y:S02]  /*259a0*/  WARPGROUP.DEPBAR.LE gsb0, 0x0 ;  /* 0x00008000000079c5 */ /* 0x000fe40000010000 */
[----:B------:R-:W-:Y:S01]  /*259b0*/  WARPGROUP.ARRIVE ;  /* 0x00000000000079c5 */ /* 0x000fe20000000000 */
[----:B-1----:R-:W-:Y:S02]  /*259c0*/  SHF.R.U32.HI R187, RZ, 0x7, R21 ;  /* 0x00000007ffbb7819 */ /* 0x002fe40000011615 */
[----:B------:R-:W0:Y:S03]  /*259d0*/  SHFL.IDX PT, R21, R20, RZ, 0x1c1f ;  /* 0x001c1fff14157589 */ /* 0x000e2600000e0000 */
[----:B------:R-:W-:Y:S01]  /*259e0*/  QGMMA.64x128x32.F32.E4M3.E4M3 R24, R180, gdesc[UR4], R24, gsb0 ;  /* 0x01e00004b4187df3 */ /* 0x000fe20008000818 */
[----:B------:R-:W-:Y:S01]  /*259f0*/  R2UR UR6, R14 ;  /* 0x000000000e0672ca */ /* 0x000fe200000e0000 */
[----:B------:R-:W-:Y:S01]  /*25a00*/  VIADD R14, R12, 0x300 ;  /* 0x000003000c0e7836 */ /* 0x000fe20000000000 */
[----:B------:R-:W-:Y:S01]  /*25a10*/  R2UR UR7, R15 ;  /* 0x000000000f0772ca */ /* 0x000fe200000e0000 */
[----:B------:R-:W-:-:S02]  /*25a20*/  IMAD.MOV.U32 R15, RZ, RZ, -0x3ffffff0 ;  /* 0xc0000010ff0f7424 */ /* 0x000fc400078e00ff */
        /* <DEDUP_REMOVED lines=11> */
[----:B------:R-:W-:Y:S01]  /*25ae0*/  IADD3 R12, -R187, 0xb, RZ ;  /* 0x0000000bbb0c7810 */ /* 0x000fe20007ffe1ff */
[----:B------:R-:W-:Y:S02]  /*25af0*/  WARPGROUP.DEPBAR.LE gsb0, 0x0 ;  /* 0x00008000000079c5 */ /* 0x000fe40000010000 */
[----:B------:R-:W-:-:S08]  /*25b00*/  WARPGROUP.ARRIVE ;  /* 0x00000000000079c5 */ /* 0x000fd00000000000 */
[----:B------:R-:W-:Y:S01]  /*25b10*/  QGMMA.64x128x32.F32.E4M3.E4M3 R24, R168, gdesc[UR4], R24, gsb0 ;  /* 0x01e00004a8187df3 */ /* 0x000fe20008000818 */
[----:B------:R-:W-:Y:S02]  /*25b20*/  ULOP3.LUT UR6, URZ, UR58, URZ, 0x33, !UPT ;  /* 0x0000003a3f067292 */ /* 0x000fe4000f8e333f */
[----:B------:R-:W-:Y:S02]  /*25b30*/  WARPGROUP.DEPBAR.LE gsb0, 0x0 ;  /* 0x00008000000079c5 */ /* 0x000fe40000010000 */
[----:B------:R-:W-:Y:S01]  /*25b40*/  IMAD R168, R4, -0xa0, RZ ;  /* 0xffffff6004a87824 */ /* 0x000fe200078e02ff */
[----:B------:R1:W-:Y:S06]  /*25b50*/  BAR.ARV R12, 0x100 ;  /* 0x0004000c0000751d */ /* 0x0003ec0000002000 */
[----:B------:R-:W-:Y:S01]  /*25b60*/  VIADD R10, R168, 0x1 ;  /* 0x00000001a80a7836 */ /* 0x000fe20000000000 */
[----:B------:R2:W-:Y:S03]  /*25b70*/  @!P0 SYNCS.ARRIVE.TRANS64.RED.A1T0 RZ, [R0+URZ], RZ ;  /* 0x000000ff00ff89a7 */ /* 0x0005e6000810043f */
[----:B------:R-:W-:-:S05]  /*25b80*/  IMAD R10, R211, -0x2, R10 ;  /* 0xfffffffed30a7824 */ /* 0x000fca00078e020a */
[----:B------:R-:W-:Y:S01]  /*25b90*/  IADD3 R14, -R192, R10, R193 ;  /* 0x0000000ac00e7210 */ /* 0x000fe20007ffe1c1 */
[----:B--2---:R-:W-:-:S04]  /*25ba0*/  VIADD R0, R10, 0xffffffff ;  /* 0xffffffff0a007836 */ /* 0x004fc80000000000 */
[C---:B------:R-:W-:Y:S02]  /*25bb0*/  VIADD R15, R14.reuse, UR57 ;  /* 0x000000390e0f7c36 */ /* 0x040fe40008000000 */
        /* <DEDUP_REMOVED lines=16> */
.L_x_1655:
[----:B------:R-:W-:-:S05]  /*25cc0*/  IMAD.U32 R169, RZ, RZ, UR54 ;  /* 0x00000036ffa97e24 */ /* 0x000fca000f8e00ff */
[----:B------:R-:W-:-:S13]  /*25cd0*/  ISETP.NE.AND P1, PT, R169, 0x1, PT ;  /* 0x00000001a900780c */ /* 0x000fda0003f25270 */
[----:B------:R-:W0:Y:S02]  /*25ce0*/  @P1 LDC.64 R12, c[0x0][0x9e8] ;  /* 0x00027a00ff0c1b82 */ /* 0x000e240000000a00 */
[----:B0-----:R-:W-:-:S05]  /*25cf0*/  @P1 IMAD.HI.U32 R12, R21, R12, RZ ;  /* 0x0000000c150c1227 */ /* 0x001fca00078e00ff */
[----:B------:R-:W-:-:S07]  /*25d00*/  @P1 SHF.R.U32.HI R21, RZ, R13, R12 ;  /* 0x0000000dff151219 */ /* 0x000fce000001160c */
.L_x_1656:
[----:B------:R-:W-:Y:S05]  /*25d10*/  BSYNC B0 ;  /* 0x0000000000007941 */ /* 0x000fea0003800000 */
.L_x_1654:
[----:B------:R-:W-:-:S05]  /*25d20*/  IMAD R21, R21, R169, R0 ;  /* 0x000000a915157224 */ /* 0x000fca00078e0200 */
[----:B------:R-:W-:Y:S02]  /*25d30*/  VIADDMNMX R10, R21, R169, R10, PT ;  /* 0x000000a9150a7246 */ /* 0x000fe4000380010a */
[----:B------:R-:W-:-:S07]  /*25d40*/  VIMNMX R3, R3, R21, !PT ;  /* 0x0000001503037248 */ /* 0x000fce0007fe0100 */
.L_x_1653:
        /* <DEDUP_REMOVED lines=12> */
[C---:B------:R-:W-:Y:S02]  /*25e10*/  ISETP.GT.AND P1, PT, R3.reuse, 0x8, !P2 ;  /* 0x000000080300780c */ /* 0x040fe40005724270 */
        /* <DEDUP_REMOVED lines=220> */
[----:B------:R-:W-:Y:S01]  /*26be0*/  ISETP.GE.AND P6, PT, R225, 0x1, PT ;  /* 0x00000001e100780c */ /* 0x000fe20003fc6270 */
        /* <DEDUP_REMOVED lines=15> */
.L_x_1659:
[----:B------:R-:W-:-:S05]  /*26ce0*/  IMAD.U32 R10, RZ, RZ, UR54 ;  /* 0x00000036ff0a7e24 */ /* 0x000fca000f8e00ff */
[----:B------:R-:W-:-:S13]  /*26cf0*/  ISETP.NE.AND P6, PT, R10, 0x1, PT ;  /* 0x000000010a00780c */ /* 0x000fda0003fc5270 */
[----:B------:R-:W0:Y:S02]  /*26d00*/  @P6 LDC.64 R12, c[0x0][0x9e8] ;  /* 0x00027a00ff0c6b82 */ /* 0x000e240000000a00 */
[----:B0-----:R-:W-:-:S05]  /*26d10*/  @P6 IMAD.HI.U32 R12, R3, R12, RZ ;  /* 0x0000000c030c6227 */ /* 0x001fca00078e00ff */
[----:B------:R-:W-:-:S07]  /*26d20*/  @P6 SHF.R.U32.HI R3, RZ, R13, R12 ;  /* 0x0000000dff036219 */ /* 0x000fce000001160c */
.L_x_1660:
[----:B------:R-:W-:Y:S05]  /*26d30*/  BSYNC B0 ;  /* 0x0000000000007941 */ /* 0x000fea0003800000 */
.L_x_1658:
[----:B------:R-:W-:-:S05]  /*26d40*/  IMAD R0, R3, R10, R0 ;  /* 0x0000000a03007224 */ /* 0x000fca00078e0200 */
[----:B------:R-:W-:Y:S02]  /*26d50*/  VIADDMNMX R15, R0, R10, R15, PT ;  /* 0x0000000a000f7246 */ /* 0x000fe4000380010f */
[----:B------:R-:W-:-:S07]  /*26d60*/  VIMNMX R14, R14, R0, !PT ;  /* 0x000000000e0e7248 */ /* 0x000fce0007fe0100 */
.L_x_1657:
        /* <DEDUP_REMOVED lines=72> */
[C---:B------:R-:W-:Y:S02]  /*271f0*/  ISETP.LT.OR P1, PT, R15.reuse, 0x49, P1 ;  /* 0x000000490f00780c */ /* 0x040fe40000f21670 */
[----:B------:R-:W-:Y:S02]  /*27200*/  FMNMX.FTZ R0, R116, R3, !PT ;  /* 0x0000000374007209 */ /* 0x000fe40007810000 */
[----:B------:R-:W-:Y:S02]  /*27210*/  FSEL R126, R126, -INF , !P1 ;  /* 0xff8000007e7e7808 */ /* 0x000fe40004800000 */
[----:B------:R-:W-:Y:S02]  /*27220*/  ISETP.GT.AND P1, PT, R14, 0x49, !P6 ;  /* 0x000000490e00780c */ /* 0x000fe40007724270 */
[----:B------:R-:W-:Y:S02]  /*27230*/  LOP3.LUT P6, RZ, R170, 0x40, RZ, 0xc0, !PT ;  /* 0x00000040aaff7812 */ /* 0x000fe400078cc0ff */
        /* <DEDUP_REMOVED lines=19> */
[C---:B------:R-:W-:Y:S02]  /*27370*/  ISETP.GT.AND P1, PT, R14.reuse, 0x58, !P1 ;  /* 0x000000580e00780c */ /* 0x040fe40004f24270 */
[----:B------:R-:W-:Y:S02]  /*27380*/  FMNMX.FTZ R10, R101, R0, !PT ;  /* 0x00000000650a7209 */ /* 0x000fe40007810000 */
[----:B------:R-:W-:Y:S02]  /*27390*/  ISETP.LT.OR P1, PT, R15, 0x59, P1 ;  /* 0x000000590f00780c */ /* 0x000fe40000f21670 */
[----:B------:R-:W-:Y:S01]  /*273a0*/  ISETP.GT.AND P2, PT, R14, 0x89, !P2 ;  /* 0x000000890e00780c */ /* 0x000fe20005744270 */
[----:B------:R-:W0:Y:S01]  /*273b0*/  SHFL.BFLY PT, R3, R10, 0x2, 0x1f ;  /* 0x0c401f000a037f89 */ /* 0x000e2200000e0000 */
[----:B------:R-:W-:Y:S02]  /*273c0*/  FSEL R134, R134, -INF , !P1 ;  /* 0xff80000086867808 */ /* 0x000fe40004800000 */
[----:B------:R-:W-:-:S02]  /*273d0*/  LOP3.LUT P1, RZ, R170, 0x2000, RZ, 0xc0, !PT ;  /* 0x00002000aaff7812 */ /* 0x000fc4000782c0ff */
[C---:B------:R-:W-:Y:S02]  /*273e0*/  ISETP.LT.OR P2, PT, R15.reuse, 0x8a, P2 ;  /* 0x0000008a0f00780c */ /* 0x040fe40001741670 */
[C---:B------:R-:W-:Y:S02]  /*273f0*/  ISETP.GT.AND P1, PT, R14.reuse, 0x59, !P1 ;  /* 0x000000590e00780c */ /* 0x040fe40004f24270 */
[----:B------:R-:W-:Y:S02]  /*27400*/  ISETP.GT.AND P3, PT, R14, 0x90, !P3 ;  /* 0x000000900e00780c */ /* 0x000fe40005f64270 */
[----:B------:R-:W-:Y:S02]  /*27410*/  ISETP.LT.OR P1, PT, R15, 0x5a, P1 ;  /* 0x0000005a0f00780c */ /* 0x000fe40000f21670 */
[----:B------:R-:W-:Y:S02]  /*27420*/  FSEL R95, R95, -INF , !P2 ;  /* 0xff8000005f5f7808 */ /* 0x000fe40005000000 */
[----:B------:R-:W-:-:S02]  /*27430*/  FSEL R135, R135, -INF , !P1 ;  /* 0xff80000087877808 */ /* 0x000fc40004800000 */
[----:B------:R-:W-:Y:S02]  /*27440*/  LOP3.LUT P1, RZ, R170, 0x1000, RZ, 0xc0, !PT ;  /* 0x00001000aaff7812 */ /* 0x000fe4000782c0ff */
[C---:B------:R-:W-:Y:S02]  /*27450*/  ISETP.LT.OR P3, PT, R15.reuse, 0x91, P3 ;  /* 0x000000910f00780c */ /* 0x040fe40001f61670 */
[C---:B------:R-:W-:Y:S02]  /*27460*/  ISETP.GT.AND P1, PT, R14.reuse, 0x60, !P1 ;  /* 0x000000600e00780c */ /* 0x040fe40004f24270 */
[----:B------:R-:W-:Y:S02]  /*27470*/  ISETP.GT.AND P4, PT, R14, 0x91, !P4 ;  /* 0x000000910e00780c */ /* 0x000fe40006784270 */
[----:B------:R-:W-:Y:S02]  /*27480*/  ISETP.LT.OR P1, PT, R15, 0x61, P1 ;  /* 0x000000610f00780c */ /* 0x000fe40000f21670 */
[----:B0-----:R-:W-:-:S02]  /*27490*/  FMNMX.FTZ R12, R10, R3, !PT ;  /* 0x000000030a0c7209 */ /* 0x001fc40007810000 */
[----:B------:R-:W-:Y:S02]  /*274a0*/  FSEL R106, R106, -INF , !P1 ;  /* 0xff8000006a6a7808 */ /* 0x000fe40004800000 */
[----:B------:R-:W-:Y:S01]  /*274b0*/  LOP3.LUT P1, RZ, R170, 0x800, RZ, 0xc0, !PT ;  /* 0x00000800aaff7812 */ /* 0x000fe2000782c0ff */
[----:B------:R-:W0:Y:S01]  /*274c0*/  SHFL.BFLY PT, R3, R12, 0x1, 0x1f ;  /* 0x0c201f000c037f89 */ /* 0x000e2200000e0000 */
[----:B------:R-:W-:Y:S02]  /*274d0*/  FSEL R98, R98, -INF , !P3 ;  /* 0xff80000062627808 */ /* 0x000fe40005800000 */
[----:B------:R-:W-:Y:S02]  /*274e0*/  ISETP.GT.AND P1, PT, R14, 0x61, !P1 ;  /* 0x000000610e00780c */ /* 0x000fe40004f24270 */
[C---:B------:R-:W-:Y:S02]  /*274f0*/  ISETP.LT.OR P4, PT, R15.reuse, 0x92, P4 ;  /* 0x000000920f00780c */ /* 0x040fe40002781670 */
[----:B------:R-:W-:-:S02]  /*27500*/  ISETP.LT.OR P1, PT, R15, 0x62, P1 ;  /* 0x000000620f00780c */ /* 0x000fc40000f21670 */
[----:B------:R-:W-:Y:S02]  /*27510*/  ISETP.GT.AND P5, PT, R14, 0x98, !P5 ;  /* 0x000000980e00780c */ /* 0x000fe40006fa4270 */
[----:B------:R-:W-:Y:S02]  /*27520*/  FSEL R107, R107, -INF , !P1 ;  /* 0xff8000006b6b7808 */ /* 0x000fe40004800000 */
[----:B------:R-:W-:Y:S02]  /*27530*/  LOP3.LUT P1, RZ, R170, 0x400, RZ, 0xc0, !PT ;  /* 0x00000400aaff7812 */ /* 0x000fe4000782c0ff */
[----:B------:R-:W-:Y:S02]  /*27540*/  FSEL R99, R99, -INF , !P4 ;  /* 0xff80000063637808 */ /* 0x000fe40006000000 */
[----:B------:R-:W-:Y:S02]  /*27550*/  ISETP.GT.AND P1, PT, R14, 0x68, !P1 ;  /* 0x000000680e00780c */ /* 0x000fe40004f24270 */
[----:B------:R-:W-:-:S02]  /*27560*/  ISETP.LT.OR P5, PT, R15, 0x99, P5 ;  /* 0x000000990f00780c */ /* 0x000fc40002fa1670 */
[----:B------:R-:W-:Y:S02]  /*27570*/  ISETP.LT.OR P1, PT, R15, 0x69, P1 ;  /* 0x000000690f00780c */ /* 0x000fe40000f21670 */
[----:B------:R-:W-:Y:S02]  /*27580*/  FSEL R102, R102, -INF , !P5 ;  /* 0xff80000066667808 */ /* 0x000fe40006800000 */
[----:B------:R-:W-:Y:S02]  /*27590*/  FSEL R110, R110, -INF , !P1 ;  /* 0xff8000006e6e7808 */ /* 0x000fe40004800000 */
[----:B------:R-:W-:Y:S02]  /*275a0*/  LOP3.LUT P1, RZ, R170, 0x200, RZ, 0xc0, !PT ;  /* 0x00000200aaff7812 */ /* 0x000fe4000782c0ff */
[----:B0-----:R-:W-:Y:S02]  /*275b0*/  FMNMX.FTZ R3, R12, R3, !PT ;  /* 0x000000030c037209 */ /* 0x001fe40007810000 */
[----:B------:R-:W-:-:S02]  /*275c0*/  ISETP.GT.AND P1, PT, R14, 0x69, !P1 ;  /* 0x000000690e00780c */ /* 0x000fc40004f24270 */
[----:B------:R-:W-:Y:S01]  /*275d0*/  ISETP.NE.AND P3, PT, R205, 0x3, PT ;  /* 0x00000003cd00780c */ /* 0x000fe20003f65270 */
[----:B------:R-:W-:-:S01]  /*275e0*/  FFMA.FTZ R0, R2, R3, -8 ;  /* 0xc100000002007423 */ /* 0x000fc20000010003 */
        /* <DEDUP_REMOVED lines=58> */
[----:B------:R-:W-:Y:S02]  /*27990*/  ISETP.GT.AND P1, PT, R14, RZ, !P6 ;  /* 0x000000ff0e00720c */ /* 0x000fe40007724270 */
[----:B------:R-:W-:Y:S02]  /*279a0*/  LOP3.LUT P6, RZ, R170, 0x8000000, RZ, 0xc0, !PT ;  /* 0x08000000aaff7812 */ /* 0x000fe400078cc0ff */
[----:B------:R-:W-:Y:S02]  /*279b0*/  ISETP.LT.OR P1, PT, R15, 0x1, P1 ;  /* 0x000000010f00780c */ /* 0x000fe40000f21670 */
[----:B------:R-:W-:Y:S02]  /*279c0*/  ISETP.GT.AND P2, PT, R14, 0x99, !P6 ;  /* 0x000000990e00780c */ /* 0x000fe40007744270 */
[----:B------:R-:W-:-:S02]  /*279d0*/  FSEL R154, R154, -INF , !P1 ;  /* 0xff8000009a9a7808 */ /* 0x000fc40004800000 */
[----:B------:R-:W-:Y:S02]  /*279e0*/  FSETP.NEU.FTZ.AND P1, PT, R3, -INF , PT ;  /* 0xff8000000300780b */ /* 0x000fe40003f3d000 */
[----:B------:R-:W-:Y:S02]  /*279f0*/  FMNMX.FTZ R128, R154, R7, !PT ;  /* 0x000000079a807209 */ /* 0x000fe40007810000 */
[----:B------:R-:W-:Y:S02]  /*27a00*/  FSEL R0, R0, RZ, P1 ;  /* 0x000000ff00007208 */ /* 0x000fe40000800000 */
[----:B------:R-:W-:-:S03]  /*27a10*/  ISETP.LT.OR P2, PT, R15, 0x9a, P2 ;  /* 0x0000009a0f00780c */ /* 0x000fc60001741670 */
[C-C-:B------:R-:W-:Y:S01]  /*27a20*/  FFMA.FTZ R12, R2.reuse, R21, -R0.reuse ;  /* 0x00000015020c7223 */ /* 0x140fe20000010800 */
        /* <DEDUP_REMOVED lines=8> */
[----:B------:R0:W-:Y:S01]  /*27ab0*/  MUFU.EX2 R10, R152 ;  /* 0x00000098000a7308 */ /* 0x0001e20000000800 */
[----:B------:R-:W-:Y:S01]  /*27ac0*/  FSEL R103, R103, -INF , !P2 ;  /* 0xff80000067677808 */ /* 0x000fe20005000000 */
        /* <DEDUP_REMOVED lines=40> */
[----:B------:R-:W-:Y:S01]  /*27d50*/  FFMA.FTZ R101, R2, R101, -R0 ;  /* 0x0000006502657223 */ /* 0x000fe20000010800 */
[----:B------:R-:W-:Y:S01]  /*27d60*/  FMNMX.FTZ R165, R147, R138, !PT ;  /* 0x0000008a93a57209 */ /* 0x000fe20007810000 */
[----:B------:R-:W-:Y:S03]  /*27d70*/  MUFU.EX2 R153, R153 ;  /* 0x0000009900997308 */ /* 0x000fe60000000800 */
[----:B------:R-:W-:-:S04]  /*27d80*/  FMNMX.FTZ R138, R150, R165, !PT ;  /* 0x000000a5968a7209 */ /* 0x000fc80007810000 */
        /* <DEDUP_REMOVED lines=20> */
[----:B0-----:R-:W-:-:S04]  /*27ed0*/  FMNMX.FTZ R152, R114, R165, !PT ;  /* 0x000000a572987209 */ /* 0x001fc80007810000 */
        /* <DEDUP_REMOVED lines=14> */
[----:B------:R-:W-:Y:S01]  /*27fc0*/  FMNMX.FTZ R108, R102, R109, !PT ;  /* 0x0000006d666c7209 */ /* 0x000fe20007810000 */
[C-C-:B------:R-:W-:Y:S01]  /*27fd0*/  FFMA.FTZ R109, R2.reuse, R113, -R0.reuse ;  /* 0x00000071026d7223 */ /* 0x140fe20000010800 */
[----:B------:R-:W-:-:S02]  /*27fe0*/  FFMA.FTZ R113, R2, R117, -R0 ;  /* 0x0000007502717223 */ /* 0x000fc40000010800 */
[----:B------:R-:W-:Y:S01]  /*27ff0*/  FMNMX.FTZ R152, R103, R108, !PT ;  /* 0x0000006c67987209 */ /* 0x000fe20007810000 */
[----:B------:R-:W-:Y:S04]  /*28000*/  MUFU.EX2 R145, R145 ;  /* 0x0000009100917308 */ /* 0x000fe80000000800 */
[----:B------:R-:W0:Y:S04]  /*28010*/  SHFL.BFLY PT, R165, R152, 0x2, 0x1f ;  /* 0x0c401f0098a57f89 */ /* 0x000e2800000e0000 */
[----:B------:R1:W-:Y:S08]  /*28020*/  MUFU.EX2 R108, R160 ;  /* 0x000000a0006c7308 */ /* 0x0003f00000000800 */
[----:B------:R-:W-:Y:S08]  /*28030*/  MUFU.EX2 R136, R179 ;  /* 0x000000b300887308 */ /* 0x000ff00000000800 */
[----:B------:R-:W-:Y:S01]  /*28040*/  MUFU.EX2 R149, R149 ;  /* 0x0000009500957308 */ /* 0x000fe20000000800 */
[----:B0-----:R-:W-:-:S02]  /*28050*/  FMNMX.FTZ R165, R152, R165, !PT ;  /* 0x000000a598a57209 */ /* 0x001fc40007810000 */
[----:B------:R-:W-:-:S05]  /*28060*/  FSEL R152, R3, RZ, P1 ;  /* 0x000000ff03987208 */ /* 0x000fca0000800000 */
[----:B------:R-:W-:Y:S01]  /*28070*/  MUFU.EX2 R138, R181 ;  /* 0x000000b5008a7308 */ /* 0x000fe20000000800 */
[----:B------:R-:W0:Y:S01]  /*28080*/  SHFL.BFLY PT, R116, R165, 0x1, 0x1f ;  /* 0x0c201f00a5747f89 */ /* 0x000e2200000e0000 */
[----:B------:R-:W-:-:S04]  /*28090*/  FADD.FTZ R9, -R152, R9 ;  /* 0x0000000998097221 */ /* 0x000fc80000010100 */
[----:B------:R-:W-:Y:S02]  /*280a0*/  FMUL.FTZ R9, R2, R9 ;  /* 0x0000000902097220 */ /* 0x000fe40000410000 */
[----:B------:R-:W-:Y:S08]  /*280b0*/  MUFU.EX2 R121, R121 ;  /* 0x0000007900797308 */ /* 0x000ff00000000800 */
[----:B------:R-:W2:Y:S08]  /*280c0*/  MUFU.EX2 R9, R9 ;  /* 0x0000000900097308 */ /* 0x000eb00000000800 */
[----:B------:R-:W-:Y:S01]  /*280d0*/  MUFU.EX2 R140, R183 ;  /* 0x000000b7008c7308 */ /* 0x000fe20000000800 */
[----:B0-----:R-:W-:-:S04]  /*280e0*/  FMNMX.FTZ R0, R165, R116, !PT ;  /* 0x00000074a5007209 */ /* 0x001fc80007810000 */
[----:B------:R-:W-:Y:S01]  /*280f0*/  FSETP.NEU.FTZ.AND P1, PT, R0, -INF , PT ;  /* 0xff8000000000780b */ /* 0x000fe20003f3d000 */
[----:B------:R-:W-:-:S02]  /*28100*/  FFMA.FTZ R117, R2, R0, -8 ;  /* 0xc100000002757423 */ /* 0x000fc40000010000 */
[----:B------:R-:W-:Y:S01]  /*28110*/  MUFU.EX2 R125, R125 ;  /* 0x0000007d007d7308 */ /* 0x000fe20000000800 */
[----:B-1----:R-:W-:Y:S01]  /*28120*/  FSEL R160, R0, RZ, P1 ;  /* 0x000000ff00a07208 */ /* 0x002fe20000800000 */
[----:B--2---:R-:W-:Y:S01]  /*28130*/  FFMA.FTZ R6, R9, R6, R10 ;  /* 0x0000000609067223 */ /* 0x004fe2000001000a */
[----:B------:R-:W-:-:S03]  /*28140*/  FSEL R117, R117, RZ, P1 ;  /* 0x000000ff75757208 */ /* 0x000fc60000800000 */
[----:B------:R-:W-:Y:S02]  /*28150*/  FADD.FTZ R7, -R160, R7 ;  /* 0x00000007a0077221 */ /* 0x000fe40000010100 */
[----:B------:R-:W-:-:S01]  /*28160*/  FFMA.FTZ R116, R2, R154, -R117 ;  /* 0x0000009a02747223 */ /* 0x000fc20000010875 */
[C-C-:B------:R-:W-:Y:S01]  /*28170*/  FFMA.FTZ R155, R2.reuse, R155, -R117.reuse ;  /* 0x0000009b029b7223 */ /* 0x140fe20000010875 */
[C---:B------:R-:W-:Y:S01]  /*28180*/  FMUL.FTZ R7, R2.reuse, R7 ;  /* 0x0000000702077220 */ /* 0x040fe20000410000 */
[C-C-:B------:R-:W-:Y:S01]  /*28190*/  FFMA.FTZ R152, R2.reuse, R158, -R117.reuse ;  /* 0x0000009e02987223 */ /* 0x140fe20000010875 */
[----:B------:R-:W-:-:S01]  /*281a0*/  FFMA.FTZ R159, R2, R159, -R117 ;  /* 0x0000009f029f7223 */ /* 0x000fc20000010875 */
[C-C-:B------:R-:W-:Y:S01]  /*281b0*/  FFMA.FTZ R154, R2.reuse, R162, -R117.reuse ;  /* 0x000000a2029a7223 */ /* 0x140fe20000010875 */
        /* <DEDUP_REMOVED lines=35> */
[----:B------:R-:W-:-:S01]  /*283f0*/  FFMA.FTZ R118, R2, R118, -R117 ;  /* 0x0000007602767223 */ /* 0x000fc20000010875 */
        /* <DEDUP_REMOVED lines=16> */
[----:B------:R-:W-:-:S02]  /*28500*/  FFMA.FTZ R103, R2, R103, -R117 ;  /* 0x0000006702677223 */ /* 0x000fc40000010875 */
[----:B------:R-:W-:-:S02]  /*28510*/  FADD.FTZ R6, R124, R5 ;  /* 0x000000057c067221 */ /* 0x000fc40000010000 */
        /* <DEDUP_REMOVED lines=8> */
[----:B-1----:R-:W-:-:S07]  /*285a0*/  FADD.FTZ R160, R165, R160 ;  /* 0x000000a0a5a07221 */ /* 0x002fce0000010000 */
        /* <DEDUP_REMOVED lines=20> */
[----:B------:R-:W-:-:S06]  /*286f0*/  FADD.FTZ R6, R138, R151 ;  /* 0x000000978a067221 */ /* 0x000fcc0000010000 */
[----:B------:R-:W2:Y:S01]  /*28700*/  MUFU.EX2 R123, R123 ;  /* 0x0000007b007b7308 */ /* 0x000ea20000000800 */
[----:B0-----:R-:W-:-:S07]  /*28710*/  FADD.FTZ R5, R150, R5 ;  /* 0x0000000596057221 */ /* 0x001fce0000010000 */
        /* <DEDUP_REMOVED lines=89> */
.L_x_1661:
[----:B------:R-:W-:Y:S01]  /*28cb0*/  F2FP.SATFINITE.E4M3.F32.PACK_AB_MERGE_C R12, R21, R12, RZ ;  /* 0x0000000c150c723e */ /* 0x000fe200048070ff */
[----:B------:R-:W-:Y:S01]  /*28cc0*/  FMUL.FTZ R24, R24, R9 ;  /* 0x0000000918187220 */ /* 0x000fe20000410000 */
[----:B------:R-:W-:Y:S01]  /*28cd0*/  F2FP.SATFINITE.E4M3.F32.PACK_AB_MERGE_C R139, R142, R139, RZ ;  /* 0x0000008b8e8b723e */ /* 0x000fe200048070ff */
[-C--:B------:R-:W-:Y:S01]  /*28ce0*/  FMUL.FTZ R25, R25, R9.reuse ;  /* 0x0000000919197220 */ /* 0x080fe20000410000 */
        /* <DEDUP_REMOVED lines=15> */
[----:B------:R-:W-:Y:S01]  /*28de0*/  FMUL.FTZ R36, R36, R9 ;  /* 0x0000000924247220 */ /* 0x000fe20000410000 */
        /* <DEDUP_REMOVED lines=94> */
[----:B------:R-:W-:Y:S01]  /*293d0*/  F2FP.SATFINITE.E4M3.F32.PACK_AB_MERGE_C R171, R99, R98, R102 ;  /* 0x0000006263ab723e */ /* 0x000fe20004807066 */
[----:B------:R-:W-:Y:S06]  /*293e0*/  @P1 BRA `(.L_x_1662) ;  /* 0xffffffb0004c1947 */ /* 0x000fec000383ffff */
[----:B------:R-:W-:-:S07]  /*293f0*/  IMAD.MOV.U32 R190, RZ, RZ, R11 ;  /* 0x000000ffffbe7224 */ /* 0x000fce00078e000b */
.L_x_1643:
[----:B------:R-:W-:Y:S01]  /*29400*/  ISETP.NE.AND P1, PT, R205, 0x3, PT ;  /* 0x00000003cd00780c */ /* 0x000fe20003f25270 */
[----:B------:R-:W-:Y:S05]  /*29410*/  WARPSYNC.ALL ;  /* 0x0000000000007948 */ /* 0x000fea0003800000 */
[----:B------:R-:W-:Y:S07]  /*29420*/  BAR.ARV 0x8, 0x180 ;  /* 0x0206000000007b1d */ /* 0x000fee0000002000 */
[----:B------:R-:W-:Y:S05]  /*29430*/  @!P1 BRA `(.L_x_1663) ;  /* 0x0000000000049947 */ /* 0x000fea0003800000 */
[----:B------:R-:W-:Y:S01]  /*29440*/  BPT.TRAP 0x1 ;  /* 0x000000040000795c */ /* 0x000fe20000300000 */
.L_x_1663:
[----:B------:R-:W-:Y:S01]  /*29450*/  IMAD R15, R190, 0x8, R16 ;  /* 0x00000008be0f7824 */ /* 0x000fe200078e0210 */
[----:B------:R-:W-:-:S04]  /*29460*/  SHF.L.U32 R4, R19, 0x1f, RZ ;  /* 0x0000001f13047819 */ /* 0x000fc800000006ff */
[----:B------:R0:W1:Y:S01]  /*29470*/  SYNCS.PHASECHK.TRANS64.TRYWAIT P0, [R15+URZ+0x29850], R4 ;  /* 0x029850040f0075a7 */ /* 0x000062000800017f */
[----:B------:R-:W-:Y:S05]  /*29480*/  @!P1 BRA `(.L_x_1664) ;  /* 0x0000000000049947 */ /* 0x000fea0003800000 */
[----:B------:R-:W-:Y:S01]  /*29490*/  BPT.TRAP 0x1 ;  /* 0x000000040000795c */ /* 0x000fe20000300000 */
.L_x_1664:
[----:B------:R-:W-:-:S05]  /*294a0*/  VIADD R16, R16, 0x400 ;  /* 0x0000040010107836 */ /* 0x000fca0000000000 */
[----:B------:R-:W-:-:S04]  /*294b0*/  SHF.R.U32.HI R16, RZ, 0x4, R16 ;  /* 0x00000004ff107819 */ /* 0x000fc80000011610 */
[----:B------:R-:W-:-:S04]  /*294c0*/  LOP3.LUT R16, R16, 0x3fff, RZ, 0xc0, !PT ;  /* 0x00003fff10107812 */ /* 0x000fc800078ec0ff */
[----:B------:R-:W-:Y:S01]  /*294d0*/  LOP3.LUT R9, R16, 0x10000, RZ, 0xfc, !PT ;  /* 0x0001000010097812 */ /* 0x000fe200078efcff */
[----:B-1----:R-:W-:Y:S06]  /*294e0*/  @P0 BRA `(.L_x_1665) ;  /* 0x0000000000080947 */ /* 0x002fec0003800000 */
[----:B------:R-:W1:Y:S02]  /*294f0*/  SYNCS.PHASECHK.TRANS64.TRYWAIT P0, [R15+URZ+0x29850], R4 ;  /* 0x029850040f0075a7 */ /* 0x000e64000800017f */
[----:B-1----:R-:W-:Y:S05]  /*29500*/  @!P0 BRA `(.L_x_1666) ;  /* 0x000000ac007c8947 */ /* 0x002fea0003800000 */
.L_x_1665:
[----:B------:R-:W-:Y:S01]  /*29510*/  IMAD R8, R190, 0x500, R9 ;  /* 0x00000500be087824 */ /* 0x000fe200078e0209 */
[----:B------:R-:W-:Y:S05]  /*29520*/  WARPSYNC.ALL ;  /* 0x0000000000007948 */ /* 0x000fea0003800000 */
[----:B------:R-:W-:Y:S01]  /*29530*/  IMAD.MOV.U32 R9, RZ, RZ, -0x3ffffff0 ;  /* 0xc0000010ff097424 */ /* 0x000fe200078e00ff */
[C---:B------:R-:W-:Y:S01]  /*29540*/  R2UR UR6, R8.reuse ;  /* 0x00000000080672ca */ /* 0x040fe200000e0000 */
[----:B------:R-:W-:Y:S01]  /*29550*/  WARPGROUP.ARRIVE ;  /* 0x00000000000079c5 */ /* 0x000fe20000000000 */
[C---:B------:R-:W-:Y:S01]  /*29560*/  VIADD R10, R8.reuse, 0x100 ;  /* 0x00000100080a7836 */ /* 0x040fe20000000000 */
[----:B------:R-:W-:Y:S01]  /*29570*/  ULDC.64 UR4, c[0x0][0x9a0] ;  /* 0x0002680000047ab9 */ /* 0x000fe20000000a00 */
[----:B------:R-:W-:Y:S01]  /*29580*/  R2UR UR7, R9 ;  /* 0x00000000090772ca */ /* 0x000fe200000e0000 */
[----:B------:R-:W-:Y:S01]  /*29590*/  IMAD.MOV.U32 R11, RZ, RZ, -0x3ffffff0 ;  /* 0xc0000010ff0b7424 */ /* 0x000fe200078e00ff */
[----:B------:R-:W-:Y:S01]  /*295a0*/  ISETP.NE.U32.AND P0, PT, RZ, UR4, PT ;  /* 0x00000004ff007c0c */ /* 0x000fe2000bf05070 */
[----:B------:R-:W-:-:S02]  /*295b0*/  VIADD R20, R8, 0x200 ;  /* 0x0000020008147836 */ /* 0x000fc40000000000 */
[----:B------:R-:W-:Y:S01]  /*295c0*/  IMAD.MOV.U32 R21, RZ, RZ, -0x3ffffff0 ;  /* 0xc0000010ff157424 */ /* 0x000fe200078e00ff */
[----:B------:R-:W-:-:S07]  /*295d0*/  ISETP.NE.AND.EX P0, PT, RZ, UR5, PT, P0 ;  /* 0x00000005ff007c0c */ /* 0x000fce000bf05300 */
[----:B------:R-:W-:Y:S01]  /*295e0*/  QGMMA.64x128x32.F32.E4M3.E4M3 R24, R184, gdesc[UR4], R24, gsb0 ;  /* 0x01e00004b8187df3 */ /* 0x000fe20008000818 */
[----:B------:R-:W-:Y:S02]  /*295f0*/  R2UR UR6, R10 ;  /* 0x000000000a0672ca */ /* 0x000fe400000e0000 */
[----:B------:R-:W-:-:S03]  /*29600*/  R2UR UR7, R11 ;  /* 0x000000000b0772ca */ /* 0x000fc600000e0000 */
[----:B------:R-:W0:Y:S01]  /*29610*/  @P0 LDC.64 R10, c[0x0][0x9c8] ;  /* 0x00027200ff0a0b82 */ /* 0x000e220000000a00 */
[----:B------:R-:W-:Y:S02]  /*29620*/  @P0 SHF.R.S32.HI R7, RZ, 0x1f, R207 ;  /* 0x0000001fff070819 */ /* 0x000fe400000114cf */
[----:B------:R-:W-:-:S05]  /*29630*/  @P0 SHF.R.S32.HI R9, RZ, 0x1f, R206 ;  /* 0x0000001fff090819 */ /* 0x000fca00000114ce */
[----:B------:R-:W2:Y:S01]  /*29640*/  @P0 LDC.64 R12, c[0x0][0x9d0] ;  /* 0x00027400ff0c0b82 */ /* 0x000ea20000000a00 */
[----:B01----:R-:W-:-:S04]  /*29650*/  @P0 IMAD R4, R7, R10, RZ ;  /* 0x0000000a07040224 */ /* 0x003fc800078e02ff */
[C---:B------:R-:W-:Y:S02]  /*29660*/  @P0 IMAD R7, R207.reuse, R11, R4 ;  /* 0x0000000bcf070224 */ /* 0x040fe400078e0204 */
[----:B------:R-:W-:-:S04]  /*29670*/  @P0 IMAD.WIDE.U32 R10, R207, R10, RZ ;  /* 0x0000000acf0a0225 */ /* 0x000fc800078e00ff */
[-C--:B--2---:R-:W-:Y:S02]  /*29680*/  @P0 IMAD R4, R9, R12.reuse, RZ ;  /* 0x0000000c09040224 */ /* 0x084fe400078e02ff */
[----:B------:R-:W-:Y:S02]  /*29690*/  @P0 IMAD.IADD R11, R11, 0x1, R7 ;  /* 0x000000010b0b0824 */ /* 0x000fe400078e0207 */
[C---:B------:R-:W-:Y:S02]  /*296a0*/  @P0 IMAD R7, R206.reuse, R13, R4 ;  /* 0x0000000dce070224 */ /* 0x040fe400078e0204 */
[----:B------:R-:W-:-:S04]  /*296b0*/  @P0 IMAD.WIDE.U32 R10, R206, R12, R10 ;  /* 0x0000000cce0a0225 */ /* 0x000fc800078e000a */
[----:B------:R-:W-:Y:S01]  /*296c0*/  @P0 IMAD.IADD R7, R11, 0x1, R7 ;  /* 0x000000010b070824 */ /* 0x000fe200078e0207 */
[----:B------:R-:W-:Y:S01]  /*296d0*/  @P0 LEA R12, P1, R10, UR4, 0x2 ;  /* 0x000000040a0c0c11 */ /* 0x000fe2000f8210ff */
[----:B------:R-:W-:-:S03]  /*296e0*/  IMAD.MOV.U32 R4, RZ, RZ, 0x3f800000 ;  /* 0x3f800000ff047424 */ /* 0x000fc600078e00ff */
        /* <DEDUP_REMOVED lines=41> */
[----:B------:R-:W0:Y:S01]  /*29980*/  @P1 MUFU.LG2 R7, R13 ;  /* 0x0000000d00071308 */ /* 0x000e220000000c00 */
[----:B------:R-:W-:-:S07]  /*29990*/  ISETP.NE.AND P3, PT, R205, 0x3, PT ;  /* 0x00000003cd00780c */ /* 0x000fce0003f65270 */
[----:B------:R-:W1:Y:S08]  /*299a0*/  @P2 MUFU.LG2 R8, R8 ;  /* 0x0000000800082308 */ /* 0x000e700000000c00 */
[----:B------:R-:W3:Y:S01]  /*299b0*/  @P0 MUFU.RCP R9, R12 ;  /* 0x0000000c00090308 */ /* 0x000ee20000001000 */
[C---:B------:R-:W-:Y:S01]  /*299c0*/  @P1 FMUL.FTZ R6, R2.reuse, 0.69314718246459960938 ;  /* 0x3f31721802061820 */ /* 0x040fe20000410000 */
[----:B------:R-:W-:Y:S01]  /*299d0*/  @P2 FMUL.FTZ R2, R2, 0.69314718246459960938 ;  /* 0x3f31721802022820 */ /* 0x000fe20000410000 */
[----:B0-----:R-:W-:Y:S01]  /*299e0*/  @P1 FMUL.FTZ R7, R7, 0.69314718246459960938 ;  /* 0x3f31721807071820 */ /* 0x001fe20000410000 */
[----:B------:R-:W-:-:S02]  /*299f0*/  IMAD.MOV.U32 R88, RZ, RZ, -0x800000 ;  /* 0xff800000ff587424 */ /* 0x000fc400078e00ff */
[----:B------:R-:W-:Y:S02]  /*29a00*/  IMAD.MOV.U32 R89, RZ, RZ, -0x800000 ;  /* 0xff800000ff597424 */ /* 0x000fe400078e00ff */
[----:B-1----:R-:W-:Y:S01]  /*29a10*/  @P2 FMUL.FTZ R11, R8, 0.69314718246459960938 ;  /* 0x3f317218080b2820 */ /* 0x002fe20000410000 */
[----:B------:R-:W-:-:S03]  /*29a20*/  @P1 FFMA.FTZ R88, R6, R3, R7 ;  /* 0x0000000306581223 */ /* 0x000fc60000010007 */
[----:B------:R-:W-:Y:S01]  /*29a30*/  @P2 FFMA.FTZ R89, R2, R0, R11 ;  /* 0x0000000002592223 */ /* 0x000fe2000001000b */
[-C--:B--2---:R-:W-:Y:S01]  /*29a40*/  FMUL.FTZ R2, R5, R4.reuse ;  /* 0x0000000405027220 */ /* 0x084fe20000410000 */
[----:B---3--:R-:W-:Y:S01]  /*29a50*/  FMUL.FTZ R3, R9, R4 ;  /* 0x0000000409037220 */ /* 0x008fe20000410000 */
[----:B------:R-:W-:Y:S02]  /*29a60*/  WARPGROUP.DEPBAR.LE gsb0, 0x0 ;  /* 0x00008000000079c5 */ /* 0x000fe40000010000 */
[----:B------:R-:W-:Y:S05]  /*29a70*/  @!P3 BRA `(.L_x_1667) ;  /* 0x000000000004b947 */ /* 0x000fea0003800000 */
[----:B------:R-:W-:Y:S01]  /*29a80*/  BPT.TRAP 0x1 ;  /* 0x000000040000795c */ /* 0x000fe20000300000 */
.L_x_1667:
[----:B------:R-:W-:Y:S02]  /*29a90*/  VIADD R0, R15, 0x29860 ;  /* 0x000298600f007836 */ /* 0x000fe40000000000 */
[-C--:B------:R-:W-:Y:S01]  /*29aa0*/  FMUL.FTZ R95, R24, R2.reuse ;  /* 0x00000002185f7220 */ /* 0x080fe20000410000 */
[----:B------:R-:W-:Y:S02]  /*29ab0*/  IMAD.U32 R5, RZ, RZ, UR37 ;  /* 0x00000025ff057e24 */ /* 0x000fe4000f8e00ff */
[-C--:B------:R-:W-:Y:S01]  /*29ac0*/  FMUL.FTZ R94, R28, R2.reuse ;  /* 0x000000021c5e7220 */ /* 0x080fe20000410000 */
[----:B------:R-:W-:Y:S02]  /*29ad0*/  VIADD R190, R190, 0x1 ;  /* 0x00000001bebe7836 */ /* 0x000fe40000000000 */
[-C--:B------:R-:W-:Y:S01]  /*29ae0*/  FMUL.FTZ R92, R29, R2.reuse ;  /* 0x000000021d5c7220 */ /* 0x080fe20000410000 */
[-C--:B------:R-:W-:Y:S01]  /*29af0*/  FMUL.FTZ R91, R32, R2.reuse ;  /* 0x00000002205b7220 */ /* 0x080fe20000410000 */
[----:B------:R-:W-:Y:S01]  /*29b00*/  PRMT R0, R5, 0x654, R0 ;  /* 0x0000065405007816 */ /* 0x000fe20000000000 */
[-C--:B------:R-:W-:Y:S01]  /*29b10*/  FMUL.FTZ R90, R33, R2.reuse ;  /* 0x00000002215a7220 */ /* 0x080fe20000410000 */
[----:B------:R-:W-:Y:S01]  /*29b20*/  ISETP.NE.AND P1, PT, R190, 0x2, PT ;  /* 0x00000002be00780c */ /* 0x000fe20003f25270 */
        /* <DEDUP_REMOVED lines=9> */
[----:B0-----:R-:W-:Y:S01]  /*29bc0*/  SEL R0, RZ, 0x1, P1 ;  /* 0x00000001ff007807 */ /* 0x001fe20000800000 */
        /* <DEDUP_REMOVED lines=54> */
[----:B------:R-:W-:-:S11]  /*29f30*/  SEL R190, R190, RZ, P1 ;  /* 0x000000ffbebe7207 */ /* 0x000fd60000800000 */
.L_x_1555:
        /* <DEDUP_REMOVED lines=41> */
[----:B------:R-:W-:Y:S02]  /*2a1d0*/  F2FP.BF16.F32.PACK_AB R30, R61, R24 ;  /* 0x000000183d1e723e */ /* 0x000fe400000010ff */
[----:B------:R-:W-:Y:S02]  /*2a1e0*/  F2FP.BF16.F32.PACK_AB R73, R63, R20 ;  /* 0x000000143f49723e */ /* 0x000fe400000010ff */
[----:B--2---:R-:W-:-:S02]  /*2a1f0*/  LOP3.LUT P0, R2, R51, 0x3, RZ, 0xc0, !PT ;  /* 0x0000000333027812 */ /* 0x004fc4000780c0ff */
[----:B------:R-:W-:Y:S02]  /*2a200*/  F2FP.BF16.F32.PACK_AB R94, R94, R95 ;  /* 0x0000005f5e5e723e */ /* 0x000fe400000010ff */
[----:B------:R-:W-:Y:S02]  /*2a210*/  F2FP.BF16.F32.PACK_AB R93, R92, R93 ;  /* 0x0000005d5c5d723e */ /* 0x000fe400000010ff */
[----:B------:R-:W-:Y:S02]  /*2a220*/  ISETP.EQ.OR P0, PT, R2, 0x3, !P0 ;  /* 0x000000030200780c */ /* 0x000fe40004702670 */
        /* <DEDUP_REMOVED lines=8> */
[----:B------:R-:W-:-:S02]  /*2a2b0*/  SEL R13, R94, R93, P0 ;  /* 0x0000005d5e0d7207 */ /* 0x000fc40000000000 */
[----:B------:R-:W-:Y:S01]  /*2a2c0*/  SEL R3, R93, R94, P0 ;  /* 0x0000005e5d037207 */ /* 0x000fe20000000000 */
[----:B---3--:R-:W-:Y:S01]  /*2a2d0*/  IMAD.WIDE R4, R50, 0x2, R48 ;  /* 0x0000000232047825 */ /* 0x008fe200078e0230 */
[----:B------:R-:W-:Y:S02]  /*2a2e0*/  F2FP.BF16.F32.PACK_AB R50, R87, R6 ;  /* 0x000000065732723e */ /* 0x000fe400000010ff */
[C---:B------:R-:W-:Y:S02]  /*2a2f0*/  IADD3 R11, P5, R4.reuse, 0x4060, RZ ;  /* 0x00004060040b7810 */ /* 0x040fe40007fbe0ff */
[----:B------:R-:W-:Y:S02]  /*2a300*/  IADD3 R9, P1, R4, 0x4040, RZ ;  /* 0x0000404004097810 */ /* 0x000fe40007f3e0ff */
[----:B------:R-:W-:Y:S02]  /*2a310*/  LOP3.LUT R10, R11, 0x380, RZ, 0xc0, !PT ;  /* 0x000003800b0a7812 */ /* 0x000fe400078ec0ff */
[----:B------:R-:W-:-:S02]  /*2a320*/  LOP3.LUT R8, R9, 0x380, RZ, 0xc0, !PT ;  /* 0x0000038009087812 */ /* 0x000fc400078ec0ff */
[----:B------:R-:W-:Y:S02]  /*2a330*/  IADD3 R15, P3, R4, 0x4000, RZ ;  /* 0x00004000040f7810 */ /* 0x000fe40007f7e0ff */
[----:B------:R-:W-:Y:S02]  /*2a340*/  SHF.R.U64 R10, R10, 0x3, RZ ;  /* 0x000000030a0a7819 */ /* 0x000fe400000012ff */
[----:B------:R-:W-:Y:S02]  /*2a350*/  SHF.R.U64 R8, R8, 0x3, RZ ;  /* 0x0000000308087819 */ /* 0x000fe400000012ff */
[----:B------:R-:W-:Y:S02]  /*2a360*/  LOP3.LUT R14, R15, 0x380, RZ, 0xc0, !PT ;  /* 0x000003800f0e7812 */ /* 0x000fe400078ec0ff */
[----:B------:R-:W-:Y:S01]  /*2a370*/  LOP3.LUT R10, R10, R11, RZ, 0x3c, !PT ;  /* 0x0000000b0a0a7212 */ /* 0x000fe200078e3cff */
[--C-:B------:R-:W-:Y:S01]  /*2a380*/  IMAD.X R11, RZ, RZ, R5.reuse, P5 ;  /* 0x000000ffff0b7224 */ /* 0x100fe200028e0605 */
[----:B------:R-:W-:Y:S01]  /*2a390*/  LOP3.LUT R8, R8, R9, RZ, 0x3c, !PT ;  /* 0x0000000908087212 */ /* 0x000fe200078e3cff */
[----:B------:R-:W-:Y:S01]  /*2a3a0*/  IMAD.X R9, RZ, RZ, R5, P1 ;  /* 0x000000ffff097224 */ /* 0x000fe200008e0605 */
        /* <DEDUP_REMOVED lines=26> */
[----:B------:R-:W-:-:S02]  /*2a550*/  MOV R64, R10 ;  /* 0x0000000a00407202 */ /* 0x000fc40000000f00 */
[----:B------:R-:W-:Y:S02]  /*2a560*/  MOV R81, R4 ;  /* 0x0000000400517202 */ /* 0x000fe40000000f00 */
[----:B------:R-:W-:Y:S02]  /*2a570*/  MOV R66, R8 ;  /* 0x0000000800427202 */ /* 0x000fe40000000f00 */
[----:B------:R-:W-:Y:S02]  /*2a580*/  MOV R68, R6 ;  /* 0x0000000600447202 */ /* 0x000fe40000000f00 */
[----:B------:R-:W-:Y:S02]  /*2a590*/  MOV R72, R14 ;  /* 0x0000000e00487202 */ /* 0x000fe40000000f00 */
[----:B------:R-:W-:Y:S02]  /*2a5a0*/  MOV R74, R20 ;  /* 0x00000014004a7202 */ /* 0x000fe40000000f00 */
[----:B------:R-:W-:-:S02]  /*2a5b0*/  MOV R76, R24 ;  /* 0x00000018004c7202 */ /* 0x000fc40000000f00 */
        /* <DEDUP_REMOVED lines=16> */
[----:B------:R-:W2:Y:S01]  /*2a6c0*/  SHFL.IDX PT, R27, R27, R2, 0x1c1f ;  /* 0x001c1f021b1b7589 */ /* 0x000ea200000e0000 */
[----:B------:R-:W-:Y:S02]  /*2a6d0*/  SEL R31, R30, R31, P0 ;  /* 0x0000001f1e1f7207 */ /* 0x000fe40000000000 */
[----:B------:R-:W-:Y:S01]  /*2a6e0*/  SEL R35, R34, R35, P0 ;  /* 0x0000002322237207 */ /* 0x000fe20000000000 */
[----:B------:R-:W-:Y:S01]  /*2a6f0*/  SHFL.IDX PT, R30, R29, R0, 0x1c1f ;  /* 0x001c1f001d1e7589 */ /* 0x000fe200000e0000 */
[----:B------:R-:W-:-:S02]  /*2a700*/  SEL R39, R42, R39, P0 ;  /* 0x000000272a277207 */ /* 0x000fc40000000000 */
[----:B------:R-:W-:Y:S01]  /*2a710*/  SEL R41, R43, R44, P0 ;  /* 0x0000002c2b297207 */ /* 0x000fe20000000000 */
[----:B------:R-:W3:Y:S01]  /*2a720*/  SHFL.IDX PT, R31, R31, R2, 0x1c1f ;  /* 0x001c1f021f1f7589 */ /* 0x000ee200000e0000 */
[----:B------:R-:W-:Y:S02]  /*2a730*/  SEL R45, R57, R40, P0 ;  /* 0x00000028392d7207 */ /* 0x000fe40000000000 */
[----:B------:R-:W-:Y:S01]  /*2a740*/  SEL R47, R40, R57, P0 ;  /* 0x00000039282f7207 */ /* 0x000fe20000000000 */
[----:B------:R-:W-:Y:S01]  /*2a750*/  SHFL.IDX PT, R34, R33, R0, 0x1c1f ;  /* 0x001c1f0021227589 */ /* 0x000fe200000e0000 */
[----:B------:R-:W-:Y:S02]  /*2a760*/  SEL R51, R38, R59, P0 ;  /* 0x0000003b26337207 */ /* 0x000fe40000000000 */
[----:B------:R-:W-:Y:S01]  /*2a770*/  SEL R53, R59, R38, P0 ;  /* 0x000000263b357207 */ /* 0x000fe20000000000 */
[----:B------:R-:W4:Y:S01]  /*2a780*/  SHFL.IDX PT, R35, R35, R2, 0x1c1f ;  /* 0x001c1f0223237589 */ /* 0x000f2200000e0000 */
[----:B------:R-:W-:-:S02]  /*2a790*/  SEL R43, R44, R43, P0 ;  /* 0x0000002b2c2b7207 */ /* 0x000fc40000000000 */
[----:B------:R-:W-:Y:S01]  /*2a7a0*/  SEL R55, R46, R65, P0 ;  /* 0x000000412e377207 */ /* 0x000fe20000000000 */
[----:B------:R-:W-:Y:S01]  /*2a7b0*/  SHFL.IDX PT, R38, R37, R0, 0x1c1f ;  /* 0x001c1f0025267589 */ /* 0x000fe200000e0000 */
[----:B------:R-:W-:Y:S02]  /*2a7c0*/  SEL R57, R65, R46, P0 ;  /* 0x0000002e41397207 */ /* 0x000fe40000000000 */
[----:B------:R-:W-:Y:S01]  /*2a7d0*/  SEL R59, R54, R67, P0 ;  /* 0x00000043363b7207 */ /* 0x000fe20000000000 */
[----:B------:R-:W1:Y:S01]  /*2a7e0*/  SHFL.IDX PT, R39, R39, R2, 0x1c1f ;  /* 0x001c1f0227277589 */ /* 0x000e6200000e0000 */
[----:B------:R-:W-:Y:S02]  /*2a7f0*/  SEL R61, R67, R54, P0 ;  /* 0x00000036433d7207 */ /* 0x000fe40000000000 */
[----:B------:R-:W-:Y:S01]  /*2a800*/  SEL R63, R62, R73, P0 ;  /* 0x000000493e3f7207 */ /* 0x000fe20000000000 */
[----:B------:R-:W1:Y:S01]  /*2a810*/  SHFL.IDX PT, R3, R3, R2, 0x1c1f ;  /* 0x001c1f0203037589 */ /* 0x000e6200000e0000 */
        /* <DEDUP_REMOVED lines=8> */
[----:B------:R-:W-:Y:S01]  /*2a8a0*/  SHFL.IDX PT, R42, R41, R0, 0x1c1f ;  /* 0x001c1f00292a7589 */ /* 0x000fe200000e0000 */
[----:B------:R-:W-:-:S02]  /*2a8b0*/  SEL R77, R50, R77, P0 ;  /* 0x0000004d324d7207 */ /* 0x000fc40000000000 */
[----:B0-----:R-:W-:Y:S01]  /*2a8c0*/  SEL R8, R10, R7, P0 ;  /* 0x000000070a087207 */ /* 0x001fe20000000000 */
[----:B------:R-:W0:Y:S01]  /*2a8d0*/  SHFL.IDX PT, R43, R43, R2, 0x1c1f ;  /* 0x001c1f022b2b7589 */ /* 0x000e2200000e0000 */
[----:B--2---:R-:W-:Y:S02]  /*2a8e0*/  SEL R24, R26, R27, P0 ;  /* 0x0000001b1a187207 */ /* 0x004fe40000000000 */
[----:B---3--:R-:W-:Y:S01]  /*2a8f0*/  SEL R28, R30, R31, P0 ;  /* 0x0000001f1e1c7207 */ /* 0x008fe20000000000 */
[----:B------:R-:W-:Y:S01]  /*2a900*/  SHFL.IDX PT, R45, R45, R0, 0x1c1f ;  /* 0x001c1f002d2d7589 */ /* 0x000fe200000e0000 */
[----:B----4-:R-:W-:Y:S02]  /*2a910*/  SEL R32, R34, R35, P0 ;  /* 0x0000002322207207 */ /* 0x010fe40000000000 */
[----:B-1----:R-:W-:Y:S01]  /*2a920*/  SEL R36, R38, R39, P0 ;  /* 0x0000002726247207 */ /* 0x002fe20000000000 */
        /* <DEDUP_REMOVED lines=13> */
[----:B0-----:R-:W-:Y:S02]  /*2aa00*/  SEL R40, R42, R43, P0 ;  /* 0x0000002b2a287207 */ /* 0x001fe40000000000 */
[----:B------:R-:W-:Y:S01]  /*2aa10*/  SEL R6, R3, R6, P0 ;  /* 0x0000000603067207 */ /* 0x000fe20000000000 */
[----:B------:R-:W-:Y:S01]  /*2aa20*/  SHFL.IDX PT, R71, R71, R0, 0x1c1f ;  /* 0x001c1f0047477589 */ /* 0x000fe200000e0000 */
[----:B------:R-:W-:-:S03]  /*2aa30*/  SEL R42, R43, R42, P0 ;  /* 0x0000002a2b2a7207 */ /* 0x000fc60000000000 */
[----:B------:R-:W0:Y:S04]  /*2aa40*/  SHFL.IDX PT, R44, R47, R2, 0x1c1f ;  /* 0x001c1f022f2c7589 */ /* 0x000e2800000e0000 */
[----:B------:R-:W1:Y:S04]  /*2aa50*/  SHFL.IDX PT, R46, R53, R2, 0x1c1f ;  /* 0x001c1f02352e7589 */ /* 0x000e6800000e0000 */
[----:B------:R-:W2:Y:S04]  /*2aa60*/  SHFL.IDX PT, R50, R57, R2, 0x1c1f ;  /* 0x001c1f0239327589 */ /* 0x000ea800000e0000 */
[----:B------:R-:W3:Y:S04]  /*2aa70*/  SHFL.IDX PT, R52, R61, R2, 0x1c1f ;  /* 0x001c1f023d347589 */ /* 0x000ee800000e0000 */
[----:B------:R-:W4:Y:S04]  /*2aa80*/  SHFL.IDX PT, R54, R65, R2, 0x1c1f ;  /* 0x001c1f0241367589 */ /* 0x000f2800000e0000 */
[----:B------:R-:W4:Y:S04]  /*2aa90*/  SHFL.IDX PT, R56, R69, R2, 0x1c1f ;  /* 0x001c1f0245387589 */ /* 0x000f2800000e0000 */
[----:B------:R-:W4:Y:S01]  /*2aaa0*/  SHFL.IDX PT, R58, R73, R2, 0x1c1f ;  /* 0x001c1f02493a7589 */ /* 0x000f2200000e0000 */
[----:B0-----:R-:W-:-:S02]  /*2aab0*/  SEL R5, R45, R44, P0 ;  /* 0x0000002c2d057207 */ /* 0x001fc40000000000 */
[----:B------:R-:W-:Y:S01]  /*2aac0*/  SEL R7, R44, R45, P0 ;  /* 0x0000002d2c077207 */ /* 0x000fe20000000000 */
[----:B------:R-:W0:Y:S01]  /*2aad0*/  SHFL.IDX PT, R75, R75, R0, 0x1c1f ;  /* 0x001c1f004b4b7589 */ /* 0x000e2200000e0000 */
[----:B-1----:R-:W-:Y:S02]  /*2aae0*/  SEL R9, R51, R46, P0 ;  /* 0x0000002e33097207 */ /* 0x002fe40000000000 */
[----:B------:R-:W-:Y:S01]  /*2aaf0*/  SEL R11, R46, R51, P0 ;  /* 0x000000332e0b7207 */ /* 0x000fe20000000000 */
[----:B------:R1:W0:Y:S01]  /*2ab00*/  SHFL.IDX PT, R60, R77, R2, 0x1c1f ;  /* 0x001c1f024d3c7589 */ /* 0x00022200000e0000 */
[----:B--2---:R-:W-:Y:S02]  /*2ab10*/  SEL R13, R55, R50, P0 ;  /* 0x00000032370d7207 */ /* 0x004fe40000000000 */
[----:B------:R-:W-:Y:S02]  /*2ab20*/  SEL R15, R50, R55, P0 ;  /* 0x00000037320f7207 */ /* 0x000fe40000000000 */
[----:B---3--:R-:W-:-:S02]  /*2ab30*/  SEL R25, R59, R52, P0 ;  /* 0x000000343b197207 */ /* 0x008fc40000000000 */
[----:B------:R-:W-:Y:S02]  /*2ab40*/  SEL R27, R52, R59, P0 ;  /* 0x0000003b341b7207 */ /* 0x000fe40000000000 */
[----:B----4-:R-:W-:Y:S01]  /*2ab50*/  SEL R29, R63, R54, P0 ;  /* 0x000000363f1d7207 */ /* 0x010fe20000000000 */
[----:B-1----:R-:W-:Y:S01]  /*2ab60*/  IMAD.MOV.U32 R2, RZ, RZ, RZ ;  /* 0x000000ffff027224 */ /* 0x002fe200078e00ff */
[----:B------:R-:W-:Y:S02]  /*2ab70*/  SEL R31, R54, R63, P0 ;  /* 0x0000003f361f7207 */ /* 0x000fe40000000000 */
[----:B------:R-:W-:Y:S02]  /*2ab80*/  SEL R33, R67, R56, P0 ;  /* 0x0000003843217207 */ /* 0x000fe40000000000 */
[----:B------:R-:W-:Y:S02]  /*2ab90*/  SEL R35, R56, R67, P0 ;  /* 0x0000004338237207 */ /* 0x000fe40000000000 */
[----:B------:R-:W-:-:S02]  /*2aba0*/  SEL R37, R71, R58, P0 ;  /* 0x0000003a47257207 */ /* 0x000fc40000000000 */
[----:B------:R-:W-:-:S07]  /*2abb0*/  SEL R39, R58, R71, P0 ;  /* 0x000000473a277207 */ /* 0x000fce0000000000 */
.L_x_1896:
[----:B------:R-:W-:Y:S05]  /*2abc0*/  WARPSYNC.ALL ;  /* 0x0000000000007948 */ /* 0x000fea0003800000 */
[----:B------:R-:W-:Y:S01]  /*2abd0*/  BAR.SYNC.DEFER_BLOCKING 0x1, 0x100 ;  /* 0x0044000000007b1d */ /* 0x000fe20000010000 */
[----:B0-----:R-:W-:Y:S02]  /*2abe0*/  SEL R41, R75, R60, P0 ;  /* 0x0000003c4b297207 */ /* 0x001fe40000000000 */
[----:B------:R-:W-:-:S03]  /*2abf0*/  SEL R43, R60, R75, P0 ;  /* 0x0000004b3c2b7207 */ /* 0x000fc60000000000 */
[----:B------:R-:W-:Y:S02]  /*2ac00*/  ULDC.64 UR4, c[0x0][0xc00] ;  /* 0x0003000000047ab9 */ /* 0x000fe40000000a00 */
[----:B------:R-:W0:Y:S01]  /*2ac10*/  LDC.64 R20, c[0x0][0xc00] ;  /* 0x00030000ff147b82 */ /* 0x000e220000000a00 */
[----:B------:R-:W-:-:S04]  /*2ac20*/  ISETP.NE.U32.AND P2, PT, RZ, UR4, PT ;  /* 0x00000004ff007c0c */ /* 0x000fc8000bf45070 */
[----:B------:R-:W-:Y:S01]  /*2ac30*/  ISETP.NE.AND.EX P2, PT, RZ, UR5, PT, P2 ;  /* 0x00000005ff007c0c */ /* 0x000fe2000bf45320 */
[----:B------:R-:W-:Y:S02]  /*2ac40*/  ULDC.64 UR4, c[0x0][0xc08] ;  /* 0x0003020000047ab9 */ /* 0x000fe40000000a00 */
[----:B------:R-:W-:Y:S01]  /*2ac50*/  ISETP.NE.U32.AND P0, PT, RZ, UR4, PT ;  /* 0x00000004ff007c0c */ /* 0x000fe2000bf05070 */
[----:B------:R-:W1:Y:S03]  /*2ac60*/  LDC R47, c[0x0][0xbe8] ;  /* 0x0002fa00ff2f7b82 */ /* 0x000e660000000800 */
[----:B------:R-:W-:Y:S01]  /*2ac70*/  ISETP.NE.AND.EX P0, PT, RZ, UR5, PT, P0 ;  /* 0x00000005ff007c0c */ /* 0x000fe2000bf05300 */
[----:B------:R2:W-:Y:S04]  /*2ac80*/  STSM.16.M88.4 [R81], R4 ;  /* 0x0000000451007844 */ /* 0x0005e80000000200 */
[----:B------:R3:W-:Y:S01]  /*2ac90*/  STSM.16.M88.4 [R80], R8 ;  /* 0x0000000850007844 */ /* 0x0007e20000000200 */
[----:B0-----:R-:W-:-:S03]  /*2aca0*/  IMAD.WIDE R20, R220, 0x4, R20 ;  /* 0x00000004dc147825 */ /* 0x001fc600078e0214 */
[----:B------:R0:W-:Y:S04]  /*2acb0*/  STSM.16.M88.4 [R76], R12 ;  /* 0x0000000c4c007844 */ /* 0x0001e80000000200 */
[----:B------:R0:W-:Y:S01]  /*2acc0*/  STSM.16.M88.4 [R74], R24 ;  /* 0x000000184a007844 */ /* 0x0001e20000000200 */
[----:B--2---:R-:W2:Y:S03]  /*2acd0*/  @P0 LDC.64 R4, c[0x0][0xc08] ;  /* 0x00030200ff040b82 */ /* 0x004ea60000000a00 */
[----:B------:R0:W-:Y:S04]  /*2ace0*/  STSM.16.M88.4 [R72], R28 ;  /* 0x0000001c48007844 */ /* 0x0001e80000000200 */
[----:B------:R0:W-:Y:S04]  /*2acf0*/  STSM.16.M88.4 [R68], R32 ;  /* 0x0000002044007844 */ /* 0x0001e80000000200 */
[----:B------:R0:W-:Y:S04]  /*2ad00*/  STSM.16.M88.4 [R66], R36 ;  /* 0x0000002442007844 */ /* 0x0001e80000000200 */
[----:B------:R0:W-:Y:S01]  /*2ad10*/  STSM.16.M88.4 [R64], R40 ;  /* 0x0000002840007844 */ /* 0x0001e20000000200 */
[----:B------:R-:W-:Y:S06]  /*2ad20*/  BAR.SYNC.DEFER_BLOCKING 0x1, 0x100 ;  /* 0x0044000000007b1d */ /* 0x000fec0000010000 */
[----:B------:R-:W-:Y:S01]  /*2ad30*/  ULDC UR4, c[0x0][0xa88] ;  /* 0x0002a20000047ab9 */ /* 0x000fe20000000800 */
[----:B--2---:R-:W-:-:S04]  /*2ad40*/  @P0 IMAD.WIDE R4, R220, 0x4, R4 ;  /* 0x00000004dc040825 */ /* 0x004fc800078e0204 */
[----:B------:R-:W-:Y:S01]  /*2ad50*/  IMAD.U32 R0, RZ, RZ, UR4 ;  /* 0x00000004ff007e24 */ /* 0x000fe2000f8e00ff */
[----:B------:R0:W5:Y:S01]  /*2ad60*/  @P2 LDG.E R2, desc[UR60][R20.64] ;  /* 0x0000003c14022981 */ /* 0x000162000c1e1900 */
[----:B-1----:R-:W-:Y:S01]  /*2ad70*/  ISETP.NE.AND P1, PT, R47, 0x1, PT ;  /* 0x000000012f00780c */ /* 0x002fe20003f25270 */
[----:B---3--:R-:W-:-:S03]  /*2ad80*/  IMAD.IADD R8, R212, 0x1, R201 ;  /* 0x00000001d4087824 */ /* 0x008fc600078e02c9 */
[----:B------:R0:W5:Y:S09]  /*2ad90*/  @P0 LDG.E R0, desc[UR60][R4.64] ;  /* 0x0000003c04000981 */ /* 0x000172000c1e1900 */
[----:B------:R-:W1:Y:S08]  /*2ada0*/  @P1 LDC R3, c[0x0][0xbec] ;  /* 0x0002fb00ff031b82 */ /* 0x000e700000000800 */
[----:B------:R-:W2:Y:S01]  /*2adb0*/  @P1 LDC R9, c[0x0][0xbf0] ;  /* 0x0002fc00ff091b82 */ /* 0x000ea20000000800 */
[----:B0-----:R-:W-:Y:S05]  /*2adc0*/  @P0 BRA `(.L_x_1671) ;  /* 0x0000000000100947 */ /* 0x001fea0003800000 */
[----:B------:R-:W-:Y:S05]  /*2add0*/  @!P2 BRA `(.L_x_1671) ;  /* 0x00000000000ca947 */ /* 0x000fea0003800000 */
[----:B------:R-:W3:Y:S04]  /*2ade0*/  LDG.E R5, desc[UR60][R20.64] ;  /* 0x0000003c14057981 */ /* 0x000ee8000c1e1900 */
[----:B-----5:R-:W3:Y:S02]  /*2adf0*/  LDG.E R0, desc[UR60][R20.64+0x4] ;  /* 0x0000043c14007981 */ /* 0x020ee4000c1e1900 */
[----:B---3--:R-:W-:-:S07]  /*2ae00*/  IMAD.IADD R0, R0, 0x1, -R5 ;  /* 0x0000000100007824 */ /* 0x008fce00078e0a05 */
.L_x_1671:
[----:B------:R-:W3:Y:S01]  /*2ae10*/  LDL R10, [R1+0x10] ;  /* 0x00001000010a7983 */ /* 0x000ee20000100800 */
[----:B------:R-:W-:Y:S01]  /*2ae20*/  SHF.R.S32.HI R50, RZ, 0x1f, R219 ;  /* 0x0000001fff327819 */ /* 0x000fe200000114db */
[----:B-1----:R-:W-:Y:S01]  /*2ae30*/  @P1 IMAD.HI.U32 R4, R8, R3, RZ ;  /* 0x0000000308041227 */ /* 0x002fe200078e00ff */
[----:B------:R-:W-:Y:S01]  /*2ae40*/  ULDC.64 UR4, c[0x0][0xb90] ;  /* 0x0002e40000047ab9 */ /* 0x000fe20000000a00 */
[----:B-----5:R-:W-:Y:S01]  /*2ae50*/  SHF.R.S32.HI R3, RZ, 0x1f, R2 ;  /* 0x0000001fff037819 */ /* 0x020fe20000011402 */
[----:B------:R-:W0:Y:S01]  /*2ae60*/  @P1 LDC R55, c[0x0][0xbec] ;  /* 0x0002fb00ff371b82 */ /* 0x000e220000000800 */
[----:B------:R-:W-:Y:S01]  /*2ae70*/  IMAD R6, R50, UR4, RZ ;  /* 0x0000000432067c24 */ /* 0x000fe2000f8e02ff */
[----:B------:R-:W-:Y:S01]  /*2ae80*/  SHF.R.S32.HI R46, RZ, 0x1f, R220 ;  /* 0x0000001fff2e7819 */ /* 0x000fe200000114dc */
[----:B------:R-:W-:Y:S01]  /*2ae90*/  IMAD.MOV.U32 R7, RZ, RZ, R8 ;  /* 0x000000ffff077224 */ /* 0x000fe200078e0008 */
[----:B--2---:R-:W-:Y:S01]  /*2aea0*/  @P1 SHF.R.U32.HI R7, RZ, R9, R4 ;  /* 0x00000009ff071219 */ /* 0x004fe20000011604 */
[----:B------:R-:W-:Y:S01]  /*2aeb0*/  IMAD.WIDE.U32 R4, R219, UR4, R2 ;  /* 0x00000004db047c25 */ /* 0x000fe2000f8e0002 */
[----:B------:R-:W-:-:S02]  /*2aec0*/  SEL R46, R46, RZ, !P2 ;  /* 0x000000ff2e2e7207 */ /* 0x000fc40005000000 */
[----:B------:R-:W-:Y:S01]  /*2aed0*/  SEL R51, R220, RZ, !P2 ;  /* 0x000000ffdc337207 */ /* 0x000fe20005000000 */
[----:B------:R-:W-:Y:S01]  /*2aee0*/  IMAD R9, R219, UR5, R6 ;  /* 0x00000005db097c24 */ /* 0x000fe2000f8e0206 */
[----:B------:R-:W-:Y:S01]  /*2aef0*/  ULDC.64 UR4, c[0x0][0xb98] ;  /* 0x0002e60000047ab9 */ /* 0x000fe20000000a00 */
[----:B------:R-:W-:Y:S02]  /*2af00*/  IMAD.MOV R6, RZ, RZ, -R7 ;  /* 0x000000ffff067224 */ /* 0x000fe400078e0a07 */
[----:B------:R-:W-:Y:S02]  /*2af10*/  IMAD.IADD R5, R5, 0x1, R9 ;  /* 0x0000000105057824 */ /* 0x000fe400078e0209 */
[----:B------:R-:W-:Y:S02]  /*2af20*/  IMAD R9, R47, R6, R8 ;  /* 0x000000062f097224 */ /* 0x000fe400078e0208 */
[----:B------:R-:W-:Y:S02]  /*2af30*/  IMAD R11, R224, 0x40, R213 ;  /* 0x00000040e00b7824 */ /* 0x000fe400078e02d5 */
[----:B------:R-:W-:-:S02]  /*2af40*/  IMAD R6, R46, UR4, RZ ;  /* 0x000000042e067c24 */ /* 0x000fc4000f8e02ff */
        /* <DEDUP_REMOVED lines=11> */
[----:B------:R-:W-:-:S02]  /*2b000*/  IADD3 R29, P3, R48, 0x4000, RZ ;  /* 0x00004000301d7810 */ /* 0x000fc40007f7e0ff */
[----:B------:R-:W-:Y:S01]  /*2b010*/  IADD3 R13, P4, R48, 0x2000, RZ ;  /* 0x00002000300d7810 */ /* 0x000fe20007f9e0ff */
[----:B------:R-:W-:Y:S01]  /*2b020*/  IMAD R11, R9, UR5, R6 ;  /* 0x00000005090b7c24 */ /* 0x000fe2000f8e0206 */
[----:B------:R-:W-:Y:S01]  /*2b030*/  LOP3.LUT R28, R29, 0x380, RZ, 0xc0, !PT ;  /* 0x000003801d1c7812 */ /* 0x000fe200078ec0ff */
[----:B------:R-:W-:Y:S01]  /*2b040*/  IMAD.WIDE.U32 R4, R9, UR4, R4 ;  /* 0x0000000409047c25 */ /* 0x000fe2000f8e0004 */
[----:B------:R-:W-:Y:S01]  /*2b050*/  ULDC.64 UR4, c[0x0][0xb50] ;  /* 0x0002d40000047ab9 */ /* 0x000fe20000000a00 */
[----:B------:R-:W-:Y:S02]  /*2b060*/  LOP3.LUT R12, R13, 0x380, RZ, 0xc0, !PT ;  /* 0x000003800d0c7812 */ /* 0x000fe400078ec0ff */
[----:B------:R-:W-:Y:S01]  /*2b070*/  IMAD.IADD R5, R5, 0x1, R11 ;  /* 0x0000000105057824 */ /* 0x000fe200078e020b */
[----:B------:R-:W-:Y:S01]  /*2b080*/  LEA R6, P2, R4, UR4, 0x2 ;  /* 0x0000000404067c11 */ /* 0x000fe2000f8410ff */
[----:B------:R-:W-:Y:S01]  /*2b090*/  IMAD.X R9, RZ, RZ, R49, P0 ;  /* 0x000000ffff097224 */ /* 0x000fe200000e0631 */
[----:B------:R-:W-:-:S02]  /*2b0a0*/  LOP3.LUT P0, RZ, R229, 0x3, RZ, 0xc0, !PT ;  /* 0x00000003e5ff7812 */ /* 0x000fc4000780c0ff */
[----:B------:R-:W-:Y:S01]  /*2b0b0*/  LEA.HI.X R4, R4, UR5, R5, 0x2, P2 ;  /* 0x0000000504047c11 */ /* 0x000fe200090f1405 */
[----:B------:R-:W-:Y:S01]  /*2b0c0*/  SHFL.IDX PT, R20, R6, RZ, 0x1c1f ;  /* 0x001c1fff06147589 */ /* 0x000fe200000e0000 */
[----:B------:R-:W-:Y:S01]  /*2b0d0*/  IADD3 R25, P2, R48, 0x3000, RZ ;  /* 0x0000300030197810 */ /* 0x000fe20007f5e0ff */
[----:B------:R-:W-:Y:S01]  /*2b0e0*/  ULDC.64 UR4, c[0x0][0xaa0] ;  /* 0x0002a80000047ab9 */ /* 0x000fe20000000a00 */
[----:B------:R-:W-:Y:S01]  /*2b0f0*/  SHF.R.U64 R28, R28, 0x3, RZ ;  /* 0x000000031c1c7819 */ /* 0x000fe200000012ff */
[----:B------:R-:W1:Y:S01]  /*2b100*/  SHFL.IDX PT, R21, R4, RZ, 0x1c1f ;  /* 0x001c1fff04157589 */ /* 0x000e6200000e0000 */
[----:B------:R-:W-:Y:S02]  /*2b110*/  LOP3.LUT R24, R25, 0x380, RZ, 0xc0, !PT ;  /* 0x0000038019187812 */ /* 0x000fe400078ec0ff */
[----:B------:R-:W-:Y:S01]  /*2b120*/  LOP3.LUT R28, R28, R29, RZ, 0x3c, !PT ;  /* 0x0000001d1c1c7212 */ /* 0x000fe200078e3cff */
[----:B------:R-:W-:Y:S01]  /*2b130*/  SHFL.IDX PT, R44, R6, 0x1, 0x1c1f ;  /* 0x003c1f00062c7f89 */ /* 0x000fe200000e0000 */
[----:B------:R-:W-:Y:S01]  /*2b140*/  SHF.R.U64 R24, R24, 0x3, RZ ;  /* 0x0000000318187819 */ /* 0x000fe200000012ff */
[--C-:B------:R-:W-:Y:S01]  /*2b150*/  IMAD.X R29, RZ, RZ, R49.reuse, P3 ;  /* 0x000000ffff1d7224 */ /* 0x100fe200018e0631 */
[----:B------:R-:W-:Y:S01]  /*2b160*/  IADD3 R5, P3, R48, 0x7000, RZ ;  /* 0x0000700030057810 */ /* 0x000fe20007f7e0ff */
[----:B------:R-:W2:Y:S01]  /*2b170*/  SHFL.IDX PT, R45, R4, 0x1, 0x1c1f ;  /* 0x003c1f00042d7f89 */ /* 0x000ea200000e0000 */
[----:B------:R-:W-:Y:S01]  /*2b180*/  LOP3.LUT R24, R24, R25, RZ, 0x3c, !PT ;  /* 0x0000001918187212 */ /* 0x000fe200078e3cff */
[--C-:B------:R-:W-:Y:S01]  /*2b190*/  IMAD.X R25, RZ, RZ, R49.reuse, P2 ;  /* 0x000000ffff197224 */ /* 0x100fe200010e0631 */
[----:B------:R-:W-:Y:S01]  /*2b1a0*/  SHF.R.U64 R12, R12, 0x3, RZ ;  /* 0x000000030c0c7819 */ /* 0x000fe200000012ff */
[----:B------:R-:W-:Y:S01]  /*2b1b0*/  IMAD R3, R3, UR4, RZ ;  /* 0x0000000403037c24 */ /* 0x000fe2000f8e02ff */
[----:B------:R-:W-:Y:S01]  /*2b1c0*/  LOP3.LUT R8, R7, 0x380, RZ, 0xc0, !PT ;  /* 0x0000038007087812 */ /* 0x000fe200078ec0ff */
[--C-:B------:R-:W-:Y:S01]  /*2b1d0*/  IMAD.X R41, RZ, RZ, R49.reuse, P3 ;  /* 0x000000ffff297224 */ /* 0x100fe200018e0631 */
[----:B------:R-:W-:Y:S01]  /*2b1e0*/  LOP3.LUT R12, R12, R13, RZ, 0x3c, !PT ;  /* 0x0000000d0c0c7212 */ /* 0x000fe200078e3cff */
[----:B------:R-:W-:Y:S01]  /*2b1f0*/  IMAD.X R13, RZ, RZ, R49, P4 ;  /* 0x000000ffff0d7224 */ /* 0x000fe200020e0631 */
[----:B------:R-:W-:-:S02]  /*2b200*/  IADD3 R33, P5, R48, 0x5000, RZ ;  /* 0x0000500030217810 */ /* 0x000fc40007fbe0ff */
[----:B------:R-:W-:Y:S02]  /*2b210*/  IADD3 R37, P4, R48, 0x6000, RZ ;  /* 0x0000600030257810 */ /* 0x000fe40007f9e0ff */
[----:B------:R-:W-:Y:S02]  /*2b220*/  SHF.R.U64 R8, R8, 0x3, RZ ;  /* 0x0000000308087819 */ /* 0x000fe400000012ff */
[----:B------:R-:W-:Y:S02]  /*2b230*/  LOP3.LUT R32, R33, 0x380, RZ, 0xc0, !PT ;  /* 0x0000038021207812 */ /* 0x000fe400078ec0ff */
[----:B------:R-:W-:Y:S02]  /*2b240*/  LOP3.LUT R36, R37, 0x380, RZ, 0xc0, !PT ;  /* 0x0000038025247812 */ /* 0x000fe400078ec0ff */
[----:B------:R-:W-:Y:S02]  /*2b250*/  LOP3.LUT R8, R8, R7, RZ, 0x3c, !PT ;  /* 0x0000000708087212 */ /* 0x000fe400078e3cff */
[----:B------:R-:W-:-:S02]  /*2b260*/  LOP3.LUT R7, R48, 0x380, RZ, 0xc0, !PT ;  /* 0x0000038030077812 */ /* 0x000fc400078ec0ff */
[----:B------:R-:W-:Y:S02]  /*2b270*/  SHF.R.U64 R32, R32, 0x3, RZ ;  /* 0x0000000320207819 */ /* 0x000fe400000012ff */
[----:B------:R-:W-:Y:S02]  /*2b280*/  SHF.R.U64 R36, R36, 0x3, RZ ;  /* 0x0000000324247819 */ /* 0x000fe400000012ff */
[----:B------:R-:W-:Y:S02]  /*2b290*/  SHF.R.U64 R7, R7, 0x3, RZ ;  /* 0x0000000307077819 */ /* 0x000fe400000012ff */
[----:B------:R-:W-:Y:S01]  /*2b2a0*/  LOP3.LUT R32, R32, R33, RZ, 0x3c, !PT ;  /* 0x0000002120207212 */ /* 0x000fe200078e3cff */
[--C-:B------:R-:W-:Y:S01]  /*2b2b0*/  IMAD.X R33, RZ, RZ, R49.reuse, P5 ;  /* 0x000000ffff217224 */ /* 0x100fe200028e0631 */
[----:B------:R-:W-:Y:S01]  /*2b2c0*/  LOP3.LUT R36, R36, R37, RZ, 0x3c, !PT ;  /* 0x0000002524247212 */ /* 0x000fe200078e3cff */
[----:B------:R-:W-:Y:S01]  /*2b2d0*/  IMAD.X R37, RZ, RZ, R49, P4 ;  /* 0x000000ffff257224 */ /* 0x000fe200020e0631 */
[----:B------:R-:W-:Y:S01]  /*2b2e0*/  LOP3.LUT R48, R7, R48, RZ, 0x3c, !PT ;  /* 0x0000003007307212 */ /* 0x000fe200078e3cff */
[----:B------:R-:W-:Y:S01]  /*2b2f0*/  BSSY B1, `(.L_x_1672) ;  /* 0x0000053000017945 */ /* 0x000fe20003800000 */
[----:B------:R-:W-:-:S02]  /*2b300*/  SHF.R.S32.HI R52, RZ, 0x1f, R217 ;  /* 0x0000001fff347819 */ /* 0x000fc400000114d9 */
[----:B------:R-:W-:Y:S01]  /*2b310*/  SHF.R.S32.HI R54, RZ, 0x1f, R213 ;  /* 0x0000001fff367819 */ /* 0x000fe200000114d5 */
[----:B---3--:R-:W-:-:S04]  /*2b320*/  IMAD.IADD R10, R10, 0x1, R201 ;  /* 0x000000010a0a7824 */ /* 0x008fc800078e02c9 */
[C---:B------:R-:W-:Y:S01]  /*2b330*/  VIADD R0, R10.reuse, 0x8 ;  /* 0x000000080a007836 */ /* 0x040fe20000000000 */
[----:B------:R-:W-:-:S04]  /*2b340*/  ISETP.GE.OR P2, PT, R10, R53, P0 ;  /* 0x000000350a00720c */ /* 0x000fc80000746670 */
[----:B------:R-:W-:Y:S02]  /*2b350*/  ISETP.GE.OR P0, PT, R0, R53, P0 ;  /* 0x000000350000720c */ /* 0x000fe40000706670 */
[----:B------:R-:W-:-:S04]  /*2b360*/  LOP3.LUT R0, R5, 0x380, RZ, 0xc0, !PT ;  /* 0x0000038005007812 */ /* 0x000fc800078ec0ff */
[----:B------:R-:W-:-:S03]  /*2b370*/  SHF.R.U64 R0, R0, 0x3, RZ ;  /* 0x0000000300007819 */ /* 0x000fc600000012ff */
[----:B-1----:R1:W-:Y:S01]  /*2b380*/  @!P2 ST.E desc[UR60][R20.64], R88 ;  /* 0x000000581400a985 */ /* 0x0023e2000c10193c */
[----:B------:R-:W-:-:S03]  /*2b390*/  LOP3.LUT R40, R0, R5, RZ, 0x3c, !PT ;  /* 0x0000000500287212 */ /* 0x000fc600078e3cff */
[----:B--2---:R2:W-:Y:S01]  /*2b3a0*/  @!P0 ST.E desc[UR60][R44.64], R89 ;  /* 0x000000592c008985 */ /* 0x0045e2000c10193c */
[----:B------:R-:W-:-:S03]  /*2b3b0*/  IMAD R0, R218, 0x20, R224 ;  /* 0x00000020da007824 */ /* 0x000fc600078e02e0 */
[----:B------:R3:W5:Y:S01]  /*2b3c0*/  LD.E.128 R4, desc[UR60][R48.64] ;  /* 0x0000003c30047980 */ /* 0x000762000c101d00 */
[----:B-1----:R-:W-:-:S03]  /*2b3d0*/  IMAD R21, R2, UR5, R3 ;  /* 0x0000000502157c24 */ /* 0x002fc6000f8e0203 */
[----:B------:R-:W5:Y:S01]  /*2b3e0*/  LD.E.128 R8, desc[UR60][R8.64] ;  /* 0x0000003c08087980 */ /* 0x000f62000c101d00 */
[----:B--2---:R-:W1:Y:S01]  /*2b3f0*/  @P1 LDC R45, c[0x0][0xbf0] ;  /* 0x0002fc00ff2d1b82 */ /* 0x004e620000000800 */
[----:B------:R-:W-:Y:S01]  /*2b400*/  IMAD.WIDE.U32 R2, R2, UR4, RZ ;  /* 0x0000000402027c25 */ /* 0x000fe2000f8e00ff */
[----:B------:R-:W-:Y:S01]  /*2b410*/  ULDC.64 UR4, c[0x0][0xae8] ;  /* 0x0002ba0000047ab9 */ /* 0x000fe20000000a00 */
[----:B------:R-:W5:Y:S02]  /*2b420*/  LD.E.128 R12, desc[UR60][R12.64] ;  /* 0x0000003c0c0c7980 */ /* 0x000f64000c101d00 */
[----:B------:R-:W-:Y:S02]  /*2b430*/  IMAD.IADD R3, R3, 0x1, R21 ;  /* 0x0000000103037824 */ /* 0x000fe400078e0215 */
[----:B------:R-:W-:Y:S01]  /*2b440*/  IMAD R20, R50, UR4, RZ ;  /* 0x0000000432147c24 */ /* 0x000fe2000f8e02ff */
[----:B------:R-:W5:Y:S01]  /*2b450*/  LD.E.128 R24, desc[UR60][R24.64] ;  /* 0x0000003c18187980 */ /* 0x000f62000c101d00 */
[----:B------:R-:W-:-:S02]  /*2b460*/  IMAD.IADD R44, R201, 0x1, R0 ;  /* 0x00000001c92c7824 */ /* 0x000fc400078e0200 */
[C---:B------:R-:W-:Y:S01]  /*2b470*/  IMAD R21, R219.reuse, UR5, R20 ;  /* 0x00000005db157c24 */ /* 0x040fe2000f8e0214 */
[----:B------:R-:W5:Y:S01]  /*2b480*/  LD.E.128 R28, desc[UR60][R28.64] ;  /* 0x0000003c1c1c7980 */ /* 0x000f62000c101d00 */
[----:B------:R-:W-:Y:S01]  /*2b490*/  IMAD.WIDE.U32 R2, R219, UR4, R2 ;  /* 0x00000004db027c25 */ /* 0x000fe2000f8e0002 */
[----:B------:R-:W-:Y:S02]  /*2b4a0*/  ULDC.64 UR4, c[0x0][0xaf0] ;  /* 0x0002bc0000047ab9 */ /* 0x000fe40000000a00 */
[----:B------:R-:W5:Y:S01]  /*2b4b0*/  LD.E.128 R32, desc[UR60][R32.64] ;  /* 0x0000003c20207980 */ /* 0x000f62000c101d00 */
[----:B0-----:R-:W-:-:S03]  /*2b4c0*/  @P1 IMAD.HI.U32 R0, R44, R55, RZ ;  /* 0x000000372c001227 */ /* 0x001fc600078e00ff */
[----:B------:R-:W5:Y:S01]  /*2b4d0*/  LD.E.128 R36, desc[UR60][R36.64] ;  /* 0x0000003c24247980 */ /* 0x000f62000c101d00 */
[----:B------:R-:W-:Y:S02]  /*2b4e0*/  IMAD.IADD R3, R3, 0x1, R21 ;  /* 0x0000000103037824 */ /* 0x000fe400078e0215 */
[----:B------:R-:W-:Y:S01]  /*2b4f0*/  IMAD.MOV.U32 R21, RZ, RZ, R44 ;  /* 0x000000ffff157224 */ /* 0x000fe200078e002c */
[----:B-1----:R-:W-:Y:S01]  /*2b500*/  @P1 SHF.R.U32.HI R21, RZ, R45, R0 ;  /* 0x0000002dff151219 */ /* 0x002fe20000011600 */
[----:B------:R-:W-:Y:S01]  /*2b510*/  IMAD R20, R46, UR4, RZ ;  /* 0x000000042e147c24 */ /* 0x000fe2000f8e02ff */
[----:B------:R-:W5:Y:S01]  /*2b520*/  LD.E.128 R40, desc[UR60][R40.64] ;  /* 0x0000003c28287980 */ /* 0x000f62000c101d00 */
[C---:B------:R-:W-:Y:S01]  /*2b530*/  IMAD.WIDE.U32 R2, R51.reuse, UR4, R2 ;  /* 0x0000000433027c25 */ /* 0x040fe2000f8e0002 */
[--C-:B------:R-:W-:Y:S01]  /*2b540*/  SHF.R.S32.HI R0, RZ, 0x1f, R21.reuse ;  /* 0x0000001fff007819 */ /* 0x100fe20000011415 */
[----:B------:R-:W-:Y:S01]  /*2b550*/  @!PT LDS RZ, [RZ] ;  /* 0x00000000fffff984 */ /* 0x000fe20000000800 */
[----:B------:R-:W-:Y:S01]  /*2b560*/  @!PT LDS RZ, [RZ] ;  /* 0x00000000fffff984 */ /* 0x000fe20000000800 */
[----:B------:R-:W-:Y:S01]  /*2b570*/  @!PT LDS RZ, [RZ] ;  /* 0x00000000fffff984 */ /* 0x000fe20000000800 */
[----:B------:R-:W-:Y:S01]  /*2b580*/  @!PT LDS RZ, [RZ] ;  /* 0x00000000fffff984 */ /* 0x000fe20000000800 */
[----:B------:R0:W-:Y:S06]  /*2b590*/  MEMBAR.ALL.CTA ;  /* 0x0000000000007992 */ /* 0x0001ec0000008000 */
[----:B0-----:R-:W0:Y:S01]  /*2b5a0*/  FENCE.VIEW.ASYNC.S ;  /* 0x00000000000073c6 */ /* 0x001e220000000000 */
[----:B------:R-:W-:Y:S01]  /*2b5b0*/  IMAD R45, R51, UR5, R20 ;  /* 0x00000005332d7c24 */ /* 0x000fe2000f8e0214 */
[----:B------:R-:W-:Y:S01]  /*2b5c0*/  ULDC.64 UR4, c[0x0][0xae0] ;  /* 0x0002b80000047ab9 */ /* 0x000fe20000000a00 */
[----:B------:R-:W-:-:S02]  /*2b5d0*/  IMAD.MOV R20, RZ, RZ, -R21 ;  /* 0x000000ffff147224 */ /* 0x000fc400078e0a15 */
[----:B------:R-:W-:Y:S02]  /*2b5e0*/  IMAD.IADD R3, R3, 0x1, R45 ;  /* 0x0000000103037824 */ /* 0x000fe400078e022d */
[----:B------:R-:W-:Y:S02]  /*2b5f0*/  IMAD R0, R0, UR4, RZ ;  /* 0x0000000400007c24 */ /* 0x000fe4000f8e02ff */
[----:B------:R-:W-:Y:S02]  /*2b600*/  IMAD R45, R47, R20, R44 ;  /* 0x000000142f2d7224 */ /* 0x000fe400078e022c */
[C---:B------:R-:W-:Y:S02]  /*2b610*/  IMAD R47, R21.reuse, UR5, R0 ;  /* 0x00000005152f7c24 */ /* 0x040fe4000f8e0200 */
[----:B------:R-:W-:Y:S01]  /*2b620*/  IMAD.WIDE.U32 R2, R21, UR4, R2 ;  /* 0x0000000415027c25 */ /* 0x000fe2000f8e0002 */
[----:B------:R-:W-:Y:S01]  /*2b630*/  SHF.R.S32.HI R0, RZ, 0x1f, R45 ;  /* 0x0000001fff007819 */ /* 0x000fe2000001142d */
[----:B------:R-:W-:-:S02]  /*2b640*/  ULDC.64 UR4, c[0x0][0xad8] ;  /* 0x0002b60000047ab9 */ /* 0x000fc40000000a00 */
[----:B------:R-:W-:Y:S02]  /*2b650*/  IMAD.IADD R46, R224, 0x1, R201 ;  /* 0x00000001e02e7824 */ /* 0x000fe400078e02c9 */
[----:B------:R-:W-:Y:S02]  /*2b660*/  IMAD.IADD R3, R3, 0x1, R47 ;  /* 0x0000000103037824 */ /* 0x000fe400078e022f */
[----:B------:R-:W-:Y:S01]  /*2b670*/  IMAD R20, R0, UR4, RZ ;  /* 0x0000000400147c24 */ /* 0x000fe2000f8e02ff */
[CC--:B------:R-:W-:Y:S01]  /*2b680*/  ISETP.GE.AND P2, PT, R46.reuse, R53.reuse, PT ;  /* 0x000000352e00720c */ /* 0x0c0fe20003f46270 */
[----:B------:R-:W-:Y:S02]  /*2b690*/  VIADD R0, R46, 0x20 ;  /* 0x000000202e007836 */ /* 0x000fe40000000000 */
        /* <DEDUP_REMOVED lines=10> */
[----:B------:R-:W-:Y:S01]  /*2b740*/  ISETP.GE.AND P1, PT, R20, R53, PT ;  /* 0x000000351400720c */ /* 0x000fe20003f26270 */
[----:B0-----:R0:W-:Y:S01]  /*2b750*/  SYNCS.ARRIVE.TRANS64.RED.A1T0 RZ, [R0+URZ], RZ ;  /* 0x000000ff00ff79a7 */ /* 0x0011e2000810043f */
[----:B------:R3:W1:Y:S04]  /*2b760*/  SHFL.IDX PT, R20, R44, RZ, 0x181f ;  /* 0x00181fff2c147589 */ /* 0x00066800000e0000 */
[----:B0-----:R3:W0:Y:S01]  /*2b770*/  SHFL.IDX PT, R0, R45, RZ, 0x181f ;  /* 0x00181fff2d007589 */ /* 0x00162200000e0000 */
[----:B------:R-:W-:Y:S06]  /*2b780*/  @P2 BRA `(.L_x_1673) ;  /* 0x0000000000242947 */ /* 0x000fec0003800000 */
[----:B------:R-:W-:Y:S02]  /*2b790*/  ULDC UR4, c[0x0][0xac8] ;  /* 0x0002b20000047ab9 */ /* 0x000fe40000000800 */
[----:B------:R-:W-:Y:S02]  /*2b7a0*/  ISETP.GE.AND P2, PT, R213, UR4, PT ;  /* 0x00000004d5007c0c */ /* 0x000fe4000bf46270 */
[----:B------:R-:W-:-:S11]  /*2b7b0*/  ISETP.GE.AND P3, PT, R217, UR4, PT ;  /* 0x00000004d9007c0c */ /* 0x000fd6000bf66270 */
[-C--:B-1----:R-:W-:Y:S02]  /*2b7c0*/  @!P2 LEA R2, P4, R213, R20.reuse, 0x1 ;  /* 0x00000014d502a211 */ /* 0x082fe400078808ff */
[----:B------:R-:W-:Y:S02]  /*2b7d0*/  @!P3 LEA R20, P5, R217, R20, 0x1 ;  /* 0x00000014d914b211 */ /* 0x000fe400078a08ff */
[-C--:B0-----:R-:W-:Y:S02]  /*2b7e0*/  @!P2 LEA.HI.X R3, R213, R0.reuse, R54, 0x1, P4 ;  /* 0x00000000d503a211 */ /* 0x081fe400020f0c36 */
[----:B------:R-:W-:-:S03]  /*2b7f0*/  @!P3 LEA.HI.X R21, R217, R0, R52, 0x1, P5 ;  /* 0x00000000d915b211 */ /* 0x000fc600028f0c34 */
[----:B-----5:R2:W-:Y:S04]  /*2b800*/  @!P2 ST.E.128 desc[UR60][R2.64], R4 ;  /* 0x000000040200a985 */ /* 0x0205e8000c101d3c */
[----:B------:R2:W-:Y:S02]  /*2b810*/  @!P3 ST.E.128 desc[UR60][R20.64], R28 ;  /* 0x0000001c1400b985 */ /* 0x0005e4000c101d3c */
.L_x_1673:
[----:B------:R-:W-:Y:S05]  /*2b820*/  BSYNC B1 ;  /* 0x0000000000017941 */ /* 0x000fea0003800000 */
.L_x_1672:
[----:B0-----:R0:W4:Y:S01]  /*2b830*/  SHFL.IDX PT, R0, R45, 0x1, 0x181f ;  /* 0x00381f002d007f89 */ /* 0x00112200000e0000 */
[----:B------:R-:W-:Y:S03]  /*2b840*/  BSSY B1, `(.L_x_1674) ;  /* 0x000000c000017945 */ /* 0x000fe60003800000 */
[----:B--2--5:R0:W2:Y:S01]  /*2b850*/  SHFL.IDX PT, R4, R44, 0x1, 0x181f ;  /* 0x00381f002c047f89 */ /* 0x0240a200000e0000 */
        /* <DEDUP_REMOVED lines=8> */
[----:B------:R2:W-:Y:S04]  /*2b8e0*/  @!P3 ST.E.128 desc[UR60][R2.64], R8 ;  /* 0x000000080200b985 */ /* 0x0005e8000c101d3c */
[----:B------:R2:W-:Y:S02]  /*2b8f0*/  @!P4 ST.E.128 desc[UR60][R4.64], R32 ;  /* 0x000000200400c985 */ /* 0x0005e4000c101d3c */
.L_x_1675:
[----:B------:R-:W-:Y:S05]  /*2b900*/  BSYNC B1 ;  /* 0x0000000000017941 */ /* 0x000fea0003800000 */
.L_x_1674:
[----:B----4-:R4:W0:Y:S01]  /*2b910*/  SHFL.IDX PT, R0, R45, 0x2, 0x181f ;  /* 0x00581f002d007f89 */ /* 0x01082200000e0000 */
[----:B------:R-:W-:Y:S03]  /*2b920*/  BSSY B1, `(.L_x_1676) ;  /* 0x000000c000017945 */ /* 0x000fe60003800000 */
[----:B--2---:R4:W2:Y:S01]  /*2b930*/  SHFL.IDX PT, R4, R44, 0x2, 0x181f ;  /* 0x00581f002c047f89 */ /* 0x0048a200000e0000 */
        /* <DEDUP_REMOVED lines=8> */
[----:B------:R0:W-:Y:S04]  /*2b9c0*/  @!P2 ST.E.128 desc[UR60][R2.64], R12 ;  /* 0x0000000c0200a985 */ /* 0x0001e8000c101d3c */
[----:B------:R0:W-:Y:S02]  /*2b9d0*/  @!P3 ST.E.128 desc[UR60][R4.64], R36 ;  /* 0x000000240400b985 */ /* 0x0001e4000c101d3c */
.L_x_1677:
[----:B------:R-:W-:Y:S05]  /*2b9e0*/  BSYNC B1 ;  /* 0x0000000000017941 */ /* 0x000fea0003800000 */
.L_x_1676:
[----:B0-----:R-:W-:Y:S01]  /*2b9f0*/  VIADD R0, R46, 0x60 ;  /* 0x000000602e007836 */ /* 0x001fe20000000000 */
[----:B--2---:R0:W2:Y:S04]  /*2ba00*/  SHFL.IDX PT, R4, R45, 0x3, 0x181f ;  /* 0x00781f002d047f89 */ /* 0x0040a800000e0000 */
[----:B------:R-:W-:Y:S01]  /*2ba10*/  ISETP.GE.AND P0, PT, R0, R53, PT ;  /* 0x000000350000720c */ /* 0x000fe20003f06270 */
[----:B---34-:R-:W3:-:S12]  /*2ba20*/  SHFL.IDX PT, R44, R44, 0x3, 0x181f ;  /* 0x00781f002c2c7f89 */ /* 0x018ed800000e0000 */
[----:B0-----:R-:W-:Y:S05]  /*2ba30*/  @P0 BRA `(.L_x_1678) ;  /* 0x0000000c00200947 */ /* 0x001fea0003800000 */
[----:B------:R-:W-:Y:S02]  /*2ba40*/  ULDC UR4, c[0x0][0xac8] ;  /* 0x0002b20000047ab9 */ /* 0x000fe40000000800 */
[----:B------:R-:W-:-:S13]  /*2ba50*/  ISETP.GE.AND P1, PT, R213, UR4, PT ;  /* 0x00000004d5007c0c */ /* 0x000fda000bf26270 */
[----:B---3--:R-:W-:-:S04]  /*2ba60*/  @!P1 LEA R2, P0, R213, R44, 0x1 ;  /* 0x0000002cd5029211 */ /* 0x008fc800078008ff */
[----:B--2---:R-:W-:Y:S02]  /*2ba70*/  @!P1 LEA.HI.X R3, R213, R4, R54, 0x1, P0 ;  /* 0x00000004d5039211 */ /* 0x004fe400000f0c36 */
[----:B------:R-:W-:-:S03]  /*2ba80*/  ISETP.GE.AND P0, PT, R217, UR4, PT ;  /* 0x00000004d9007c0c */ /* 0x000fc6000bf06270 */
[----:B------:R0:W-:Y:S10]  /*2ba90*/  @!P1 ST.E.128 desc[UR60][R2.64], R24 ;  /* 0x0000001802009985 */ /* 0x0001f4000c101d3c */
[----:B------:R-:W-:Y:S05]  /*2baa0*/  @P0 BRA `(.L_x_1678) ;  /* 0x0000000c00040947 */ /* 0x000fea0003800000 */
[----:B0-----:R-:W-:-:S04]  /*2bab0*/  LEA R2, P0, R217, R44, 0x1 ;  /* 0x0000002cd9027211 */ /* 0x001fc800078008ff */
[----:B------:R-:W-:-:S05]  /*2bac0*/  LEA.HI.X R3, R217, R4, R52, 0x1, P0 ;  /* 0x00000004d9037211 */ /* 0x000fca00000f0c34 */
[----:B------:R4:W-:Y:S01]  /*2bad0*/  ST.E.128 desc[UR60][R2.64], R40 ;  /* 0x0000002802007985 */ /* 0x0009e2000c101d3c */
[----:B------:R-:W-:Y:S05]  /*2bae0*/  BRA `(.L_x_1678) ;  /* 0x0000000800f47947 */ /* 0x000fea0003800000 */
.L_x_1669:
[----:B------:R-:W-:Y:S01]  /*2baf0*/  ULDC.64 UR4, c[0x0][0xc00] ;  /* 0x0003000000047ab9 */ /* 0x000fe20000000a00 */
[----:B------:R-:W2:Y:S01]  /*2bb00*/  LDC.64 R2, c[0x0][0xc00] ;  /* 0x00030000ff027b82 */ /* 0x000ea20000000a00 */
[----:B------:R-:W-:Y:S01]  /*2bb10*/  ISETP.NE.U32.AND P0, PT, RZ, UR4, PT ;  /* 0x00000004ff007c0c */ /* 0x000fe2000bf05070 */
[----:B------:R-:W-:-:S03]  /*2bb20*/  IMAD.MOV.U32 R0, RZ, RZ, RZ ;  /* 0x000000ffff007224 */ /* 0x000fc600078e00ff */
[----:B------:R-:W-:Y:S01]  /*2bb30*/  ISETP.NE.AND.EX P0, PT, RZ, UR5, PT, P0 ;  /* 0x00000005ff007c0c */ /* 0x000fe2000bf05300 */
[----:B------:R-:W-:Y:S02]  /*2bb40*/  ULDC.64 UR4, c[0x0][0xc08] ;  /* 0x0003020000047ab9 */ /* 0x000fe40000000a00 */
[----:B------:R-:W-:Y:S01]  /*2bb50*/  ISETP.NE.U32.AND P1, PT, RZ, UR4, PT ;  /* 0x00000004ff007c0c */ /* 0x000fe2000bf25070 */
[----:B------:R-:W3:Y:S03]  /*2bb60*/  LDC R21, c[0x0][0xbe8] ;  /* 0x0002fa00ff157b82 */ /* 0x000ee60000000800 */
[----:B------:R-:W-:Y:S01]  /*2bb70*/  ISETP.NE.AND.EX P1, PT, RZ, UR5, PT, P1 ;  /* 0x00000005ff007c0c */ /* 0x000fe2000bf25310 */
[----:B--2---:R-:W-:-:S12]  /*2bb80*/  IMAD.WIDE R2, R220, 0x4, R2 ;  /* 0x00000004dc027825 */ /* 0x004fd800078e0202 */
[----:B------:R-:W2:Y:S01]  /*2bb90*/  @P1 LDC.64 R4, c[0x0][0xc08] ;  /* 0x00030200ff041b82 */ /* 0x000ea20000000a00 */
[----:B------:R-:W-:Y:S02]  /*2bba0*/  ULDC UR4, c[0x0][0xa88] ;  /* 0x0002a20000047ab9 */ /* 0x000fe40000000800 */
[----:B------:R-:W-:Y:S01]  /*2bbb0*/  IMAD.U32 R6, RZ, RZ, UR4 ;  /* 0x00000004ff067e24 */ /* 0x000fe2000f8e00ff */
[----:B------:R4:W5:Y:S01]  /*2bbc0*/  @P0 LDG.E R0, desc[UR60][R2.64] ;  /* 0x0000003c02000981 */ /* 0x000962000c1e1900 */
[----:B--2---:R-:W-:-:S05]  /*2bbd0*/  @P1 IMAD.WIDE R4, R220, 0x4, R4 ;  /* 0x00000004dc041825 */ /* 0x004fca00078e0204 */
[----:B------:R4:W5:Y:S01]  /*2bbe0*/  @P1 LDG.E R6, desc[UR60][R4.64] ;  /* 0x0000003c04061981 */ /* 0x000962000c1e1900 */
[----:B---3--:R-:W-:Y:S01]  /*2bbf0*/  ISETP.NE.AND P2, PT, R21, 0x1, PT ;  /* 0x000000011500780c */ /* 0x008fe20003f45270 */
[----:B------:R-:W2:-:S12]  /*2bc00*/  S2R R8, SR_TID.X ;  /* 0x0000000000087919 */ /* 0x000e980000002100 */
[----:B------:R-:W3:Y:S08]  /*2bc10*/  @P2 LDC R20, c[0x0][0xbec] ;  /* 0x0002fb00ff142b82 */ /* 0x000ef00000000800 */
[----:B------:R-:W0:Y:S01]  /*2bc20*/  @P2 LDC R25, c[0x0][0xbf0] ;  /* 0x0002fc00ff192b82 */ /* 0x000e220000000800 */
[----:B--2---:R-:W-:-:S05]  /*2bc30*/  VIADD R7, R8, 0xffffff80 ;  /* 0xffffff8008077836 */ /* 0x004fca0000000000 */
[----:B------:R-:W-:Y:S02]  /*2bc40*/  ISETP.GE.AND P3, PT, R7, 0x80, PT ;  /* 0x000000800700780c */ /* 0x000fe40003f66270 */
[----:B------:R-:W-:Y:S01]  /*2bc50*/  SHF.R.S32.HI R7, RZ, 0x1f, R220 ;  /* 0x0000001fff077819 */ /* 0x000fe200000114dc */
[----:B----4-:R-:W-:Y:S10]  /*2bc60*/  @P1 BRA `(.L_x_1679) ;  /* 0x0000000000101947 */ /* 0x010ff40003800000 */
[----:B------:R-:W-:Y:S05]  /*2bc70*/  @!P0 BRA `(.L_x_1679) ;  /* 0x00000000000c8947 */ /* 0x000fea0003800000 */
[----:B------:R-:W2:Y:S04]  /*2bc80*/  LDG.E R5, desc[UR60][R2.64] ;  /* 0x0000003c02057981 */ /* 0x000ea8000c1e1900 */
[----:B-----5:R-:W2:Y:S02]  /*2bc90*/  LDG.E R6, desc[UR60][R2.64+0x4] ;  /* 0x0000043c02067981 */ /* 0x020ea4000c1e1900 */
[----:B--2---:R-:W-:-:S07]  /*2bca0*/  IMAD.IADD R6, R6, 0x1, -R5 ;  /* 0x0000000106067824 */ /* 0x004fce00078e0a05 */
.L_x_1679:
[----:B------:R-:W-:Y:S01]  /*2bcb0*/  BSSY B1, `(.L_x_1680) ;  /* 0x000002c000017945 */ /* 0x000fe20003800000 */
[----:B------:R-:W-:Y:S02]  /*2bcc0*/  SHF.R.S32.HI R10, RZ, 0x1f, R219 ;  /* 0x0000001fff0a7819 */ /* 0x000fe400000114db */
[----:B------:R-:W-:Y:S02]  /*2bcd0*/  SEL R13, R220, RZ, !P0 ;  /* 0x000000ffdc0d7207 */ /* 0x000fe40004000000 */
[----:B------:R-:W-:Y:S02]  /*2bce0*/  SEL R12, R7, RZ, !P0 ;  /* 0x000000ff070c7207 */ /* 0x000fe40004000000 */
[----:B-----5:R-:W-:Y:S01]  /*2bcf0*/  SHF.R.S32.HI R11, RZ, 0x1f, R0 ;  /* 0x0000001fff0b7819 */ /* 0x020fe20000011400 */
[----:B------:R-:W-:Y:S06]  /*2bd00*/  @P3 BRA `(.L_x_1681) ;  /* 0x0000000000983947 */ /* 0x000fec0003800000 */
[----:B------:R-:W2:Y:S01]  /*2bd10*/  LDC R14, c[0x0][0xbe8] ;  /* 0x0002fa00ff0e7b82 */ /* 0x000ea20000000800 */
[----:B------:R-:W-:Y:S01]  /*2bd20*/  IADD3 R9, R201, -0x80, R8 ;  /* 0xffffff80c9097810 */ /* 0x000fe20007ffe008 */
[----:B--2---:R-:W-:-:S05]  /*2bd30*/  IMAD R2, R6, R14, RZ ;  /* 0x0000000e06027224 */ /* 0x004fca00078e02ff */
[----:B------:R-:W-:-:S13]  /*2bd40*/  ISETP.GE.AND P0, PT, R9, R2, PT ;  /* 0x000000020900720c */ /* 0x000fda0003f06270 */
[----:B------:R-:W-:Y:S05]  /*2bd50*/  @P0 BRA `(.L_x_1681) ;  /* 0x0000000000840947 */ /* 0x000fea0003800000 */
[----:B------:R-:W-:Y:S01]  /*2bd60*/  ISETP.NE.AND P0, PT, R14, 0x1, PT ;  /* 0x000000010e00780c */ /* 0x000fe20003f05270 */
[----:B------:R-:W-:Y:S01]  /*2bd70*/  ULDC.64 UR4, c[0x0][0xb90] ;  /* 0x0002e40000047ab9 */ /* 0x000fe20000000a00 */
[----:B------:R-:W-:Y:S02]  /*2bd80*/  IMAD.MOV.U32 R2, RZ, RZ, R0 ;  /* 0x000000ffff027224 */ /* 0x000fe400078e0000 */
[----:B------:R-:W-:Y:S02]  /*2bd90*/  IMAD R8, R10, UR4, RZ ;  /* 0x000000040a087c24 */ /* 0x000fe4000f8e02ff */
[----:B------:R-:W-:Y:S02]  /*2bda0*/  IMAD.MOV.U32 R3, RZ, RZ, R11 ;  /* 0x000000ffff037224 */ /* 0x000fe400078e000b */
[----:B------:R-:W-:Y:S02]  /*2bdb0*/  IMAD.MOV.U32 R5, RZ, RZ, R9 ;  /* 0x000000ffff057224 */ /* 0x000fe400078e0009 */
[----:B------:R-:W-:-:S03]  /*2bdc0*/  IMAD.WIDE.U32 R2, R219, UR4, R2 ;  /* 0x00000004db027c25 */ /* 0x000fc6000f8e0002 */
[----:B------:R-:W2:Y:S01]  /*2bdd0*/  @P0 LDC R4, c[0x0][0xbec] ;  /* 0x0002fb00ff040b82 */ /* 0x000ea20000000800 */
[----:B------:R-:W-:Y:S01]  /*2bde0*/  IMAD R7, R219, UR5, R8 ;  /* 0x00000005db077c24 */ /* 0x000fe2000f8e0208 */
[----:B------:R-:W-:-:S03]  /*2bdf0*/  ULDC.64 UR4, c[0x0][0xb98] ;  /* 0x0002e60000047ab9 */ /* 0x000fc60000000a00 */
[----:B------:R-:W-:-:S03]  /*2be00*/  IMAD.IADD R3, R3, 0x1, R7 ;  /* 0x0000000103037824 */ /* 0x000fc600078e0207 */
[----:B------:R-:W4:Y:S01]  /*2be10*/  @P0 LDC R15, c[0x0][0xbf0] ;  /* 0x0002fc00ff0f0b82 */ /* 0x000f220000000800 */
[----:B------:R-:W-:-:S04]  /*2be20*/  IMAD.WIDE.U32 R2, R13, UR4, R2 ;  /* 0x000000040d027c25 */ /* 0x000fc8000f8e0002 */
[----:B--2---:R-:W-:-:S05]  /*2be30*/  @P0 IMAD.HI.U32 R4, R9, R4, RZ ;  /* 0x0000000409040227 */ /* 0x004fca00078e00ff */
[----:B----4-:R-:W-:Y:S01]  /*2be40*/  @P0 SHF.R.U32.HI R5, RZ, R15, R4 ;  /* 0x0000000fff050219 */ /* 0x010fe20000011604 */
[----:B------:R-:W-:-:S03]  /*2be50*/  IMAD R4, R12, UR4, RZ ;  /* 0x000000040c047c24 */ /* 0x000fc6000f8e02ff */
[----:B------:R-:W-:Y:S01]  /*2be60*/  IADD3 R2, P0, R5, R2, RZ ;  /* 0x0000000205027210 */ /* 0x000fe20007f1e0ff */
[----:B------:R-:W-:Y:S02]  /*2be70*/  IMAD.MOV R7, RZ, RZ, -R5 ;  /* 0x000000ffff077224 */ /* 0x000fe400078e0a05 */
[----:B------:R-:W-:Y:S01]  /*2be80*/  IMAD R8, R13, UR5, R4 ;  /* 0x000000050d087c24 */ /* 0x000fe2000f8e0204 */
[----:B------:R-:W-:Y:S01]  /*2be90*/  ULDC.64 UR4, c[0x0][0xb88] ;  /* 0x0002e20000047ab9 */ /* 0x000fe20000000a00 */
[----:B------:R-:W-:Y:S01]  /*2bea0*/  IMAD R7, R14, R7, R9 ;  /* 0x000000070e077224 */ /* 0x000fe200078e0209 */
[----:B------:R-:W-:-:S04]  /*2beb0*/  SHF.R.S32.HI R9, RZ, 0x1f, R5 ;  /* 0x0000001fff097819 */ /* 0x000fc80000011405 */
        /* <DEDUP_REMOVED lines=8> */
[----:B------:R-:W-:Y:S01]  /*2bf40*/  LEA.HI.X R5, R2, UR5, R3, 0x2, P0 ;  /* 0x0000000502057c11 */ /* 0x000fe200080f1403 */
[----:B------:R-:W-:-:S05]  /*2bf50*/  IMAD.MOV.U32 R3, RZ, RZ, -0x800000 ;  /* 0xff800000ff037424 */ /* 0x000fca00078e00ff */
[----:B------:R2:W-:Y:S02]  /*2bf60*/  STG.E desc[UR60][R4.64], R3 ;  /* 0x0000000304007986 */ /* 0x0005e4000c10193c */
.L_x_1681:
[----:B------:R-:W-:Y:S05]  /*2bf70*/  BSYNC B1 ;  /* 0x0000000000017941 */ /* 0x000fea0003800000 */
.L_x_1680:
[----:B------:R-:W-:Y:S02]  /*2bf80*/  ULDC.64 UR4, c[0x0][0xaa0] ;  /* 0x0002a80000047ab9 */ /* 0x000fe40000000a00 */
[----:B--2---:R-:W-:-:S04]  /*2bf90*/  IMAD R3, R11, UR4, RZ ;  /* 0x000000040b037c24 */ /* 0x004fc8000f8e02ff */
[C---:B------:R-:W-:Y:S02]  /*2bfa0*/  IMAD R5, R0.reuse, UR5, R3 ;  /* 0x0000000500057c24 */ /* 0x040fe4000f8e0203 */
[----:B------:R-:W-:Y:S01]  /*2bfb0*/  IMAD.WIDE.U32 R2, R0, UR4, RZ ;  /* 0x0000000400027c25 */ /* 0x000fe2000f8e00ff */
[----:B------:R-:W-:-:S03]  /*2bfc0*/  ULDC.64 UR4, c[0x0][0xae8] ;  /* 0x0002ba0000047ab9 */ /* 0x000fc60000000a00 */
[----:B------:R-:W-:Y:S02]  /*2bfd0*/  IMAD R0, R218, 0x20, R224 ;  /* 0x00000020da007824 */ /* 0x000fe400078e02e0 */
[----:B------:R-:W-:Y:S02]  /*2bfe0*/  IMAD.IADD R3, R3, 0x1, R5 ;  /* 0x0000000103037824 */ /* 0x000fe400078e0205 */
[----:B------:R-:W-:Y:S02]  /*2bff0*/  IMAD.IADD R9, R201, 0x1, R0 ;  /* 0x00000001c9097824 */ /* 0x000fe400078e0200 */
[----:B------:R-:W-:Y:S02]  /*2c000*/  IMAD R4, R10, UR4, RZ ;  /* 0x000000040a047c24 */ /* 0x000fe4000f8e02ff */
[----:B---3--:R-:W-:-:S04]  /*2c010*/  @P2 IMAD.HI.U32 R0, R9, R20, RZ ;  /* 0x0000001409002227 */ /* 0x008fc800078e00ff */
[C---:B------:R-:W-:Y:S02]  /*2c020*/  IMAD R7, R219.reuse, UR5, R4 ;  /* 0x00000005db077c24 */ /* 0x040fe4000f8e0204 */
[----:B------:R-:W-:Y:S01]  /*2c030*/  IMAD.WIDE.U32 R2, R219, UR4, R2 ;  /* 0x00000004db027c25 */ /* 0x000fe2000f8e0002 */
[----:B------:R-:W-:-:S03]  /*2c040*/  ULDC.64 UR4, c[0x0][0xaf0] ;  /* 0x0002bc0000047ab9 */ /* 0x000fc60000000a00 */
[----:B------:R-:W-:Y:S01]  /*2c050*/  IMAD.MOV.U32 R5, RZ, RZ, R9 ;  /* 0x000000ffff057224 */ /* 0x000fe200078e0009 */
[----:B0-----:R-:W-:Y:S01]  /*2c060*/  @P2 SHF.R.U32.HI R5, RZ, R25, R0 ;  /* 0x00000019ff052219 */ /* 0x001fe20000011600 */
[----:B------:R-:W-:Y:S02]  /*2c070*/  IMAD R4, R12, UR4, RZ ;  /* 0x000000040c047c24 */ /* 0x000fe4000f8e02ff */
[----:B------:R-:W-:Y:S01]  /*2c080*/  IMAD.IADD R3, R3, 0x1, R7 ;  /* 0x0000000103037824 */ /* 0x000fe200078e0207 */
[----:B------:R-:W-:Y:S01]  /*2c090*/  SHF.R.S32.HI R0, RZ, 0x1f, R5 ;  /* 0x0000001fff007819 */ /* 0x000fe20000011405 */
[C---:B------:R-:W-:Y:S02]  /*2c0a0*/  IMAD R7, R13.reuse, UR5, R4 ;  /* 0x000000050d077c24 */ /* 0x040fe4000f8e0204 */
[----:B------:R-:W-:Y:S01]  /*2c0b0*/  IMAD.WIDE.U32 R2, R13, UR4, R2 ;  /* 0x000000040d027c25 */ /* 0x000fe2000f8e0002 */
[----:B------:R-:W-:-:S03]  /*2c0c0*/  ULDC.64 UR4, c[0x0][0xae0] ;  /* 0x0002b80000047ab9 */ /* 0x000fc60000000a00 */
[----:B------:R-:W-:Y:S02]  /*2c0d0*/  IMAD.MOV R4, RZ, RZ, -R5 ;  /* 0x000000ffff047224 */ /* 0x000fe400078e0a05 */
        /* <DEDUP_REMOVED lines=17> */
[----:B------:R0:W2:Y:S04]  /*2c1f0*/  SHFL.IDX PT, R0, R3, RZ, 0x181f ;  /* 0x00181fff03007589 */ /* 0x0000a800000e0000 */
[----:B------:R0:W3:Y:S02]  /*2c200*/  SHFL.IDX PT, R14, R2, RZ, 0x181f ;  /* 0x00181fff020e7589 */ /* 0x0000e400000e0000 */
.L_x_1899:
[----:B------:R-:W-:Y:S01]  /*2c210*/  IMAD R21, R6, R21, RZ ;  /* 0x0000001506157224 */ /* 0x000fe200078e02ff */
[----:B------:R-:W-:Y:S01]  /*2c220*/  BSSY B1, `(.L_x_1683) ;  /* 0x000000f000017945 */ /* 0x000fe20003800000 */
[----:B------:R-:W-:-:S05]  /*2c230*/  IMAD.IADD R6, R224, 0x1, R201 ;  /* 0x00000001e0067824 */ /* 0x000fca00078e02c9 */
[----:B------:R-:W-:-:S13]  /*2c240*/  ISETP.GE.AND P0, PT, R6, R21, PT ;  /* 0x000000150600720c */ /* 0x000fda0003f06270 */
[----:B------:R-:W-:Y:S05]  /*2c250*/  @P0 BRA `(.L_x_1684) ;  /* 0x00000000002c0947 */ /* 0x000fea0003800000 */
[----:B------:R-:W-:Y:S01]  /*2c260*/  ULDC UR4, c[0x0][0xac8] ;  /* 0x0002b20000047ab9 */ /* 0x000fe20000000800 */
[----:B------:R-:W-:Y:S02]  /*2c270*/  SHF.R.S32.HI R8, RZ, 0x1f, R213 ;  /* 0x0000001fff087819 */ /* 0x000fe400000114d5 */
[----:B------:R-:W-:Y:S02]  /*2c280*/  ISETP.GE.AND P2, PT, R213, UR4, PT ;  /* 0x00000004d5007c0c */ /* 0x000fe4000bf46270 */
[----:B------:R-:W-:Y:S02]  /*2c290*/  ISETP.GE.AND P3, PT, R217, UR4, PT ;  /* 0x00000004d9007c0c */ /* 0x000fe4000bf66270 */
[----:B------:R-:W-:-:S09]  /*2c2a0*/  SHF.R.S32.HI R7, RZ, 0x1f, R217 ;  /* 0x0000001fff077819 */ /* 0x000fd200000114d9 */
[-C--:B---3--:R-:W-:Y:S02]  /*2c2b0*/  @!P2 LEA R4, P0, R213, R14.reuse, 0x1 ;  /* 0x0000000ed504a211 */ /* 0x088fe400078008ff */
[----:B------:R-:W-:Y:S02]  /*2c2c0*/  @!P3 LEA R14, P1, R217, R14, 0x1 ;  /* 0x0000000ed90eb211 */ /* 0x000fe400078208ff */
[-C--:B--2---:R-:W-:Y:S02]  /*2c2d0*/  @!P2 LEA.HI.X R5, R213, R0.reuse, R8, 0x1, P0 ;  /* 0x00000000d505a211 */ /* 0x084fe400000f0c08 */
[----:B------:R-:W-:-:S03]  /*2c2e0*/  @!P3 LEA.HI.X R15, R217, R0, R7, 0x1, P1 ;  /* 0x00000000d90fb211 */ /* 0x000fc600008f0c07 */
[----:B------:R4:W-:Y:S04]  /*2c2f0*/  @!P2 ST.E.128 desc[UR60][R4.64], RZ ;  /* 0x000000ff0400a985 */ /* 0x0009e8000c101d3c */
[----:B------:R4:W-:Y:S02]  /*2c300*/  @!P3 ST.E.128 desc[UR60][R14.64], RZ ;  /* 0x000000ff0e00b985 */ /* 0x0009e4000c101d3c */
.L_x_1684:
[----:B------:R-:W-:Y:S05]  /*2c310*/  BSYNC B1 ;  /* 0x0000000000017941 */ /* 0x000fea0003800000 */
.L_x_1683:
[----:B------:R-:W-:-:S03]  /*2c320*/  UMOV UR4, 0xffffffff ;  /* 0xffffffff00047882 */ /* 0x000fc60000000000 */
[----:B------:R-:W-:Y:S05]  /*2c330*/  BRA.DIV UR4, `(.L_x_1685) ;  /* 0x0000009204347947 */ /* 0x000fea000b800000 */
[----:B--2---:R2:W0:Y:S04]  /*2c340*/  SHFL.IDX PT, R0, R3, 0x1, 0x181f ;  /* 0x00381f0003007f89 */ /* 0x00442800000e0000 */
[----:B---34-:R2:W3:Y:S02]  /*2c350*/  SHFL.IDX PT, R14, R2, 0x1, 0x181f ;  /* 0x00381f00020e7f89 */ /* 0x0184e400000e0000 */
.L_x_1903:
        /* <DEDUP_REMOVED lines=11> */
[-C--:B0-----:R-:W-:Y:S02]  /*2c410*/  @!P2 LEA.HI.X R5, R213, R0.reuse, R8, 0x1, P0 ;  /* 0x00000000d505a211 */ /* 0x081fe400000f0c08 */
[----:B------:R-:W-:-:S03]  /*2c420*/  @!P3 LEA.HI.X R15, R217, R0, R7, 0x1, P1 ;  /* 0x00000000d90fb211 */ /* 0x000fc600008f0c07 */
[----:B------:R4:W-:Y:S04]  /*2c430*/  @!P2 ST.E.128 desc[UR60][R4.64], RZ ;  /* 0x000000ff0400a985 */ /* 0x0009e8000c101d3c */
[----:B------:R4:W-:Y:S02]  /*2c440*/  @!P3 ST.E.128 desc[UR60][R14.64], RZ ;  /* 0x000000ff0e00b985 */ /* 0x0009e4000c101d3c */
.L_x_1687:
[----:B------:R-:W-:Y:S05]  /*2c450*/  BSYNC B1 ;  /* 0x0000000000017941 */ /* 0x000fea0003800000 */
.L_x_1686:
[----:B------:R-:W-:-:S03]  /*2c460*/  UMOV UR4, 0xffffffff ;  /* 0xffffffff00047882 */ /* 0x000fc60000000000 */
[----:B------:R-:W-:Y:S05]  /*2c470*/  BRA.DIV UR4, `(.L_x_1688) ;  /* 0x00000092042c7947 */ /* 0x000fea000b800000 */
[----:B0-----:R0:W0:Y:S04]  /*2c480*/  SHFL.IDX PT, R0, R3, 0x2, 0x181f ;  /* 0x00581f0003007f89 */ /* 0x00102800000e0000 */
[----:B---34-:R3:W4:Y:S02]  /*2c490*/  SHFL.IDX PT, R14, R2, 0x2, 0x181f ;  /* 0x00581f00020e7f89 */ /* 0x01872400000e0000 */
.L_x_1907:
        /* <DEDUP_REMOVED lines=9> */
[-C--:B----4-:R-:W-:Y:S02]  /*2c530*/  @!P2 LEA R4, P0, R213, R14.reuse, 0x1 ;  /* 0x0000000ed504a211 */ /* 0x090fe400078008ff */
[----:B------:R-:W-:Y:S02]  /*2c540*/  @!P3 LEA R14, P1, R217, R14, 0x1 ;  /* 0x0000000ed90eb211 */ /* 0x000fe400078208ff */
[-C--:B0-----:R-:W-:Y:S02]  /*2c550*/  @!P2 LEA.HI.X R5, R213, R0.reuse, R8, 0x1, P0 ;  /* 0x00000000d505a211 */ /* 0x081fe400000f0c08 */
[----:B------:R-:W-:-:S03]  /*2c560*/  @!P3 LEA.HI.X R15, R217, R0, R7, 0x1, P1 ;  /* 0x00000000d90fb211 */ /* 0x000fc600008f0c07 */
[----:B------:R0:W-:Y:S04]  /*2c570*/  @!P2 ST.E.128 desc[UR60][R4.64], RZ ;  /* 0x000000ff0400a985 */ /* 0x0001e8000c101d3c */
[----:B------:R0:W-:Y:S02]  /*2c580*/  @!P3 ST.E.128 desc[UR60][R14.64], RZ ;  /* 0x000000ff0e00b985 */ /* 0x0001e4000c101d3c */
.L_x_1690:
[----:B------:R-:W-:Y:S05]  /*2c590*/  BSYNC B1 ;  /* 0x0000000000017941 */ /* 0x000fea0003800000 */
.L_x_1689:
[----:B------:R-:W-:-:S03]  /*2c5a0*/  UMOV UR4, 0xffffffff ;  /* 0xffffffff00047882 */ /* 0x000fc60000000000 */
[----:B------:R-:W-:Y:S05]  /*2c5b0*/  BRA.DIV UR4, `(.L_x_1691) ;  /* 0x0000009204247947 */ /* 0x000fea000b800000 */
[----:B0-----:R0:W0:Y:S04]  /*2c5c0*/  SHFL.IDX PT, R0, R3, 0x3, 0x181f ;  /* 0x00781f0003007f89 */ /* 0x00102800000e0000 */
[----:B----4-:R4:W0:Y:S02]  /*2c5d0*/  SHFL.IDX PT, R14, R2, 0x3, 0x181f ;  /* 0x00781f00020e7f89 */ /* 0x01082400000e0000 */
.L_x_1911:
[----:B--234-:R-:W-:-:S05]  /*2c5e0*/  VIADD R2, R6, 0x60 ;  /* 0x0000006006027836 */ /* 0x01cfca0000000000 */
[----:B------:R-:W-:-:S13]  /*2c5f0*/  ISETP.GE.AND P0, PT, R2, R21, PT ;  /* 0x000000150200720c */ /* 0x000fda0003f06270 */
[----:B------:R-:W-:Y:S05]  /*2c600*/  @P0 BRA `(.L_x_1678) ;  /* 0x00000000002c0947 */ /* 0x000fea0003800000 */
[----:B------:R-:W-:Y:S01]  /*2c610*/  ULDC UR4, c[0x0][0xac8] ;  /* 0x0002b20000047ab9 */ /* 0x000fe20000000800 */
[----:B------:R-:W-:Y:S02]  /*2c620*/  SHF.R.S32.HI R5, RZ, 0x1f, R213 ;  /* 0x0000001fff057819 */ /* 0x000fe400000114d5 */
[----:B------:R-:W-:Y:S02]  /*2c630*/  ISETP.GE.AND P2, PT, R213, UR4, PT ;  /* 0x00000004d5007c0c */ /* 0x000fe4000bf46270 */
[----:B------:R-:W-:Y:S02]  /*2c640*/  ISETP.GE.AND P3, PT, R217, UR4, PT ;  /* 0x00000004d9007c0c */ /* 0x000fe4000bf66270 */
[----:B------:R-:W-:-:S09]  /*2c650*/  SHF.R.S32.HI R4, RZ, 0x1f, R217 ;  /* 0x0000001fff047819 */ /* 0x000fd200000114d9 */
[-C--:B0-----:R-:W-:Y:S02]  /*2c660*/  @!P2 LEA R2, P0, R213, R14.reuse, 0x1 ;  /* 0x0000000ed502a211 */ /* 0x081fe400078008ff */
[----:B------:R-:W-:Y:S02]  /*2c670*/  @!P3 LEA R14, P1, R217, R14, 0x1 ;  /* 0x0000000ed90eb211 */ /* 0x000fe400078208ff */
[-C--:B------:R-:W-:Y:S02]  /*2c680*/  @!P2 LEA.HI.X R3, R213, R0.reuse, R5, 0x1, P0 ;  /* 0x00000000d503a211 */ /* 0x080fe400000f0c05 */
[----:B------:R-:W-:-:S03]  /*2c690*/  @!P3 LEA.HI.X R15, R217, R0, R4, 0x1, P1 ;  /* 0x00000000d90fb211 */ /* 0x000fc600008f0c04 */
[----:B------:R0:W-:Y:S04]  /*2c6a0*/  @!P2 ST.E.128 desc[UR60][R2.64], RZ ;  /* 0x000000ff0200a985 */ /* 0x0001e8000c101d3c */
[----:B------:R0:W-:Y:S02]  /*2c6b0*/  @!P3 ST.E.128 desc[UR60][R14.64], RZ ;  /* 0x000000ff0e00b985 */ /* 0x0001e4000c101d3c */
.L_x_1678:
[----:B------:R-:W-:Y:S05]  /*2c6c0*/  BSYNC B0 ;  /* 0x0000000000007941 */ /* 0x000fea0003800000 */
.L_x_1668:
[----:B------:R-:W-:Y:S02]  /*2c6d0*/  ULDC UR4, c[0x0][0xc3c] ;  /* 0x00030f0000047ab9 */ /* 0x000fe40000000800 */
[----:B-1----:R-:W-:-:S13]  /*2c6e0*/  ISETP.GE.AND P0, PT, R207, UR4, PT ;  /* 0x00000004cf007c0c */ /* 0x002fda000bf06270 */
[----:B------:R-:W-:Y:S05]  /*2c6f0*/  @!P0 BRA `(.L_x_1692) ;  /* 0xfffffd4c00508947 */ /* 0x000fea000383ffff */
[----:B------:R-:W-:Y:S05]  /*2c700*/  BRA `(.L_x_1429) ;  /* 0x0000007000d07947 */ /* 0x000fea0003800000 */
.L_x_1427:
[----:B------:R-:W-:-:S08]  /*2c710*/  NOP ;  /* 0x0000000000007918 */ /* 0x000fd00000000000 */
[----:B------:R-:W0:-:S00]  /*2c720*/  USETMAXREG.DEALLOC.CTAPOOL 0x18 ;  /* 0x00000018000079c8 */ /* 0x000e0000080e0500 */
[----:B0-----:R-:W2:Y:S01]  /*2c730*/  LDL.LU R2, [R1] ;  /* 0x0000000001027983 */ /* 0x001ea20000300800 */
[----:B------:R-:W-:Y:S01]  /*2c740*/  LOP3.LUT R0, R0, 0x3, RZ, 0xc0, !PT ;  /* 0x0000000300007812 */ /* 0x000fe200078ec0ff */
[----:B------:R-:W-:-:S05]  /*2c750*/  IMAD.MOV.U32 R4, RZ, RZ, RZ ;  /* 0x000000ffff047224 */ /* 0x000fca00078e00ff */
[----:B------:R-:W0:Y:S02]  /*2c760*/  SHFL.IDX PT, R0, R0, RZ, 0x1f ;  /* 0x00001fff00007589 */ /* 0x000e2400000e0000 */
[----:B0-----:R-:W-:Y:S02]  /*2c770*/  ISETP.NE.AND P0, PT, R0, RZ, PT ;  /* 0x000000ff0000720c */ /* 0x001fe40003f05270 */
[----:B--2---:R-:W-:-:S11]  /*2c780*/  LOP3.LUT R2, R2, 0xfffffffd, RZ, 0xc0, !PT ;  /* 0xfffffffd02027812 */ /* 0x004fd600078ec0ff */
[----:B------:R-:W-:-:S05]  /*2c790*/  @P0 LOP3.LUT R2, R2, 0x2, RZ, 0xfc, !PT ;  /* 0x0000000202020812 */ /* 0x000fca00078efcff */
[----:B------:R0:W-:Y:S01]  /*2c7a0*/  STL [R1], R2 ;  /* 0x0000000201007387 */ /* 0x0001e20000100800 */
[----:B------:R-:W-:Y:S05]  /*2c7b0*/  @!P0 BRA `(.L_x_1693) ;  /* 0x00000000001c8947 */ /* 0x000fea0003800000 */
[----:B------:R-:W1:Y:S08]  /*2c7c0*/  S2UR UR5, SR_CgaCtaId ;  /* 0x00000000000579c3 */ /* 0x000e700000008800 */
[----:B------:R-:W-:Y:S06]  /*2c7d0*/  BAR.SYNC.DEFER_BLOCKING 0x5, 0x180 ;  /* 0x0146000000007b1d */ /* 0x000fec0000010000 */
[----:B------:R-:W-:-:S02]  /*2c7e0*/  UMOV UR4, 0x400 ;  /* 0x0000040000047882 */ /* 0x000fc40000000000 */
[----:B-1----:R-:W-:-:S09]  /*2c7f0*/  ULEA UR4, UR5, UR4, 0x18 ;  /* 0x0000000405047291 */ /* 0x002fd2000f8ec03f */
[----:B------:R-:W2:Y:S01]  /*2c800*/  LDS.128 R16, [UR4+0x298d0] ;  /* 0x0298d004ff107984 */ /* 0x000ea20008000c00 */
[----:B------:R-:W-:Y:S06]  /*2c810*/  BAR.ARV 0x4, 0x180 ;  /* 0x0106000000007b1d */ /* 0x000fec0000002000 */
[----:B------:R-:W-:Y:S05]  /*2c820*/  BRA `(.L_x_1694) ;  /* 0x0000000800847947 */ /* 0x000fea0003800000 */
.L_x_1693:
[----:B------:R-:W1:Y:S01]  /*2c830*/  S2R R0, SR_TID.X ;  /* 0x0000000000007919 */ /* 0x000e620000002100 */
[----:B------:R-:W-:Y:S01]  /*2c840*/  ULDC UR4, c[0x0][0xc3c] ;  /* 0x00030f0000047ab9 */ /* 0x000fe20000000800 */
[----:B------:R-:W2:Y:S01]  /*2c850*/  S2UR UR6, SR_CTAID.X ;  /* 0x00000000000679c3 */ /* 0x000ea20000002500 */
[----:B------:R-:W-:Y:S01]  /*2c860*/  ULDC UR5, c[0x0][0xc38] ;  /* 0x00030e0000057ab9 */ /* 0x000fe20000000800 */
[----:B-1----:R-:W-:-:S04]  /*2c870*/  LOP3.LUT R0, R0, 0x1f, RZ, 0xc0, !PT ;  /* 0x0000001f00007812 */ /* 0x002fc800078ec0ff */
[----:B------:R-:W-:-:S04]  /*2c880*/  ISETP.NE.AND P0, PT, R0, 0x1f, PT ;  /* 0x0000001f0000780c */ /* 0x000fc80003f05270 */
[----:B------:R-:W-:-:S13]  /*2c890*/  ISETP.GE.OR P1, PT, R0, UR4, !P0 ;  /* 0x0000000400007c0c */ /* 0x000fda000c726670 */
[----:B0-----:R-:W0:Y:S02]  /*2c8a0*/  @!P1 LDC.64 R2, c[0x0][0xc80] ;  /* 0x00032000ff029b82 */ /* 0x001e240000000a00 */
[----:B0-----:R-:W-:-:S05]  /*2c8b0*/  @!P1 IMAD.WIDE.U32 R2, R0, 0x4, R2 ;  /* 0x0000000400029825 */ /* 0x001fca00078e0002 */
[----:B------:R-:W3:Y:S01]  /*2c8c0*/  @!P1 LDG.E R4, desc[UR60][R2.64] ;  /* 0x0000003c02049981 */ /* 0x000ee2000c1e1900 */
[C---:B------:R-:W-:Y:S01]  /*2c8d0*/  ISETP.NE.AND P1, PT, R0.reuse, RZ, PT ;  /* 0x000000ff0000720c */ /* 0x040fe20003f25270 */
[----:B------:R-:W-:Y:S01]  /*2c8e0*/  UMOV UR4, URZ ;  /* 0x0000003f00047c82 */ /* 0x000fe20008000000 */
[C---:B------:R-:W-:Y:S01]  /*2c8f0*/  ISETP.GE.U32.AND P2, PT, R0.reuse, 0x2, PT ;  /* 0x000000020000780c */ /* 0x040fe20003f46070 */
[----:B------:R-:W-:Y:S01]  /*2c900*/  IMAD.MOV.U32 R16, RZ, RZ, RZ ;  /* 0x000000ffff107224 */ /* 0x000fe200078e00ff */
[C---:B------:R-:W-:Y:S02]  /*2c910*/  ISETP.GE.U32.AND P3, PT, R0.reuse, 0x4, PT ;  /* 0x000000040000780c */ /* 0x040fe40003f66070 */
[C---:B------:R-:W-:Y:S02]  /*2c920*/  ISETP.GE.U32.AND P4, PT, R0.reuse, 0x8, PT ;  /* 0x000000080000780c */ /* 0x040fe40003f86070 */
[----:B------:R-:W-:Y:S01]  /*2c930*/  ISETP.GE.U32.AND P5, PT, R0, 0x10, PT ;  /* 0x000000100000780c */ /* 0x000fe20003fa6070 */
[----:B---3--:R-:W0:Y:S02]  /*2c940*/  SHFL.UP PT, R5, R4, 0x1, RZ ;  /* 0x0420000004057989 */ /* 0x008e2400000e00ff */
        /* <DEDUP_REMOVED lines=17> */
[----:B--2---:R-:W-:-:S13]  /*2ca60*/  ISETP.GT.AND P6, PT, R6, UR6, PT ;  /* 0x0000000606007c0c */ /* 0x004fda000bfc4270 */
[----:B------:R-:W-:Y:S05]  /*2ca70*/  @P6 BRA `(.L_x_1695) ;  /* 0x00000000009c6947 */ /* 0x000fea0003800000 */
[----:B------:R-:W0:Y:S01]  /*2ca80*/  LDC R5, c[0x0][0xc3c] ;  /* 0x00030f00ff057b82 */ /* 0x000e220000000800 */
[----:B------:R-:W-:Y:S01]  /*2ca90*/  IMAD.MOV.U32 R6, RZ, RZ, R3 ;  /* 0x000000ffff067224 */ /* 0x000fe200078e0003 */
[----:B------:R-:W-:Y:S01]  /*2caa0*/  UMOV UR4, URZ ;  /* 0x0000003f00047c82 */ /* 0x000fe20008000000 */
[----:B------:R-:W-:Y:S01]  /*2cab0*/  ULDC UR7, c[0x0][0xc3c] ;  /* 0x00030f0000077ab9 */ /* 0x000fe20000000800 */
[----:B------:R-:W-:-:S05]  /*2cac0*/  ULDC UR5, c[0x0][0xc38] ;  /* 0x00030e0000057ab9 */ /* 0x000fca0000000800 */
.L_x_1699:
[----:B------:R-:W-:Y:S01]  /*2cad0*/  UIADD3 UR4, UR4, 0x1f, URZ ;  /* 0x0000001f04047890 */ /* 0x000fe2000fffe03f */
[----:B------:R-:W-:-:S05]  /*2cae0*/  IMAD.U32 R19, RZ, RZ, UR7 ;  /* 0x00000007ff137e24 */ /* 0x000fca000f8e00ff */
[----:B0-----:R-:W-:-:S13]  /*2caf0*/  ISETP.LE.AND P6, PT, R5, UR4, PT ;  /* 0x0000000405007c0c */ /* 0x001fda000bfc3270 */
[----:B------:R-:W-:Y:S05]  /*2cb00*/  @P6 BRA `(.L_x_1696) ;  /* 0x0000000400a86947 */ /* 0x000fea0003800000 */
[----:B------:R-:W-:Y:S01]  /*2cb10*/  VIADD R7, R0, UR4 ;  /* 0x0000000400077c36 */ /* 0x000fe20008000000 */
[----:B------:R-:W-:Y:S01]  /*2cb20*/  BSSY B0, `(.L_x_1697) ;  /* 0x0000007000007945 */ /* 0x000fe20003800000 */
[----:B------:R-:W-:-:S03]  /*2cb30*/  IMAD.MOV.U32 R4, RZ, RZ, RZ ;  /* 0x000000ffff047224 */ /* 0x000fc600078e00ff */
[----:B------:R-:W-:-:S13]  /*2cb40*/  ISETP.GE.OR P6, PT, R7, R5, !P0 ;  /* 0x000000050700720c */ /* 0x000fda00047c6670 */
[----:B------:R-:W-:Y:S05]  /*2cb50*/  @P6 BRA `(.L_x_1698) ;  /* 0x00000000000c6947 */ /* 0x000fea0003800000 */
[----:B------:R-:W0:Y:S02]  /*2cb60*/  LDC.64 R2, c[0x0][0xc80] ;  /* 0x00032000ff027b82 */ /* 0x000e240000000a00 */
[----:B0-----:R-:W-:-:S05]  /*2cb70*/  IMAD.WIDE R2, R7, 0x4, R2 ;  /* 0x0000000407027825 */ /* 0x001fca00078e0202 */
[----:B------:R0:W5:Y:S02]  /*2cb80*/  LDG.E R4, desc[UR60][R2.64] ;  /* 0x0000003c02047981 */ /* 0x000164000c1e1900 */
.L_x_1698:
[----:B------:R-:W-:Y:S05]  /*2cb90*/  BSYNC B0 ;  /* 0x0000000000007941 */ /* 0x000fea0003800000 */
.L_x_1697:
        /* <DEDUP_REMOVED lines=20> */
[----:B------:R-:W-:-:S07]  /*2cce0*/  IMAD.MOV.U32 R5, RZ, RZ, R9 ;  /* 0x000000ffff057224 */ /* 0x000fce00078e0009 */
.L_x_1695:
[----:B------:R-:W-:-:S04]  /*2ccf0*/  IMAD.IADD R6, R6, 0x1, -R3 ;  /* 0x0000000106067824 */ /* 0x000fc800078e0a03 */
[----:B------:R-:W-:-:S05]  /*2cd00*/  IMAD R2, R5, UR5, R6 ;  /* 0x0000000505027c24 */ /* 0x000fca000f8e0206 */
[----:B------:R-:W-:Y:S02]  /*2cd10*/  ISETP.GT.AND P0, PT, R2, UR6, PT ;  /* 0x0000000602007c0c */ /* 0x000fe4000bf04270 */
[----:B------:R-:W0:Y:S11]  /*2cd20*/  LDC.64 R2, c[0x0][0xc90] ;  /* 0x00032400ff027b82 */ /* 0x000e360000000a00 */
[----:B------:R-:W-:-:S04]  /*2cd30*/  VOTE.ANY R11, PT, !P0 ;  /* 0x00000000000b7806 */ /* 0x000fc800040e0100 */
[----:B------:R-:W1:Y:S02]  /*2cd40*/  POPC R7, R11 ;  /* 0x0000000b00077309 */ /* 0x000e640000000000 */
[----:B-1----:R-:W-:-:S04]  /*2cd50*/  VIADD R19, R7, UR4 ;  /* 0x0000000407137c36 */ /* 0x002fc80008000000 */
[----:B0-----:R-:W-:-:S05]  /*2cd60*/  IMAD.WIDE R2, R19, 0x4, R2 ;  /* 0x0000000413027825 */ /* 0x001fca00078e0202 */
[----:B------:R-:W2:Y:S01]  /*2cd70*/  LDG.E R9, desc[UR60][R2.64] ;  /* 0x0000003c02097981 */ /* 0x000ea2000c1e1900 */
[----:B------:R-:W-:-:S03]  /*2cd80*/  ISETP.NE.AND P0, PT, R11, RZ, PT ;  /* 0x000000ff0b00720c */ /* 0x000fc60003f05270 */
[----:B------:R-:W2:Y:S02]  /*2cd90*/  SHFL.IDX PT, R4, R4, R7, 0x1f ;  /* 0x00001f0704047589 */ /* 0x000ea400000e0000 */
[----:B--2---:R-:W-:-:S05]  /*2cda0*/  IMAD R8, R4, R9, RZ ;  /* 0x0000000904087224 */ /* 0x004fca00078e02ff */
[----:B------:R-:W-:-:S04]  /*2cdb0*/  IABS R10, R8 ;  /* 0x00000008000a7213 */ /* 0x000fc80000000000 */
[----:B------:R-:W0:Y:S08]  /*2cdc0*/  I2F.RP R12, R10 ;  /* 0x0000000a000c7306 */ /* 0x000e300000209400 */
[----:B0-----:R-:W0:Y:S02]  /*2cdd0*/  MUFU.RCP R12, R12 ;  /* 0x0000000c000c7308 */ /* 0x001e240000001000 */
[----:B0-----:R-:W-:-:S06]  /*2cde0*/  VIADD R13, R12, 0xffffffe ;  /* 0x0ffffffe0c0d7836 */ /* 0x001fcc0000000000 */
[----:B------:R0:W1:Y:S01]  /*2cdf0*/  F2I.FTZ.U32.TRUNC.NTZ R3, R13 ;  /* 0x0000000d00037305 */ /* 0x000062000021f000 */
[----:B------:R-:W-:Y:S05]  /*2ce00*/  @!P0 BRA `(.L_x_1700) ;  /* 0x0000000000088947 */ /* 0x000fea0003800000 */
[----:B------:R-:W-:-:S06]  /*2ce10*/  VIADD R16, R7, 0xffffffff ;  /* 0xffffffff07107836 */ /* 0x000fcc0000000000 */
[----:B------:R2:W3:Y:S02]  /*2ce20*/  SHFL.IDX PT, R16, R5, R16, 0x1f ;  /* 0x00001f1005107589 */ /* 0x0004e400000e0000 */
.L_x_1700:
[--C-:B-12---:R-:W-:Y:S02]  /*2ce30*/  IMAD.MOV R5, RZ, RZ, -R3.reuse ;  /* 0x000000ffff057224 */ /* 0x106fe400078e0a03 */
[----:B---3--:R-:W-:Y:S01]  /*2ce40*/  IMAD R16, R16, UR5, R6 ;  /* 0x0000000510107c24 */ /* 0x008fe2000f8e0206 */
[----:B------:R-:W-:Y:S01]  /*2ce50*/  IABS R6, R8 ;  /* 0x0000000800067213 */ /* 0x000fe20000000000 */
[----:B------:R-:W-:Y:S02]  /*2ce60*/  IMAD R5, R5, R10, RZ ;  /* 0x0000000a05057224 */ /* 0x000fe400078e02ff */
[----:B------:R-:W-:Y:S02]  /*2ce70*/  IMAD.MOV.U32 R2, RZ, RZ, RZ ;  /* 0x000000ffff027224 */ /* 0x000fe400078e00ff */
[----:B------:R-:W-:Y:S02]  /*2ce80*/  IMAD.MOV R6, RZ, RZ, -R6 ;  /* 0x000000ffff067224 */ /* 0x000fe400078e0a06 */
[----:B------:R-:W-:Y:S01]  /*2ce90*/  IMAD.HI.U32 R2, R3, R5, R2 ;  /* 0x0000000503027227 */ /* 0x000fe200078e0002 */
[----:B------:R-:W-:-:S04]  /*2cea0*/  IADD3 R5, -R16, UR6, RZ ;  /* 0x0000000610057c10 */ /* 0x000fc8000fffe1ff */
[----:B------:R-:W-:-:S05]  /*2ceb0*/  IABS R3, R5 ;  /* 0x0000000500037213 */ /* 0x000fca0000000000 */
        /* <DEDUP_REMOVED lines=16> */
[----:B------:R-:W-:-:S04]  /*2cfc0*/  VIADDMNMX R9, R10, UR5, R9, PT ;  /* 0x000000050a097c46 */ /* 0x000fc8000b800109 */
[-C--:B------:R-:W-:Y:S02]  /*2cfd0*/  IABS R7, R9.reuse ;  /* 0x0000000900077213 */ /* 0x080fe40000000000 */
[----:B------:R-:W-:Y:S02]  /*2cfe0*/  IABS R8, R9 ;  /* 0x0000000900087213 */ /* 0x000fe40000000000 */
[----:B------:R-:W1:Y:S03]  /*2cff0*/  I2F.RP R10, R7 ;  /* 0x00000007000a7306 */ /* 0x000e660000209400 */
[----:B------:R-:W-:-:S05]  /*2d000*/  IMAD.MOV R8, RZ, RZ, -R8 ;  /* 0x000000ffff087224 */ /* 0x000fca00078e0a08 */
[----:B-1----:R-:W1:Y:S02]  /*2d010*/  MUFU.RCP R10, R10 ;  /* 0x0000000a000a7308 */ /* 0x002e640000001000 */
[----:B-1----:R-:W-:-:S06]  /*2d020*/  VIADD R3, R10, 0xffffffe ;  /* 0x0ffffffe0a037836 */ /* 0x002fcc0000000000 */
[----:B------:R-:W1:Y:S02]  /*2d030*/  F2I.FTZ.U32.TRUNC.NTZ R3, R3 ;  /* 0x0000000300037305 */ /* 0x000e64000021f000 */
[----:B-1----:R-:W-:-:S04]  /*2d040*/  IMAD.MOV R2, RZ, RZ, -R3 ;  /* 0x000000ffff027224 */ /* 0x002fc800078e0a03 */
[----:B------:R-:W-:Y:S02]  /*2d050*/  IMAD R11, R2, R7, RZ ;  /* 0x00000007020b7224 */ /* 0x000fe400078e02ff */
[----:B------:R-:W-:-:S04]  /*2d060*/  IMAD.MOV.U32 R2, RZ, RZ, RZ ;  /* 0x000000ffff027224 */ /* 0x000fc800078e00ff */
[----:B------:R-:W-:Y:S01]  /*2d070*/  IMAD.HI.U32 R2, R3, R11, R2 ;  /* 0x0000000b03027227 */ /* 0x000fe200078e0002 */
[----:B------:R-:W-:Y:S02]  /*2d080*/  IABS R11, R5 ;  /* 0x00000005000b7213 */ /* 0x000fe40000000000 */
[C---:B------:R-:W-:Y:S01]  /*2d090*/  LOP3.LUT R3, R5.reuse, R9, RZ, 0x3c, !PT ;  /* 0x0000000905037212 */ /* 0x040fe200078e3cff */
[----:B------:R-:W-:Y:S02]  /*2d0a0*/  IMAD.IADD R5, R5, 0x1, R6 ;  /* 0x0000000105057824 */ /* 0x000fe400078e0206 */
[----:B------:R-:W-:Y:S01]  /*2d0b0*/  IMAD.HI.U32 R2, R2, R11, RZ ;  /* 0x0000000b02027227 */ /* 0x000fe200078e00ff */
[----:B------:R-:W-:-:S03]  /*2d0c0*/  ISETP.GE.AND P2, PT, R3, RZ, PT ;  /* 0x000000ff0300720c */ /* 0x000fc60003f46270 */
[----:B------:R-:W-:-:S05]  /*2d0d0*/  IMAD R8, R2, R8, R11 ;  /* 0x0000000802087224 */ /* 0x000fca00078e020b */
[----:B------:R-:W-:-:S13]  /*2d0e0*/  ISETP.GT.U32.AND P1, PT, R7, R8, PT ;  /* 0x000000080700720c */ /* 0x000fda0003f24070 */
[----:B------:R-:W-:Y:S02]  /*2d0f0*/  @!P1 IMAD.IADD R8, R8, 0x1, -R7 ;  /* 0x0000000108089824 */ /* 0x000fe400078e0a07 */
[----:B------:R-:W-:Y:S01]  /*2d100*/  @!P1 VIADD R2, R2, 0x1 ;  /* 0x0000000102029836 */ /* 0x000fe20000000000 */
[----:B------:R-:W-:Y:S02]  /*2d110*/  ISETP.NE.AND P1, PT, R9, RZ, PT ;  /* 0x000000ff0900720c */ /* 0x000fe40003f25270 */
[----:B------:R-:W-:-:S13]  /*2d120*/  ISETP.GE.U32.AND P0, PT, R8, R7, PT ;  /* 0x000000070800720c */ /* 0x000fda0003f06070 */
[----:B------:R-:W-:-:S04]  /*2d130*/  @P0 VIADD R2, R2, 0x1 ;  /* 0x0000000102020836 */ /* 0x000fc80000000000 */
[----:B------:R-:W-:Y:S01]  /*2d140*/  @!P2 IMAD.MOV R2, RZ, RZ, -R2 ;  /* 0x000000ffff02a224 */ /* 0x000fe200078e0a02 */
[----:B------:R-:W-:Y:S01]  /*2d150*/  @!P1 LOP3.LUT R2, RZ, R9, RZ, 0x33, !PT ;  /* 0x00000009ff029212 */ /* 0x000fe200078e33ff */
[----:B------:R-:W-:-:S03]  /*2d160*/  IMAD.MOV R9, RZ, RZ, -R9 ;  /* 0x000000ffff097224 */ /* 0x000fc600078e0a09 */
[----:B------:R-:W-:Y:S01]  /*2d170*/  LOP3.LUT R17, RZ, R2, RZ, 0x33, !PT ;  /* 0x00000002ff117212 */ /* 0x000fe200078e33ff */
[----:B------:R-:W-:-:S04]  /*2d180*/  IMAD R18, R2, R9, R5 ;  /* 0x0000000902127224 */ /* 0x000fc800078e0205 */
[----:B------:R-:W-:Y:S01]  /*2d190*/  IMAD.IADD R17, R4, 0x1, R17 ;  /* 0x0000000104117824 */ /* 0x000fe200078e0211 */
[----:B------:R-:W-:Y:S06]  /*2d1a0*/  BRA `(.L_x_1701) ;  /* 0x00000000000c7947 */ /* 0x000fec0003800000 */
.L_x_1696:
[----:B------:R-:W-:Y:S02]  /*2d1b0*/  IMAD.MOV.U32 R17, RZ, RZ, RZ ;  /* 0x000000ffff117224 */ /* 0x000fe400078e00ff */
[----:B------:R-:W-:Y:S02]  /*2d1c0*/  IMAD.U32 R16, RZ, RZ, UR6 ;  /* 0x00000006ff107e24 */ /* 0x000fe4000f8e00ff */
[----:B------:R-:W-:-:S07]  /*2d1d0*/  IMAD.MOV.U32 R18, RZ, RZ, RZ ;  /* 0x000000ffff127224 */ /* 0x000fce00078e00ff */
.L_x_1701:
[----:B------:R-:W-:-:S13]  /*2d1e0*/  ISETP.NE.AND P0, PT, R0, RZ, PT ;  /* 0x000000ff0000720c */ /* 0x000fda0003f05270 */
[----:B------:R-:W1:Y:S01]  /*2d1f0*/  @!P0 S2R R3, SR_CgaCtaId ;  /* 0x0000000000038919 */ /* 0x000e620000008800 */
[----:B------:R-:W-:-:S04]  /*2d200*/  @!P0 MOV R0, 0x400 ;  /* 0x0000040000008802 */ /* 0x000fc80000000f00 */
[----:B-1----:R-:W-:-:S05]  /*2d210*/  @!P0 LEA R0, R3, R0, 0x18 ;  /* 0x0000000003008211 */ /* 0x002fca00078ec0ff */
[----:B------:R1:W-:Y:S01]  /*2d220*/  @!P0 STS.128 [R0+0x298d0], R16 ;  /* 0x0298d01000008388 */ /* 0x0003e20000000c00 */
[----:B------:R-:W-:Y:S06]  /*2d230*/  BAR.ARV 0x5, 0x180 ;  /* 0x0146000000007b1d */ /* 0x000fec0000002000 */
.L_x_1694:
[----:B-1----:R-:W-:Y:S01]  /*2d240*/  IMAD.MOV.U32 R0, RZ, RZ, 0x1 ;  /* 0x00000001ff007424 */ /* 0x002fe200078e00ff */
[----:B------:R1:W-:Y:S01]  /*2d250*/  STL [R1+0x8], RZ ;  /* 0x000008ff01007387 */ /* 0x0003e20000100800 */
[----:B------:R-:W-:Y:S02]  /*2d260*/  ULDC UR4, c[0x0][0xc3c] ;  /* 0x00030f0000047ab9 */ /* 0x000fe40000000800 */
[----:B--2---:R-:W-:Y:S01]  /*2d270*/  ISETP.GE.AND P0, PT, R19, UR4, PT ;  /* 0x0000000413007c0c */ /* 0x004fe2000bf06270 */
[----:B------:R1:W-:Y:S04]  /*2d280*/  STL [R1+0x10], R0 ;  /* 0x0000100001007387 */ /* 0x0003e80000100800 */
[----:B------:R1:W-:Y:S08]  /*2d290*/  STL [R1+0x50], RZ ;  /* 0x000050ff01007387 */ /* 0x0003f00000100800 */
[----:B-1----:R-:W-:Y:S05]  /*2d2a0*/  @P0 BRA `(.L_x_1702) ;  /* 0x0000006000e40947 */ /* 0x002fea0003800000 */
        /* <DEDUP_REMOVED lines=10> */
[C---:B------:R-:W-:Y:S01]  /*2d350*/  LOP3.LUT R10, R11.reuse, 0x7f, RZ, 0xc0, !PT ;  /* 0x0000007f0b0a7812 */ /* 0x040fe200078ec0ff */
[C---:B------:R-:W-:Y:S01]  /*2d360*/  IMAD.SHL.U32 R5, R11.reuse, 0x2, RZ ;  /* 0x000000020b057824 */ /* 0x040fe200078e00ff */
[----:B------:R-:W-:Y:S01]  /*2d370*/  SHF.R.U32.HI R3, RZ, 0x1, R11 ;  /* 0x00000001ff037819 */ /* 0x000fe2000001160b */
[C---:B0-----:R-:W-:Y:S01]  /*2d380*/  IMAD.SHL.U32 R2, R11.reuse, 0x20, RZ ;  /* 0x000000200b027824 */ /* 0x041fe200078e00ff */
[----:B------:R-:W-:Y:S01]  /*2d390*/  LOP3.LUT R6, R4, 0x380, RZ, 0xc0, !PT ;  /* 0x0000038004067812 */ /* 0x000fe200078ec0ff */
[----:B------:R-:W-:Y:S01]  /*2d3a0*/  IMAD.SHL.U32 R0, R10, 0x10, RZ ;  /* 0x000000100a007824 */ /* 0x000fe200078e00ff */
[C---:B------:R-:W-:Y:S01]  /*2d3b0*/  LOP3.LUT P0, RZ, R11.reuse, 0x4, RZ, 0xc0, !PT ;  /* 0x000000040bff7812 */ /* 0x040fe2000780c0ff */
[C---:B------:R-:W-:Y:S01]  /*2d3c0*/  IMAD.SHL.U32 R8, R11.reuse, 0x4, RZ ;  /* 0x000000040b087824 */ /* 0x040fe200078e00ff */
[----:B------:R-:W-:Y:S01]  /*2d3d0*/  LOP3.LUT R6, R6, 0x30, R3, 0xf8, !PT ;  /* 0x0000003006067812 */ /* 0x000fe200078ef803 */
[----:B------:R-:W-:Y:S01]  /*2d3e0*/  IMAD.SHL.U32 R3, R11, 0x10, RZ ;  /* 0x000000100b037824 */ /* 0x000fe200078e00ff */
[----:B------:R-:W-:-:S04]  /*2d3f0*/  LOP3.LUT R7, R0, 0x600, RZ, 0xc0, !PT ;  /* 0x0000060000077812 */ /* 0x000fc800078ec0ff */
[----:B------:R-:W-:Y:S02]  /*2d400*/  LOP3.LUT R0, R3, 0x1b0, RZ, 0xc0, !PT ;  /* 0x000001b003007812 */ /* 0x000fe400078ec0ff */
[C---:B------:R-:W-:Y:S02]  /*2d410*/  LOP3.LUT R9, R7.reuse, 0x60, R2, 0xf8, !PT ;  /* 0x0000006007097812 */ /* 0x040fe400078ef802 */
        /* <DEDUP_REMOVED lines=19> */
[----:B------:R-:W-:Y:S02]  /*2d550*/  IMAD.IADD R2, R5, 0x1, R0 ;  /* 0x0000000105027824 */ /* 0x000fe400078e0200 */
[----:B------:R-:W-:Y:S02]  /*2d560*/  IMAD.MOV.U32 R0, RZ, RZ, 0x1 ;  /* 0x00000001ff007424 */ /* 0x000fe400078e00ff */
[----:B------:R-:W-:Y:S01]  /*2d570*/  IMAD.MOV.U32 R3, RZ, RZ, 0x1 ;  /* 0x00000001ff037424 */ /* 0x000fe200078e00ff */
        /* <DEDUP_REMOVED lines=8> */
.L_x_1828:
[----:B------:R-:W-:Y:S05]  /*2d600*/  YIELD ;  /* 0x0000000000007946 */ /* 0x000fea0003800000 */
[----:B------:R-:W-:Y:S01]  /*2d610*/  ULDC.64 UR4, c[0x0][0xa28] ;  /* 0x00028a0000047ab9 */ /* 0x000fe20000000a00 */
[----:B-1----:R-:W-:Y:S02]  /*2d620*/  CS2R R6, SRZ ;  /* 0x0000000000067805 */ /* 0x002fe4000001ff00 */
[----:B------:R-:W-:Y:S01]  /*2d630*/  ISETP.NE.U32.AND P0, PT, RZ, UR4, PT ;  /* 0x00000004ff007c0c */ /* 0x000fe2000bf05070 */
[----:B------:R-:W1:Y:S01]  /*2d640*/  LDC.64 R12, c[0x0][0xa00] ;  /* 0x00028000ff0c7b82 */ /* 0x000e620000000a00 */
[----:B------:R-:W-:Y:S01]  /*2d650*/  ULDC.64 UR6, c[0x0][0xa08] ;  /* 0x0002820000067ab9 */ /* 0x000fe20000000a00 */
[----:B------:R-:W-:Y:S01]  /*2d660*/  ULDC.64 UR8, c[0x0][0xa10] ;  /* 0x0002840000087ab9 */ /* 0x000fe20000000a00 */
[----:B------:R-:W-:Y:S01]  /*2d670*/  ISETP.NE.AND.EX P0, PT, RZ, UR5, PT, P0 ;  /* 0x00000005ff007c0c */ /* 0x000fe2000bf05300 */
[----:B------:R-:W-:-:S04]  /*2d680*/  ULDC.64 UR4, c[0x0][0xa18] ;  /* 0x0002860000047ab9 */ /* 0x000fc80000000a00 */
[----:B--2---:R-:W2:Y:S08]  /*2d690*/  LDC.64 R4, c[0x0][0xa08] ;  /* 0x00028200ff047b82 */ /* 0x004eb00000000a00 */
[----:B0-----:R-:W0:Y:S02]  /*2d6a0*/  @P0 LDC.64 R2, c[0x0][0xa28] ;  /* 0x00028a00ff020b82 */ /* 0x001e240000000a00 */
[----:B0-----:R-:W-:-:S05]  /*2d6b0*/  @P0 IMAD.WIDE R2, R19, 0x4, R2 ;  /* 0x0000000413020825 */ /* 0x001fca00078e0202 */
[----:B------:R0:W5:Y:S01]  /*2d6c0*/  @P0 LDG.E R6, desc[UR60][R2.64] ;  /* 0x0000003c02060981 */ /* 0x000162000c1e1900 */
[----:B------:R-:W-:Y:S01]  /*2d6d0*/  ISETP.NE.U32.AND P0, PT, RZ, UR4, PT ;  /* 0x00000004ff007c0c */ /* 0x000fe2000bf05070 */
[----:B-1----:R-:W-:Y:S01]  /*2d6e0*/  IMAD.WIDE R12, R19, 0x4, R12 ;  /* 0x00000004130c7825 */ /* 0x002fe200078e020c */
[----:B------:R-:W-:Y:S02]  /*2d6f0*/  ISETP.NE.U32.AND P2, PT, RZ, UR6, PT ;  /* 0x00000006ff007c0c */ /* 0x000fe4000bf45070 */
[----:B------:R-:W-:Y:S01]  /*2d700*/  ISETP.NE.AND.EX P0, PT, RZ, UR5, PT, P0 ;  /* 0x00000005ff007c0c */ /* 0x000fe2000bf05300 */
[----:B------:R-:W-:Y:S01]  /*2d710*/  ULDC.64 UR4, c[0x0][0xa00] ;  /* 0x0002800000047ab9 */ /* 0x000fe20000000a00 */
[----:B------:R-:W-:Y:S01]  /*2d720*/  ISETP.NE.U32.AND P4, PT, RZ, UR8, PT ;  /* 0x00000008ff007c0c */ /* 0x000fe2000bf85070 */
[----:B------:R-:W-:Y:S01]  /*2d730*/  IMAD.MOV.U32 R8, RZ, RZ, RZ ;  /* 0x000000ffff087224 */ /* 0x000fe200078e00ff */
[----:B------:R-:W-:Y:S01]  /*2d740*/  ISETP.NE.U32.AND P1, PT, RZ, UR4, PT ;  /* 0x00000004ff007c0c */ /* 0x000fe2000bf25070 */
[----:B0-----:R-:W0:Y:S01]  /*2d750*/  LDC.64 R2, c[0x0][0xa10] ;  /* 0x00028400ff027b82 */ /* 0x001e220000000a00 */
[----:B---3--:R-:W-:-:S02]  /*2d760*/  IMAD.MOV.U32 R0, RZ, RZ, RZ ;  /* 0x000000ffff007224 */ /* 0x008fc400078e00ff */
[----:B------:R-:W-:Y:S01]  /*2d770*/  ISETP.NE.AND.EX P3, PT, RZ, UR5, PT, P1 ;  /* 0x00000005ff007c0c */ /* 0x000fe2000bf65310 */
[----:B--2---:R-:W-:-:S04]  /*2d780*/  IMAD.WIDE R4, R19, 0x4, R4 ;  /* 0x0000000413047825 */ /* 0x004fc800078e0204 */
[----:B------:R-:W1:Y:S01]  /*2d790*/  @P0 LDC.64 R10, c[0x0][0xa18] ;  /* 0x00028600ff0a0b82 */ /* 0x000e620000000a00 */
[----:B------:R-:W-:Y:S01]  /*2d7a0*/  ULDC UR4, c[0x0][0x288] ;  /* 0x0000a20000047ab9 */ /* 0x000fe20000000800 */
[----:B------:R-:W-:Y:S02]  /*2d7b0*/  ISETP.NE.AND.EX P1, PT, RZ, UR7, PT, P2 ;  /* 0x00000007ff007c0c */ /* 0x000fe4000bf25320 */
[----:B------:R-:W-:-:S04]  /*2d7c0*/  ISETP.NE.AND.EX P2, PT, RZ, UR9, PT, P4 ;  /* 0x00000009ff007c0c */ /* 0x000fc8000bf45340 */
[----:B------:R-:W2:Y:S07]  /*2d7d0*/  @P3 LDG.E R7, desc[UR60][R12.64] ;  /* 0x0000003c0c073981 */ /* 0x000eae000c1e1900 */
[----:B------:R-:W5:Y:S01]  /*2d7e0*/  @P1 LDG.E R8, desc[UR60][R4.64] ;  /* 0x0000003c04081981 */ /* 0x000f62000c1e1900 */
[----:B0-----:R-:W-:-:S05]  /*2d7f0*/  IMAD.WIDE R2, R19, 0x4, R2 ;  /* 0x0000000413027825 */ /* 0x001fca00078e0202 */
[----:B------:R-:W5:Y:S01]  /*2d800*/  @P2 LDG.E R0, desc[UR60][R2.64] ;  /* 0x0000003c02002981 */ /* 0x000f62000c1e1900 */
[----:B-1----:R-:W-:-:S03]  /*2d810*/  @P0 IMAD.WIDE R10, R19, 0x4, R10 ;  /* 0x00000004130a0825 */ /* 0x002fc600078e020a */
        /* <DEDUP_REMOVED lines=12> */
[----:B--2---:R0:W-:Y:S01]  /*2d8e0*/  STL [R1+0x38], R7 ;  /* 0x0000380701007387 */ /* 0x0041e20000100800 */
[----:B------:R-:W-:Y:S02]  /*2d8f0*/  IMAD.MOV.U32 R11, RZ, RZ, R7 ;  /* 0x000000ffff0b7224 */ /* 0x000fe400078e0007 */
[----:B0-----:R-:W-:Y:S01]  /*2d900*/  IMAD.U32 R7, RZ, RZ, UR4 ;  /* 0x00000004ff077e24 */ /* 0x001fe2000f8e00ff */
[----:B------:R-:W-:Y:S06]  /*2d910*/  @P0 BRA `(.L_x_1703) ;  /* 0x0000000000140947 */ /* 0x000fec0003800000 */
[----:B------:R-:W-:Y:S05]  /*2d920*/  @!P3 BRA `(.L_x_1703) ;  /* 0x000000000010b947 */ /* 0x000fea0003800000 */
[----:B------:R-:W2:Y:S04]  /*2d930*/  LDG.E R9, desc[UR60][R12.64] ;  /* 0x0000003c0c097981 */ /* 0x000ea8000c1e1900 */
[----:B------:R-:W2:Y:S02]  /*2d940*/  LDG.E R12, desc[UR60][R12.64+0x4] ;  /* 0x0000043c0c0c7981 */ /* 0x000ea4000c1e1900 */
[----:B--2---:R-:W-:-:S05]  /*2d950*/  IMAD.IADD R11, R12, 0x1, -R9 ;  /* 0x000000010c0b7824 */ /* 0x004fca00078e0a09 */
[----:B------:R0:W-:Y:S02]  /*2d960*/  STL [R1+0x38], R11 ;  /* 0x0000380b01007387 */ /* 0x0001e40000100800 */
.L_x_1703:
[----:B-----5:R-:W-:Y:S01]  /*2d970*/  IMAD.IADD R8, R8, 0x1, R6 ;  /* 0x0000000108087824 */ /* 0x020fe200078e0206 */
[----:B------:R-:W-:Y:S02]  /*2d980*/  ULDC.64 UR4, c[0x0][0xa20] ;  /* 0x0002880000047ab9 */ /* 0x000fe40000000a00 */
[----:B------:R-:W-:Y:S02]  /*2d990*/  ISETP.NE.U32.AND P0, PT, RZ, UR4, PT ;  /* 0x00000004ff007c0c */ /* 0x000fe4000bf05070 */
[----:B------:R1:W-:Y:S02]  /*2d9a0*/  STL [R1+0x24], R8 ;  /* 0x0000240801007387 */ /* 0x0003e40000100800 */
[----:B------:R-:W-:-:S13]  /*2d9b0*/  ISETP.NE.AND.EX P0, PT, RZ, UR5, PT, P0 ;  /* 0x00000005ff007c0c */ /* 0x000fda000bf05300 */
[----:B-1----:R-:W-:Y:S05]  /*2d9c0*/  @!P0 BRA `(.L_x_1704) ;  /* 0x0000000000108947 */ /* 0x002fea0003800000 */
[----:B------:R-:W1:Y:S02]  /*2d9d0*/  LDC.64 R4, c[0x0][0xa20] ;  /* 0x00028800ff047b82 */ /* 0x000e640000000a00 */
[----:B-1----:R-:W-:-:S05]  /*2d9e0*/  IMAD.WIDE R4, R19, 0x4, R4 ;  /* 0x0000000413047825 */ /* 0x002fca00078e0204 */
[----:B------:R1:W5:Y:S01]  /*2d9f0*/  LDG.E R7, desc[UR60][R4.64] ;  /* 0x0000003c04077981 */ /* 0x000362000c1e1900 */
[----:B------:R-:W-:Y:S05]  /*2da00*/  BRA `(.L_x_1705) ;  /* 0x0000000000107947 */ /* 0x000fea0003800000 */
.L_x_1704:
[----:B------:R-:W-:Y:S05]  /*2da10*/  @!P1 BRA `(.L_x_1705) ;  /* 0x00000000000c9947 */ /* 0x000fea0003800000 */
[----:B------:R-:W2:Y:S04]  /*2da20*/  LDG.E R7, desc[UR60][R4.64] ;  /* 0x0000003c04077981 */ /* 0x000ea8000c1e1900 */
[----:B------:R-:W2:Y:S02]  /*2da30*/  LDG.E R4, desc[UR60][R4.64+0x4] ;  /* 0x0000043c04047981 */ /* 0x000ea4000c1e1900 */
[----:B--2---:R-:W-:-:S07]  /*2da40*/  IMAD.IADD R7, R4, 0x1, -R7 ;  /* 0x0000000104077824 */ /* 0x004fce00078e0a07 */
.L_x_1705:
[----:B-1----:R-:W2:Y:S04]  /*2da50*/  @P2 LDG.E R4, desc[UR60][R2.64] ;  /* 0x0000003c02042981 */ /* 0x002ea8000c1e1900 */
[----:B------:R1:W2:Y:S01]  /*2da60*/  @P2 LDG.E R2, desc[UR60][R2.64+0x4] ;  /* 0x0000043c02022981 */ /* 0x0002a2000c1e1900 */
[----:B------:R-:W-:Y:S02]  /*2da70*/  IMAD.SHL.U32 R12, R17, 0x80, RZ ;  /* 0x00000080110c7824 */ /* 0x000fe400078e00ff */
[----:B-----5:R-:W-:Y:S02]  /*2da80*/  IMAD.IADD R9, R7, 0x1, -R6 ;  /* 0x0000000107097824 */ /* 0x020fe400078e0a06 */
[----:B------:R-:W-:Y:S01]  /*2da90*/  VIADD R6, R12, 0x7f ;  /* 0x0000007f0c067836 */ /* 0x000fe20000000000 */
[----:B------:R3:W-:Y:S01]  /*2daa0*/  STL [R1+0x30], R12 ;  /* 0x0000300c01007387 */ /* 0x0007e20000100800 */
[----:B-1----:R-:W1:Y:S02]  /*2dab0*/  LDC R3, c[0x0][0x448] ;  /* 0x00011200ff037b82 */ /* 0x002e640000000800 */
[----:B-1----:R-:W-:-:S13]  /*2dac0*/  ISETP.NE.AND P1, PT, R3, 0x1, PT ;  /* 0x000000010300780c */ /* 0x002fda0003f25270 */
[----:B------:R-:W1:Y:S08]  /*2dad0*/  @P1 LDC R3, c[0x0][0x44c] ;  /* 0x00011300ff031b82 */ /* 0x000e700000000800 */
[----:B------:R-:W4:Y:S01]  /*2dae0*/  @P1 LDC R5, c[0x0][0x450] ;  /* 0x00011400ff051b82 */ /* 0x000f220000000800 */
[----:B--2---:R-:W-:Y:S02]  /*2daf0*/  @P2 IMAD.IADD R10, R2, 0x1, -R4 ;  /* 0x00000001020a2824 */ /* 0x004fe400078e0a04 */
[----:B-1----:R-:W-:-:S04]  /*2db00*/  @P1 IMAD.HI.U32 R2, R6, R3, RZ ;  /* 0x0000000306021227 */ /* 0x002fc800078e00ff */
[----:B------:R-:W-:Y:S01]  /*2db10*/  IMAD.IADD R7, R9, 0x1, R10 ;  /* 0x0000000109077824 */ /* 0x000fe200078e020a */
[----:B----4-:R-:W-:-:S03]  /*2db20*/  @P1 SHF.R.U32.HI R6, RZ, R5, R2 ;  /* 0x00000005ff061219 */ /* 0x010fc60000011602 */
[C---:B------:R-:W-:Y:S01]  /*2db30*/  VIADD R2, R7.reuse, 0x9f ;  /* 0x0000009f07027836 */ /* 0x040fe20000000000 */
[----:B------:R-:W-:-:S03]  /*2db40*/  IADD3 R17, R7, 0x1, -R11 ;  /* 0x0000000107117810 */ /* 0x000fc60007ffe80b */
[----:B------:R-:W-:-:S04]  /*2db50*/  IMAD.HI R2, R2, 0x66666667, RZ ;  /* 0x6666666702027827 */ /* 0x000fc800078e02ff */
[----:B------:R-:W-:Y:S01]  /*2db60*/  IMAD.IADD R6, R17, 0x1, R6 ;  /* 0x0000000111067824 */ /* 0x000fe200078e0206 */
[----:B------:R-:W-:-:S04]  /*2db70*/  SHF.R.U32.HI R21, RZ, 0x1f, R2 ;  /* 0x0000001fff157819 */ /* 0x000fc80000011602 */
[----:B------:R-:W-:Y:S02]  /*2db80*/  LEA.HI.SX32 R21, R2, R21, 0x1a ;  /* 0x0000001502157211 */ /* 0x000fe400078fd2ff */
[----:B------:R-:W1:Y:S02]  /*2db90*/  LDC.64 R2, c[0x0][0x9e0] ;  /* 0x00027800ff027b82 */ /* 0x000e640000000a00 */
[----:B-1----:R-:W-:Y:S01]  /*2dba0*/  ISETP.GE.AND P3, PT, R3, 0x1, PT ;  /* 0x000000010300780c */ /* 0x002fe20003f66270 */
[----:B------:R-:W-:-:S12]  /*2dbb0*/  IMAD.IADD R8, R6, 0x1, R2 ;  /* 0x0000000106087824 */ /* 0x000fd800078e0202 */
[----:B---3--:R-:W-:Y:S05]  /*2dbc0*/  @!P3 BRA `(.L_x_1706) ;  /* 0x000000000048b947 */ /* 0x008fea0003800000 */
[C---:B------:R-:W-:Y:S01]  /*2dbd0*/  ISETP.GT.AND P0, PT, R6.reuse, RZ, PT ;  /* 0x000000ff0600720c */ /* 0x040fe20003f04270 */
[----:B------:R-:W-:Y:S01]  /*2dbe0*/  BSSY B0, `(.L_x_1707) ;  /* 0x000000e000007945 */ /* 0x000fe20003800000 */
[----:B------:R-:W-:-:S11]  /*2dbf0*/  VIADD R2, R6, 0xffffffff ;  /* 0xffffffff06027836 */ /* 0x000fd60000000000 */
[----:B------:R-:W-:Y:S05]  /*2dc00*/  @P0 BRA `(.L_x_1708) ;  /* 0x00000000001c0947 */ /* 0x000fea0003800000 */
[----:B------:R-:W-:Y:S01]  /*2dc10*/  ISETP.NE.AND P0, PT, R3, 0x1, PT ;  /* 0x000000010300780c */ /* 0x000fe20003f05270 */
[----:B------:R-:W-:-:S12]  /*2dc20*/  IMAD.MOV R2, RZ, RZ, -R6 ;  /* 0x000000ffff027224 */ /* 0x000fd800078e0a06 */
[----:B------:R-:W1:Y:S02]  /*2dc30*/  @P0 LDC.64 R4, c[0x0][0x9e8] ;  /* 0x00027a00ff040b82 */ /* 0x000e640000000a00 */
[----:B-1----:R-:W-:-:S05]  /*2dc40*/  @P0 IMAD.HI.U32 R4, R2, R4, RZ ;  /* 0x0000000402040227 */ /* 0x002fca00078e00ff */
[----:B------:R-:W-:-:S04]  /*2dc50*/  @P0 SHF.R.U32.HI R2, RZ, R5, R4 ;  /* 0x00000005ff020219 */ /* 0x000fc80000011604 */
[----:B------:R-:W-:Y:S01]  /*2dc60*/  LOP3.LUT R2, RZ, R2, RZ, 0x33, !PT ;  /* 0x00000002ff027212 */ /* 0x000fe200078e33ff */
[----:B------:R-:W-:Y:S06]  /*2dc70*/  BRA `(.L_x_1709) ;  /* 0x0000000000107947 */ /* 0x000fec0003800000 */
.L_x_1708:
[----:B------:R-:W-:-:S13]  /*2dc80*/  ISETP.NE.AND P0, PT, R3, 0x1, PT ;  /* 0x000000010300780c */ /* 0x000fda0003f05270 */
[----:B------:R-:W1:Y:S02]  /*2dc90*/  @P0 LDC.64 R4, c[0x0][0x9e8] ;  /* 0x00027a00ff040b82 */ /* 0x000e640000000a00 */
[----:B-1----:R-:W-:-:S05]  /*2dca0*/  @P0 IMAD.HI.U32 R4, R2, R4, RZ ;  /* 0x0000000402040227 */ /* 0x002fca00078e00ff */
[----:B------:R-:W-:-:S07]  /*2dcb0*/  @P0 SHF.R.U32.HI R2, RZ, R5, R4 ;  /* 0x00000005ff020219 */ /* 0x000fce0000011604 */
.L_x_1709:
[----:B------:R-:W-:Y:S05]  /*2dcc0*/  BSYNC B0 ;  /* 0x0000000000007941 */ /* 0x000fea0003800000 */
.L_x_1707:
[----:B------:R-:W-:-:S05]  /*2dcd0*/  IMAD R2, R2, R3, R3 ;  /* 0x0000000302027224 */ /* 0x000fca00078e0203 */
[----:B------:R-:W-:-:S07]  /*2dce0*/  VIMNMX R8, R8, R2, PT ;  /* 0x0000000208087248 */ /* 0x000fce0003fe0100 */
.L_x_1706:
[----:B------:R-:W1:Y:S01]  /*2dcf0*/  @P1 LDC R4, c[0x0][0x44c] ;  /* 0x00011300ff041b82 */ /* 0x000e620000000800 */
[----:B------:R-:W-:Y:S01]  /*2dd00*/  IMAD.MOV.U32 R2, RZ, RZ, R12 ;  /* 0x000000ffff027224 */ /* 0x000fe200078e000c */
[----:B------:R-:W-:Y:S01]  /*2dd10*/  ULDC UR4, c[0x0][0x9dc] ;  /* 0x0002770000047ab9 */ /* 0x000fe20000000800 */
[----:B------:R-:W-:-:S05]  /*2dd20*/  IMAD.IADD R20, R7, 0x1, -R11 ;  /* 0x0000000107147824 */ /* 0x000fca00078e0a0b */
[----:B------:R-:W2:Y:S01]  /*2dd30*/  @P1 LDC R5, c[0x0][0x450] ;  /* 0x00011400ff051b82 */ /* 0x000ea20000000800 */
[----:B-1----:R-:W-:-:S05]  /*2dd40*/  @P1 IMAD.HI.U32 R4, R12, R4, RZ ;  /* 0x000000040c041227 */ /* 0x002fca00078e00ff */
[----:B--2---:R-:W-:-:S05]  /*2dd50*/  @P1 SHF.R.U32.HI R2, RZ, R5, R4 ;  /* 0x00000005ff021219 */ /* 0x004fca0000011604 */
        /* <DEDUP_REMOVED lines=8> */
[----:B------:R-:W1:Y:S02]  /*2dde0*/  @P0 LDC.64 R4, c[0x0][0x9e8] ;  /* 0x00027a00ff040b82 */ /* 0x000e640000000a00 */
[----:B-1----:R-:W-:-:S05]  /*2ddf0*/  @P0 IMAD.HI.U32 R4, R2, R4, RZ ;  /* 0x0000000402040227 */ /* 0x002fca00078e00ff */
[----:B------:R-:W-:-:S04]  /*2de00*/  @P0 SHF.R.U32.HI R2, RZ, R5, R4 ;  /* 0x00000005ff020219 */ /* 0x000fc80000011604 */
[----:B------:R-:W-:Y:S01]  /*2de10*/  LOP3.LUT R2, RZ, R2, RZ, 0x33, !PT ;  /* 0x00000002ff027212 */ /* 0x000fe200078e33ff */
[----:B------:R-:W-:Y:S06]  /*2de20*/  BRA `(.L_x_1713) ;  /* 0x0000000000107947 */ /* 0x000fec0003800000 */
.L_x_1712:
[----:B------:R-:W-:-:S13]  /*2de30*/  ISETP.NE.AND P0, PT, R3, 0x1, PT ;  /* 0x000000010300780c */ /* 0x000fda0003f05270 */
[----:B------:R-:W1:Y:S02]  /*2de40*/  @P0 LDC.64 R4, c[0x0][0x9e8] ;  /* 0x00027a00ff040b82 */ /* 0x000e640000000a00 */
[----:B-1----:R-:W-:-:S05]  /*2de50*/  @P0 IMAD.HI.U32 R4, R2, R4, RZ ;  /* 0x0000000402040227 */ /* 0x002fca00078e00ff */
[----:B------:R-:W-:-:S07]  /*2de60*/  @P0 SHF.R.U32.HI R2, RZ, R5, R4 ;  /* 0x00000005ff020219 */ /* 0x000fce0000011604 */
.L_x_1713:
[----:B------:R-:W-:Y:S05]  /*2de70*/  BSYNC B0 ;  /* 0x0000000000007941 */ /* 0x000fea0003800000 */
.L_x_1711:
[----:B------:R-:W-:-:S05]  /*2de80*/  IMAD R2, R2, R3, RZ ;  /* 0x0000000302027224 */ /* 0x000fca00078e02ff */
[----:B------:R-:W-:-:S07]  /*2de90*/  VIMNMX R6, R6, R2, !PT ;  /* 0x0000000206067248 */ /* 0x000fce0007fe0100 */
.L_x_1710:
[----:B------:R-:W-:Y:S01]  /*2dea0*/  VIADD R8, R8, 0x9f ;  /* 0x0000009f08087836 */ /* 0x000fe20000000000 */
[----:B------:R-:W-:Y:S01]  /*2deb0*/  BSSY B0, `(.L_x_1714) ;  /* 0x0000132000007945 */ /* 0x000fe20003800000 */
        /* <DEDUP_REMOVED lines=26> */
[----:B------:R-:W1:Y:S02]  /*2e060*/  S2R R4, SR_TID.X ;  /* 0x0000000000047919 */ /* 0x000e640000002100 */
[----:B-1----:R-:W-:-:S04]  /*2e070*/  SHF.R.U32.HI R4, RZ, 0x5, R4 ;  /* 0x00000005ff047819 */ /* 0x002fc80000011604 */
[----:B------:R-:W-:-:S05]  /*2e080*/  LOP3.LUT R4, R4, 0x3, RZ, 0xc0, !PT ;  /* 0x0000000304047812 */ /* 0x000fca00078ec0ff */
[----:B------:R1:W2:Y:S02]  /*2e090*/  SHFL.IDX PT, R14, R4, RZ, 0x1f ;  /* 0x00001fff040e7589 */ /* 0x0002a400000e0000 */
.L_x_1914:
[----:B--2---:R-:W-:Y:S02]  /*2e0a0*/  ISETP.NE.AND P0, PT, R14, RZ, PT ;  /* 0x000000ff0e00720c */ /* 0x004fe40003f05270 */
[----:B------:R-:W-:-:S11]  /*2e0b0*/  PLOP3.LUT P6, PT, PT, PT, PT, 0x8, 0x0 ;  /* 0x000000000000781c */ /* 0x000fd60003fce170 */
[----:B------:R-:W-:Y:S05]  /*2e0c0*/  @P0 BRA `(.L_x_1717) ;  /* 0x00000000000c0947 */ /* 0x000fea0003800000 */
[----:B------:R-:W-:-:S03]  /*2e0d0*/  UMOV UR4, 0xffffffff ;  /* 0xffffffff00047882 */ /* 0x000fc60000000000 */
[----:B------:R-:W-:Y:S05]  /*2e0e0*/  BRA.DIV UR4, `(.L_x_1718) ;  /* 0x0000007604d47947 */ /* 0x000fea000b800000 */
[----:B------:R-:W-:-:S13]  /*2e0f0*/  ELECT P6, URZ, PT ;  /* 0x00000000003f782f */ /* 0x000fda00038c0000 */
.L_x_1717:
[----:B-1----:R-:W2:Y:S04]  /*2e100*/  LDL R4, [R1+0x50] ;  /* 0x0000500001047983 */ /* 0x002ea80000100800 */
[----:B------:R-:W3:Y:S01]  /*2e110*/  LDL R6, [R1+0x4] ;  /* 0x0000040001067983 */ /* 0x000ee20000100800 */
[----:B------:R-:W-:Y:S01]  /*2e120*/  BSSY B1, `(.L_x_1719) ;  /* 0x0000008000017945 */ /* 0x000fe20003800000 */
[----:B--2---:R-:W-:-:S05]  /*2e130*/  VIADD R4, R4, 0x1 ;  /* 0x0000000104047836 */ /* 0x004fca0000000000 */
[----:B------:R-:W-:-:S04]  /*2e140*/  LEA.HI R5, R4, R4, RZ, 0x1 ;  /* 0x0000000404057211 */ /* 0x000fc800078f08ff */
[----:B------:R-:W-:-:S05]  /*2e150*/  LOP3.LUT R5, R5, 0xfffffffe, RZ, 0xc0, !PT ;  /* 0xfffffffe05057812 */ /* 0x000fca00078ec0ff */
[----:B------:R-:W-:-:S05]  /*2e160*/  IMAD.IADD R4, R4, 0x1, -R5 ;  /* 0x0000000104047824 */ /* 0x000fca00078e0a05 */
[----:B------:R-:W-:-:S04]  /*2e170*/  SHF.L.U32 R4, R4, 0x1f, RZ ;  /* 0x0000001f04047819 */ /* 0x000fc800000006ff */
[----:B---3--:R-:W1:Y:S02]  /*2e180*/  SYNCS.PHASECHK.TRANS64.TRYWAIT P0, [R6+URZ+0x29820], R4 ;  /* 0x02982004060075a7 */ /* 0x008e64000800017f */
[----:B-1----:R-:W-:Y:S05]  /*2e190*/  @!P0 BRA `(.L_x_1720) ;  /* 0x0000007400c88947 */ /* 0x002fea0003800000 */
.L_x_1917:
[----:B------:R-:W-:Y:S05]  /*2e1a0*/  BSYNC B1 ;  /* 0x0000000000017941 */ /* 0x000fea0003800000 */
.L_x_1719:
[----:B------:R-:W-:Y:S04]  /*2e1b0*/  BSSY B1, `(.L_x_1721) ;  /* 0x0000074000017945 */ /* 0x000fe80003800000 */
[----:B------:R-:W-:Y:S05]  /*2e1c0*/  @!P6 BRA `(.L_x_1722) ;  /* 0x0000000400c8e947 */ /* 0x000fea0003800000 */
[----:B------:R-:W2:Y:S04]  /*2e1d0*/  LDL R6, [R1+0x4] ;  /* 0x0000040001067983 */ /* 0x000ea80000100800 */
[----:B------:R-:W3:Y:S01]  /*2e1e0*/  LDL R7, [R1+0x14] ;  /* 0x0000140001077983 */ /* 0x000ee20000100800 */
[----:B-1----:R-:W1:Y:S01]  /*2e1f0*/  S2R R5, SR_TID.X ;  /* 0x0000000000057919 */ /* 0x002e620000002100 */
[----:B--2---:R-:W-:Y:S02]  /*2e200*/  IMAD.MOV.U32 R9, RZ, RZ, R6 ;  /* 0x000000ffff097224 */ /* 0x004fe400078e0006 */
[----:B------:R-:W2:Y:S01]  /*2e210*/  LDL R6, [R1+0xc] ;  /* 0x00000c0001067983 */ /* 0x000ea20000100800 */
[----:B---3--:R-:W-:Y:S01]  /*2e220*/  SHF.L.U32 R10, R7, 0x1f, RZ ;  /* 0x0000001f070a7819 */ /* 0x008fe200000006ff */
[----:B------:R-:W-:Y:S01]  /*2e230*/  BSSY B2, `(.L_x_1723) ;  /* 0x0000006000027945 */ /* 0x000fe20003800000 */
[----:B-1----:R-:W-:-:S04]  /*2e240*/  LOP3.LUT R5, R5, 0x7f, RZ, 0xc0, !PT ;  /* 0x0000007f05057812 */ /* 0x002fc800078ec0ff */
[----:B------:R-:W-:Y:S01]  /*2e250*/  ISETP.NE.AND P1, PT, R5, RZ, PT ;  /* 0x000000ff0500720c */ /* 0x000fe20003f25270 */
[----:B--2---:R-:W-:-:S04]  /*2e260*/  IMAD R6, R6, 0x8, R9 ;  /* 0x0000000806067824 */ /* 0x004fc800078e0209 */
[----:B------:R-:W1:Y:S02]  /*2e270*/  SYNCS.PHASECHK.TRANS64.TRYWAIT P0, [R6+URZ+0x298a0], R10 ;  /* 0x0298a00a060075a7 */ /* 0x000e64000800017f */
[----:B-1----:R-:W-:Y:S06]  /*2e280*/  @!P0 BRA `(.L_x_1724) ;  /* 0x0000007400a48947 */ /* 0x002fec0003800000 */
.L_x_1918:
[----:B------:R-:W-:Y:S05]  /*2e290*/  BSYNC B2 ;  /* 0x0000000000027941 */ /* 0x000fea0003800000 */
.L_x_1723:
[----:B------:R-:W-:Y:S04]  /*2e2a0*/  BSSY B2, `(.L_x_1725) ;  /* 0x0000009000027945 */ /* 0x000fe80003800000 */
        /* <DEDUP_REMOVED lines=8> */
.L_x_1726:
[----:B------:R-:W-:Y:S05]  /*2e330*/  BSYNC B2 ;  /* 0x0000000000027941 */ /* 0x000fea0003800000 */
.L_x_1725:
[----:B------:R-:W2:Y:S04]  /*2e340*/  LDL R7, [R1+0x4] ;  /* 0x0000040001077983 */ /* 0x000ea80000100800 */
[----:B------:R-:W2:Y:S01]  /*2e350*/  LDL R4, [R1+0xc] ;  /* 0x00000c0001047983 */ /* 0x000ea20000100800 */
[----:B0-----:R-:W-:Y:S01]  /*2e360*/  IMAD.MOV.U32 R11, RZ, RZ, RZ ;  /* 0x000000ffff0b7224 */ /* 0x001fe200078e00ff */
        /* <DEDUP_REMOVED lines=11> */
.L_x_1727:
        /* <DEDUP_REMOVED lines=9> */
[----:B0-----:R-:W-:Y:S05]  /*2e4b0*/  @P0 BRA.U.ANY `(.L_x_1727) ;  /* 0xfffffffd00d80947 */ /* 0x001fea000393ffff */
[----:B------:R-:W-:Y:S01]  /*2e4c0*/  PLOP3.LUT P0, PT, PT, PT, PT, 0x80, 0x0 ;  /* 0x000000000000781c */ /* 0x000fe20003f0f070 */
[----:B------:R-:W-:Y:S01]  /*2e4d0*/  VIADD R7, R9, 0x1cc00 ;  /* 0x0001cc0009077836 */ /* 0x000fe20000000000 */
[----:B------:R-:W-:Y:S01]  /*2e4e0*/  UMOV UR6, 0x0 ;  /* 0x0000000000067882 */ /* 0x000fe20000000000 */
[----:B------:R-:W-:Y:S01]  /*2e4f0*/  UMOV UR7, 0x12f00000 ;  /* 0x12f0000000077882 */ /* 0x000fe20000000000 */
[----:B------:R-:W-:-:S09]  /*2e500*/  UMOV UR10, 0x40 ;  /* 0x00000040000a7882 */ /* 0x000fd20000000000 */
.L_x_1728:
        /* <DEDUP_REMOVED lines=15> */
.L_x_1729:
        /* <DEDUP_REMOVED lines=10> */
[----:B------:R-:W0:Y:S01]  /*2e6a0*/  SYNCS.PHASECHK.TRANS64.TRYWAIT P0, [R6+URZ+0x298c0], R10 ;  /* 0x0298c00a060075a7 */ /* 0x000e22000800017f */
[----:B------:R-:W-:Y:S04]  /*2e6b0*/  BSSY B2, `(.L_x_1730) ;  /* 0x0000002000027945 */ /* 0x000fe80003800000 */
[----:B0-----:R-:W-:Y:S05]  /*2e6c0*/  @!P0 BRA `(.L_x_1731) ;  /* 0x0000007000a88947 */ /* 0x001fea0003800000 */
.L_x_1919:
[----:B------:R-:W-:Y:S05]  /*2e6d0*/  BSYNC B2 ;  /* 0x0000000000027941 */ /* 0x000fea0003800000 */
.L_x_1730:
[----:B------:R-:W-:Y:S01]  /*2e6e0*/  BSSY B2, `(.L_x_1732) ;  /* 0x000000b000027945 */ /* 0x000fe20003800000 */
[----:B------:R-:W-:Y:S02]  /*2e6f0*/  IMAD.MOV.U32 R12, RZ, RZ, 0x0 ;  /* 0x00000000ff0c7424 */ /* 0x000fe400078e00ff */
[----:B------:R-:W-:Y:S01]  /*2e700*/  IMAD.MOV.U32 R13, RZ, RZ, 0x12f00000 ;  /* 0x12f00000ff0d7424 */ /* 0x000fe200078e00ff */
[----:B------:R-:W-:Y:S06]  /*2e710*/  @P1 BRA `(.L_x_1733) ;  /* 0x00000000001c1947 */ /* 0x000fec0003800000 */
[----:B------:R-:W2:Y:S02]  /*2e720*/  S2R R4, SR_TID.X ;  /* 0x0000000000047919 */ /* 0x000ea40000002100 */
[----:B--2---:R-:W-:Y:S01]  /*2e730*/  LOP3.LUT R7, R4, 0x1f, RZ, 0xc0, !PT ;  /* 0x0000001f04077812 */ /* 0x004fe200078ec0ff */
[----:B------:R-:W-:-:S03]  /*2e740*/  IMAD.MOV.U32 R4, RZ, RZ, 0x5000 ;  /* 0x00005000ff047424 */ /* 0x000fc600078e00ff */
[----:B------:R-:W-:Y:S01]  /*2e750*/  ISETP.NE.AND P0, PT, R7, RZ, PT ;  /* 0x000000ff0700720c */ /* 0x000fe20003f05270 */
[----:B------:R2:W-:-:S12]  /*2e760*/  SYNCS.ARRIVE.TRANS64 RZ, [R6+URZ+0x298b0], R4 ;  /* 0x0298b00406ff79a7 */ /* 0x0005d8000800003f */
[----:B--2---:R-:W-:Y:S05]  /*2e770*/  @!P0 BRA `(.L_x_1733) ;  /* 0x0000000000048947 */ /* 0x004fea0003800000 */
[----:B------:R-:W-:Y:S01]  /*2e780*/  BPT.TRAP 0x1 ;  /* 0x000000040000795c */ /* 0x000fe20000300000 */
.L_x_1733:
[----:B------:R-:W-:Y:S05]  /*2e790*/  BSYNC B2 ;  /* 0x0000000000027941 */ /* 0x000fea0003800000 */
.L_x_1732:
        /* <DEDUP_REMOVED lines=11> */
.L_x_1734:
        /* <DEDUP_REMOVED lines=9> */
[----:B--2---:R-:W-:Y:S05]  /*2e8e0*/  @P0 BRA.U.ANY `(.L_x_1734) ;  /* 0xfffffffd00d80947 */ /* 0x004fea000393ffff */
.L_x_1722:
[----:B------:R-:W-:Y:S05]  /*2e8f0*/  BSYNC B1 ;  /* 0x0000000000017941 */ /* 0x000fea0003800000 */
.L_x_1721:
[----:B------:R-:W1:Y:S04]  /*2e900*/  LDL.LU R9, [R1+0xc] ;  /* 0x00000c0001097983 */ /* 0x000e680000300800 */
[----:B------:R-:W2:Y:S01]  /*2e910*/  LDL.LU R7, [R1+0x14] ;  /* 0x0000140001077983 */ /* 0x000ea20000300800 */
[----:B------:R-:W-:Y:S01]  /*2e920*/  PLOP3.LUT P0, PT, PT, PT, PT, 0x8, 0x0 ;  /* 0x000000000000781c */ /* 0x000fe20003f0e170 */
[----:B-1----:R-:W-:Y:S02]  /*2e930*/  VIADD R4, R9, 0x1 ;  /* 0x0000000109047836 */ /* 0x002fe40000000000 */
[----:B------:R-:W-:-:S03]  /*2e940*/  VIADD R9, R8, 0xfffffffe ;  /* 0xfffffffe08097836 */ /* 0x000fc60000000000 */
        /* <DEDUP_REMOVED lines=8> */
.L_x_1749:
[----:B------:R-:W-:Y:S05]  /*2e9d0*/  YIELD ;  /* 0x0000000000007946 */ /* 0x000fea0003800000 */
[----:B------:R-:W-:Y:S04]  /*2e9e0*/  BSSY B1, `(.L_x_1735) ;  /* 0x0000072000017945 */ /* 0x000fe80003800000 */
[----:B--2---:R-:W-:Y:S05]  /*2e9f0*/  @!P6 BRA `(.L_x_1736) ;  /* 0x0000000400c0e947 */ /* 0x004fea0003800000 */
[----:B-1----:R-:W2:Y:S04]  /*2ea00*/  LDL R7, [R1+0x4] ;  /* 0x0000040001077983 */ /* 0x002ea80000100800 */
[----:B------:R-:W2:Y:S04]  /*2ea10*/  LDL R6, [R1+0xc] ;  /* 0x00000c0001067983 */ /* 0x000ea80000100800 */
[----:B------:R-:W3:Y:S01]  /*2ea20*/  LDL R5, [R1+0x14] ;  /* 0x0000140001057983 */ /* 0x000ee20000100800 */
[----:B------:R-:W1:Y:S01]  /*2ea30*/  S2R R4, SR_TID.X ;  /* 0x0000000000047919 */ /* 0x000e620000002100 */
[----:B------:R-:W-:Y:S01]  /*2ea40*/  BSSY B2, `(.L_x_1737) ;  /* 0x0000007000027945 */ /* 0x000fe20003800000 */
[----:B-1----:R-:W-:-:S04]  /*2ea50*/  LOP3.LUT R4, R4, 0x7f, RZ, 0xc0, !PT ;  /* 0x0000007f04047812 */ /* 0x002fc800078ec0ff */
[----:B------:R-:W-:Y:S01]  /*2ea60*/  ISETP.NE.AND P2, PT, R4, RZ, PT ;  /* 0x000000ff0400720c */ /* 0x000fe20003f45270 */
[----:B--2---:R-:W-:Y:S01]  /*2ea70*/  IMAD R8, R6, 0x8, R7 ;  /* 0x0000000806087824 */ /* 0x004fe200078e0207 */
[----:B---3--:R-:W-:-:S04]  /*2ea80*/  SHF.L.U32 R7, R5, 0x1f, RZ ;  /* 0x0000001f05077819 */ /* 0x008fc800000006ff */
[----:B------:R-:W1:Y:S02]  /*2ea90*/  SYNCS.PHASECHK.TRANS64.TRYWAIT P1, [R8+URZ+0x298a0], R7 ;  /* 0x0298a007080075a7 */ /* 0x000e64000802017f */
[----:B-1----:R-:W-:Y:S05]  /*2eaa0*/  @!P1 BRA `(.L_x_1738) ;  /* 0x0000006c00c49947 */ /* 0x002fea0003800000 */
.L_x_1920:
[----:B------:R-:W-:Y:S05]  /*2eab0*/  BSYNC B2 ;  /* 0x0000000000027941 */ /* 0x000fea0003800000 */
.L_x_1737:
        /* <DEDUP_REMOVED lines=9> */
.L_x_1740:
[----:B------:R-:W-:Y:S05]  /*2eb50*/  BSYNC B2 ;  /* 0x0000000000027941 */ /* 0x000fea0003800000 */
.L_x_1739:
[----:B------:R-:W2:Y:S04]  /*2eb60*/  LDL R5, [R1+0x4] ;  /* 0x0000040001057983 */ /* 0x000ea80000100800 */
[----:B------:R-:W2:Y:S01]  /*2eb70*/  LDL R4, [R1+0xc] ;  /* 0x00000c0001047983 */ /* 0x000ea20000100800 */
[----:B0-----:R-:W-:Y:S01]  /*2eb80*/  IMAD.MOV.U32 R11, RZ, RZ, RZ ;  /* 0x000000ffff0b7224 */ /* 0x001fe200078e00ff */
[----:B------:R-:W-:Y:S01]  /*2eb90*/  UIADD3 UR4, UP0, UR40, 0x570, URZ ;  /* 0x0000057028047890 */ /* 0x000fe2000ff1e03f */
[----:B------:R-:W-:Y:S01]  /*2eba0*/  PLOP3.LUT P1, PT, PT, PT, PT, 0x80, 0x0 ;  /* 0x000000000000781c */ /* 0x000fe20003f2f070 */
[----:B------:R-:W-:Y:S01]  /*2ebb0*/  UMOV UR6, 0x0 ;  /* 0x0000000000067882 */ /* 0x000fe20000000000 */
[----:B------:R-:W-:Y:S01]  /*2ebc0*/  UMOV UR7, 0x12f00000 ;  /* 0x12f0000000077882 */ /* 0x000fe20000000000 */
[----:B------:R-:W-:Y:S01]  /*2ebd0*/  R2UR UR10, R11 ;  /* 0x000000000b0a72ca */ /* 0x000fe200000e0000 */
[----:B------:R-:W-:Y:S01]  /*2ebe0*/  UIADD3.X UR5, URZ, UR41, URZ, UP0, !UPT ;  /* 0x000000293f057290 */ /* 0x000fe200087fe43f */
[----:B--2---:R-:W-:-:S02]  /*2ebf0*/  IMAD R6, R4, 0x7800, R5 ;  /* 0x0000780004067824 */ /* 0x004fc400078e0205 */
[----:B------:R-:W-:Y:S02]  /*2ec00*/  IMAD R5, R9, 0xa0, R0 ;  /* 0x000000a009057824 */ /* 0x000fe400078e0200 */
[----:B------:R-:W-:Y:S02]  /*2ec10*/  VIADD R4, R8, 0x29890 ;  /* 0x0002989008047836 */ /* 0x000fe40000000000 */
[----:B------:R-:W-:-:S07]  /*2ec20*/  VIADD R10, R6, 0x1a400 ;  /* 0x0001a400060a7836 */ /* 0x000fce0000000000 */
.L_x_1741:
        /* <DEDUP_REMOVED lines=15> */
.L_x_1742:
        /* <DEDUP_REMOVED lines=15> */
.L_x_1743:
        /* <DEDUP_REMOVED lines=13> */
.L_x_1921:
[----:B------:R-:W-:Y:S05]  /*2eee0*/  BSYNC B2 ;  /* 0x0000000000027941 */ /* 0x000fea0003800000 */
.L_x_1744:
[----:B------:R-:W-:Y:S01]  /*2eef0*/  BSSY B2, `(.L_x_1746) ;  /* 0x000000b000027945 */ /* 0x000fe20003800000 */
[----:B------:R-:W-:Y:S02]  /*2ef00*/  IMAD.MOV.U32 R6, RZ, RZ, 0x0 ;  /* 0x00000000ff067424 */ /* 0x000fe400078e00ff */
[----:B01----:R-:W-:Y:S01]  /*2ef10*/  IMAD.MOV.U32 R7, RZ, RZ, 0x12f00000 ;  /* 0x12f00000ff077424 */ /* 0x003fe200078e00ff */
        /* <DEDUP_REMOVED lines=8> */
.L_x_1747:
[----:B------:R-:W-:Y:S05]  /*2efa0*/  BSYNC B2 ;  /* 0x0000000000027941 */ /* 0x000fea0003800000 */
.L_x_1746:
        /* <DEDUP_REMOVED lines=9> */
[----:B--2---:R-:W-:-:S04]  /*2f040*/  IMAD R4, R4, 0x5000, R10 ;  /* 0x0000500004047824 */ /* 0x004fc800078e020a */
[----:B------:R-:W-:-:S08]  /*2f050*/  VIADD R4, R4, 0xa400 ;  /* 0x0000a40004047836 */ /* 0x000fd00000000000 */
.L_x_1748:
        /* <DEDUP_REMOVED lines=10> */
.L_x_1736:
[----:B------:R-:W-:Y:S05]  /*2f100*/  BSYNC B1 ;  /* 0x0000000000017941 */ /* 0x000fea0003800000 */
.L_x_1735:
[----:B-1----:R-:W2:Y:S04]  /*2f110*/  LDL.LU R7, [R1+0xc] ;  /* 0x00000c0001077983 */ /* 0x002ea80000300800 */
[----:B------:R-:W3:Y:S01]  /*2f120*/  LDL.LU R6, [R1+0x14] ;  /* 0x0000140001067983 */ /* 0x000ee20000300800 */
        /* <DEDUP_REMOVED lines=10> */
.L_x_1715:
[----:B------:R-:W-:Y:S05]  /*2f1d0*/  BSYNC B0 ;  /* 0x0000000000007941 */ /* 0x000fea0003800000 */
.L_x_1714:
[----:B------:R-:W3:Y:S01]  /*2f1e0*/  LDL R8, [R1+0x30] ;  /* 0x0000300001087983 */ /* 0x000ee20000100800 */
[----:B------:R-:W4:Y:S01]  /*2f1f0*/  LDC R0, c[0x0][0x448] ;  /* 0x00011200ff007b82 */ /* 0x000f220000000800 */
[----:B------:R-:W-:Y:S07]  /*2f200*/  @!P0 WARPSYNC.ALL ;  /* 0x0000000000008948 */ /* 0x000fee0003800000 */
[----:B------:R-:W-:Y:S01]  /*2f210*/  @!P0 BAR.SYNC.DEFER_BLOCKING 0xc, 0x180 ;  /* 0x0306000000008b1d */ /* 0x000fe20000010000 */
[----:B----4-:R-:W-:-:S13]  /*2f220*/  ISETP.NE.AND P1, PT, R0, 0x1, PT ;  /* 0x000000010000780c */ /* 0x010fda0003f25270 */
[----:B------:R-:W4:Y:S08]  /*2f230*/  @P1 LDC R2, c[0x0][0x44c] ;  /* 0x00011300ff021b82 */ /* 0x000f300000000800 */
[----:B------:R-:W5:Y:S01]  /*2f240*/  @P1 LDC R3, c[0x0][0x450] ;  /* 0x00011400ff031b82 */ /* 0x000f620000000800 */
[----:B---3--:R-:W-:-:S04]  /*2f250*/  VIADD R0, R8, 0x7f ;  /* 0x0000007f08007836 */ /* 0x008fc80000000000 */
[----:B----4-:R-:W-:-:S05]  /*2f260*/  @P1 IMAD.HI.U32 R2, R0, R2, RZ ;  /* 0x0000000200021227 */ /* 0x010fca00078e00ff */
[----:B-----5:R-:W-:Y:S02]  /*2f270*/  @P1 SHF.R.U32.HI R0, RZ, R3, R2 ;  /* 0x00000003ff001219 */ /* 0x020fe40000011602 */
[----:B------:R-:W3:Y:S03]  /*2f280*/  LDC.64 R2, c[0x0][0x9e0] ;  /* 0x00027800ff027b82 */ /* 0x000ee60000000a00 */
[----:B------:R-:W-:Y:S01]  /*2f290*/  IMAD.IADD R0, R17, 0x1, R0 ;  /* 0x0000000111007824 */ /* 0x000fe200078e0200 */
[----:B---3--:R-:W-:-:S03]  /*2f2a0*/  ISETP.GE.AND P2, PT, R3, 0x1, PT ;  /* 0x000000010300780c */ /* 0x008fc60003f46270 */
[----:B--2---:R-:W-:-:S10]  /*2f2b0*/  IMAD.IADD R6, R0, 0x1, R2 ;  /* 0x0000000100067824 */ /* 0x004fd400078e0202 */
[----:B------:R-:W-:Y:S05]  /*2f2c0*/  @!P2 BRA `(.L_x_1750) ;  /* 0x000000000048a947 */ /* 0x000fea0003800000 */
[C---:B------:R-:W-:Y:S01]  /*2f2d0*/  ISETP.GT.AND P0, PT, R0.reuse, RZ, PT ;  /* 0x000000ff0000720c */ /* 0x040fe20003f04270 */
[----:B------:R-:W-:Y:S01]  /*2f2e0*/  BSSY B0, `(.L_x_1751) ;  /* 0x000000e000007945 */ /* 0x000fe20003800000 */
[----:B------:R-:W-:-:S11]  /*2f2f0*/  VIADD R2, R0, 0xffffffff ;  /* 0xffffffff00027836 */ /* 0x000fd60000000000 */
[----:B------:R-:W-:Y:S05]  /*2f300*/  @P0 BRA `(.L_x_1752) ;  /* 0x00000000001c0947 */ /* 0x000fea0003800000 */
[----:B------:R-:W-:Y:S01]  /*2f310*/  ISETP.NE.AND P0, PT, R3, 0x1, PT ;  /* 0x000000010300780c */ /* 0x000fe20003f05270 */
[----:B------:R-:W-:-:S12]  /*2f320*/  IMAD.MOV R0, RZ, RZ, -R0 ;  /* 0x000000ffff007224 */ /* 0x000fd800078e0a00 */
[----:B-1----:R-:W1:Y:S02]  /*2f330*/  @P0 LDC.64 R4, c[0x0][0x9e8] ;  /* 0x00027a00ff040b82 */ /* 0x002e640000000a00 */
[----:B-1----:R-:W-:-:S05]  /*2f340*/  @P0 IMAD.HI.U32 R4, R0, R4, RZ ;  /* 0x0000000400040227 */ /* 0x002fca00078e00ff */
[----:B------:R-:W-:-:S04]  /*2f350*/  @P0 SHF.R.U32.HI R0, RZ, R5, R4 ;  /* 0x00000005ff000219 */ /* 0x000fc80000011604 */
[----:B------:R-:W-:Y:S01]  /*2f360*/  LOP3.LUT R2, RZ, R0, RZ, 0x33, !PT ;  /* 0x00000000ff027212 */ /* 0x000fe200078e33ff */
[----:B------:R-:W-:Y:S06]  /*2f370*/  BRA `(.L_x_1753) ;  /* 0x0000000000107947 */ /* 0x000fec0003800000 */
.L_x_1752:
[----:B------:R-:W-:-:S13]  /*2f380*/  ISETP.NE.AND P0, PT, R3, 0x1, PT ;  /* 0x000000010300780c */ /* 0x000fda0003f05270 */
[----:B-1----:R-:W1:Y:S02]  /*2f390*/  @P0 LDC.64 R4, c[0x0][0x9e8] ;  /* 0x00027a00ff040b82 */ /* 0x002e640000000a00 */
[----:B-1----:R-:W-:-:S05]  /*2f3a0*/  @P0 IMAD.HI.U32 R4, R2, R4, RZ ;  /* 0x0000000402040227 */ /* 0x002fca00078e00ff */
[----:B------:R-:W-:-:S07]  /*2f3b0*/  @P0 SHF.R.U32.HI R2, RZ, R5, R4 ;  /* 0x00000005ff020219 */ /* 0x000fce0000011604 */
.L_x_1753:
[----:B------:R-:W-:Y:S05]  /*2f3c0*/  BSYNC B0 ;  /* 0x0000000000007941 */ /* 0x000fea0003800000 */
.L_x_1751:
[----:B------:R-:W-:-:S05]  /*2f3d0*/  IMAD R2, R2, R3, R3 ;  /* 0x0000000302027224 */ /* 0x000fca00078e0203 */
[----:B------:R-:W-:-:S07]  /*2f3e0*/  VIMNMX R6, R6, R2, PT ;  /* 0x0000000206067248 */ /* 0x000fce0003fe0100 */
.L_x_1750:
[----:B------:R-:W-:Y:S01]  /*2f3f0*/  VIADD R6, R6, 0x9f ;  /* 0x0000009f06067836 */ /* 0x000fe20000000000 */
[----:B------:R-:W2:Y:S01]  /*2f400*/  @P1 LDC R2, c[0x0][0x44c] ;  /* 0x00011300ff021b82 */ /* 0x000ea20000000800 */
[----:B------:R-:W-:Y:S02]  /*2f410*/  ULDC UR4, c[0x0][0x9dc] ;  /* 0x0002770000047ab9 */ /* 0x000fe40000000800 */
[----:B------:R-:W-:-:S05]  /*2f420*/  IMAD.HI R6, R6, 0x66666667, RZ ;  /* 0x6666666706067827 */ /* 0x000fca00078e02ff */
[----:B-1----:R-:W1:Y:S01]  /*2f430*/  @P1 LDC R4, c[0x0][0x450] ;  /* 0x00011400ff041b82 */ /* 0x002e620000000800 */
[----:B------:R-:W-:-:S04]  /*2f440*/  SHF.R.U32.HI R0, RZ, 0x1f, R6 ;  /* 0x0000001fff007819 */ /* 0x000fc80000011606 */
[----:B------:R-:W-:-:S04]  /*2f450*/  LEA.HI.SX32 R0, R6, R0, 0x1a ;  /* 0x0000000006007211 */ /* 0x000fc800078fd2ff */
[----:B------:R-:W-:Y:S01]  /*2f460*/  VIMNMX R7, R21, R0, PT ;  /* 0x0000000015077248 */ /* 0x000fe20003fe0100 */
[----:B------:R-:W-:-:S04]  /*2f470*/  IMAD.MOV.U32 R0, RZ, RZ, R8 ;  /* 0x000000ffff007224 */ /* 0x000fc800078e0008 */
[----:B------:R3:W-:Y:S01]  /*2f480*/  STL [R1+0x40], R7 ;  /* 0x0000400701007387 */ /* 0x0007e20000100800 */
[----:B--2---:R-:W-:-:S05]  /*2f490*/  @P1 IMAD.HI.U32 R2, R8, R2, RZ ;  /* 0x0000000208021227 */ /* 0x004fca00078e00ff */
[----:B-1----:R-:W-:-:S05]  /*2f4a0*/  @P1 SHF.R.U32.HI R0, RZ, R4, R2 ;  /* 0x00000004ff001219 */ /* 0x002fca0000011602 */
[----:B------:R-:W-:-:S04]  /*2f4b0*/  IMAD.IADD R0, R20, 0x1, R0 ;  /* 0x0000000114007824 */ /* 0x000fc800078e0200 */
[----:B------:R-:W-:Y:S01]  /*2f4c0*/  VIADD R2, R0, -UR4 ;  /* 0x8000000400027c36 */ /* 0x000fe20008000000 */
[----:B---3--:R-:W-:Y:S06]  /*2f4d0*/  @!P2 BRA `(.L_x_1754) ;  /* 0x000000000044a947 */ /* 0x008fec0003800000 */
        /* <DEDUP_REMOVED lines=10> */
.L_x_1756:
[----:B------:R-:W-:-:S13]  /*2f580*/  ISETP.NE.AND P0, PT, R3, 0x1, PT ;  /* 0x000000010300780c */ /* 0x000fda0003f05270 */
[----:B------:R-:W1:Y:S02]  /*2f590*/  @P0 LDC.64 R4, c[0x0][0x9e8] ;  /* 0x00027a00ff040b82 */ /* 0x000e640000000a00 */
[----:B-1----:R-:W-:-:S05]  /*2f5a0*/  @P0 IMAD.HI.U32 R4, R0, R4, RZ ;  /* 0x0000000400040227 */ /* 0x002fca00078e00ff */
[----:B------:R-:W-:-:S07]  /*2f5b0*/  @P0 SHF.R.U32.HI R0, RZ, R5, R4 ;  /* 0x00000005ff000219 */ /* 0x000fce0000011604 */
.L_x_1757:
[----:B------:R-:W-:Y:S05]  /*2f5c0*/  BSYNC B0 ;  /* 0x0000000000007941 */ /* 0x000fea0003800000 */
.L_x_1755:
[----:B------:R-:W-:-:S05]  /*2f5d0*/  IMAD R0, R0, R3, RZ ;  /* 0x0000000300007224 */ /* 0x000fca00078e02ff */
[----:B------:R-:W-:-:S07]  /*2f5e0*/  VIMNMX R2, R2, R0, !PT ;  /* 0x0000000002027248 */ /* 0x000fce0007fe0100 */
.L_x_1754:
[----:B------:R-:W-:-:S05]  /*2f5f0*/  IMAD.HI R2, R2, 0x66666667, RZ ;  /* 0x6666666702027827 */ /* 0x000fca00078e02ff */
[----:B------:R-:W-:-:S04]  /*2f600*/  SHF.R.U32.HI R0, RZ, 0x1f, R2 ;  /* 0x0000001fff007819 */ /* 0x000fc80000011602 */
[----:B------:R-:W-:-:S04]  /*2f610*/  LEA.HI.SX32 R0, R2, R0, 0x1a ;  /* 0x0000000002007211 */ /* 0x000fc800078fd2ff */
[----:B------:R-:W-:-:S04]  /*2f620*/  VIMNMX R3, RZ, R0, !PT ;  /* 0x00000000ff037248 */ /* 0x000fc80007fe0100 */
[----:B------:R-:W-:Y:S01]  /*2f630*/  ISETP.GT.AND P0, PT, R7, R3, PT ;  /* 0x000000030700720c */ /* 0x000fe20003f04270 */
[----:B------:R1:W-:-:S12]  /*2f640*/  STL [R1+0x20], R3 ;  /* 0x0000200301007387 */ /* 0x0003d80000100800 */
[----:B-1----:R-:W-:Y:S05]  /*2f650*/  @P0 BRA `(.L_x_1758) ;  /* 0x0000000000440947 */ /* 0x002fea0003800000 */
[----:B------:R-:W1:Y:S02]  /*2f660*/  S2R R3, SR_TID.X ;  /* 0x0000000000037919 */ /* 0x000e640000002100 */
[----:B-1----:R-:W-:-:S04]  /*2f670*/  LOP3.LUT R3, R3, 0x7f, RZ, 0xc0, !PT ;  /* 0x0000007f03037812 */ /* 0x002fc800078ec0ff */
[----:B------:R-:W-:-:S13]  /*2f680*/  ISETP.NE.AND P0, PT, R3, RZ, PT ;  /* 0x000000ff0300720c */ /* 0x000fda0003f05270 */
[----:B------:R-:W-:Y:S05]  /*2f690*/  @P0 BRA `(.L_x_1759) ;  /* 0x0000003000c80947 */ /* 0x000fea0003800000 */
[----:B------:R-:W1:Y:S01]  /*2f6a0*/  S2R R2, SR_LANEID ;  /* 0x0000000000027919 */ /* 0x000e620000000000 */
[----:B------:R-:W-:Y:S01]  /*2f6b0*/  VOTEU.ANY UR4, UPT, PT ;  /* 0x0000000000047886 */ /* 0x000fe200038e0100 */
[----:B------:R-:W2:Y:S01]  /*2f6c0*/  LDC.64 R4, c[0x0][0xc60] ;  /* 0x00031800ff047b82 */ /* 0x000ea20000000a00 */
[----:B------:R-:W1:Y:S02]  /*2f6d0*/  FLO.U32 R0, UR4 ;  /* 0x0000000400007d00 */ /* 0x000e6400080e0000 */
[----:B-1----:R-:W-:-:S06]  /*2f6e0*/  ISETP.EQ.U32.AND P0, PT, R0, R2, PT ;  /* 0x000000020000720c */ /* 0x002fcc0003f02070 */
[----:B------:R-:W2:Y:S07]  /*2f6f0*/  POPC R2, UR4 ;  /* 0x0000000400027d09 */ /* 0x000eae0008000000 */
[----:B--2---:R-:W2:Y:S04]  /*2f700*/  @P0 ATOMG.E.ADD.STRONG.GPU PT, R2, desc[UR60][R4.64], R2 ;  /* 0x00000002040209a8 */ /* 0x004ea800081ee1fc */
[----:B--2---:R1:W2:Y:S02]  /*2f710*/  SHFL.IDX PT, R2, R2, R0, 0x1f ;  /* 0x00001f0002027589 */ /* 0x0042a400000e0000 */
[----:B-1----:R-:W1:Y:S02]  /*2f720*/  S2R R0, SR_LTMASK ;  /* 0x0000000000007919 */ /* 0x002e640000003900 */
[----:B-1----:R-:W-:-:S06]  /*2f730*/  LOP3.LUT R0, R0, UR4, RZ, 0xc0, !PT ;  /* 0x0000000400007c12 */ /* 0x002fcc000f8ec0ff */
[----:B------:R-:W2:Y:S02]  /*2f740*/  POPC R0, R0 ;  /* 0x0000000000007309 */ /* 0x000ea40000000000 */
[----:B--2---:R-:W-:Y:S01]  /*2f750*/  IADD3 R16, R2, UR38, R0 ;  /* 0x0000002602107c10 */ /* 0x004fe2000fffe000 */
[----:B------:R-:W-:Y:S06]  /*2f760*/  BRA `(.L_x_1759) ;  /* 0x0000003000947947 */ /* 0x000fec0003800000 */
.L_x_1758:
        /* <DEDUP_REMOVED lines=15> */
[----:B0-----:R-:W-:Y:S02]  /*2f860*/  IMAD.U32 R11, RZ, RZ, UR5 ;  /* 0x00000005ff0b7e24 */ /* 0x001fe4000f8e00ff */
[----:B------:R-:W-:Y:S02]  /*2f870*/  IMAD.MOV.U32 R8, RZ, RZ, 0x70 ;  /* 0x00000070ff087424 */ /* 0x000fe400078e00ff */
[----:B------:R-:W-:Y:S02]  /*2f880*/  IMAD.MOV.U32 R12, RZ, RZ, 0x1 ;  /* 0x00000001ff0c7424 */ /* 0x000fe400078e00ff */
[----:B------:R-:W-:-:S07]  /*2f890*/  IMAD.MOV.U32 R13, RZ, RZ, RZ ;  /* 0x000000ffff0d7224 */ /* 0x000fce00078e00ff */
[----:B------:R-:W-:-:S07]  /*2f8a0*/  LEPC R20, `(.L_x_1761) ;  /* 0x000000001014794e */ /* 0x000fce0000000000 */
[----:B-1----:R-:W-:Y:S05]  /*2f8b0*/  CALL.ABS.NOINC R2 ;  /* 0x0000000002007343 */ /* 0x002fea0003c00000 */
.L_x_1761:
[----:B------:R-:W-:Y:S05]  /*2f8c0*/  BSYNC B6 ;  /* 0x0000000000067941 */ /* 0x000fea0003800000 */
.L_x_1760:
[----:B------:R-:W-:Y:S02]  /*2f8d0*/  IMAD.MOV.U32 R2, RZ, RZ, R17 ;  /* 0x000000ffff027224 */ /* 0x000fe400078e0011 */
[----:B------:R-:W2:Y:S01]  /*2f8e0*/  LDL.LU R17, [R1] ;  /* 0x0000000001117983 */ /* 0x000ea20000300800 */
[----:B------:R-:W-:Y:S01]  /*2f8f0*/  BSSY B6, `(.L_x_1762) ;  /* 0x0000017000067945 */ /* 0x000fe20003800000 */
[----:B------:R-:W-:-:S05]  /*2f900*/  VIADD R0, R2, 0xa400 ;  /* 0x0000a40002007836 */ /* 0x000fca0000000000 */
[----:B------:R-:W-:Y:S02]  /*2f910*/  LOP3.LUT P0, RZ, R0, 0x3ff, RZ, 0xc0, !PT ;  /* 0x000003ff00ff7812 */ /* 0x000fe4000780c0ff */
[----:B--2---:R-:W-:-:S11]  /*2f920*/  LOP3.LUT R17, R17, 0xfffffffe, RZ, 0xc0, !PT ;  /* 0xfffffffe11117812 */ /* 0x004fd600078ec0ff */
[----:B------:R-:W-:-:S05]  /*2f930*/  @P0 LOP3.LUT R17, R17, 0x1, RZ, 0xfc, !PT ;  /* 0x0000000111110812 */ /* 0x000fca00078efcff */
[----:B------:R1:W-:Y:S01]  /*2f940*/  STL [R1], R17 ;  /* 0x0000001101007387 */ /* 0x0003e20000100800 */
[----:B------:R-:W-:Y:S05]  /*2f950*/  @!P0 BRA `(.L_x_1763) ;  /* 0x0000000000408947 */ /* 0x000fea0003800000 */
[----:B------:R-:W-:Y:S01]  /*2f960*/  MOV R2, 0x0 ;  /* 0x0000000000027802 */ /* 0x000fe20000000f00 */
[----:B------:R-:W-:Y:S01]  /*2f970*/  ULDC.64 UR6, c[0x4][0xa0] ;  /* 0x0100280000067ab9 */ /* 0x000fe20000000a00 */
[----:B------:R-:W-:Y:S01]  /*2f980*/  ULDC.64 UR8, c[0x4][0xa8] ;  /* 0x01002a0000087ab9 */ /* 0x000fe20000000a00 */
[----:B------:R-:W-:Y:S01]  /*2f990*/  ULDC.64 UR4, c[0x4][0x10] ;  /* 0x0100040000047ab9 */ /* 0x000fe20000000a00 */
[----:B------:R-:W-:Y:S02]  /*2f9a0*/  IMAD.U32 R4, RZ, RZ, UR6 ;  /* 0x00000006ff047e24 */ /* 0x000fe4000f8e00ff */
[----:B------:R-:W2:Y:S01]  /*2f9b0*/  LDC.64 R2, c[0x4][R2] ;  /* 0x0100000002027b82 */ /* 0x000ea20000000a00 */
        /* <DEDUP_REMOVED lines=9> */
[----:B-12---:R-:W-:Y:S05]  /*2fa50*/  CALL.ABS.NOINC R2 ;  /* 0x0000000002007343 */ /* 0x006fea0003c00000 */
.L_x_1763:
[----:B------:R-:W-:Y:S05]  /*2fa60*/  BSYNC B6 ;  /* 0x0000000000067941 */ /* 0x000fea0003800000 */
.L_x_1762:
        /* <DEDUP_REMOVED lines=21> */
.L_x_1765:
[----:B------:R-:W-:Y:S05]  /*2fbc0*/  BSYNC B6 ;  /* 0x0000000000067941 */ /* 0x000fea0003800000 */
.L_x_1764:
        /* <DEDUP_REMOVED lines=19> */
.L_x_1767:
[----:B------:R-:W-:Y:S05]  /*2fd00*/  BSYNC B6 ;  /* 0x0000000000067941 */ /* 0x000fea0003800000 */
.L_x_1766:
[----:B------:R-:W-:Y:S01]  /*2fd10*/  ULDC.64 UR4, c[0x0][0x9f8] ;  /* 0x00027e0000047ab9 */ /* 0x000fe20000000a00 */
[----:B------:R-:W-:Y:S01]  /*2fd20*/  IMAD.MOV.U32 R8, RZ, RZ, R19 ;  /* 0x000000ffff087224 */ /* 0x000fe200078e0013 */
[----:B------:R-:W-:-:S04]  /*2fd30*/  ISETP.NE.U32.AND P0, PT, RZ, UR4, PT ;  /* 0x00000004ff007c0c */ /* 0x000fc8000bf05070 */
[----:B------:R-:W-:Y:S01]  /*2fd40*/  ISETP.NE.AND.EX P0, PT, RZ, UR5, PT, P0 ;  /* 0x00000005ff007c0c */ /* 0x000fe2000bf05300 */
[----:B------:R-:W-:-:S12]  /*2fd50*/  ULDC.64 UR4, c[0x0][0xa08] ;  /* 0x0002820000047ab9 */ /* 0x000fd80000000a00 */
[----:B------:R-:W2:Y:S02]  /*2fd60*/  @P0 LDC.64 R2, c[0x0][0x9f8] ;  /* 0x00027e00ff020b82 */ /* 0x000ea40000000a00 */
[----:B--2---:R-:W-:-:S05]  /*2fd70*/  @P0 IMAD.WIDE R2, R19, 0x4, R2 ;  /* 0x0000000413020825 */ /* 0x004fca00078e0202 */
[----:B------:R2:W3:Y:S02]  /*2fd80*/  @P0 LDG.E R8, desc[UR60][R2.64] ;  /* 0x0000003c02080981 */ /* 0x0004e4000c1e1900 */
[----:B--2---:R-:W2:Y:S02]  /*2fd90*/  LDC.64 R2, c[0x0][0x418] ;  /* 0x00010600ff027b82 */ /* 0x004ea40000000a00 */
[----:B--2---:R-:W-:Y:S01]  /*2fda0*/  LOP3.LUT P0, RZ, R2, UR4, RZ, 0xfc, !PT ;  /* 0x0000000402ff7c12 */ /* 0x004fe2000f80fcff */
[----:B------:R-:W-:-:S03]  /*2fdb0*/  UMOV UR4, 0xffffffff ;  /* 0xffffffff00047882 */ /* 0x000fc60000000000 */
[----:B------:R-:W-:Y:S02]  /*2fdc0*/  LOP3.LUT P0, RZ, R3, UR5, RZ, 0xfc, P0 ;  /* 0x0000000503ff7c12 */ /* 0x000fe4000800fcff */
[----:B---3--:R-:W-:Y:S01]  /*2fdd0*/  SHF.R.S32.HI R9, RZ, 0x1f, R8 ;  /* 0x0000001fff097819 */ /* 0x008fe20000011408 */
[----:B------:R2:W-:Y:S01]  /*2fde0*/  STL [R1+0x18], R8 ;  /* 0x0000180801007387 */ /* 0x0005e20000100800 */
[----:B-1----:R-:W-:-:S03]  /*2fdf0*/  SEL R17, R8, RZ, !P0 ;  /* 0x000000ff08117207 */ /* 0x002fc60004000000 */
[----:B------:R2:W-:Y:S01]  /*2fe00*/  STL [R1+0x1c], R9 ;  /* 0x00001c0901007387 */ /* 0x0005e20000100800 */
[----:B------:R-:W-:Y:S05]  /*2fe10*/  BRA.DIV UR4, `(.L_x_1768) ;  /* 0x0000005e04107947 */ /* 0x000fea000b800000 */
[----:B------:R-:W1:Y:S02]  /*2fe20*/  S2R R0, SR_TID.X ;  /* 0x0000000000007919 */ /* 0x000e640000002100 */
[----:B-1----:R-:W-:-:S04]  /*2fe30*/  SHF.R.U32.HI R0, RZ, 0x5, R0 ;  /* 0x00000005ff007819 */ /* 0x002fc80000011600 */
[----:B------:R-:W-:-:S05]  /*2fe40*/  LOP3.LUT R0, R0, 0x3, RZ, 0xc0, !PT ;  /* 0x0000000300007812 */ /* 0x000fca00078ec0ff */
[----:B------:R1:W3:Y:S02]  /*2fe50*/  SHFL.IDX PT, R14, R0, RZ, 0x1f ;  /* 0x00001fff000e7589 */ /* 0x0002e400000e0000 */
.L_x_1924:
[----:B-1----:R-:W4:Y:S01]  /*2fe60*/  LDL.LU R0, [R1] ;  /* 0x0000000001007983 */ /* 0x002f220000300800 */
[----:B------:R-:W-:Y:S02]  /*2fe70*/  PLOP3.LUT P1, PT, PT, PT, PT, 0x8, 0x0 ;  /* 0x000000000000781c */ /* 0x000fe40003f2e170 */
[----:B---3--:R-:W-:Y:S02]  /*2fe80*/  ISETP.NE.AND P0, PT, R14, RZ, PT ;  /* 0x000000ff0e00720c */ /* 0x008fe40003f05270 */
[----:B----4-:R-:W-:-:S09]  /*2fe90*/  LOP3.LUT R0, R0, 0xfffffffe, RZ, 0xc0, !PT ;  /* 0xfffffffe00007812 */ /* 0x010fd200078ec0ff */
[----:B------:R-:W-:-:S05]  /*2fea0*/  @P1 LOP3.LUT R0, R0, 0x1, RZ, 0xfc, !PT ;  /* 0x0000000100001812 */ /* 0x000fca00078efcff */
[----:B------:R1:W-:Y:S01]  /*2feb0*/  STL [R1], R0 ;  /* 0x0000000001007387 */ /* 0x0003e20000100800 */
[----:B------:R-:W-:Y:S05]  /*2fec0*/  @P0 BRA `(.L_x_1769) ;  /* 0x0000000400a40947 */ /* 0x000fea0003800000 */
[----:B------:R-:W-:-:S03]  /*2fed0*/  UMOV UR4, 0xffffffff ;  /* 0xffffffff00047882 */ /* 0x000fc60000000000 */
[----:B------:R-:W-:Y:S05]  /*2fee0*/  BRA.DIV UR4, `(.L_x_1770) ;  /* 0x0000005e04107947 */ /* 0x000fea000b800000 */
[----:B------:R-:W-:-:S13]  /*2fef0*/  ELECT P6, URZ, PT ;  /* 0x00000000003f782f */ /* 0x000fda00038c0000 */
.L_x_1927:
[----:B------:R-:W-:Y:S05]  /*2ff00*/  @!P6 BRA `(.L_x_1769) ;  /* 0x000000040094e947 */ /* 0x000fea0003800000 */
[----:B-1----:R-:W3:Y:S01]  /*2ff10*/  LDL R0, [R1+0x40] ;  /* 0x0000400001007983 */ /* 0x002ee20000100800 */
[----:B------:R-:W-:-:S04]  /*2ff20*/  ISETP.NE.U32.AND P0, PT, R2, RZ, PT ;  /* 0x000000ff0200720c */ /* 0x000fc80003f05070 */
[----:B------:R-:W-:Y:S01]  /*2ff30*/  ISETP.NE.AND.EX P0, PT, R3, RZ, PT, P0 ;  /* 0x000000ff0300720c */ /* 0x000fe20003f05300 */
[----:B---3--:R-:W-:-:S12]  /*2ff40*/  VIADD R0, R0, 0xffffffff ;  /* 0xffffffff00007836 */ /* 0x008fd80000000000 */
[----:B------:R-:W-:Y:S05]  /*2ff50*/  @!P0 BRA `(.L_x_1771) ;  /* 0x0000000000448947 */ /* 0x000fea0003800000 */
[----:B------:R-:W1:Y:S01]  /*2ff60*/  LDC R7, c[0x0][0x43c] ;  /* 0x00010f00ff077b82 */ /* 0x000e620000000800 */
[----:B------:R-:W-:Y:S01]  /*2ff70*/  ULDC.64 UR4, c[0x0][0x428] ;  /* 0x00010a0000047ab9 */ /* 0x000fe20000000a00 */
[----:B-1----:R-:W-:-:S13]  /*2ff80*/  ISETP.NE.AND P0, PT, R7, 0x1, PT ;  /* 0x000000010700780c */ /* 0x002fda0003f05270 */
[----:B------:R-:W1:Y:S02]  /*2ff90*/  @P0 LDC.64 R4, c[0x0][0x440] ;  /* 0x00011000ff040b82 */ /* 0x000e640000000a00 */
[----:B-1----:R-:W-:-:S04]  /*2ffa0*/  @P0 IMAD.HI.U32 R6, R0, R4, RZ ;  /* 0x0000000400060227 */ /* 0x002fc800078e00ff */
        /* <DEDUP_REMOVED lines=12> */
.L_x_1771:
[----:B--2---:R-:W2:Y:S04]  /*30070*/  LDL R9, [R1+0x4] ;  /* 0x0000040001097983 */ /* 0x004ea80000100800 */
[----:B-1----:R-:W2:Y:S04]  /*30080*/  LDL R2, [R1+0x8] ;  /* 0x0000080001027983 */ /* 0x002ea80000100800 */
[----:B------:R-:W3:Y:S01]  /*30090*/  LDL R3, [R1+0x10] ;  /* 0x0000100001037983 */ /* 0x000ee20000100800 */
[----:B------:R-:W1:Y:S02]  /*300a0*/  S2R R8, SR_TID.X ;  /* 0x0000000000087919 */ /* 0x000e640000002100 */
[----:B-1----:R-:W-:-:S04]  /*300b0*/  LOP3.LUT R8, R8, 0x7f, RZ, 0xc0, !PT ;  /* 0x0000007f08087812 */ /* 0x002fc800078ec0ff */
[----:B------:R-:W-:Y:S01]  /*300c0*/  ISETP.NE.AND P1, PT, R8, RZ, PT ;  /* 0x000000ff0800720c */ /* 0x000fe20003f25270 */
[----:B--2---:R-:W-:Y:S01]  /*300d0*/  IMAD R2, R2, 0x8, R9 ;  /* 0x0000000802027824 */ /* 0x004fe200078e0209 */
[----:B---3--:R-:W-:-:S04]  /*300e0*/  SHF.L.U32 R3, R3, 0x1f, RZ ;  /* 0x0000001f03037819 */ /* 0x008fc800000006ff */
[----:B------:R-:W1:Y:S02]  /*300f0*/  SYNCS.PHASECHK.TRANS64.TRYWAIT P0, [R2+URZ+0x29880], R3 ;  /* 0x02988003020075a7 */ /* 0x000e64000800017f */
[----:B-1----:R-:W-:Y:S05]  /*30100*/  @!P0 BRA `(.L_x_1772) ;  /* 0x0000005800a88947 */ /* 0x002fea0003800000 */
.L_x_1928:
        /* <DEDUP_REMOVED lines=8> */
.L_x_1773:
[----:B------:R-:W2:Y:S04]  /*30190*/  LDL R6, [R1+0x4] ;  /* 0x0000040001067983 */ /* 0x000ea80000100800 */
[----:B------:R-:W2:Y:S04]  /*301a0*/  LDL R4, [R1+0x8] ;  /* 0x0000080001047983 */ /* 0x000ea80000100800 */
[----:B------:R-:W3:Y:S01]  /*301b0*/  LDL R5, [R1+0x24] ;  /* 0x0000240001057983 */ /* 0x000ee20000100800 */
[----:B------:R-:W-:Y:S01]  /*301c0*/  R2UR UR9, R2 ;  /* 0x00000000020972ca */ /* 0x000fe200000e0000 */
[----:B------:R-:W-:Y:S01]  /*301d0*/  UIADD3 UR4, UP0, UR40, 0x470, URZ ;  /* 0x0000047028047890 */ /* 0x000fe2000ff1e03f */
[----:B------:R-:W-:Y:S01]  /*301e0*/  R2UR UR12, R18 ;  /* 0x00000000120c72ca */ /* 0x000fe200000e0000 */
[----:B------:R-:W-:Y:S01]  /*301f0*/  UMOV UR6, 0x0 ;  /* 0x0000000000067882 */ /* 0x000fe20000000000 */
[----:B-----5:R-:W-:Y:S01]  /*30200*/  R2UR UR13, R17 ;  /* 0x00000000110d72ca */ /* 0x020fe200000e0000 */
[----:B------:R-:W-:Y:S01]  /*30210*/  UIADD3.X UR5, URZ, UR41, URZ, UP0, !UPT ;  /* 0x000000293f057290 */ /* 0x000fe200087fe43f */
[----:B------:R-:W-:Y:S01]  /*30220*/  UMOV UR7, 0x14f00000 ;  /* 0x14f0000000077882 */ /* 0x000fe20000000000 */
[----:B------:R-:W-:-:S06]  /*30230*/  UMOV UR10, URZ ;  /* 0x0000003f000a7c82 */ /* 0x000fcc0008000000 */
[----:B------:R-:W-:Y:S01]  /*30240*/  UIADD3 UR9, UR9, 0x29870, URZ ;  /* 0x0002987009097890 */ /* 0x000fe2000fffe03f */
[----:B--2---:R-:W-:Y:S02]  /*30250*/  IMAD R4, R4, 0x5000, R6 ;  /* 0x0000500004047824 */ /* 0x004fe400078e0206 */
[----:B---3--:R-:W-:-:S03]  /*30260*/  IMAD R0, R0, 0xa0, R5 ;  /* 0x000000a000007824 */ /* 0x008fc600078e0205 */
[----:B------:R-:W-:Y:S02]  /*30270*/  R2UR UR8, R4 ;  /* 0x00000000040872ca */ /* 0x000fe400000e0000 */
[----:B------:R-:W-:-:S11]  /*30280*/  R2UR UR11, R0 ;  /* 0x00000000000b72ca */ /* 0x000fd600000e0000 */
[----:B------:R-:W-:-:S09]  /*30290*/  UIADD3 UR8, UR8, 0xa400, URZ ;  /* 0x0000a40008087890 */ /* 0x000fd2000fffe03f */
[----:B------:R2:W-:Y:S01]  /*302a0*/  UTMALDG.4D [UR8], [UR4], desc[UR6] ;  /* 0x00000608040075b4 */ /* 0x0005e20008019000 */
[----:B------:R-:W3:Y:S02]  /*302b0*/  SYNCS.PHASECHK.TRANS64.TRYWAIT P0, [R2+URZ+0x29840], R3 ;  /* 0x02984003020075a7 */ /* 0x000ee4000800017f */
[----:B--23--:R-:W-:Y:S05]  /*302c0*/  @!P0 BRA `(.L_x_1774) ;  /* 0x00000058004c8947 */ /* 0x00cfea0003800000 */
.L_x_1929:
        /* <DEDUP_REMOVED lines=8> */
.L_x_1775:
[----:B------:R-:W3:Y:S04]  /*30350*/  LDL R5, [R1+0x4] ;  /* 0x0000040001057983 */ /* 0x000ee80000100800 */
[----:B------:R-:W3:Y:S04]  /*30360*/  LDL R4, [R1+0x8] ;  /* 0x0000080001047983 */ /* 0x000ee80000100800 */
[----:B-12---:R-:W2:Y:S01]  /*30370*/  LDL.LU R3, [R1] ;  /* 0x0000000001037983 */ /* 0x006ea20000300800 */
[----:B------:R-:W-:Y:S01]  /*30380*/  R2UR UR11, R0 ;  /* 0x00000000000b72ca */ /* 0x000fe200000e0000 */
[----:B------:R-:W-:Y:S01]  /*30390*/  UIADD3 UR4, UP0, UR40, 0x370, URZ ;  /* 0x0000037028047890 */ /* 0x000fe2000ff1e03f */
[----:B------:R-:W-:Y:S01]  /*303a0*/  R2UR UR9, R2 ;  /* 0x00000000020972ca */ /* 0x000fe200000e0000 */
[----:B------:R-:W-:Y:S01]  /*303b0*/  UMOV UR10, URZ ;  /* 0x0000003f000a7c82 */ /* 0x000fe20008000000 */
[----:B------:R-:W-:Y:S01]  /*303c0*/  R2UR UR12, R18 ;  /* 0x00000000120c72ca */ /* 0x000fe200000e0000 */
[----:B------:R-:W-:Y:S01]  /*303d0*/  UIADD3.X UR5, URZ, UR41, URZ, UP0, !UPT ;  /* 0x000000293f057290 */ /* 0x000fe200087fe43f */
[----:B------:R-:W-:Y:S01]  /*303e0*/  R2UR UR13, R17 ;  /* 0x00000000110d72ca */ /* 0x000fe200000e0000 */
[----:B------:R-:W-:Y:S01]  /*303f0*/  UMOV UR6, 0x0 ;  /* 0x0000000000067882 */ /* 0x000fe20000000000 */
[----:B------:R-:W-:Y:S01]  /*30400*/  PLOP3.LUT P0, PT, PT, PT, PT, 0x80, 0x0 ;  /* 0x000000000000781c */ /* 0x000fe20003f0f070 */
[----:B------:R-:W-:Y:S01]  /*30410*/  UMOV UR7, 0x14f00000 ;  /* 0x14f0000000077882 */ /* 0x000fe20000000000 */
[----:B------:R-:W-:-:S05]  /*30420*/  UMOV UR17, 0x40 ;  /* 0x0000004000117882 */ /* 0x000fca0000000000 */
[----:B------:R-:W-:Y:S01]  /*30430*/  UIADD3 UR9, UR9, 0x29830, URZ ;  /* 0x0002983009097890 */ /* 0x000fe2000fffe03f */
[----:B---3--:R-:W-:Y:S01]  /*30440*/  IMAD R0, R4, 0x7800, R5 ;  /* 0x0000780004007824 */ /* 0x008fe200078e0205 */
[----:B--2---:R-:W-:-:S04]  /*30450*/  LOP3.LUT R3, R3, 0xfffffffe, RZ, 0xc0, !PT ;  /* 0xfffffffe03037812 */ /* 0x004fc800078ec0ff */
[----:B------:R-:W-:Y:S02]  /*30460*/  R2UR UR8, R0 ;  /* 0x00000000000872ca */ /* 0x000fe400000e0000 */
[----:B------:R-:W-:-:S05]  /*30470*/  @P0 LOP3.LUT R3, R3, 0x1, RZ, 0xfc, !PT ;  /* 0x0000000103030812 */ /* 0x000fca00078efcff */
[----:B------:R3:W-:Y:S06]  /*30480*/  STL [R1], R3 ;  /* 0x0000000301007387 */ /* 0x0007ec0000100800 */
[----:B------:R-:W-:Y:S02]  /*30490*/  UIADD3 UR14, UR8, 0x1a400, URZ ;  /* 0x0001a400080e7890 */ /* 0x000fe4000fffe03f */
[----:B------:R-:W-:Y:S02]  /*304a0*/  UIADD3 UR15, UR8, 0x1cc00, URZ ;  /* 0x0001cc00080f7890 */ /* 0x000fe4000fffe03f */
[----:B------:R-:W-:-:S03]  /*304b0*/  UIADD3 UR16, UR8, 0x1f400, URZ ;  /* 0x0001f40008107890 */ /* 0x000fc6000fffe03f */
[----:B------:R-:W-:Y:S01]  /*304c0*/  UMOV UR8, UR14 ;  /* 0x0000000e00087c82 */ /* 0x000fe20008000000 */
[----:B------:R-:W-:Y:S01]  /*304d0*/  UMOV UR14, 0x80 ;  /* 0x00000080000e7882 */ /* 0x000fe20000000000 */
[----:B------:R1:W-:Y:S02]  /*304e0*/  UTMALDG.4D [UR8], [UR4], desc[UR6] ;  /* 0x00000608040075b4 */ /* 0x0003e40008019000 */
[----:B-1----:R-:W-:Y:S01]  /*304f0*/  UMOV UR8, UR15 ;  /* 0x0000000f00087c82 */ /* 0x002fe20008000000 */
[----:B------:R-:W-:Y:S02]  /*30500*/  UMOV UR10, UR17 ;  /* 0x00000011000a7c82 */ /* 0x000fe40008000000 */
[----:B------:R1:W-:Y:S02]  /*30510*/  UTMALDG.4D [UR8], [UR4], desc[UR6] ;  /* 0x00000608040075b4 */ /* 0x0003e40008019000 */
[----:B-1----:R-:W-:Y:S01]  /*30520*/  UMOV UR8, UR16 ;  /* 0x0000001000087c82 */ /* 0x002fe20008000000 */
[----:B------:R-:W-:-:S02]  /*30530*/  UMOV UR10, UR14 ;  /* 0x0000000e000a7c82 */ /* 0x000fc40008000000 */
[----:B------:R3:W-:Y:S02]  /*30540*/  UTMALDG.4D [UR8], [UR4], desc[UR6] ;  /* 0x00000608040075b4 */ /* 0x0007e40008019000 */
[----:B---3--:R-:W-:Y:S01]  /*30550*/  NOP ;  /* 0x0000000000007918 */ /* 0x008fe20000000000 */
.L_x_1769:
[----:B------:R-:W3:Y:S04]  /*30560*/  LDL R4, [R1+0x4] ;  /* 0x0000040001047983 */ /* 0x000ee80000100800 */
[----:B------:R-:W1:Y:S01]  /*30570*/  LDL.LU R3, [R1+0x3c] ;  /* 0x00003c0001037983 */ /* 0x000e620000300800 */
[----:B------:R-:W-:Y:S05]  /*30580*/  WARPSYNC.ALL ;  /* 0x0000000000007948 */ /* 0x000fea0003800000 */
[----:B------:R-:W-:Y:S01]  /*30590*/  ULDC.64 UR4, c[0x0][0x298] ;  /* 0x0000a60000047ab9 */ /* 0x000fe20000000a00 */
[----:B------:R-:W-:Y:S01]  /*305a0*/  BSSY B6, `(.L_x_1776) ;  /* 0x000001c000067945 */ /* 0x000fe20003800000 */
[----:B------:R-:W-:Y:S01]  /*305b0*/  BAR.SYNC.DEFER_BLOCKING 0x8, 0x180 ;  /* 0x0206000000007b1d */ /* 0x000fe20000010000 */
[----:B-1----:R-:W-:-:S05]  /*305c0*/  SHF.R.S32.HI R0, RZ, 0x1f, R3 ;  /* 0x0000001fff007819 */ /* 0x002fca0000011403 */
[----:B------:R-:W-:Y:S02]  /*305d0*/  IMAD R2, R0, UR4, RZ ;  /* 0x0000000400027c24 */ /* 0x000fe4000f8e02ff */
[----:B---3--:R-:W-:Y:S02]  /*305e0*/  VIADD R0, R4, 0x14400 ;  /* 0x0001440004007836 */ /* 0x008fe40000000000 */
[C---:B------:R-:W-:Y:S02]  /*305f0*/  IMAD R2, R3.reuse, UR5, R2 ;  /* 0x0000000503027c24 */ /* 0x040fe4000f8e0202 */
[----:B------:R-:W-:Y:S01]  /*30600*/  IMAD.WIDE.U32 R4, R3, UR4, RZ ;  /* 0x0000000403047c25 */ /* 0x000fe2000f8e00ff */
[----:B------:R-:W-:-:S03]  /*30610*/  LOP3.LUT P0, RZ, R0, 0x1bf, RZ, 0xc0, !PT ;  /* 0x000001bf00ff7812 */ /* 0x000fc6000780c0ff */
[----:B------:R-:W-:Y:S01]  /*30620*/  IMAD.IADD R0, R5, 0x1, R2 ;  /* 0x0000000105007824 */ /* 0x000fe200078e0202 */
[----:B------:R1:W-:Y:S04]  /*30630*/  STL.64 [R1+0x48], R4 ;  /* 0x0000480401007387 */ /* 0x0003e80000100a00 */
[----:B------:R1:W-:Y:S05]  /*30640*/  STL [R1+0x3c], R0 ;  /* 0x00003c0001007387 */ /* 0x0003ea0000100800 */
[----:B------:R-:W-:Y:S05]  /*30650*/  @!P0 BRA `(.L_x_1777) ;  /* 0x0000000000408947 */ /* 0x000fea0003800000 */
[----:B------:R-:W-:Y:S01]  /*30660*/  MOV R2, 0x0 ;  /* 0x0000000000027802 */ /* 0x000fe20000000f00 */
[----:B------:R-:W-:Y:S01]  /*30670*/  ULDC.64 UR4, c[0x4][0xa0] ;  /* 0x0100280000047ab9 */ /* 0x000fe20000000a00 */
[----:B------:R-:W-:Y:S01]  /*30680*/  ULDC.64 UR6, c[0x4][0xa8] ;  /* 0x01002a0000067ab9 */ /* 0x000fe20000000a00 */
[----:B------:R-:W-:Y:S01]  /*30690*/  ULDC.64 UR8, c[0x4][0x28] ;  /* 0x01000a0000087ab9 */ /* 0x000fe20000000a00 */
[----:B-1----:R-:W-:Y:S02]  /*306a0*/  IMAD.U32 R4, RZ, RZ, UR4 ;  /* 0x00000004ff047e24 */ /* 0x002fe4000f8e00ff */
[----:B------:R-:W1:Y:S01]  /*306b0*/  LDC.64 R2, c[0x4][R2] ;  /* 0x0100000002027b82 */ /* 0x000e620000000a00 */
[----:B------:R-:W-:Y:S02]  /*306c0*/  IMAD.U32 R5, RZ, RZ, UR5 ;  /* 0x00000005ff057e24 */ /* 0x000fe4000f8e00ff */
[----:B------:R-:W-:Y:S02]  /*306d0*/  IMAD.U32 R6, RZ, RZ, UR6 ;  /* 0x00000006ff067e24 */ /* 0x000fe4000f8e00ff */
[----:B------:R-:W-:-:S02]  /*306e0*/  IMAD.U32 R7, RZ, RZ, UR7 ;  /* 0x00000007ff077e24 */ /* 0x000fc4000f8e00ff */
[----:B------:R-:W-:Y:S02]  /*306f0*/  IMAD.U32 R10, RZ, RZ, UR8 ;  /* 0x00000008ff0a7e24 */ /* 0x000fe4000f8e00ff */
[----:B0-----:R-:W-:Y:S02]  /*30700*/  IMAD.U32 R11, RZ, RZ, UR9 ;  /* 0x00000009ff0b7e24 */ /* 0x001fe4000f8e00ff */
[----:B--2---:R-:W-:Y:S02]  /*30710*/  IMAD.MOV.U32 R8, RZ, RZ, 0x70 ;  /* 0x00000070ff087424 */ /* 0x004fe400078e00ff */
[----:B------:R-:W-:Y:S02]  /*30720*/  IMAD.MOV.U32 R12, RZ, RZ, 0x1 ;  /* 0x00000001ff0c7424 */ /* 0x000fe400078e00ff */
[----:B------:R-:W-:-:S07]  /*30730*/  IMAD.MOV.U32 R13, RZ, RZ, RZ ;  /* 0x000000ffff0d7224 */ /* 0x000fce00078e00ff */
[----:B------:R-:W-:-:S07]  /*30740*/  LEPC R20, `(.L_x_1777) ;  /* 0x000000001014794e */ /* 0x000fce0000000000 */
[----:B-1----:R-:W-:Y:S05]  /*30750*/  CALL.ABS.NOINC R2 ;  /* 0x0000000002007343 */ /* 0x002fea0003c00000 */
.L_x_1777:
[----:B------:R-:W-:Y:S05]  /*30760*/  BSYNC B6 ;  /* 0x0000000000067941 */ /* 0x000fea0003800000 */
.L_x_1776:
[----:B-1----:R-:W3:Y:S01]  /*30770*/  LDL.LU R0, [R1+0x3c] ;  /* 0x00003c0001007983 */ /* 0x002ee20000300800 */
[----:B------:R-:W1:Y:S01]  /*30780*/  LDC R7, c[0x0][0x448] ;  /* 0x00011200ff077b82 */ /* 0x000e620000000800 */
[----:B------:R-:W-:Y:S01]  /*30790*/  ULDC.64 UR4, c[0x0][0x2d8] ;  /* 0x0000b60000047ab9 */ /* 0x000fe20000000a00 */
[----:B------:R-:W-:Y:S01]  /*307a0*/  ULDC.64 UR6, c[0x0][0x280] ;  /* 0x0000a00000067ab9 */ /* 0x000fe20000000a00 */
[----:B------:R-:W3:Y:S04]  /*307b0*/  LDL.LU.64 R2, [R1+0x48] ;  /* 0x0000480001027983 */ /* 0x000ee80000300a00 */
[----:B------:R-:W4:Y:S01]  /*307c0*/  LDL R12, [R1+0x30] ;  /* 0x00003000010c7983 */ /* 0x000f220000100800 */
[----:B------:R-:W0:Y:S01]  /*307d0*/  S2R R5, SR_TID.X ;  /* 0x0000000000057919 */ /* 0x000e220000002100 */
[----:B------:R-:W2:Y:S01]  /*307e0*/  S2R R6, SR_TID.X ;  /* 0x0000000000067919 */ /* 0x000ea20000002100 */
[----:B0-----:R-:W-:-:S04]  /*307f0*/  LOP3.LUT R5, R5, 0x7f, RZ, 0xc0, !PT ;  /* 0x0000007f05057812 */ /* 0x001fc800078ec0ff */
[----:B------:R-:W-:Y:S01]  /*30800*/  SHF.R.U32.HI R5, RZ, 0x2, R5 ;  /* 0x00000002ff057819 */ /* 0x000fe20000011605 */
[----:B--2---:R-:W-:-:S05]  /*30810*/  IMAD.SHL.U32 R8, R6, 0x20, RZ ;  /* 0x0000002006087824 */ /* 0x004fca00078e00ff */
[----:B------:R-:W-:Y:S01]  /*30820*/  LOP3.LUT R8, R5, 0x60, R8, 0xf8, !PT ;  /* 0x0000006005087812 */ /* 0x000fe200078ef808 */
[----:B------:R-:W0:Y:S02]  /*30830*/  S2R R10, SR_TID.X ;  /* 0x00000000000a7919 */ /* 0x000e240000002100 */
[----:B0-----:R-:W-:-:S05]  /*30840*/  IMAD.SHL.U32 R10, R10, 0x10, RZ ;  /* 0x000000100a0a7824 */ /* 0x001fca00078e00ff */
[----:B------:R-:W-:-:S04]  /*30850*/  LOP3.LUT R10, R10, 0x30, RZ, 0xc0, !PT ;  /* 0x000000300a0a7812 */ /* 0x000fc800078ec0ff */
[C---:B------:R-:W-:Y:S02]  /*30860*/  LOP3.LUT R11, R10.reuse, 0x40, RZ, 0xfc, !PT ;  /* 0x000000400a0b7812 */ /* 0x040fe400078efcff */
[----:B------:R-:W-:Y:S01]  /*30870*/  LOP3.LUT R10, R10, 0x80, RZ, 0xfc, !PT ;  /* 0x000000800a0a7812 */ /* 0x000fe200078efcff */
[----:B---3--:R-:W-:Y:S01]  /*30880*/  IMAD.MOV.U32 R3, RZ, RZ, R0 ;  /* 0x000000ffff037224 */ /* 0x008fe200078e0000 */
[----:B------:R-:W-:-:S05]  /*30890*/  SHF.R.S32.HI R0, RZ, 0x1f, R18 ;  /* 0x0000001fff007819 */ /* 0x000fca0000011412 */
[----:B------:R-:W-:Y:S02]  /*308a0*/  IMAD R0, R0, UR4, RZ ;  /* 0x0000000400007c24 */ /* 0x000fe4000f8e02ff */
[----:B------:R-:W-:-:S04]  /*308b0*/  IMAD.WIDE.U32 R2, R18, UR4, R2 ;  /* 0x0000000412027c25 */ /* 0x000fc8000f8e0002 */
[----:B------:R-:W-:Y:S01]  /*308c0*/  IMAD R0, R18, UR5, R0 ;  /* 0x0000000512007c24 */ /* 0x000fe2000f8e0200 */
[----:B------:R-:W-:Y:S02]  /*308d0*/  ULDC.64 UR4, c[0x0][0xa00] ;  /* 0x0002800000047ab9 */ /* 0x000fe40000000a00 */
[----:B------:R-:W-:Y:S01]  /*308e0*/  ISETP.NE.U32.AND P0, PT, RZ, UR4, PT ;  /* 0x00000004ff007c0c */ /* 0x000fe2000bf05070 */
[----:B------:R-:W-:Y:S01]  /*308f0*/  IMAD.IADD R3, R3, 0x1, R0 ;  /* 0x0000000103037824 */ /* 0x000fe200078e0200 */
[----:B------:R-:W-:Y:S02]  /*30900*/  SHF.R.S32.HI R0, RZ, 0x1f, R19 ;  /* 0x0000001fff007819 */ /* 0x000fe40000011413 */
[----:B------:R-:W-:Y:S01]  /*30910*/  ISETP.NE.AND.EX P0, PT, RZ, UR5, PT, P0 ;  /* 0x00000005ff007c0c */ /* 0x000fe2000bf05300 */
[----:B------:R-:W-:-:S03]  /*30920*/  ULDC.64 UR4, c[0x0][0x2e0] ;  /* 0x0000b80000047ab9 */ /* 0x000fc60000000a00 */
[----:B------:R-:W-:Y:S02]  /*30930*/  SEL R4, R0, RZ, !P0 ;  /* 0x000000ff00047207 */ /* 0x000fe40004000000 */
[----:B------:R-:W-:Y:S02]  /*30940*/  SEL R0, R19, RZ, !P0 ;  /* 0x000000ff13007207 */ /* 0x000fe40004000000 */
[----:B-1----:R-:W-:-:S13]  /*30950*/  ISETP.NE.AND P0, PT, R7, 0x1, PT ;  /* 0x000000010700780c */ /* 0x002fda0003f05270 */
[----:B------:R-:W0:Y:S08]  /*30960*/  @P0 LDC R5, c[0x0][0x44c] ;  /* 0x00011300ff050b82 */ /* 0x000e300000000800 */
[----:B------:R-:W1:Y:S01]  /*30970*/  @P0 LDC R6, c[0x0][0x450] ;  /* 0x00011400ff060b82 */ /* 0x000e620000000800 */
[----:B------:R-:W-:Y:S02]  /*30980*/  IMAD R4, R4, UR4, RZ ;  /* 0x0000000404047c24 */ /* 0x000fe4000f8e02ff */
[----:B------:R-:W-:-:S04]  /*30990*/  IMAD.WIDE.U32 R2, R0, UR4, R2 ;  /* 0x0000000400027c25 */ /* 0x000fc8000f8e0002 */
[----:B------:R-:W-:Y:S01]  /*309a0*/  IMAD R0, R0, UR5, R4 ;  /* 0x0000000500007c24 */ /* 0x000fe2000f8e0204 */
[----:B------:R-:W-:Y:S01]  /*309b0*/  ULDC.64 UR4, c[0x0][0x2d0] ;  /* 0x0000b40000047ab9 */ /* 0x000fe20000000a00 */
[----:B----4-:R-:W-:Y:S02]  /*309c0*/  IMAD.IADD R4, R8, 0x1, R12 ;  /* 0x0000000108047824 */ /* 0x010fe400078e020c */
[----:B------:R-:W-:Y:S02]  /*309d0*/  IMAD.IADD R3, R3, 0x1, R0 ;  /* 0x0000000103037824 */ /* 0x000fe400078e0200 */
[----:B0-----:R-:W-:Y:S01]  /*309e0*/  @P0 IMAD.HI.U32 R5, R4, R5, RZ ;  /* 0x0000000504050227 */ /* 0x001fe200078e00ff */
[----:B------:R-:W0:Y:S03]  /*309f0*/  S2R R8, SR_TID.X ;  /* 0x0000000000087919 */ /* 0x000e260000002100 */
[----:B------:R-:W-:Y:S01]  /*30a00*/  IMAD.MOV.U32 R0, RZ, RZ, R4 ;  /* 0x000000ffff007224 */ /* 0x000fe200078e0004 */
[----:B-1----:R-:W-:-:S05]  /*30a10*/  @P0 SHF.R.U32.HI R0, RZ, R6, R5 ;  /* 0x00000006ff000219 */ /* 0x002fca0000011605 */
[----:B------:R-:W-:-:S04]  /*30a20*/  IMAD.MOV R5, RZ, RZ, -R0 ;  /* 0x000000ffff057224 */ /* 0x000fc800078e0a00 */
[----:B------:R-:W-:Y:S01]  /*30a30*/  IMAD R4, R7, R5, R4 ;  /* 0x0000000507047224 */ /* 0x000fe200078e0204 */
[----:B------:R-:W-:Y:S01]  /*30a40*/  SHF.R.S32.HI R5, RZ, 0x1f, R0 ;  /* 0x0000001fff057819 */ /* 0x000fe20000011400 */
[----:B------:R-:W-:-:S04]  /*30a50*/  IMAD.WIDE.U32 R2, R0, UR4, R2 ;  /* 0x0000000400027c25 */ /* 0x000fc8000f8e0002 */
[----:B------:R-:W-:-:S04]  /*30a60*/  IMAD R5, R5, UR4, RZ ;  /* 0x0000000405057c24 */ /* 0x000fc8000f8e02ff */
[----:B------:R-:W-:Y:S01]  /*30a70*/  IMAD R0, R0, UR5, R5 ;  /* 0x0000000500007c24 */ /* 0x000fe2000f8e0205 */
[----:B------:R-:W-:-:S03]  /*30a80*/  ULDC.64 UR4, c[0x0][0x2c8] ;  /* 0x0000b20000047ab9 */ /* 0x000fc60000000a00 */
[----:B------:R-:W-:Y:S01]  /*30a90*/  IMAD.IADD R3, R3, 0x1, R0 ;  /* 0x0000000103037824 */ /* 0x000fe200078e0200 */
[----:B------:R-:W-:Y:S01]  /*30aa0*/  SHF.R.S32.HI R0, RZ, 0x1f, R4 ;  /* 0x0000001fff007819 */ /* 0x000fe20000011404 */
[----:B------:R-:W-:-:S04]  /*30ab0*/  IMAD.WIDE.U32 R2, R4, UR4, R2 ;  /* 0x0000000404027c25 */ /* 0x000fc8000f8e0002 */
[----:B------:R-:W-:Y:S01]  /*30ac0*/  IMAD R0, R0, UR4, RZ ;  /* 0x0000000400007c24 */ /* 0x000fe2000f8e02ff */
[----:B------:R-:W-:Y:S01]  /*30ad0*/  ULDC UR4, c[0x0][0x2b8] ;  /* 0x0000ae0000047ab9 */ /* 0x000fe20000000800 */
[----:B0-----:R-:W-:Y:S01]  /*30ae0*/  IMAD.SHL.U32 R9, R8, 0x10, RZ ;  /* 0x0000001008097824 */ /* 0x001fe200078e00ff */
[----:B------:R-:W-:Y:S02]  /*30af0*/  ISETP.GE.AND P2, PT, R10, UR4, PT ;  /* 0x000000040a007c0c */ /* 0x000fe4000bf46270 */
[----:B------:R-:W-:Y:S02]  /*30b00*/  LOP3.LUT R10, R8, 0x7f, RZ, 0xc0, !PT ;  /* 0x0000007f080a7812 */ /* 0x000fe400078ec0ff */
[----:B------:R0:W5:Y:S01]  /*30b10*/  LDL R8, [R1+0x34] ;  /* 0x0000340001087983 */ /* 0x0001620000100800 */
[----:B------:R-:W-:Y:S01]  /*30b20*/  LOP3.LUT R9, R9, 0x30, RZ, 0xc0, !PT ;  /* 0x0000003009097812 */ /* 0x000fe200078ec0ff */
[----:B------:R-:W-:Y:S01]  /*30b30*/  IMAD R0, R4, UR5, R0 ;  /* 0x0000000504007c24 */ /* 0x000fe2000f8e0200 */
[----:B------:R-:W-:-:S02]  /*30b40*/  IADD3 R4, P3, R2, UR6, RZ ;  /* 0x0000000602047c10 */ /* 0x000fc4000ff7e0ff */
[----:B------:R-:W-:Y:S02]  /*30b50*/  ISETP.GE.AND P0, PT, R9, UR4, PT ;  /* 0x0000000409007c0c */ /* 0x000fe4000bf06270 */
[----:B------:R-:W-:Y:S01]  /*30b60*/  ISETP.GE.AND P1, PT, R11, UR4, PT ;  /* 0x000000040b007c0c */ /* 0x000fe2000bf26270 */
[----:B------:R-:W-:Y:S01]  /*30b70*/  UMOV UR4, 0xffffffff ;  /* 0xffffffff00047882 */ /* 0x000fe20000000000 */
[----:B------:R-:W-:Y:S02]  /*30b80*/  IADD3.X R3, R3, UR7, R0, P3, !PT ;  /* 0x0000000703037c10 */ /* 0x000fe40009ffe400 */
[----:B------:R-:W-:Y:S01]  /*30b90*/  SHF.R.U32.HI R10, RZ, 0x2, R10 ;  /* 0x00000002ff0a7819 */ /* 0x000fe2000001160a */
[----:B0-----:R-:W-:Y:S08]  /*30ba0*/  BRA.DIV UR4, `(.L_x_1778) ;  /* 0x0000005204287947 */ /* 0x001ff0000b800000 */
[----:B------:R-:W2:Y:S04]  /*30bb0*/  LDL.LU R6, [R1+0x38] ;  /* 0x0000380001067983 */ /* 0x000ea80000300800 */
[----:B------:R-:W3:Y:S01]  /*30bc0*/  LDL.LU R11, [R1+0x30] ;  /* 0x00003000010b7983 */ /* 0x000ee20000300800 */
[----:B--2---:R-:W-:-:S03]  /*30bd0*/  IMAD R2, R6, R7, RZ ;  /* 0x0000000706027224 */ /* 0x004fc600078e02ff */
[----:B------:R-:W0:Y:S01]  /*30be0*/  SHFL.IDX PT, R7, R4, RZ, 0x1c1f ;  /* 0x001c1fff04077589 */ /* 0x000e2200000e0000 */
[----:B---3--:R-:W-:-:S03]  /*30bf0*/  IMAD.IADD R0, R10, 0x1, R11 ;  /* 0x000000010a007824 */ /* 0x008fc600078e020b */
[----:B------:R-:W1:Y:S01]  /*30c00*/  SHFL.IDX PT, R6, R3, RZ, 0x1c1f ;  /* 0x001c1fff03067589 */ /* 0x000e6200000e0000 */
[C---:B------:R-:W-:Y:S01]  /*30c10*/  VIADD R5, R0.reuse, 0x20 ;  /* 0x0000002000057836 */ /* 0x040fe20000000000 */
[----:B------:R-:W-:-:S13]  /*30c20*/  ISETP.GE.AND P4, PT, R0, R2, PT ;  /* 0x000000020000720c */ /* 0x000fda0003f86270 */
        /* <DEDUP_REMOVED lines=14> */
[----:B------:R-:W-:Y:S02]  /*30d10*/  @!P3 IMAD.MOV.U32 R6, RZ, RZ, R5 ;  /* 0x000000ffff06b224 */ /* 0x000fe400078e0005 */
[----:B------:R-:W-:-:S03]  /*30d20*/  VIADD R5, R0, 0x40 ;  /* 0x0000004000057836 */ /* 0x000fc60000000000 */
        /* <DEDUP_REMOVED lines=15> */
.L_x_1938:
[----:B------:R-:W-:Y:S01]  /*30e20*/  VIADD R0, R0, 0x60 ;  /* 0x0000006000007836 */ /* 0x000fe20000000000 */
[----:B------:R-:W-:Y:S04]  /*30e30*/  BSSY B0, `(.L_x_1779) ;  /* 0x000000b000007945 */ /* 0x000fe80003800000 */
        /* <DEDUP_REMOVED lines=10> */
.L_x_1780:
[----:B------:R-:W-:Y:S05]  /*30ee0*/  BSYNC B0 ;  /* 0x0000000000007941 */ /* 0x000fea0003800000 */
.L_x_1779:
[----:B0--34-:R0:W5:Y:S01]  /*30ef0*/  LDL R8, [R1+0x4] ;  /* 0x0000040001087983 */ /* 0x0191620000100800 */
[----:B------:R-:W-:Y:S01]  /*30f00*/  PLOP3.LUT P0, PT, PT, PT, PT, 0x80, 0x0 ;  /* 0x000000000000781c */ /* 0x000fe20003f0f070 */
[----:B------:R-:W-:-:S12]  /*30f10*/  NOP ;  /* 0x0000000000007918 */ /* 0x000fd80000000000 */
.L_x_1781:
        /* <DEDUP_REMOVED lines=19> */
.L_x_1939:
[----:B------:R-:W-:Y:S05]  /*31050*/  BSYNC B0 ;  /* 0x0000000000007941 */ /* 0x000fea0003800000 */
.L_x_1782:
[----:B--2---:R-:W2:Y:S04]  /*31060*/  LDL.LU R2, [R1+0x40] ;  /* 0x0000400001027983 */ /* 0x004ea80000300800 */
[----:B------:R-:W3:Y:S01]  /*31070*/  LDL R3, [R1+0x20] ;  /* 0x0000200001037983 */ /* 0x000ee20000100800 */
[----:B--2---:R-:W-:-:S05]  /*31080*/  VIADD R2, R2, 0xfffffffe ;  /* 0xfffffffe02027836 */ /* 0x004fca0000000000 */
[----:B---3--:R-:W-:-:S13]  /*31090*/  ISETP.GE.AND P0, PT, R2, R3, PT ;  /* 0x000000030200720c */ /* 0x008fda0003f06270 */
[----:B------:R-:W-:Y:S05]  /*310a0*/  @!P0 BRA `(.L_x_1784) ;  /* 0x0000001000248947 */ /* 0x000fea0003800000 */
[----:B------:R2:W5:Y:S04]  /*310b0*/  LDL.LU R0, [R1+0x8] ;  /* 0x0000080001007983 */ /* 0x0005680000300800 */
[----:B------:R2:W5:Y:S02]  /*310c0*/  LDL.LU R3, [R1+0x10] ;  /* 0x0000100001037983 */ /* 0x0005640000300800 */
.L_x_1806:
[----:B------:R-:W3:Y:S01]  /*310d0*/  LDL R4, [R1] ;  /* 0x0000000001047983 */ /* 0x000ee20000100800 */
[----:B-1---5:R-:W-:Y:S01]  /*310e0*/  VIADD R5, R0, 0x1 ;  /* 0x0000000100057836 */ /* 0x022fe20000000000 */
[----:B------:R-:W-:Y:S05]  /*310f0*/  YIELD ;  /* 0x0000000000007946 */ /* 0x000fea0003800000 */
[C---:B------:R-:W-:Y:S01]  /*31100*/  ISETP.NE.AND P0, PT, R5.reuse, 0x2, PT ;  /* 0x000000020500780c */ /* 0x040fe20003f05270 */
[----:B------:R-:W-:Y:S03]  /*31110*/  BSSY B0, `(.L_x_1785) ;  /* 0x000008f000007945 */ /* 0x000fe60003800000 */
[----:B--2---:R-:W-:-:S02]  /*31120*/  SEL R10, R5, RZ, P0 ;  /* 0x000000ff050a7207 */ /* 0x004fc40000000000 */
[----:B---3--:R-:W-:Y:S02]  /*31130*/  LOP3.LUT P1, RZ, R4, 0x1, RZ, 0xc0, !PT ;  /* 0x0000000104ff7812 */ /* 0x008fe4000782c0ff */
        /* <DEDUP_REMOVED lines=18> */
[----:B------:R-:W-:-:S04]  /*31260*/  @P0 SHF.R.U32.HI R4, RZ, R5, R6 ;  /* 0x00000005ff040219 */ /* 0x000fc80000011606 */
[--C-:B------:R-:W-:Y:S01]  /*31270*/  SHF.R.S32.HI R5, RZ, 0x1f, R4.reuse ;  /* 0x0000001fff057819 */ /* 0x100fe20000011404 */
[----:B------:R-:W-:-:S04]  /*31280*/  IMAD.MOV R8, RZ, RZ, -R4 ;  /* 0x000000ffff087224 */ /* 0x000fc800078e0a04 */
[----:B------:R-:W-:Y:S02]  /*31290*/  IMAD R8, R7, R8, R2 ;  /* 0x0000000807087224 */ /* 0x000fe400078e0202 */
[----:B---3--:R-:W-:-:S04]  /*312a0*/  IMAD R6, R12, UR6, RZ ;  /* 0x000000060c067c24 */ /* 0x008fc8000f8e02ff */
[C---:B--2---:R-:W-:Y:S02]  /*312b0*/  IMAD R6, R11.reuse, UR7, R6 ;  /* 0x000000070b067c24 */ /* 0x044fe4000f8e0206 */
[----:B------:R-:W-:-:S04]  /*312c0*/  IMAD.WIDE.U32 R4, R11, UR6, R4 ;  /* 0x000000060b047c25 */ /* 0x000fc8000f8e0004 */
[----:B------:R-:W-:Y:S01]  /*312d0*/  IMAD.IADD R5, R6, 0x1, R5 ;  /* 0x0000000106057824 */ /* 0x000fe200078e0205 */
[----:B------:R-:W-:-:S04]  /*312e0*/  LEA R6, P0, R4, UR4, 0x2 ;  /* 0x0000000404067c11 */ /* 0x000fc8000f8010ff */
[----:B------:R-:W-:-:S05]  /*312f0*/  LEA.HI.X R7, R4, UR5, R5, 0x2, P0 ;  /* 0x0000000504077c11 */ /* 0x000fca00080f1405 */
[----:B------:R3:W5:Y:S04]  /*31300*/  LDG.E R17, desc[UR60][R6.64] ;  /* 0x0000003c06117981 */ /* 0x000768000c1e1900 */
.L_x_1787:
[----:B------:R-:W4:Y:S01]  /*31310*/  LDL R4, [R1+0x4] ;  /* 0x0000040001047983 */ /* 0x000f220000100800 */
[----:B------:R-:W3:Y:S02]  /*31320*/  S2R R5, SR_TID.X ;  /* 0x0000000000057919 */ /* 0x000ee40000002100 */
[----:B---3--:R-:W-:Y:S01]  /*31330*/  LOP3.LUT R6, R5, 0x7f, RZ, 0xc0, !PT ;  /* 0x0000007f05067812 */ /* 0x008fe200078ec0ff */
[----:B------:R-:W-:Y:S03]  /*31340*/  BSSY B1, `(.L_x_1788) ;  /* 0x0000006000017945 */ /* 0x000fe60003800000 */
[----:B------:R-:W-:Y:S01]  /*31350*/  ISETP.NE.AND P1, PT, R6, RZ, PT ;  /* 0x000000ff0600720c */ /* 0x000fe20003f25270 */
[----:B----4-:R-:W-:Y:S01]  /*31360*/  IMAD R5, R10, 0x8, R4 ;  /* 0x000000080a057824 */ /* 0x010fe200078e0204 */
[----:B------:R-:W-:-:S04]  /*31370*/  SHF.L.U32 R4, R9, 0x1f, RZ ;  /* 0x0000001f09047819 */ /* 0x000fc800000006ff */
[----:B------:R-:W3:Y:S02]  /*31380*/  SYNCS.PHASECHK.TRANS64.TRYWAIT P0, [R5+URZ+0x29880], R4 ;  /* 0x02988004050075a7 */ /* 0x000ee4000800017f */
[----:B---3--:R-:W-:Y:S05]  /*31390*/  @!P0 BRA `(.L_x_1789) ;  /* 0x0000004c00ac8947 */ /* 0x008fea0003800000 */
.L_x_1940:
[----:B------:R-:W-:Y:S05]  /*313a0*/  BSYNC B1 ;  /* 0x0000000000017941 */ /* 0x000fea0003800000 */
.L_x_1788:
        /* <DEDUP_REMOVED lines=9> */
.L_x_1791:
[----:B------:R-:W-:Y:S05]  /*31440*/  BSYNC B1 ;  /* 0x0000000000017941 */ /* 0x000fea0003800000 */
.L_x_1790:
[----:B-1----:R-:W4:Y:S04]  /*31450*/  LDL R9, [R1+0x4] ;  /* 0x0000040001097983 */ /* 0x002f280000100800 */
[----:B------:R-:W4:Y:S04]  /*31460*/  LDL R7, [R1+0x8] ;  /* 0x0000080001077983 */ /* 0x000f280000100800 */
        /* <DEDUP_REMOVED lines=8> */
[----:B----4-:R-:W-:-:S02]  /*314f0*/  IMAD R7, R7, 0x5000, R9 ;  /* 0x0000500007077824 */ /* 0x010fc400078e0209 */
[----:B--2---:R-:W-:Y:S02]  /*31500*/  IMAD R6, R8, 0xa0, R6 ;  /* 0x000000a008067824 */ /* 0x004fe400078e0206 */
[----:B------:R-:W-:Y:S02]  /*31510*/  VIADD R7, R7, 0xa400 ;  /* 0x0000a40007077836 */ /* 0x000fe40000000000 */
[----:B------:R-:W-:-:S07]  /*31520*/  VIADD R8, R5, 0x29870 ;  /* 0x0002987005087836 */ /* 0x000fce0000000000 */
.L_x_1792:
[----:B------:R-:W-:-:S13]  /*31530*/  @P0 ELECT P2, URZ, PT ;  /* 0x00000000003f082f */ /* 0x000fda0003840000 */
[----:B-----5:R-:W-:Y:S02]  /*31540*/  @P2 R2UR UR13, R17 ;  /* 0x00000000110d22ca */ /* 0x020fe400000e0000 */
        /* <DEDUP_REMOVED lines=11> */
.L_x_1941:
[----:B------:R-:W-:Y:S05]  /*31600*/  BSYNC B1 ;  /* 0x0000000000017941 */ /* 0x000fea0003800000 */
.L_x_1793:
[----:B------:R-:W-:Y:S01]  /*31610*/  BSSY B1, `(.L_x_1795) ;  /* 0x000000b000017945 */ /* 0x000fe20003800000 */
[----:B------:R-:W-:Y:S02]  /*31620*/  IMAD.MOV.U32 R8, RZ, RZ, 0x0 ;  /* 0x00000000ff087424 */ /* 0x000fe400078e00ff */
[----:B------:R-:W-:Y:S01]  /*31630*/  IMAD.MOV.U32 R9, RZ, RZ, 0x14f00000 ;  /* 0x14f00000ff097424 */ /* 0x000fe200078e00ff */
[----:B------:R-:W-:Y:S06]  /*31640*/  @P1 BRA `(.L_x_1796) ;  /* 0x00000000001c1947 */ /* 0x000fec0003800000 */
[----:B------:R-:W2:Y:S01]  /*31650*/  S2R R7, SR_TID.X ;  /* 0x0000000000077919 */ /* 0x000ea20000002100 */
[----:B-1-3--:R-:W-:-:S04]  /*31660*/  IMAD.MOV.U32 R4, RZ, RZ, 0x7800 ;  /* 0x00007800ff047424 */ /* 0x00afc800078e00ff */
[----:B------:R4:W-:Y:S01]  /*31670*/  SYNCS.ARRIVE.TRANS64 RZ, [R5+URZ+0x29830], R4 ;  /* 0x0298300405ff79a7 */ /* 0x0009e2000800003f */
[----:B--2---:R-:W-:-:S04]  /*31680*/  LOP3.LUT R7, R7, 0x1f, RZ, 0xc0, !PT ;  /* 0x0000001f07077812 */ /* 0x004fc800078ec0ff */
[----:B------:R-:W-:-:S13]  /*31690*/  ISETP.NE.AND P0, PT, R7, RZ, PT ;  /* 0x000000ff0700720c */ /* 0x000fda0003f05270 */
[----:B----4-:R-:W-:Y:S05]  /*316a0*/  @!P0 BRA `(.L_x_1796) ;  /* 0x0000000000048947 */ /* 0x010fea0003800000 */
[----:B------:R-:W-:Y:S01]  /*316b0*/  BPT.TRAP 0x1 ;  /* 0x000000040000795c */ /* 0x000fe20000300000 */
.L_x_1796:
[----:B------:R-:W-:Y:S05]  /*316c0*/  BSYNC B1 ;  /* 0x0000000000017941 */ /* 0x000fea0003800000 */
.L_x_1795:
[----:B------:R-:W2:Y:S04]  /*316d0*/  LDL R7, [R1+0x4] ;  /* 0x0000040001077983 */ /* 0x000ea80000100800 */
[----:B-1-3--:R-:W2:Y:S01]  /*316e0*/  LDL R4, [R1+0x8] ;  /* 0x0000080001047983 */ /* 0x00aea20000100800 */
        /* <DEDUP_REMOVED lines=9> */
.L_x_1797:
        /* <DEDUP_REMOVED lines=15> */
.L_x_1798:
        /* <DEDUP_REMOVED lines=15> */
.L_x_1799:
        /* <DEDUP_REMOVED lines=9> */
[----:B---3--:R-:W-:Y:S05]  /*319f0*/  @P0 BRA.U.ANY `(.L_x_1799) ;  /* 0xfffffffd00d80947 */ /* 0x008fea000393ffff */
.L_x_1786:
[----:B------:R-:W-:Y:S05]  /*31a00*/  BSYNC B0 ;  /* 0x0000000000007941 */ /* 0x000fea0003800000 */
.L_x_1785:
[----:B------:R-:W-:-:S06]  /*31a10*/  UISETP.NE.AND UP0, UPT, UR37, 0x3, UPT ;  /* 0x000000032500788c */ /* 0x000fcc000bf05270 */
[----:B------:R-:W-:-:S13]  /*31a20*/  PLOP3.LUT P0, PT, PT, PT, UP0, 0x80, 0x0 ;  /* 0x000000000000781c */ /* 0x000fda0003f0f008 */
[----:B------:R-:W-:Y:S05]  /*31a30*/  @!P0 BRA `(.L_x_1800) ;  /* 0x0000000000048947 */ /* 0x000fea0003800000 */
[----:B------:R-:W-:Y:S01]  /*31a40*/  BPT.TRAP 0x1 ;  /* 0x000000040000795c */ /* 0x000fe20000300000 */
.L_x_1800:
[----:B------:R-:W3:Y:S01]  /*31a50*/  LDL R5, [R1+0x4] ;  /* 0x0000040001057983 */ /* 0x000ee20000100800 */
[----:B------:R-:W-:Y:S01]  /*31a60*/  IMAD.U32 R4, RZ, RZ, UR39 ;  /* 0x00000027ff047e24 */ /* 0x000fe2000f8e00ff */
[----:B------:R-:W-:Y:S04]  /*31a70*/  BSSY B0, `(.L_x_1801) ;  /* 0x0000007000007945 */ /* 0x000fe80003800000 */
[----:B------:R-:W-:Y:S02]  /*31a80*/  ISETP.NE.AND P1, PT, R4, 0x3, PT ;  /* 0x000000030400780c */ /* 0x000fe40003f25270 */
[----:B------:R-:W-:-:S04]  /*31a90*/  LOP3.LUT R4, R3, 0x1, RZ, 0x3c, !PT ;  /* 0x0000000103047812 */ /* 0x000fc800078e3cff */
[----:B------:R-:W-:Y:S01]  /*31aa0*/  SHF.L.U32 R4, R4, 0x1f, RZ ;  /* 0x0000001f04047819 */ /* 0x000fe200000006ff */
[----:B---3--:R-:W-:-:S04]  /*31ab0*/  IMAD R20, R0, 0x8, R5 ;  /* 0x0000000800147824 */ /* 0x008fc800078e0205 */
[----:B------:R-:W3:Y:S02]  /*31ac0*/  SYNCS.PHASECHK.TRANS64.TRYWAIT P0, [R20+URZ+0x29870], R4 ;  /* 0x02987004140075a7 */ /* 0x000ee4000800017f */
[----:B---3--:R-:W-:Y:S05]  /*31ad0*/  @!P0 BRA `(.L_x_1802) ;  /* 0x0000004800048947 */ /* 0x008fea0003800000 */
.L_x_1942:
[----:B------:R-:W-:Y:S05]  /*31ae0*/  BSYNC B0 ;  /* 0x0000000000007941 */ /* 0x000fea0003800000 */
.L_x_1801:
[----:B------:R-:W-:Y:S05]  /*31af0*/  @!P1 BRA `(.L_x_1803) ;  /* 0x0000000000049947 */ /* 0x000fea0003800000 */
[----:B------:R-:W-:Y:S01]  /*31b00*/  BPT.TRAP 0x1 ;  /* 0x000000040000795c */ /* 0x000fe20000300000 */
.L_x_1803:
[----:B------:R-:W-:Y:S01]  /*31b10*/  SHF.L.U32 R3, R3, 0x1f, RZ ;  /* 0x0000001f03037819 */ /* 0x000fe200000006ff */
[----:B------:R-:W-:-:S03]  /*31b20*/  IMAD R12, R0, 0x5000, RZ ;  /* 0x00005000000c7824 */ /* 0x000fc600078e02ff */
[----:B------:R-:W4:Y:S02]  /*31b30*/  SYNCS.PHASECHK.TRANS64.TRYWAIT P0, [R20+URZ+0x29860], R3 ;  /* 0x02986003140075a7 */ /* 0x000f24000800017f */
[----:B----4-:R-:W-:Y:S05]  /*31b40*/  @!P0 BRA `(.L_x_1804) ;  /* 0x0000004400fc8947 */ /* 0x010fea0003800000 */
.L_x_1943:
[----:B------:R-:W5:Y:S04]  /*31b50*/  LDL R0, [R1+0x2c] ;  /* 0x00002c0001007983 */ /* 0x000f680000100800 */
[----:B------:R-:W2:Y:S04]  /*31b60*/  LDL R13, [R1+0x4] ;  /* 0x00000400010d7983 */ /* 0x000ea80000100800 */
[----:B------:R-:W4:Y:S01]  /*31b70*/  LDL R14, [R1+0x28] ;  /* 0x00002800010e7983 */ /* 0x000f220000100800 */
[----:B-1----:R-:W1:Y:S01]  /*31b80*/  S2R R9, SR_TID.X ;  /* 0x0000000000097919 */ /* 0x002e620000002100 */
[----:B------:R-:W-:Y:S05]  /*31b90*/  WARPSYNC.ALL ;  /* 0x0000000000007948 */ /* 0x000fea0003800000 */
[----:B------:R-:W-:Y:S01]  /*31ba0*/  IMAD.MOV.U32 R15, RZ, RZ, 0x40 ;  /* 0x00000040ff0f7424 */ /* 0x000fe200078e00ff */
[----:B-1----:R-:W-:-:S04]  /*31bb0*/  LOP3.LUT P0, RZ, R9, 0x4, RZ, 0xc0, !PT ;  /* 0x0000000409ff7812 */ /* 0x002fc8000780c0ff */
[----:B------:R-:W-:Y:S02]  /*31bc0*/  SEL R15, R15, 0xffffffc0, !P0 ;  /* 0xffffffc00f0f7807 */ /* 0x000fe40004000000 */
[----:B-----5:R-:W-:-:S05]  /*31bd0*/  LOP3.LUT R0, R12, R0, RZ, 0xfc, !PT ;  /* 0x000000000c007212 */ /* 0x020fca00078efcff */
[----:B--2---:R-:W-:-:S05]  /*31be0*/  IMAD.IADD R0, R13, 0x1, R0 ;  /* 0x000000010d007824 */ /* 0x004fca00078e0200 */
[----:B---3--:R-:W1:Y:S01]  /*31bf0*/  LDSM.16.MT88.4 R4, [R0+0xa400] ;  /* 0x00a400000004783b */ /* 0x008e620000004200 */
[----:B----4-:R-:W-:Y:S01]  /*31c00*/  IMAD.IADD R3, R15, 0x1, R0 ;  /* 0x000000010f037824 */ /* 0x010fe200078e0200 */
        /* <DEDUP_REMOVED lines=69> */
.L_x_1805:
[----:B------:R-:W3:Y:S01]  /*32060*/  S2R R0, SR_TID.X ;  /* 0x0000000000007919 */ /* 0x000ee20000002100 */
[----:B-1----:R1:W-:Y:S01]  /*32070*/  SYNCS.ARRIVE.TRANS64.A1T0 RZ, [R20+URZ+0x29850], RZ ;  /* 0x029850ff14ff79a7 */ /* 0x0023e2000810003f */
[----:B---3--:R-:W-:Y:S02]  /*32080*/  LOP3.LUT R3, R0, 0x7f, RZ, 0xc0, !PT ;  /* 0x0000007f00037812 */ /* 0x008fe400078ec0ff */
[----:B------:R-:W3:Y:S01]  /*32090*/  LDL R0, [R1+0x20] ;  /* 0x0000200001007983 */ /* 0x000ee20000100800 */
[----:B------:R-:W-:Y:S01]  /*320a0*/  BAR.SYNC.DEFER_BLOCKING 0x2, 0x80 ;  /* 0x0082000000007b1d */ /* 0x000fe20000010000 */
[----:B------:R-:W-:-:S05]  /*320b0*/  ISETP.NE.AND P0, PT, R3, RZ, PT ;  /* 0x000000ff0300720c */ /* 0x000fca0003f05270 */
[----:B------:R4:W5:Y:S08]  /*320c0*/  LDL R3, [R1+0x10] ;  /* 0x0000100001037983 */ /* 0x0009700000100800 */
[----:B-1----:R-:W-:-:S05]  /*320d0*/  @!P0 VIADD R20, R20, 0x29880 ;  /* 0x0002988014148836 */ /* 0x002fca0000000000 */
[----:B------:R-:W-:-:S04]  /*320e0*/  @!P0 PRMT R20, RZ, 0x654, R20 ;  /* 0x00000654ff148816 */ /* 0x000fc80000000014 */
[----:B------:R4:W-:Y:S01]  /*320f0*/  @!P0 SYNCS.ARRIVE.TRANS64.RED.A1T0 RZ, [R20+URZ], RZ ;  /* 0x000000ff14ff89a7 */ /* 0x0009e2000810043f */
[C---:B---3--:R-:W-:Y:S01]  /*32100*/  ISETP.GT.AND P0, PT, R2.reuse, R0, PT ;  /* 0x000000000200720c */ /* 0x048fe20003f04270 */
[----:B------:R-:W-:Y:S01]  /*32110*/  VIADD R2, R2, 0xffffffff ;  /* 0xffffffff02027836 */ /* 0x000fe20000000000 */
[----:B------:R4:W5:Y:S11]  /*32120*/  LDL R0, [R1+0x8] ;  /* 0x0000080001007983 */ /* 0x0009760000100800 */
[----:B----4-:R-:W-:Y:S05]  /*32130*/  @P0 BRA `(.L_x_1806) ;  /* 0xffffffec00e40947 */ /* 0x010fea000383ffff */
.L_x_1784:
        /* <DEDUP_REMOVED lines=17> */
.L_x_1808:
[----:B------:R-:W-:Y:S05]  /*32250*/  BSYNC B0 ;  /* 0x0000000000007941 */ /* 0x000fea0003800000 */
.L_x_1807:
[----:B------:R-:W-:-:S06]  /*32260*/  UISETP.NE.AND UP0, UPT, UR37, 0x3, UPT ;  /* 0x000000032500788c */ /* 0x000fcc000bf05270 */
[----:B------:R-:W-:-:S13]  /*32270*/  PLOP3.LUT P1, PT, PT, PT, UP0, 0x80, 0x0 ;  /* 0x000000000000781c */ /* 0x000fda0003f2f008 */
[----:B------:R-:W-:Y:S05]  /*32280*/  @!P1 BRA `(.L_x_1809) ;  /* 0x0000000000049947 */ /* 0x000fea0003800000 */
[----:B------:R-:W-:Y:S01]  /*32290*/  BPT.TRAP 0x1 ;  /* 0x000000040000795c */ /* 0x000fe20000300000 */
.L_x_1809:
        /* <DEDUP_REMOVED lines=11> */
.L_x_1944:
[----:B------:R-:W-:Y:S05]  /*32350*/  BSYNC B0 ;  /* 0x0000000000007941 */ /* 0x000fea0003800000 */
.L_x_1810:
[----:B------:R-:W-:Y:S05]  /*32360*/  @!P2 BRA `(.L_x_1812) ;  /* 0x000000000004a947 */ /* 0x000fea0003800000 */
[----:B------:R-:W-:Y:S01]  /*32370*/  BPT.TRAP 0x1 ;  /* 0x000000040000795c */ /* 0x000fe20000300000 */
.L_x_1812:
[----:B---3--:R-:W3:Y:S02]  /*32380*/  LDL R0, [R1+0x10] ;  /* 0x0000100001007983 */ /* 0x008ee40000100800 */
[----:B---3--:R-:W-:-:S04]  /*32390*/  SHF.L.U32 R0, R0, 0x1f, RZ ;  /* 0x0000001f00007819 */ /* 0x008fc800000006ff */
[----:B------:R-:W3:Y:S02]  /*323a0*/  SYNCS.PHASECHK.TRANS64.TRYWAIT P1, [R17+URZ+0x29860], R0 ;  /* 0x02986000110075a7 */ /* 0x000ee4000802017f */
[----:B---3--:R-:W-:Y:S05]  /*323b0*/  @!P1 BRA `(.L_x_1813) ;  /* 0x0000004000089947 */ /* 0x008fea0003800000 */
.L_x_1945:
[----:B------:R-:W3:Y:S04]  /*323c0*/  LDL R18, [R1+0x8] ;  /* 0x0000080001127983 */ /* 0x000ee80000100800 */
[----:B------:R-:W4:Y:S04]  /*323d0*/  LDL R2, [R1+0x2c] ;  /* 0x00002c0001027983 */ /* 0x000f280000100800 */
[----:B--2---:R-:W2:Y:S04]  /*323e0*/  LDL R12, [R1+0x4] ;  /* 0x00000400010c7983 */ /* 0x004ea80000100800 */
[----:B------:R-:W5:Y:S01]  /*323f0*/  LDL R13, [R1+0x28] ;  /* 0x00002800010d7983 */ /* 0x000f620000100800 */
[----:B------:R-:W0:Y:S01]  /*32400*/  S2R R3, SR_TID.X ;  /* 0x0000000000037919 */ /* 0x000e220000002100 */
[----:B------:R-:W-:Y:S05]  /*32410*/  WARPSYNC.ALL ;  /* 0x0000000000007948 */ /* 0x000fea0003800000 */
[----:B0-----:R-:W-:Y:S01]  /*32420*/  LOP3.LUT P1, RZ, R3, 0x4, RZ, 0xc0, !PT ;  /* 0x0000000403ff7812 */ /* 0x001fe2000782c0ff */
[----:B------:R-:W-:-:S05]  /*32430*/  IMAD.MOV.U32 R3, RZ, RZ, 0x40 ;  /* 0x00000040ff037424 */ /* 0x000fca00078e00ff */
[----:B------:R-:W-:Y:S01]  /*32440*/  SEL R3, R3, 0xffffffc0, !P1 ;  /* 0xffffffc003037807 */ /* 0x000fe20004800000 */
[----:B---3--:R-:W-:-:S05]  /*32450*/  IMAD R0, R18, 0x5000, RZ ;  /* 0x0000500012007824 */ /* 0x008fca00078e02ff */
[----:B----4-:R-:W-:-:S05]  /*32460*/  LOP3.LUT R2, R0, R2, RZ, 0xfc, !PT ;  /* 0x0000000200027212 */ /* 0x010fca00078efcff */
[----:B--2---:R-:W-:-:S05]  /*32470*/  IMAD.IADD R2, R12, 0x1, R2 ;  /* 0x000000010c027824 */ /* 0x004fca00078e0202 */
[----:B-1----:R-:W0:Y:S01]  /*32480*/  LDSM.16.MT88.4 R4, [R2+0xa400] ;  /* 0x00a400000204783b */ /* 0x002e220000004200 */
[----:B------:R-:W-:Y:S01]  /*32490*/  IMAD.IADD R3, R3, 0x1, R2 ;  /* 0x0000000103037824 */ /* 0x000fe200078e0202 */
[----:B-----5:R-:W-:Y:S02]  /*324a0*/  LOP3.LUT R0, R0, R13, RZ, 0xfc, !PT ;  /* 0x0000000d00007212 */ /* 0x020fe400078efcff */
[C-C-:B0-----:R-:W-:Y:S02]  /*324b0*/  PRMT R8, R4.reuse, 0x6420, R5.reuse ;  /* 0x0000642004087816 */ /* 0x141fe40000000005 */
[----:B------:R-:W-:Y:S02]  /*324c0*/  PRMT R9, R4, 0x7531, R5 ;  /* 0x0000753104097816 */ /* 0x000fe40000000005 */
[C-C-:B------:R-:W-:Y:S02]  /*324d0*/  PRMT R10, R6.reuse, 0x6420, R7.reuse ;  /* 0x00006420060a7816 */ /* 0x140fe40000000007 */
[----:B------:R-:W-:-:S02]  /*324e0*/  PRMT R11, R6, 0x7531, R7 ;  /* 0x00007531060b7816 */ /* 0x000fc40000000007 */
[----:B------:R-:W0:Y:S01]  /*324f0*/  LDSM.16.MT88.4 R4, [R3+0xa400] ;  /* 0x00a400000304783b */ /* 0x000e220000004200 */
[----:B------:R-:W-:-:S05]  /*32500*/  IMAD.IADD R0, R12, 0x1, R0 ;  /* 0x000000010c007824 */ /* 0x000fca00078e0200 */
[----:B------:R0:W-:Y:S02]  /*32510*/  STSM.16.M88.4 [R0+0x400], R8 ;  /* 0x0004000800007844 */ /* 0x0001e40000000200 */
[C-C-:B0-----:R-:W-:Y:S02]  /*32520*/  PRMT R8, R4.reuse, 0x6420, R5.reuse ;  /* 0x0000642004087816 */ /* 0x141fe40000000005 */
        /* <DEDUP_REMOVED lines=60> */
.L_x_1814:
[----:B------:R-:W2:Y:S01]  /*328f0*/  LDL.LU R3, [R1+0x10] ;  /* 0x0000100001037983 */ /* 0x000ea20000300800 */
[----:B0-----:R0:W-:Y:S01]  /*32900*/  SYNCS.ARRIVE.TRANS64.A1T0 RZ, [R17+URZ+0x29850], RZ ;  /* 0x029850ff11ff79a7 */ /* 0x0011e2000810003f */
[----:B-1----:R-:W-:Y:S02]  /*32910*/  VIADD R0, R18, 0x1 ;  /* 0x0000000112007836 */ /* 0x002fe40000000000 */
[----:B0-----:R-:W-:-:S05]  /*32920*/  @!P0 VIADD R17, R17, 0x29880 ;  /* 0x0002988011118836 */ /* 0x001fca0000000000 */
[----:B------:R-:W-:Y:S01]  /*32930*/  @!P0 PRMT R17, RZ, 0x654, R17 ;  /* 0x00000654ff118816 */ /* 0x000fe20000000011 */
[----:B------:R-:W-:Y:S06]  /*32940*/  BAR.SYNC.DEFER_BLOCKING 0x2, 0x80 ;  /* 0x0082000000007b1d */ /* 0x000fec0000010000 */
[----:B------:R1:W-:Y:S01]  /*32950*/  @!P0 SYNCS.ARRIVE.TRANS64.RED.A1T0 RZ, [R17+URZ], RZ ;  /* 0x000000ff11ff89a7 */ /* 0x0003e2000810043f */
[----:B------:R-:W-:-:S04]  /*32960*/  ISETP.NE.AND P0, PT, R0, 0x2, PT ;  /* 0x000000020000780c */ /* 0x000fc80003f05270 */
[----:B------:R-:W-:Y:S02]  /*32970*/  SEL R2, RZ, 0x1, P0 ;  /* 0x00000001ff027807 */ /* 0x000fe40000000000 */
[----:B------:R-:W-:-:S05]  /*32980*/  SEL R0, R0, RZ, P0 ;  /* 0x000000ff00007207 */ /* 0x000fca0000000000 */
[----:B------:R1:W-:Y:S01]  /*32990*/  STL [R1+0x8], R0 ;  /* 0x0000080001007387 */ /* 0x0003e20000100800 */
[----:B--2---:R-:W-:-:S05]  /*329a0*/  LOP3.LUT R3, R3, R2, RZ, 0x3c, !PT ;  /* 0x0000000203037212 */ /* 0x004fca00078e3cff */
[----:B------:R1:W-:Y:S02]  /*329b0*/  STL [R1+0x10], R3 ;  /* 0x0000100301007387 */ /* 0x0003e40000100800 */
.L_x_1759:
[----:B-1----:R-:W2:Y:S02]  /*329c0*/  LDL R0, [R1] ;  /* 0x0000000001007983 */ /* 0x002ea40000100800 */
[----:B--2---:R-:W-:-:S13]  /*329d0*/  LOP3.LUT P0, RZ, R0, 0x2, RZ, 0xc0, !PT ;  /* 0x0000000200ff7812 */ /* 0x004fda000780c0ff */
[----:B------:R-:W-:Y:S05]  /*329e0*/  @!P0 BRA `(.L_x_1815) ;  /* 0x0000000000288947 */ /* 0x000fea0003800000 */
[----:B------:R-:W-:Y:S05]  /*329f0*/  WARPSYNC.ALL ;  /* 0x0000000000007948 */ /* 0x000fea0003800000 */
[----:B------:R-:W1:Y:S08]  /*32a00*/  S2UR UR5, SR_CgaCtaId ;  /* 0x00000000000579c3 */ /* 0x000e700000008800 */
[----:B------:R-:W-:Y:S06]  /*32a10*/  BAR.SYNC.DEFER_BLOCKING 0x5, 0x180 ;  /* 0x0146000000007b1d */ /* 0x000fec0000010000 */
[----:B------:R-:W-:-:S02]  /*32a20*/  UMOV UR4, 0x400 ;  /* 0x0000040000047882 */ /* 0x000fc40000000000 */
[----:B-1----:R-:W-:-:S06]  /*32a30*/  ULEA UR4, UR5, UR4, 0x18 ;  /* 0x0000000405047291 */ /* 0x002fcc000f8ec03f */
[----:B------:R-:W-:-:S05]  /*32a40*/  IMAD.U32 R0, RZ, RZ, UR4 ;  /* 0x00000004ff007e24 */ /* 0x000fca000f8e00ff */
[----:B------:R3:W4:Y:S04]  /*32a50*/  LDS.128 R16, [R0+0x298d0] ;  /* 0x0298d00000107984 */ /* 0x0007280000000c00 */
[----:B------:R3:W-:Y:S01]  /*32a60*/  STL [R1+0x4], R0 ;  /* 0x0000040001007387 */ /* 0x0007e20000100800 */
[----:B------:R-:W-:Y:S06]  /*32a70*/  BAR.ARV 0x4, 0x180 ;  /* 0x0106000000007b1d */ /* 0x000fec0000002000 */
[----:B------:R-:W-:Y:S05]  /*32a80*/  BRA `(.L_x_1816) ;  /* 0x0000000800dc7947 */ /* 0x000fea0003800000 */
.L_x_1815:
        /* <DEDUP_REMOVED lines=35> */
[----:B------:R1:W2:Y:S02]  /*32cc0*/  SHFL.IDX PT, R8, R6, 0x1f, 0x1f ;  /* 0x03e01f0006087f89 */ /* 0x0002a400000e0000 */
.L_x_1955:
[----:B------:R-:W-:Y:S02]  /*32cd0*/  ULDC UR4, c[0x0][0xc38] ;  /* 0x00030e0000047ab9 */ /* 0x000fe40000000800 */
[----:B------:R-:W-:-:S04]  /*32ce0*/  IMAD.U32 R4, RZ, RZ, UR4 ;  /* 0x00000004ff047e24 */ /* 0x000fc8000f8e00ff */
[----:B--2---:R-:W-:-:S04]  /*32cf0*/  IMAD R8, R8, R4, RZ ;  /* 0x0000000408087224 */ /* 0x004fc800078e02ff */
[----:B------:R-:W-:-:S05]  /*32d00*/  IMAD.IADD R5, R5, 0x1, R8 ;  /* 0x0000000105057824 */ /* 0x000fca00078e0208 */
[----:B------:R-:W-:-:S13]  /*32d10*/  ISETP.GT.AND P6, PT, R5, R0, PT ;  /* 0x000000000500720c */ /* 0x000fda0003fc4270 */
[----:B------:R-:W-:Y:S05]  /*32d20*/  @P6 BRA `(.L_x_1818) ;  /* 0x00000000009c6947 */ /* 0x000fea0003800000 */
.L_x_1823:
[----:B------:R-:W2:Y:S01]  /*32d30*/  LDC R2, c[0x0][0xc3c] ;  /* 0x00030f00ff027b82 */ /* 0x000ea20000000800 */
[----:B------:R-:W-:-:S05]  /*32d40*/  VIADD R19, R19, 0x1f ;  /* 0x0000001f13137836 */ /* 0x000fca0000000000 */
[----:B--2---:R-:W-:-:S13]  /*32d50*/  ISETP.GE.AND P6, PT, R19, R2, PT ;  /* 0x000000021300720c */ /* 0x004fda0003fc6270 */
[----:B------:R-:W-:Y:S05]  /*32d60*/  @P6 BRA `(.L_x_1819) ;  /* 0x0000000400d86947 */ /* 0x000fea0003800000 */
[----:B------:R-:W2:Y:S01]  /*32d70*/  S2R R3, SR_TID.X ;  /* 0x0000000000037919 */ /* 0x000ea20000002100 */
[----:B------:R-:W-:Y:S01]  /*32d80*/  BSSY B0, `(.L_x_1820) ;  /* 0x0000009000007945 */ /* 0x000fe20003800000 */
[----:B--2---:R-:W-:-:S05]  /*32d90*/  LOP3.LUT R3, R3, 0x1f, RZ, 0xc0, !PT ;  /* 0x0000001f03037812 */ /* 0x004fca00078ec0ff */
[----:B------:R-:W-:-:S05]  /*32da0*/  IMAD.IADD R4, R19, 0x1, R3 ;  /* 0x0000000113047824 */ /* 0x000fca00078e0203 */
[----:B------:R-:W-:Y:S01]  /*32db0*/  ISETP.GE.OR P6, PT, R4, R2, !P0 ;  /* 0x000000020400720c */ /* 0x000fe200047c6670 */
[----:B------:R-:W-:-:S12]  /*32dc0*/  IMAD.MOV.U32 R2, RZ, RZ, RZ ;  /* 0x000000ffff027224 */ /* 0x000fd800078e00ff */
[----:B------:R-:W-:Y:S05]  /*32dd0*/  @P6 BRA `(.L_x_1821) ;  /* 0x00000000000c6947 */ /* 0x000fea0003800000 */
[----:B------:R-:W2:Y:S02]  /*32de0*/  LDC.64 R2, c[0x0][0xc80] ;  /* 0x00032000ff027b82 */ /* 0x000ea40000000a00 */
[----:B--2---:R-:W-:-:S06]  /*32df0*/  IMAD.WIDE R2, R4, 0x4, R2 ;  /* 0x0000000404027825 */ /* 0x004fcc00078e0202 */
[----:B------:R2:W5:Y:S02]  /*32e00*/  LDG.E R2, desc[UR60][R2.64] ;  /* 0x0000003c02027981 */ /* 0x000564000c1e1900 */
.L_x_1821:
[----:B------:R-:W-:Y:S05]  /*32e10*/  BSYNC B0 ;  /* 0x0000000000007941 */ /* 0x000fea0003800000 */
.L_x_1820:
[----:B------:R-:W-:-:S03]  /*32e20*/  UMOV UR4, 0xffffffff ;  /* 0xffffffff00047882 */ /* 0x000fc60000000000 */
[----:B------:R-:W-:Y:S05]  /*32e30*/  BRA.DIV UR4, `(.L_x_1822) ;  /* 0x0000003a04b87947 */ /* 0x000fea000b800000 */
[----:B--2--5:R-:W2:Y:S02]  /*32e40*/  SHFL.UP PT, R3, R2, 0x1, RZ ;  /* 0x0420000002037989 */ /* 0x024ea400000e00ff */
[----:B--2---:R-:W-:-:S05]  /*32e50*/  SEL R3, R3, RZ, P1 ;  /* 0x000000ff03037207 */ /* 0x004fca0000800000 */
[----:B------:R-:W-:-:S05]  /*32e60*/  IMAD.IADD R3, R2, 0x1, R3 ;  /* 0x0000000102037824 */ /* 0x000fca00078e0203 */
[----:B------:R-:W2:Y:S02]  /*32e70*/  SHFL.UP PT, R4, R3, 0x2, RZ ;  /* 0x0440000003047989 */ /* 0x000ea400000e00ff */
        /* <DEDUP_REMOVED lines=10> */
[----:B-1----:R-:W-:-:S05]  /*32f20*/  IMAD.IADD R6, R3, 0x1, R4 ;  /* 0x0000000103067824 */ /* 0x002fca00078e0204 */
[----:B------:R1:W2:Y:S02]  /*32f30*/  SHFL.IDX PT, R8, R6, 0x1f, 0x1f ;  /* 0x03e01f0006087f89 */ /* 0x0002a400000e0000 */
.L_x_1963:
[----:B------:R-:W-:Y:S02]  /*32f40*/  ULDC UR4, c[0x0][0xc38] ;  /* 0x00030e0000047ab9 */ /* 0x000fe40000000800 */
[----:B------:R-:W-:-:S04]  /*32f50*/  IMAD.U32 R4, RZ, RZ, UR4 ;  /* 0x00000004ff047e24 */ /* 0x000fc8000f8e00ff */
[----:B--2---:R-:W-:-:S04]  /*32f60*/  IMAD R8, R8, R4, RZ ;  /* 0x0000000408087224 */ /* 0x004fc800078e02ff */
[----:B------:R-:W-:-:S05]  /*32f70*/  IMAD.IADD R5, R8, 0x1, R5 ;  /* 0x0000000108057824 */ /* 0x000fca00078e0205 */
[----:B------:R-:W-:-:S13]  /*32f80*/  ISETP.GT.AND P6, PT, R5, R0, PT ;  /* 0x000000000500720c */ /* 0x000fda0003fc4270 */
[----:B------:R-:W-:Y:S05]  /*32f90*/  @!P6 BRA `(.L_x_1823) ;  /* 0xfffffffc0064e947 */ /* 0x000fea000383ffff */
.L_x_1818:
        /* <DEDUP_REMOVED lines=8> */
.L_x_1967:
[----:B------:R-:W-:Y:S01]  /*33020*/  ISETP.NE.AND P0, PT, R3, RZ, PT ;  /* 0x000000ff0300720c */ /* 0x000fe20003f05270 */
[----:B------:R-:W-:-:S12]  /*33030*/  IMAD.MOV.U32 R16, RZ, RZ, RZ ;  /* 0x000000ffff107224 */ /* 0x000fd800078e00ff */
[----:B------:R-:W-:Y:S05]  /*33040*/  @!P0 BRA `(.L_x_1825) ;  /* 0x0000000000148947 */ /* 0x000fea0003800000 */
[----:B------:R-:W-:Y:S01]  /*33050*/  UMOV UR4, 0xffffffff ;  /* 0xffffffff00047882 */ /* 0x000fe20000000000 */
[----:B------:R-:W-:Y:S02]  /*33060*/  VIADD R12, R5, 0xffffffff ;  /* 0xffffffff050c7836 */ /* 0x000fe40000000000 */
[----:B------:R-:W-:Y:S05]  /*33070*/  BRA.DIV UR4, `(.L_x_1826) ;  /* 0x0000003e04487947 */ /* 0x000fea000b800000 */
[----:B-1----:R1:W4:Y:S02]  /*33080*/  SHFL.IDX PT, R6, R6, R12, 0x1f ;  /* 0x00001f0c06067589 */ /* 0x00232400000e0000 */
.L_x_1970:
[----:B----4-:R-:W-:-:S07]  /*33090*/  IMAD.MOV.U32 R16, RZ, RZ, R6 ;  /* 0x000000ffff107224 */ /* 0x010fce00078e0006 */
.L_x_1825:
[----:B-1----:R-:W1:Y:S01]  /*330a0*/  LDC.64 R6, c[0x0][0xc90] ;  /* 0x00032400ff067b82 */ /* 0x002e620000000a00 */
[----:B------:R-:W-:-:S04]  /*330b0*/  IMAD.IADD R19, R5, 0x1, R19 ;  /* 0x0000000105137824 */ /* 0x000fc800078e0213 */
[----:B-1----:R-:W-:-:S06]  /*330c0*/  IMAD.WIDE R6, R19, 0x4, R6 ;  /* 0x0000000413067825 */ /* 0x002fcc00078e0206 */
[----:B------:R-:W2:Y:S01]  /*330d0*/  LDG.E R6, desc[UR60][R6.64] ;  /* 0x0000003c06067981 */ /* 0x000ea2000c1e1900 */
[----:B------:R-:W-:-:S04]  /*330e0*/  IMAD R16, R16, R4, R8 ;  /* 0x0000000410107224 */ /* 0x000fc800078e0208 */
[----:B------:R-:W-:Y:S02]  /*330f0*/  IMAD.IADD R0, R0, 0x1, -R16 ;  /* 0x0000000100007824 */ /* 0x000fe400078e0a10 */
[----:B--23--:R-:W-:-:S05]  /*33100*/  IMAD R5, R17, R6, RZ ;  /* 0x0000000611057224 */ /* 0x00cfca00078e02ff */
[----:B------:R-:W-:-:S04]  /*33110*/  IABS R7, R5 ;  /* 0x0000000500077213 */ /* 0x000fc80000000000 */
[----:B------:R-:W1:Y:S08]  /*33120*/  I2F.RP R2, R7 ;  /* 0x0000000700027306 */ /* 0x000e700000209400 */
        /* <DEDUP_REMOVED lines=19> */
[----:B------:R-:W-:-:S04]  /*33260*/  @P0 VIADD R8, R8, 0x1 ;  /* 0x0000000108080836 */ /* 0x000fc80000000000 */
[----:B------:R-:W-:-:S04]  /*33270*/  IMAD.MOV.U32 R2, RZ, RZ, R8 ;  /* 0x000000ffff027224 */ /* 0x000fc800078e0008 */
[----:B------:R-:W-:Y:S01]  /*33280*/  @!P2 IMAD.MOV R2, RZ, RZ, -R2 ;  /* 0x000000ffff02a224 */ /* 0x000fe200078e0a02 */
[----:B------:R-:W-:-:S05]  /*33290*/  @!P1 LOP3.LUT R2, RZ, R5, RZ, 0x33, !PT ;  /* 0x00000005ff029212 */ /* 0x000fca00078e33ff */
[----:B------:R-:W-:Y:S02]  /*332a0*/  IMAD R7, R6, R2, RZ ;  /* 0x0000000206077224 */ /* 0x000fe400078e02ff */
[----:B------:R-:W-:Y:S02]  /*332b0*/  IMAD.MOV R2, RZ, RZ, -R2 ;  /* 0x000000ffff027224 */ /* 0x000fe400078e0a02 */
[----:B------:R-:W-:Y:S02]  /*332c0*/  IMAD.MOV R3, RZ, RZ, -R7 ;  /* 0x000000ffff037224 */ /* 0x000fe400078e0a07 */
[----:B------:R-:W-:-:S03]  /*332d0*/  IMAD R0, R5, R2, R0 ;  /* 0x0000000205007224 */ /* 0x000fc600078e0200 */
[----:B------:R-:W-:-:S04]  /*332e0*/  VIADDMNMX R4, R3, R4, R6, PT ;  /* 0x0000000403047246 */ /* 0x000fc80003800106 */
        /* <DEDUP_REMOVED lines=25> */
[----:B------:R-:W-:-:S04]  /*33480*/  IMAD.MOV R4, RZ, RZ, -R4 ;  /* 0x000000ffff047224 */ /* 0x000fc800078e0a04 */
[----:B------:R-:W-:Y:S01]  /*33490*/  IMAD R18, R2, R4, R0 ;  /* 0x0000000402127224 */ /* 0x000fe200078e0200 */
[----:B------:R-:W-:-:S05]  /*334a0*/  LOP3.LUT R2, RZ, R2, RZ, 0x33, !PT ;  /* 0x00000002ff027212 */ /* 0x000fca00078e33ff */
[----:B------:R-:W-:Y:S01]  /*334b0*/  IMAD.IADD R17, R17, 0x1, R2 ;  /* 0x0000000111117824 */ /* 0x000fe200078e0202 */
[----:B------:R-:W-:Y:S06]  /*334c0*/  BRA `(.L_x_1827) ;  /* 0x00000000001c7947 */ /* 0x000fec0003800000 */
.L_x_1819:
[----:B------:R-:W-:Y:S01]  /*334d0*/  UMOV UR4, URZ ;  /* 0x0000003f00047c82 */ /* 0x000fe20008000000 */
[----:B------:R-:W-:Y:S01]  /*334e0*/  UMOV UR5, URZ ;  /* 0x0000003f00057c82 */ /* 0x000fe20008000000 */
[----:B------:R-:W-:Y:S01]  /*334f0*/  ULDC UR6, c[0x0][0xc3c] ;  /* 0x00030f0000067ab9 */ /* 0x000fe20000000800 */
[----:B------:R-:W-:Y:S02]  /*33500*/  IMAD.MOV.U32 R16, RZ, RZ, R0 ;  /* 0x000000ffff107224 */ /* 0x000fe400078e0000 */
[----:B------:R-:W-:Y:S02]  /*33510*/  IMAD.U32 R17, RZ, RZ, UR4 ;  /* 0x00000004ff117e24 */ /* 0x000fe4000f8e00ff */
[----:B------:R-:W-:Y:S02]  /*33520*/  IMAD.U32 R18, RZ, RZ, UR5 ;  /* 0x00000005ff127e24 */ /* 0x000fe4000f8e00ff */
[----:B------:R-:W-:-:S07]  /*33530*/  IMAD.U32 R19, RZ, RZ, UR6 ;  /* 0x00000006ff137e24 */ /* 0x000fce000f8e00ff */
.L_x_1827:
[----:B------:R2:W3:Y:S01]  /*33540*/  LDL R3, [R1+0x4] ;  /* 0x0000040001037983 */ /* 0x0004e20000100800 */
[----:B------:R-:W4:Y:S01]  /*33550*/  S2R R0, SR_TID.X ;  /* 0x0000000000007919 */ /* 0x000f220000002100 */
[----:B------:R-:W-:Y:S05]  /*33560*/  WARPSYNC.ALL ;  /* 0x0000000000007948 */ /* 0x000fea0003800000 */
[----:B----4-:R-:W-:Y:S01]  /*33570*/  LOP3.LUT R0, R0, 0x1f, RZ, 0xc0, !PT ;  /* 0x0000001f00007812 */ /* 0x010fe200078ec0ff */
[----:B------:R-:W-:Y:S03]  /*33580*/  BAR.SYNC.DEFER_BLOCKING 0x4, 0x180 ;  /* 0x0106000000007b1d */ /* 0x000fe60000010000 */
[----:B------:R-:W-:-:S13]  /*33590*/  ISETP.NE.AND P0, PT, R0, RZ, PT ;  /* 0x000000ff0000720c */ /* 0x000fda0003f05270 */
[----:B------:R-:W3:Y:S01]  /*335a0*/  @!P0 S2R R0, SR_CgaCtaId ;  /* 0x0000000000008919 */ /* 0x000ee20000008800 */
[----:B------:R-:W-:-:S04]  /*335b0*/  @!P0 MOV R2, 0x400 ;  /* 0x0000040000028802 */ /* 0x000fc80000000f00 */
[----:B---3--:R-:W-:-:S05]  /*335c0*/  @!P0 LEA R3, R0, R2, 0x18 ;  /* 0x0000000200038211 */ /* 0x008fca00078ec0ff */
[----:B------:R2:W-:Y:S04]  /*335d0*/  @!P0 STS.128 [R3+0x298d0], R16 ;  /* 0x0298d01003008388 */ /* 0x0005e80000000c00 */
[----:B------:R2:W-:Y:S01]  /*335e0*/  @!P0 STL [R1+0x4], R3 ;  /* 0x0000040301008387 */ /* 0x0005e20000100800 */
[----:B------:R-:W-:Y:S06]  /*335f0*/  BAR.ARV 0x5, 0x180 ;  /* 0x0146000000007b1d */ /* 0x000fec0000002000 */
.L_x_1816:
[----:B------:R-:W-:Y:S02]  /*33600*/  ULDC UR4, c[0x0][0xc3c] ;  /* 0x00030f0000047ab9 */ /* 0x000fe40000000800 */
[----:B----4-:R-:W-:-:S13]  /*33610*/  ISETP.GE.AND P0, PT, R19, UR4, PT ;  /* 0x0000000413007c0c */ /* 0x010fda000bf06270 */
[----:B------:R-:W-:Y:S05]  /*33620*/  @!P0 BRA `(.L_x_1828) ;  /* 0xffffff9c00f48947 */ /* 0x000fea000383ffff */
[----:B------:R-:W-:Y:S05]  /*33630*/  BSYNC B7 ;  /* 0x0000000000077941 */ /* 0x000fea0003800000 */
.L_x_1702:
[----:B---3--:R-:W3:Y:S01]  /*33640*/  LDL.LU R0, [R1+0x50] ;  /* 0x0000500001007983 */ /* 0x008ee20000300800 */
[----:B------:R-:W-:Y:S01]  /*33650*/  BSSY B0, `(.L_x_1829) ;  /* 0x000000b000007945 */ /* 0x000fe20003800000 */
[----:B------:R-:W4:Y:S01]  /*33660*/  S2R R5, SR_CgaCtaId ;  /* 0x0000000000057919 */ /* 0x000f220000008800 */
[----:B---3--:R-:W-:-:S05]  /*33670*/  VIADD R0, R0, 0x1 ;  /* 0x0000000100007836 */ /* 0x008fca0000000000 */
[----:B0-----:R-:W-:-:S04]  /*33680*/  LEA.HI R2, R0, R0, RZ, 0x1 ;  /* 0x0000000000027211 */ /* 0x001fc800078f08ff */
[----:B--2---:R-:W-:-:S05]  /*33690*/  LOP3.LUT R3, R2, 0xfffffffe, RZ, 0xc0, !PT ;  /* 0xfffffffe02037812 */ /* 0x004fca00078ec0ff */
[----:B------:R-:W-:Y:S01]  /*336a0*/  IMAD.IADD R3, R0, 0x1, -R3 ;  /* 0x0000000100037824 */ /* 0x000fe200078e0a03 */
[----:B------:R-:W-:-:S04]  /*336b0*/  MOV R0, 0x400 ;  /* 0x0000040000007802 */ /* 0x000fc80000000f00 */
[----:B----4-:R-:W-:Y:S02]  /*336c0*/  LEA R0, R5, R0, 0x18 ;  /* 0x0000000005007211 */ /* 0x010fe400078ec0ff */
[----:B------:R-:W-:-:S04]  /*336d0*/  SHF.L.U32 R3, R3, 0x1f, RZ ;  /* 0x0000001f03037819 */ /* 0x000fc800000006ff */
[----:B------:R-:W0:Y:S02]  /*336e0*/  SYNCS.PHASECHK.TRANS64.TRYWAIT P0, [R0+URZ+0x29820], R3 ;  /* 0x02982003000075a7 */ /* 0x000e24000800017f */
[----:B0-----:R-:W-:Y:S05]  /*336f0*/  @!P0 BRA `(.L_x_1830) ;  /* 0x0000003400d08947 */ /* 0x001fea0003800000 */
.L_x_1971:
[----:B------:R-:W-:Y:S05]  /*33700*/  BSYNC B0 ;  /* 0x0000000000007941 */ /* 0x000fea0003800000 */
.L_x_1829:
[----:B------:R-:W-:-:S03]  /*33710*/  UMOV UR4, 0xffffffff ;  /* 0xffffffff00047882 */ /* 0x000fc60000000000 */
[----:B------:R-:W-:Y:S05]  /*33720*/  BRA.DIV UR4, `(.L_x_1831) ;  /* 0x0000003604d87947 */ /* 0x000fea000b800000 */
[----:B------:R-:W2:Y:S02]  /*33730*/  S2R R2, SR_TID.X ;  /* 0x0000000000027919 */ /* 0x000ea40000002100 */
[----:B--2---:R-:W-:-:S04]  /*33740*/  SHF.R.U32.HI R2, RZ, 0x5, R2 ;  /* 0x00000005ff027819 */ /* 0x004fc80000011602 */
[----:B------:R-:W-:-:S05]  /*33750*/  LOP3.LUT R2, R2, 0x3, RZ, 0xc0, !PT ;  /* 0x0000000302027812 */ /* 0x000fca00078ec0ff */
[----:B------:R2:W3:Y:S02]  /*33760*/  SHFL.IDX PT, R14, R2, RZ, 0x1f ;  /* 0x00001fff020e7589 */ /* 0x0004e400000e0000 */
.L_x_1974:
[----:B---3--:R-:W-:-:S13]  /*33770*/  ISETP.NE.AND P0, PT, R14, RZ, PT ;  /* 0x000000ff0e00720c */ /* 0x008fda0003f05270 */
[----:B------:R-:W-:Y:S05]  /*33780*/  @P0 BRA `(.L_x_1429) ;  /* 0x0000000000b00947 */ /* 0x000fea0003800000 */
[----:B------:R-:W-:-:S03]  /*33790*/  UMOV UR4, 0xffffffff ;  /* 0xffffffff00047882 */ /* 0x000fc60000000000 */
[----:B------:R-:W-:Y:S05]  /*337a0*/  BRA.DIV UR4, `(.L_x_1832) ;  /* 0x0000003604ec7947 */ /* 0x000fea000b800000 */
[----:B------:R-:W-:-:S13]  /*337b0*/  ELECT P6, URZ, PT ;  /* 0x00000000003f782f */ /* 0x000fda00038c0000 */
.L_x_1977:
[----:B------:R-:W-:Y:S05]  /*337c0*/  @!P6 BRA `(.L_x_1429) ;  /* 0x0000000000a0e947 */ /* 0x000fea0003800000 */
[----:B------:R-:W-:-:S06]  /*337d0*/  ULOP3.LUT UR4, UR36, 0x2, URZ, 0xfc, !UPT ;  /* 0x0000000224047892 */ /* 0x000fcc000f8efc3f */
[----:B--2---:R-:W-:-:S05]  /*337e0*/  IMAD.U32 R2, RZ, RZ, UR4 ;  /* 0x00000004ff027e24 */ /* 0x004fca000f8e00ff */
[----:B------:R-:W-:-:S13]  /*337f0*/  ISETP.NE.AND P0, PT, R2, 0x3, PT ;  /* 0x000000030200780c */ /* 0x000fda0003f05270 */
[----:B------:R-:W-:Y:S05]  /*33800*/  @!P0 BRA `(.L_x_1833) ;  /* 0x0000000000048947 */ /* 0x000fea0003800000 */
[----:B------:R-:W-:Y:S01]  /*33810*/  BPT.TRAP 0x1 ;  /* 0x000000040000795c */ /* 0x000fe20000300000 */
.L_x_1833:
[----:B0-----:R-:W1:Y:S04]  /*33820*/  LDL R3, [R1+0x8] ;  /* 0x0000080001037983 */ /* 0x001e680000100800 */
[----:B------:R-:W2:Y:S01]  /*33830*/  LDL.LU R7, [R1+0x10] ;  /* 0x0000100001077983 */ /* 0x000ea20000300800 */
[----:B------:R-:W-:-:S04]  /*33840*/  VIADD R2, R0, 0x29840 ;  /* 0x0002984000027836 */ /* 0x000fc80000000000 */
[C---:B-1----:R-:W-:Y:S02]  /*33850*/  IMAD R6, R3.reuse, 0x8, R2 ;  /* 0x0000000803067824 */ /* 0x042fe400078e0202 */
[----:B------:R-:W-:Y:S01]  /*33860*/  VIADD R3, R3, 0x1 ;  /* 0x0000000103037836 */ /* 0x000fe20000000000 */
[----:B--2---:R-:W-:-:S04]  /*33870*/  SHF.L.U32 R5, R7, 0x1f, RZ ;  /* 0x0000001f07057819 */ /* 0x004fc800000006ff */
        /* <DEDUP_REMOVED lines=8> */
.L_x_1978:
[----:B------:R-:W1:Y:S02]  /*33900*/  SYNCS.PHASECHK.TRANS64.TRYWAIT P1, [R7+URZ], R2 ;  /* 0x00000002070075a7 */ /* 0x000e64000802017f */
[----:B-1----:R-:W-:Y:S05]  /*33910*/  @!P1 BRA `(.L_x_1835) ;  /* 0x0000003400c49947 */ /* 0x002fea0003800000 */
.L_x_1979:
[----:B------:R-:W-:Y:S05]  /*33920*/  @!P0 BRA `(.L_x_1836) ;  /* 0x0000000000048947 */ /* 0x000fea0003800000 */
[----:B------:R-:W-:Y:S01]  /*33930*/  BPT.TRAP 0x1 ;  /* 0x000000040000795c */ /* 0x000fe20000300000 */
.L_x_1836:
[----:B------:R-:W2:Y:S02]  /*33940*/  LDL.LU R4, [R1+0x8] ;  /* 0x0000080001047983 */ /* 0x000ea40000300800 */
[----:B--2---:R-:W-:-:S04]  /*33950*/  IMAD R4, R4, 0x8, R0 ;  /* 0x0000000804047824 */ /* 0x004fc800078e0200 */
[----:B------:R-:W2:Y:S02]  /*33960*/  SYNCS.PHASECHK.TRANS64.TRYWAIT P1, [R4+URZ+0x29860], R5 ;  /* 0x02986005040075a7 */ /* 0x000ea4000802017f */
[----:B--2---:R-:W-:Y:S05]  /*33970*/  @!P1 BRA `(.L_x_1837) ;  /* 0x0000003400c09947 */ /* 0x004fea0003800000 */
.L_x_1980:
[----:B------:R-:W-:Y:S05]  /*33980*/  @!P0 BRA `(.L_x_1838) ;  /* 0x0000000000048947 */ /* 0x000fea0003800000 */
[----:B------:R-:W-:Y:S01]  /*33990*/  BPT.TRAP 0x1 ;  /* 0x000000040000795c */ /* 0x000fe20000300000 */
.L_x_1838:
[----:B------:R-:W-:-:S04]  /*339a0*/  IMAD R3, R3, 0x8, R0 ;  /* 0x0000000803037824 */ /* 0x000fc800078e0200 */
[----:B------:R-:W3:Y:S02]  /*339b0*/  SYNCS.PHASECHK.TRANS64.TRYWAIT P1, [R3+URZ+0x29860], R2 ;  /* 0x02986002030075a7 */ /* 0x000ee4000802017f */
[----:B---3--:R-:W-:Y:S05]  /*339c0*/  @!P1 BRA `(.L_x_1839) ;  /* 0x0000003400c09947 */ /* 0x008fea0003800000 */
.L_x_1981:
[----:B------:R-:W-:Y:S05]  /*339d0*/  @!P0 BRA `(.L_x_1840) ;  /* 0x0000000000048947 */ /* 0x000fea0003800000 */
[----:B------:R-:W-:Y:S01]  /*339e0*/  BPT.TRAP 0x1 ;  /* 0x000000040000795c */ /* 0x000fe20000300000 */
.L_x_1840:
[----:B------:R-:W4:Y:S02]  /*339f0*/  SYNCS.PHASECHK.TRANS64.TRYWAIT P0, [R4+URZ+0x29880], R5 ;  /* 0x02988005040075a7 */ /* 0x000f24000800017f */
[----:B----4-:R-:W-:Y:S05]  /*33a00*/  @!P0 BRA `(.L_x_1841) ;  /* 0x0000003400c48947 */ /* 0x010fea0003800000 */
.L_x_1842:
[----:B------:R0:W0:Y:S02]  /*33a10*/  SYNCS.PHASECHK.TRANS64.TRYWAIT P0, [R3+URZ+0x29880], R2 ;  /* 0x02988002030075a7 */ /* 0x000024000800017f */
[----:B0-----:R-:W-:Y:S05]  /*33a20*/  @!P0 NANOSLEEP.SYNCS 0x989680 ;  /* 0x009896800000895d */ /* 0x001fea0003900000 */
[----:B------:R-:W0:Y:S02]  /*33a30*/  @!P0 SYNCS.PHASECHK.TRANS64 P0, [R3+URZ+0x29880], R2 ;  /* 0x02988002030085a7 */ /* 0x000e24000800007f */
[----:B0-----:R-:W-:Y:S05]  /*33a40*/  @!P0 BRA `(.L_x_1842) ;  /* 0xfffffffc00f08947 */ /* 0x001fea000383ffff */
.L_x_1429:
[----:B------:R-:W-:Y:S05]  /*33a50*/  BSYNC B8 ;  /* 0x0000000000087941 */ /* 0x000fea0003800000 */
.L_x_1426:
[----:B------:R-:W-:Y:S05]  /*33a60*/  EXIT ;  /* 0x000000000000794d */ /* 0x000fea0003800000 */
.L_x_1455:
[----:B---3--:R3:W4:Y:S02]  /*33a70*/  SYNCS.PHASECHK.TRANS64.TRYWAIT P5, [R97+URZ+0x29890], R98 ;  /* 0x02989062610075a7 */ /* 0x00872400080a017f */
[----:B----4-:R-:W-:Y:S05]  /*33a80*/  @!P5 NANOSLEEP.SYNCS 0x989680 ;  /* 0x009896800000d95d */ /* 0x010fea0003900000 */
[----:B------:R-:W4:Y:S02]  /*33a90*/  @!P5 SYNCS.PHASECHK.TRANS64 P5, [R97+URZ+0x29890], R98 ;  /* 0x029890626100d5a7 */ /* 0x000f2400080a007f */
[----:B----4-:R-:W-:Y:S05]  /*33aa0*/  @!P5 BRA `(.L_x_1455) ;  /* 0xfffffffc00f0d947 */ /* 0x010fea000383ffff */
[----:B------:R-:W-:Y:S05]  /*33ab0*/  BRA `(.L_x_1843) ;  /* 0xfffffcfc00787947 */ /* 0x000fea000383ffff */
.L_x_1509:
[----:B--2---:R2:W4:Y:S02]  /*33ac0*/  SYNCS.PHASECHK.TRANS64.TRYWAIT P5, [R97+URZ+0x29890], R98 ;  /* 0x02989062610075a7 */ /* 0x00452400080a017f */
[----:B----4-:R-:W-:Y:S05]  /*33ad0*/  @!P5 NANOSLEEP.SYNCS 0x989680 ;  /* 0x009896800000d95d */ /* 0x010fea0003900000 */
[----:B------:R-:W4:Y:S02]  /*33ae0*/  @!P5 SYNCS.PHASECHK.TRANS64 P5, [R97+URZ+0x29890], R98 ;  /* 0x029890626100d5a7 */ /* 0x000f2400080a007f */
[----:B----4-:R-:W-:Y:S05]  /*33af0*/  @!P5 BRA `(.L_x_1509) ;  /* 0xfffffffc00f0d947 */ /* 0x010fea000383ffff */
[----:B------:R-:W-:Y:S05]  /*33b00*/  BRA `(.L_x_1844) ;  /* 0xfffffd5800b87947 */ /* 0x000fea000383ffff */
.L_x_1534:
[----:B-1----:R1:W2:Y:S02]  /*33b10*/  SYNCS.PHASECHK.TRANS64.TRYWAIT P2, [R97+URZ+0x29890], R98 ;  /* 0x02989062610075a7 */ /* 0x0022a4000804017f */
[----:B--2---:R-:W-:Y:S05]  /*33b20*/  @!P2 NANOSLEEP.SYNCS 0x989680 ;  /* 0x009896800000a95d */ /* 0x004fea0003900000 */
[----:B------:R-:W2:Y:S02]  /*33b30*/  @!P2 SYNCS.PHASECHK.TRANS64 P2, [R97+URZ+0x29890], R98 ;  /* 0x029890626100a5a7 */ /* 0x000ea4000804007f */
[----:B--2---:R-:W-:Y:S05]  /*33b40*/  @!P2 BRA `(.L_x_1534) ;  /* 0xfffffffc00f0a947 */ /* 0x004fea000383ffff */
[----:B------:R-:W-:Y:S05]  /*33b50*/  BRA `(.L_x_1845) ;  /* 0xfffffdb8006c7947 */ /* 0x000fea000383ffff */
.L_x_1540:
[----:B-1----:R1:W2:Y:S02]  /*33b60*/  SYNCS.PHASECHK.TRANS64.TRYWAIT P1, [R97+URZ+0x298b0], R98 ;  /* 0x0298b062610075a7 */ /* 0x0022a4000802017f */
[----:B--2---:R-:W-:Y:S05]  /*33b70*/  @!P1 NANOSLEEP.SYNCS 0x989680 ;  /* 0x009896800000995d */ /* 0x004fea0003900000 */
[----:B------:R-:W2:Y:S02]  /*33b80*/  @!P1 SYNCS.PHASECHK.TRANS64 P1, [R97+URZ+0x298b0], R98 ;  /* 0x0298b062610095a7 */ /* 0x000ea4000802007f */
[----:B--2---:R-:W-:Y:S05]  /*33b90*/  @!P1 BRA `(.L_x_1540) ;  /* 0xfffffffc00f09947 */ /* 0x004fea000383ffff */
[----:B------:R-:W-:Y:S05]  /*33ba0*/  BRA `(.L_x_1846) ;  /* 0xfffffdbc006c7947 */ /* 0x000fea000383ffff */
.L_x_1556:
[----:B------:R-:W0:Y:S01]  /*33bb0*/  S2R R35, SR_TID.X ;  /* 0x0000000000237919 */ /* 0x000e220000002100 */
[----:B------:R-:W-:Y:S01]  /*33bc0*/  BSSY B0, `(.L_x_1847) ;  /* 0x000000d000007945 */ /* 0x000fe20003800000 */
[----:B------:R-:W-:Y:S02]  /*33bd0*/  IMAD.MOV.U32 R12, RZ, RZ, RZ ;  /* 0x000000ffff0c7224 */ /* 0x000fe400078e00ff */
[----:B------:R-:W-:Y:S02]  /*33be0*/  IMAD.MOV.U32 R11, RZ, RZ, 0x1f ;  /* 0x0000001fff0b7424 */ /* 0x000fe400078e00ff */
[----:B------:R-:W-:Y:S02]  /*33bf0*/  IMAD.MOV.U32 R15, RZ, RZ, -0x1 ;  /* 0xffffffffff0f7424 */ /* 0x000fe400078e00ff */
[C---:B0-----:R-:W-:Y:S02]  /*33c00*/  VIADD R42, R35.reuse, 0xffffff80 ;  /* 0xffffff80232a7836 */ /* 0x041fe40000000000 */
[----:B------:R-:W-:-:S05]  /*33c10*/  VIADD R35, R35, 0xffffff80 ;  /* 0xffffff8023237836 */ /* 0x000fca0000000000 */
[----:B------:R-:W-:-:S04]  /*33c20*/  SHF.R.S32.HI R35, RZ, 0x1f, R35 ;  /* 0x0000001fff237819 */ /* 0x000fc80000011423 */
[----:B------:R-:W-:-:S04]  /*33c30*/  LEA.HI R35, R35, R42, RZ, 0x7 ;  /* 0x0000002a23237211 */ /* 0x000fc800078f38ff */
[----:B------:R-:W-:-:S05]  /*33c40*/  SHF.R.S32.HI R35, RZ, 0x7, R35 ;  /* 0x00000007ff237819 */ /* 0x000fca0000011423 */
[----:B------:R-:W-:-:S07]  /*33c50*/  IMAD.MOV.U32 R13, RZ, RZ, R35 ;  /* 0x000000ffff0d7224 */ /* 0x000fce00078e0023 */
[----:B-----5:R-:W-:Y:S05]  /*33c60*/  WARPSYNC.COLLECTIVE R15, `(.L_x_1848) ;  /* 0x000000000f087348 */ /* 0x020fea0003c00000 */
[----:B------:R0:W1:Y:S02]  /*33c70*/  SHFL.IDX P6, R14, R13, R12, R11 ;  /* 0x0000000c0d0e7389 */ /* 0x00006400000c000b */
[----:B01---5:R-:W-:Y:S01]  /*33c80*/  ENDCOLLECTIVE ;  /* 0x000000000000791b */ /* 0x023fe20003800000 */
.L_x_1848:
[----:B------:R-:W-:Y:S05]  /*33c90*/  BSYNC B0 ;  /* 0x0000000000007941 */ /* 0x000fea0003800000 */
.L_x_1847:
[----:B------:R-:W-:Y:S01]  /*33ca0*/  IMAD.MOV.U32 R194, RZ, RZ, R14 ;  /* 0x000000ffffc27224 */ /* 0x000fe200078e000e */
[----:B------:R-:W-:Y:S06]  /*33cb0*/  BRA `(.L_x_1849) ;  /* 0xfffffdc800cc7947 */ /* 0x000fec000383ffff */
.L_x_1566:
[----:B------:R-:W-:Y:S01]  /*33cc0*/  BSSY B1, `(.L_x_1850) ;  /* 0x0000007000017945 */ /* 0x000fe20003800000 */
[----:B------:R-:W-:Y:S02]  /*33cd0*/  IMAD.MOV.U32 R12, RZ, RZ, RZ ;  /* 0x000000ffff0c7224 */ /* 0x000fe400078e00ff */
[----:B------:R-:W-:Y:S02]  /*33ce0*/  IMAD.MOV.U32 R11, RZ, RZ, 0x1e1f ;  /* 0x00001e1fff0b7424 */ /* 0x000fe400078e00ff */
[----:B------:R-:W-:-:S07]  /*33cf0*/  IMAD.MOV.U32 R15, RZ, RZ, -0x1 ;  /* 0xffffffffff0f7424 */ /* 0x000fce00078e00ff */
[----:B------:R-:W-:Y:S05]  /*33d00*/  WARPSYNC.COLLECTIVE R15, `(.L_x_1851) ;  /* 0x000000000f087348 */ /* 0x000fea0003c00000 */
[----:B------:R0:W1:Y:S02]  /*33d10*/  SHFL.IDX P6, R14, R13, R12, R11 ;  /* 0x0000000c0d0e7389 */ /* 0x00006400000c000b */
[----:B01----:R-:W-:Y:S01]  /*33d20*/  ENDCOLLECTIVE ;  /* 0x000000000000791b */ /* 0x003fe20003800000 */
.L_x_1851:
[----:B------:R-:W-:Y:S05]  /*33d30*/  BSYNC B1 ;  /* 0x0000000000017941 */ /* 0x000fea0003800000 */
.L_x_1850:
[----:B------:R-:W-:Y:S02]  /*33d40*/  IMAD.MOV.U32 R13, RZ, RZ, R5 ;  /* 0x000000ffff0d7224 */ /* 0x000fe400078e0005 */
[----:B------:R-:W-:Y:S02]  /*33d50*/  IMAD.MOV.U32 R12, RZ, RZ, RZ ;  /* 0x000000ffff0c7224 */ /* 0x000fe400078e00ff */
[----:B------:R-:W-:Y:S02]  /*33d60*/  IMAD.MOV.U32 R11, RZ, RZ, 0x1e1f ;  /* 0x00001e1fff0b7424 */ /* 0x000fe400078e00ff */
[----:B------:R-:W-:Y:S02]  /*33d70*/  IMAD.MOV.U32 R15, RZ, RZ, -0x1 ;  /* 0xffffffffff0f7424 */ /* 0x000fe400078e00ff */
[----:B------:R-:W-:-:S07]  /*33d80*/  IMAD.MOV.U32 R3, RZ, RZ, R14 ;  /* 0x000000ffff037224 */ /* 0x000fce00078e000e */
[----:B------:R-:W-:Y:S05]  /*33d90*/  WARPSYNC.COLLECTIVE R15, `(.L_x_1852) ;  /* 0x000000000f087348 */ /* 0x000fea0003c00000 */
[----:B------:R0:W1:Y:S02]  /*33da0*/  SHFL.IDX P6, R14, R13, R12, R11 ;  /* 0x0000000c0d0e7389 */ /* 0x00006400000c000b */
[----:B01----:R-:W-:Y:S01]  /*33db0*/  ENDCOLLECTIVE ;  /* 0x000000000000791b */ /* 0x003fe20003800000 */
.L_x_1852:
[----:B------:R-:W-:Y:S02]  /*33dc0*/  IMAD.MOV.U32 R13, RZ, RZ, R7 ;  /* 0x000000ffff0d7224 */ /* 0x000fe400078e0007 */
[----:B------:R-:W-:-:S07]  /*33dd0*/  IMAD.MOV.U32 R5, RZ, RZ, R14 ;  /* 0x000000ffff057224 */ /* 0x000fce00078e000e */
[----:B------:R-:W-:Y:S05]  /*33de0*/  WARPSYNC.COLLECTIVE R15, `(.L_x_1853) ;  /* 0x000000000f087348 */ /* 0x000fea0003c00000 */
[----:B------:R0:W1:Y:S02]  /*33df0*/  SHFL.IDX P6, R14, R13, R12, R11 ;  /* 0x0000000c0d0e7389 */ /* 0x00006400000c000b */
[----:B01----:R-:W-:Y:S01]  /*33e00*/  ENDCOLLECTIVE ;  /* 0x000000000000791b */ /* 0x003fe20003800000 */
.L_x_1853:
[----:B------:R-:W-:Y:S02]  /*33e10*/  IMAD.MOV.U32 R13, RZ, RZ, R0 ;  /* 0x000000ffff0d7224 */ /* 0x000fe400078e0000 */
[----:B------:R-:W-:-:S07]  /*33e20*/  IMAD.MOV.U32 R7, RZ, RZ, R14 ;  /* 0x000000ffff077224 */ /* 0x000fce00078e000e */
[----:B------:R-:W-:Y:S05]  /*33e30*/  WARPSYNC.COLLECTIVE R15, `(.L_x_1854) ;  /* 0x000000000f087348 */ /* 0x000fea0003c00000 */
[----:B------:R0:W1:Y:S02]  /*33e40*/  SHFL.IDX P6, R14, R13, R12, R11 ;  /* 0x0000000c0d0e7389 */ /* 0x00006400000c000b */
[----:B01----:R-:W-:Y:S01]  /*33e50*/  ENDCOLLECTIVE ;  /* 0x000000000000791b */ /* 0x003fe20003800000 */
.L_x_1854:
[----:B------:R-:W-:Y:S05]  /*33e60*/  BRA `(.L_x_1855) ;  /* 0xfffffdd0001c7947 */ /* 0x000fea000383ffff */
.L_x_1570:
[----:B0-----:R0:W1:Y:S02]  /*33e70*/  SYNCS.PHASECHK.TRANS64.TRYWAIT P0, [R16+URZ+0x29800], R3 ;  /* 0x02980003100075a7 */ /* 0x001064000800017f */
[----:B-1----:R-:W-:Y:S05]  /*33e80*/  @!P0 NANOSLEEP.SYNCS 0x989680 ;  /* 0x009896800000895d */ /* 0x002fea0003900000 */
[----:B------:R-:W1:Y:S02]  /*33e90*/  @!P0 SYNCS.PHASECHK.TRANS64 P0, [R16+URZ+0x29800], R3 ;  /* 0x02980003100085a7 */ /* 0x000e64000800007f */
[----:B-1----:R-:W-:Y:S05]  /*33ea0*/  @!P0 BRA `(.L_x_1570) ;  /* 0xfffffffc00f08947 */ /* 0x002fea000383ffff */
[----:B------:R-:W-:Y:S05]  /*33eb0*/  BRA `(.L_x_1856) ;  /* 0xfffffdd400547947 */ /* 0x000fea000383ffff */
.L_x_1582:
[----:B------:R-:W-:Y:S01]  /*33ec0*/  BSSY B1, `(.L_x_1857) ;  /* 0x0000007000017945 */ /* 0x000fe20003800000 */
[----:B------:R-:W-:Y:S02]  /*33ed0*/  IMAD.MOV.U32 R12, RZ, RZ, RZ ;  /* 0x000000ffff0c7224 */ /* 0x000fe400078e00ff */
[----:B------:R-:W-:Y:S02]  /*33ee0*/  IMAD.MOV.U32 R11, RZ, RZ, 0x1e1f ;  /* 0x00001e1fff0b7424 */ /* 0x000fe400078e00ff */
[----:B------:R-:W-:-:S07]  /*33ef0*/  IMAD.MOV.U32 R15, RZ, RZ, -0x1 ;  /* 0xffffffffff0f7424 */ /* 0x000fce00078e00ff */
[----:B------:R-:W-:Y:S05]  /*33f00*/  WARPSYNC.COLLECTIVE R15, `(.L_x_1858) ;  /* 0x000000000f087348 */ /* 0x000fea0003c00000 */
[----:B------:R0:W1:Y:S02]  /*33f10*/  SHFL.IDX P6, R14, R13, R12, R11 ;  /* 0x0000000c0d0e7389 */ /* 0x00006400000c000b */
[----:B01----:R-:W-:Y:S01]  /*33f20*/  ENDCOLLECTIVE ;  /* 0x000000000000791b */ /* 0x003fe20003800000 */
.L_x_1858:
[----:B------:R-:W-:Y:S05]  /*33f30*/  BSYNC B1 ;  /* 0x0000000000017941 */ /* 0x000fea0003800000 */
.L_x_1857:
        /* <DEDUP_REMOVED lines=8> */
.L_x_1859:
[----:B------:R-:W-:Y:S02]  /*33fc0*/  IMAD.MOV.U32 R13, RZ, RZ, R20 ;  /* 0x000000ffff0d7224 */ /* 0x000fe400078e0014 */
[----:B------:R-:W-:-:S07]  /*33fd0*/  IMAD.MOV.U32 R3, RZ, RZ, R14 ;  /* 0x000000ffff037224 */ /* 0x000fce00078e000e */
[----:B------:R-:W-:Y:S05]  /*33fe0*/  WARPSYNC.COLLECTIVE R15, `(.L_x_1860) ;  /* 0x000000000f087348 */ /* 0x000fea0003c00000 */
[----:B------:R0:W1:Y:S02]  /*33ff0*/  SHFL.IDX P6, R14, R13, R12, R11 ;  /* 0x0000000c0d0e7389 */ /* 0x00006400000c000b */
[----:B01----:R-:W-:Y:S01]  /*34000*/  ENDCOLLECTIVE ;  /* 0x000000000000791b */ /* 0x003fe20003800000 */
.L_x_1860:
[----:B------:R-:W-:Y:S02]  /*34010*/  IMAD.MOV.U32 R13, RZ, RZ, R21 ;  /* 0x000000ffff0d7224 */ /* 0x000fe400078e0015 */
[----:B------:R-:W-:-:S07]  /*34020*/  IMAD.MOV.U32 R20, RZ, RZ, R14 ;  /* 0x000000ffff147224 */ /* 0x000fce00078e000e */
[----:B------:R-:W-:Y:S05]  /*34030*/  WARPSYNC.COLLECTIVE R15, `(.L_x_1861) ;  /* 0x000000000f087348 */ /* 0x000fea0003c00000 */
[----:B------:R0:W1:Y:S02]  /*34040*/  SHFL.IDX P6, R14, R13, R12, R11 ;  /* 0x0000000c0d0e7389 */ /* 0x00006400000c000b */
[----:B01----:R-:W-:Y:S01]  /*34050*/  ENDCOLLECTIVE ;  /* 0x000000000000791b */ /* 0x003fe20003800000 */
.L_x_1861:
[----:B------:R-:W-:Y:S01]  /*34060*/  IMAD.MOV.U32 R21, RZ, RZ, R14 ;  /* 0x000000ffff157224 */ /* 0x000fe200078e000e */
[----:B------:R-:W-:Y:S06]  /*34070*/  BRA `(.L_x_1862) ;  /* 0xfffffe0400107947 */ /* 0x000fec000383ffff */
.L_x_1586:
[----:B-1----:R1:W2:Y:S02]  /*34080*/  SYNCS.PHASECHK.TRANS64.TRYWAIT P0, [R16+URZ+0x29800], R3 ;  /* 0x02980003100075a7 */ /* 0x0022a4000800017f */
[----:B--2---:R-:W-:Y:S05]  /*34090*/  @!P0 NANOSLEEP.SYNCS 0x989680 ;  /* 0x009896800000895d */ /* 0x004fea0003900000 */
[----:B------:R-:W2:Y:S02]  /*340a0*/  @!P0 SYNCS.PHASECHK.TRANS64 P0, [R16+URZ+0x29800], R3 ;  /* 0x02980003100085a7 */ /* 0x000ea4000800007f */
[----:B--2---:R-:W-:Y:S05]  /*340b0*/  @!P0 BRA `(.L_x_1586) ;  /* 0xfffffffc00f08947 */ /* 0x004fea000383ffff */
[----:B------:R-:W-:Y:S05]  /*340c0*/  BRA `(.L_x_1863) ;  /* 0xfffffe08000c7947 */ /* 0x000fea000383ffff */
.L_x_1594:
[----:B-1----:R1:W2:Y:S02]  /*340d0*/  SYNCS.PHASECHK.TRANS64.TRYWAIT P1, [R7+URZ+0x29830], R0 ;  /* 0x02983000070075a7 */ /* 0x0022a4000802017f */
[----:B--2---:R-:W-:Y:S05]  /*340e0*/  @!P1 NANOSLEEP.SYNCS 0x989680 ;  /* 0x009896800000995d */ /* 0x004fea0003900000 */
[----:B------:R-:W2:Y:S02]  /*340f0*/  @!P1 SYNCS.PHASECHK.TRANS64 P1, [R7+URZ+0x29830], R0 ;  /* 0x02983000070095a7 */ /* 0x000ea4000802007f */
[----:B--2---:R-:W-:Y:S05]  /*34100*/  @!P1 BRA `(.L_x_1594) ;  /* 0xfffffffc00f09947 */ /* 0x004fea000383ffff */
[----:B------:R-:W-:Y:S05]  /*34110*/  BRA `(.L_x_1593) ;  /* 0xfffffe3800447947 */ /* 0x000fea000383ffff */
.L_x_1612:
[----:B-1----:R1:W2:Y:S02]  /*34120*/  SYNCS.PHASECHK.TRANS64.TRYWAIT P2, [R12+URZ+0x29830], R7 ;  /* 0x029830070c0075a7 */ /* 0x0022a4000804017f */
[----:B--2---:R-:W-:Y:S05]  /*34130*/  @!P2 NANOSLEEP.SYNCS 0x989680 ;  /* 0x009896800000a95d */ /* 0x004fea0003900000 */
[----:B------:R-:W2:Y:S02]  /*34140*/  @!P2 SYNCS.PHASECHK.TRANS64 P2, [R12+URZ+0x29830], R7 ;  /* 0x029830070c00a5a7 */ /* 0x000ea4000804007f */
[----:B--2---:R-:W-:Y:S05]  /*34150*/  @!P2 BRA `(.L_x_1612) ;  /* 0xfffffffc00f0a947 */ /* 0x004fea000383ffff */
[----:B------:R-:W-:Y:S05]  /*34160*/  BRA `(.L_x_1611) ;  /* 0xfffffe80003c7947 */ /* 0x000fea000383ffff */
.L_x_1616:
[----:B-1----:R1:W2:Y:S02]  /*34170*/  SYNCS.PHASECHK.TRANS64.TRYWAIT P1, [R12+URZ+0x29850], R7 ;  /* 0x029850070c0075a7 */ /* 0x0022a4000802017f */
[----:B--2---:R-:W-:Y:S05]  /*34180*/  @!P1 NANOSLEEP.SYNCS 0x989680 ;  /* 0x009896800000995d */ /* 0x004fea0003900000 */
[----:B------:R-:W2:Y:S02]  /*34190*/  @!P1 SYNCS.PHASECHK.TRANS64 P1, [R12+URZ+0x29850], R7 ;  /* 0x029850070c0095a7 */ /* 0x000ea4000802007f */
[----:B--2---:R-:W-:Y:S05]  /*341a0*/  @!P1 BRA `(.L_x_1616) ;  /* 0xfffffffc00f09947 */ /* 0x004fea000383ffff */
[----:B------:R-:W-:Y:S05]  /*341b0*/  BRA `(.L_x_1613) ;  /* 0xfffffe9000707947 */ /* 0x000fea000383ffff */
.L_x_1636:
[----:B-1----:R1:W2:Y:S02]  /*341c0*/  SYNCS.PHASECHK.TRANS64.TRYWAIT P2, [R3+URZ+0x29830], R0 ;  /* 0x02983000030075a7 */ /* 0x0022a4000804017f */
[----:B--2---:R-:W-:Y:S05]  /*341d0*/  @!P2 NANOSLEEP.SYNCS 0x989680 ;  /* 0x009896800000a95d */ /* 0x004fea0003900000 */
[----:B------:R-:W2:Y:S02]  /*341e0*/  @!P2 SYNCS.PHASECHK.TRANS64 P2, [R3+URZ+0x29830], R0 ;  /* 0x029830000300a5a7 */ /* 0x000ea4000804007f */
[----:B--2---:R-:W-:Y:S05]  /*341f0*/  @!P2 BRA `(.L_x_1636) ;  /* 0xfffffffc00f0a947 */ /* 0x004fea000383ffff */
[----:B------:R-:W-:Y:S05]  /*34200*/  BRA `(.L_x_1635) ;  /* 0xfffffed0007c7947 */ /* 0x000fea000383ffff */
.L_x_1640:
[----:B-1----:R1:W2:Y:S02]  /*34210*/  SYNCS.PHASECHK.TRANS64.TRYWAIT P1, [R3+URZ+0x29850], R0 ;  /* 0x02985000030075a7 */ /* 0x0022a4000802017f */
[----:B--2---:R-:W-:Y:S05]  /*34220*/  @!P1 NANOSLEEP.SYNCS 0x989680 ;  /* 0x009896800000995d */ /* 0x004fea0003900000 */
[----:B------:R-:W2:Y:S02]  /*34230*/  @!P1 SYNCS.PHASECHK.TRANS64 P1, [R3+URZ+0x29850], R0 ;  /* 0x02985000030095a7 */ /* 0x000ea4000802007f */
[----:B--2---:R-:W-:Y:S05]  /*34240*/  @!P1 BRA `(.L_x_1640) ;  /* 0xfffffffc00f09947 */ /* 0x004fea000383ffff */
[----:B------:R-:W-:Y:S05]  /*34250*/  BRA `(.L_x_1637) ;  /* 0xfffffee000bc7947 */ /* 0x000fea000383ffff */
.L_x_1648:
[----:B-1----:R1:W2:Y:S02]  /*34260*/  SYNCS.PHASECHK.TRANS64.TRYWAIT P2, [R3+URZ+0x29830], R0 ;  /* 0x02983000030075a7 */ /* 0x0022a4000804017f */
[----:B--2---:R-:W-:Y:S05]  /*34270*/  @!P2 NANOSLEEP.SYNCS 0x989680 ;  /* 0x009896800000a95d */ /* 0x004fea0003900000 */
[----:B------:R-:W2:Y:S02]  /*34280*/  @!P2 SYNCS.PHASECHK.TRANS64 P2, [R3+URZ+0x29830], R0 ;  /* 0x029830000300a5a7 */ /* 0x000ea4000804007f */
[----:B--2---:R-:W-:Y:S05]  /*34290*/  @!P2 BRA `(.L_x_1648) ;  /* 0xfffffffc00f0a947 */ /* 0x004fea000383ffff */
[----:B------:R-:W-:Y:S05]  /*342a0*/  BRA `(.L_x_1647) ;  /* 0xffffff0000f07947 */ /* 0x000fea000383ffff */
.L_x_1652:
[----:B-1----:R1:W2:Y:S02]  /*342b0*/  SYNCS.PHASECHK.TRANS64.TRYWAIT P1, [R3+URZ+0x29850], R0 ;  /* 0x02985000030075a7 */ /* 0x0022a4000802017f */
[----:B--2---:R-:W-:Y:S05]  /*342c0*/  @!P1 NANOSLEEP.SYNCS 0x989680 ;  /* 0x009896800000995d */ /* 0x004fea0003900000 */
[----:B------:R-:W2:Y:S02]  /*342d0*/  @!P1 SYNCS.PHASECHK.TRANS64 P1, [R3+URZ+0x29850], R0 ;  /* 0x02985000030095a7 */ /* 0x000ea4000802007f */
[----:B--2---:R-:W-:Y:S05]  /*342e0*/  @!P1 BRA `(.L_x_1652) ;  /* 0xfffffffc00f09947 */ /* 0x004fea000383ffff */
[----:B------:R-:W-:Y:S05]  /*342f0*/  BRA `(.L_x_1649) ;  /* 0xffffff1400307947 */ /* 0x000fea000383ffff */
.L_x_1666:
[----:B-1----:R1:W2:Y:S02]  /*34300*/  SYNCS.PHASECHK.TRANS64.TRYWAIT P0, [R15+URZ+0x29850], R4 ;  /* 0x029850040f0075a7 */ /* 0x0022a4000800017f */
[----:B--2---:R-:W-:Y:S05]  /*34310*/  @!P0 NANOSLEEP.SYNCS 0x989680 ;  /* 0x009896800000895d */ /* 0x004fea0003900000 */
[----:B------:R-:W2:Y:S02]  /*34320*/  @!P0 SYNCS.PHASECHK.TRANS64 P0, [R15+URZ+0x29850], R4 ;  /* 0x029850040f0085a7 */ /* 0x000ea4000800007f */
[----:B--2---:R-:W-:Y:S05]  /*34330*/  @!P0 BRA `(.L_x_1666) ;  /* 0xfffffffc00f08947 */ /* 0x004fea000383ffff */
[----:B------:R-:W-:Y:S05]  /*34340*/  BRA `(.L_x_1665) ;  /* 0xffffff5000707947 */ /* 0x000fea000383ffff */
.L_x_1670:
        /* <DEDUP_REMOVED lines=10> */
.L_x_1864:
        /* <DEDUP_REMOVED lines=19> */
.L_x_1865:
        /* <DEDUP_REMOVED lines=19> */
.L_x_1866:
[----:B------:R-:W-:Y:S02]  /*34650*/  SEL R4, R6, R3, P0 ;  /* 0x0000000306047207 */ /* 0x000fe40000000000 */
[----:B------:R-:W-:Y:S01]  /*34660*/  SEL R6, R3, R6, P0 ;  /* 0x0000000603067207 */ /* 0x000fe20000000000 */
[----:B------:R-:W-:Y:S02]  /*34670*/  IMAD.MOV.U32 R13, RZ, RZ, R7 ;  /* 0x000000ffff0d7224 */ /* 0x000fe400078e0007 */
[----:B------:R-:W-:Y:S02]  /*34680*/  IMAD.MOV.U32 R12, RZ, RZ, R2 ;  /* 0x000000ffff0c7224 */ /* 0x000fe400078e0002 */
[----:B------:R-:W-:-:S07]  /*34690*/  IMAD.MOV.U32 R10, RZ, RZ, R14 ;  /* 0x000000ffff0a7224 */ /* 0x000fce00078e000e */
[----:B------:R-:W-:Y:S05]  /*346a0*/  WARPSYNC.COLLECTIVE R15, `(.L_x_1867) ;  /* 0x000000000f087348 */ /* 0x000fea0003c00000 */
[----:B------:R0:W1:Y:S02]  /*346b0*/  SHFL.IDX P6, R14, R13, R12, R11 ;  /* 0x0000000c0d0e7389 */ /* 0x00006400000c000b */
[----:B01----:R-:W-:Y:S01]  /*346c0*/  ENDCOLLECTIVE ;  /* 0x000000000000791b */ /* 0x003fe20003800000 */
.L_x_1867:
[----:B------:R-:W-:Y:S02]  /*346d0*/  IMAD.MOV.U32 R13, RZ, RZ, R9 ;  /* 0x000000ffff0d7224 */ /* 0x000fe400078e0009 */
[----:B------:R-:W-:Y:S02]  /*346e0*/  IMAD.MOV.U32 R12, RZ, RZ, R0 ;  /* 0x000000ffff0c7224 */ /* 0x000fe400078e0000 */
[----:B------:R-:W-:-:S07]  /*346f0*/  IMAD.MOV.U32 R7, RZ, RZ, R14 ;  /* 0x000000ffff077224 */ /* 0x000fce00078e000e */
[----:B------:R-:W-:Y:S05]  /*34700*/  WARPSYNC.COLLECTIVE R15, `(.L_x_1868) ;  /* 0x000000000f087348 */ /* 0x000fea0003c00000 */
[----:B------:R0:W1:Y:S02]  /*34710*/  SHFL.IDX P6, R14, R13, R12, R11 ;  /* 0x0000000c0d0e7389 */ /* 0x00006400000c000b */
[----:B01----:R-:W-:Y:S01]  /*34720*/  ENDCOLLECTIVE ;  /* 0x000000000000791b */ /* 0x003fe20003800000 */
.L_x_1868:
        /* <DEDUP_REMOVED lines=8> */
.L_x_1869:
[----:B------:R-:W-:Y:S02]  /*347b0*/  IMAD.MOV.U32 R13, RZ, RZ, R25 ;  /* 0x000000ffff0d7224 */ /* 0x000fe400078e0019 */
[----:B------:R-:W-:Y:S02]  /*347c0*/  IMAD.MOV.U32 R12, RZ, RZ, R0 ;  /* 0x000000ffff0c7224 */ /* 0x000fe400078e0000 */
[----:B------:R-:W-:-:S07]  /*347d0*/  IMAD.MOV.U32 R20, RZ, RZ, R14 ;  /* 0x000000ffff147224 */ /* 0x000fce00078e000e */
[----:B------:R-:W-:Y:S05]  /*347e0*/  WARPSYNC.COLLECTIVE R15, `(.L_x_1870) ;  /* 0x000000000f087348 */ /* 0x000fea0003c00000 */
[----:B------:R0:W1:Y:S02]  /*347f0*/  SHFL.IDX P6, R14, R13, R12, R11 ;  /* 0x0000000c0d0e7389 */ /* 0x00006400000c000b */
[----:B01----:R-:W-:Y:S01]  /*34800*/  ENDCOLLECTIVE ;  /* 0x000000000000791b */ /* 0x003fe20003800000 */
.L_x_1870:
[----:B------:R-:W-:Y:S02]  /*34810*/  IMAD.MOV.U32 R13, RZ, RZ, R27 ;  /* 0x000000ffff0d7224 */ /* 0x000fe400078e001b */
[----:B------:R-:W-:Y:S02]  /*34820*/  IMAD.MOV.U32 R12, RZ, RZ, R2 ;  /* 0x000000ffff0c7224 */ /* 0x000fe400078e0002 */
[----:B------:R-:W-:-:S07]  /*34830*/  IMAD.MOV.U32 R26, RZ, RZ, R14 ;  /* 0x000000ffff1a7224 */ /* 0x000fce00078e000e */
[----:B------:R-:W-:Y:S05]  /*34840*/  WARPSYNC.COLLECTIVE R15, `(.L_x_1871) ;  /* 0x000000000f087348 */ /* 0x000fea0003c00000 */
[----:B------:R0:W1:Y:S02]  /*34850*/  SHFL.IDX P6, R14, R13, R12, R11 ;  /* 0x0000000c0d0e7389 */ /* 0x00006400000c000b */
[----:B01----:R-:W-:Y:S01]  /*34860*/  ENDCOLLECTIVE ;  /* 0x000000000000791b */ /* 0x003fe20003800000 */
.L_x_1871:
[----:B------:R-:W-:Y:S02]  /*34870*/  IMAD.MOV.U32 R13, RZ, RZ, R29 ;  /* 0x000000ffff0d7224 */ /* 0x000fe400078e001d */
[----:B------:R-:W-:Y:S02]  /*34880*/  IMAD.MOV.U32 R12, RZ, RZ, R0 ;  /* 0x000000ffff0c7224 */ /* 0x000fe400078e0000 */
[----:B------:R-:W-:-:S07]  /*34890*/  IMAD.MOV.U32 R27, RZ, RZ, R14 ;  /* 0x000000ffff1b7224 */ /* 0x000fce00078e000e */
[----:B------:R-:W-:Y:S05]  /*348a0*/  WARPSYNC.COLLECTIVE R15, `(.L_x_1872) ;  /* 0x000000000f087348 */ /* 0x000fea0003c00000 */
[----:B------:R0:W1:Y:S02]  /*348b0*/  SHFL.IDX P6, R14, R13, R12, R11 ;  /* 0x0000000c0d0e7389 */ /* 0x00006400000c000b */
[----:B01----:R-:W-:Y:S01]  /*348c0*/  ENDCOLLECTIVE ;  /* 0x000000000000791b */ /* 0x003fe20003800000 */
.L_x_1872:
        /* <DEDUP_REMOVED lines=8> */
.L_x_1873:
[----:B------:R-:W-:Y:S02]  /*34950*/  IMAD.MOV.U32 R13, RZ, RZ, R33 ;  /* 0x000000ffff0d7224 */ /* 0x000fe400078e0021 */
[----:B------:R-:W-:Y:S02]  /*34960*/  IMAD.MOV.U32 R12, RZ, RZ, R0 ;  /* 0x000000ffff0c7224 */ /* 0x000fe400078e0000 */
[----:B------:R-:W-:-:S07]  /*34970*/  IMAD.MOV.U32 R31, RZ, RZ, R14 ;  /* 0x000000ffff1f7224 */ /* 0x000fce00078e000e */
[----:B------:R-:W-:Y:S05]  /*34980*/  WARPSYNC.COLLECTIVE R15, `(.L_x_1874) ;  /* 0x000000000f087348 */ /* 0x000fea0003c00000 */
[----:B------:R0:W1:Y:S02]  /*34990*/  SHFL.IDX P6, R14, R13, R12, R11 ;  /* 0x0000000c0d0e7389 */ /* 0x00006400000c000b */
[----:B01----:R-:W-:Y:S01]  /*349a0*/  ENDCOLLECTIVE ;  /* 0x000000000000791b */ /* 0x003fe20003800000 */
.L_x_1874:
        /* <DEDUP_REMOVED lines=8> */
.L_x_1875:
[----:B------:R-:W-:Y:S02]  /*34a30*/  IMAD.MOV.U32 R13, RZ, RZ, R37 ;  /* 0x000000ffff0d7224 */ /* 0x000fe400078e0025 */
[----:B------:R-:W-:Y:S02]  /*34a40*/  IMAD.MOV.U32 R12, RZ, RZ, R0 ;  /* 0x000000ffff0c7224 */ /* 0x000fe400078e0000 */
[----:B------:R-:W-:-:S07]  /*34a50*/  IMAD.MOV.U32 R35, RZ, RZ, R14 ;  /* 0x000000ffff237224 */ /* 0x000fce00078e000e */
[----:B------:R-:W-:Y:S05]  /*34a60*/  WARPSYNC.COLLECTIVE R15, `(.L_x_1876) ;  /* 0x000000000f087348 */ /* 0x000fea0003c00000 */
[----:B------:R0:W1:Y:S02]  /*34a70*/  SHFL.IDX P6, R14, R13, R12, R11 ;  /* 0x0000000c0d0e7389 */ /* 0x00006400000c000b */
[----:B01----:R-:W-:Y:S01]  /*34a80*/  ENDCOLLECTIVE ;  /* 0x000000000000791b */ /* 0x003fe20003800000 */
.L_x_1876:
        /* <DEDUP_REMOVED lines=8> */
.L_x_1877:
[----:B------:R-:W-:Y:S02]  /*34b10*/  IMAD.MOV.U32 R13, RZ, RZ, R41 ;  /* 0x000000ffff0d7224 */ /* 0x000fe400078e0029 */
[----:B------:R-:W-:Y:S02]  /*34b20*/  IMAD.MOV.U32 R12, RZ, RZ, R0 ;  /* 0x000000ffff0c7224 */ /* 0x000fe400078e0000 */
[----:B------:R-:W-:-:S07]  /*34b30*/  IMAD.MOV.U32 R39, RZ, RZ, R14 ;  /* 0x000000ffff277224 */ /* 0x000fce00078e000e */
[----:B------:R-:W-:Y:S05]  /*34b40*/  WARPSYNC.COLLECTIVE R15, `(.L_x_1878) ;  /* 0x000000000f087348 */ /* 0x000fea0003c00000 */
[----:B------:R0:W1:Y:S02]  /*34b50*/  SHFL.IDX P6, R14, R13, R12, R11 ;  /* 0x0000000c0d0e7389 */ /* 0x00006400000c000b */
[----:B01----:R-:W-:Y:S01]  /*34b60*/  ENDCOLLECTIVE ;  /* 0x000000000000791b */ /* 0x003fe20003800000 */
.L_x_1878:
        /* <DEDUP_REMOVED lines=8> */
.L_x_1879:
[----:B------:R-:W-:Y:S02]  /*34bf0*/  IMAD.MOV.U32 R13, RZ, RZ, R45 ;  /* 0x000000ffff0d7224 */ /* 0x000fe400078e002d */
[----:B------:R-:W-:Y:S02]  /*34c00*/  IMAD.MOV.U32 R12, RZ, RZ, R0 ;  /* 0x000000ffff0c7224 */ /* 0x000fe400078e0000 */
[----:B------:R-:W-:-:S07]  /*34c10*/  IMAD.MOV.U32 R43, RZ, RZ, R14 ;  /* 0x000000ffff2b7224 */ /* 0x000fce00078e000e */
[----:B------:R-:W-:Y:S05]  /*34c20*/  WARPSYNC.COLLECTIVE R15, `(.L_x_1880) ;  /* 0x000000000f087348 */ /* 0x000fea0003c00000 */
[----:B------:R0:W1:Y:S02]  /*34c30*/  SHFL.IDX P6, R14, R13, R12, R11 ;  /* 0x0000000c0d0e7389 */ /* 0x00006400000c000b */
[----:B01----:R-:W-:Y:S01]  /*34c40*/  ENDCOLLECTIVE ;  /* 0x000000000000791b */ /* 0x003fe20003800000 */
.L_x_1880:
        /* <DEDUP_REMOVED lines=8> */
.L_x_1881:
[----:B------:R-:W-:Y:S02]  /*34cd0*/  IMAD.MOV.U32 R13, RZ, RZ, R51 ;  /* 0x000000ffff0d7224 */ /* 0x000fe400078e0033 */
[----:B------:R-:W-:Y:S02]  /*34ce0*/  IMAD.MOV.U32 R12, RZ, RZ, R0 ;  /* 0x000000ffff0c7224 */ /* 0x000fe400078e0000 */
[----:B------:R-:W-:-:S07]  /*34cf0*/  IMAD.MOV.U32 R44, RZ, RZ, R14 ;  /* 0x000000ffff2c7224 */ /* 0x000fce00078e000e */
[----:B------:R-:W-:Y:S05]  /*34d00*/  WARPSYNC.COLLECTIVE R15, `(.L_x_1882) ;  /* 0x000000000f087348 */ /* 0x000fea0003c00000 */
[----:B------:R0:W1:Y:S02]  /*34d10*/  SHFL.IDX P6, R14, R13, R12, R11 ;  /* 0x0000000c0d0e7389 */ /* 0x00006400000c000b */
[----:B01----:R-:W-:Y:S01]  /*34d20*/  ENDCOLLECTIVE ;  /* 0x000000000000791b */ /* 0x003fe20003800000 */
.L_x_1882:
        /* <DEDUP_REMOVED lines=8> */
.L_x_1883:
[----:B------:R-:W-:Y:S02]  /*34db0*/  IMAD.MOV.U32 R13, RZ, RZ, R55 ;  /* 0x000000ffff0d7224 */ /* 0x000fe400078e0037 */
[----:B------:R-:W-:Y:S02]  /*34dc0*/  IMAD.MOV.U32 R12, RZ, RZ, R0 ;  /* 0x000000ffff0c7224 */ /* 0x000fe400078e0000 */
[----:B------:R-:W-:-:S07]  /*34dd0*/  IMAD.MOV.U32 R46, RZ, RZ, R14 ;  /* 0x000000ffff2e7224 */ /* 0x000fce00078e000e */
[----:B------:R-:W-:Y:S05]  /*34de0*/  WARPSYNC.COLLECTIVE R15, `(.L_x_1884) ;  /* 0x000000000f087348 */ /* 0x000fea0003c00000 */
[----:B------:R0:W1:Y:S02]  /*34df0*/  SHFL.IDX P6, R14, R13, R12, R11 ;  /* 0x0000000c0d0e7389 */ /* 0x00006400000c000b */
[----:B01----:R-:W-:Y:S01]  /*34e00*/  ENDCOLLECTIVE ;  /* 0x000000000000791b */ /* 0x003fe20003800000 */
.L_x_1884:
[----:B------:R-:W-:Y:S02]  /*34e10*/  IMAD.MOV.U32 R13, RZ, RZ, R57 ;  /* 0x000000ffff0d7224 */ /* 0x000fe400078e0039 */
[----:B------:R-:W-:Y:S02]  /*34e20*/  IMAD.MOV.U32 R12, RZ, RZ, R2 ;  /* 0x000000ffff0c7224 */ /* 0x000fe400078e0002 */
[----:B------:R-:W-:-:S07]  /*34e30*/  IMAD.MOV.U32 R55, RZ, RZ, R14 ;  /* 0x000000ffff377224 */ /* 0x000fce00078e000e */
[----:B------:R-:W-:Y:S05]  /*34e40*/  WARPSYNC.COLLECTIVE R15, `(.L_x_1885) ;  /* 0x000000000f087348 */ /* 0x000fea0003c00000 */
[----:B------:R0:W1:Y:S02]  /*34e50*/  SHFL.IDX P6, R14, R13, R12, R11 ;  /* 0x0000000c0d0e7389 */ /* 0x00006400000c000b */
[----:B01----:R-:W-:Y:S01]  /*34e60*/  ENDCOLLECTIVE ;  /* 0x000000000000791b */ /* 0x003fe20003800000 */
.L_x_1885:
[----:B------:R-:W-:Y:S02]  /*34e70*/  IMAD.MOV.U32 R13, RZ, RZ, R59 ;  /* 0x000000ffff0d7224 */ /* 0x000fe400078e003b */
[----:B------:R-:W-:Y:S02]  /*34e80*/  IMAD.MOV.U32 R12, RZ, RZ, R0 ;  /* 0x000000ffff0c7224 */ /* 0x000fe400078e0000 */
[----:B------:R-:W-:-:S07]  /*34e90*/  IMAD.MOV.U32 R50, RZ, RZ, R14 ;  /* 0x000000ffff327224 */ /* 0x000fce00078e000e */
[----:B------:R-:W-:Y:S05]  /*34ea0*/  WARPSYNC.COLLECTIVE R15, `(.L_x_1886) ;  /* 0x000000000f087348 */ /* 0x000fea0003c00000 */
[----:B------:R0:W1:Y:S02]  /*34eb0*/  SHFL.IDX P6, R14, R13, R12, R11 ;  /* 0x0000000c0d0e7389 */ /* 0x00006400000c000b */
[----:B01----:R-:W-:Y:S01]  /*34ec0*/  ENDCOLLECTIVE ;  /* 0x000000000000791b */ /* 0x003fe20003800000 */
.L_x_1886:
[----:B------:R-:W-:Y:S02]  /*34ed0*/  IMAD.MOV.U32 R13, RZ, RZ, R61 ;  /* 0x000000ffff0d7224 */ /* 0x000fe400078e003d */
[----:B------:R-:W-:Y:S02]  /*34ee0*/  IMAD.MOV.U32 R12, RZ, RZ, R2 ;  /* 0x000000ffff0c7224 */ /* 0x000fe400078e0002 */
[----:B------:R-:W-:-:S07]  /*34ef0*/  IMAD.MOV.U32 R59, RZ, RZ, R14 ;  /* 0x000000ffff3b7224 */ /* 0x000fce00078e000e */
[----:B------:R-:W-:Y:S05]  /*34f00*/  WARPSYNC.COLLECTIVE R15, `(.L_x_1887) ;  /* 0x000000000f087348 */ /* 0x000fea0003c00000 */
[----:B------:R0:W1:Y:S02]  /*34f10*/  SHFL.IDX P6, R14, R13, R12, R11 ;  /* 0x0000000c0d0e7389 */ /* 0x00006400000c000b */
[----:B01----:R-:W-:Y:S01]  /*34f20*/  ENDCOLLECTIVE ;  /* 0x000000000000791b */ /* 0x003fe20003800000 */
.L_x_1887:
[----:B------:R-:W-:Y:S02]  /*34f30*/  IMAD.MOV.U32 R13, RZ, RZ, R63 ;  /* 0x000000ffff0d7224 */ /* 0x000fe400078e003f */
[----:B------:R-:W-:Y:S02]  /*34f40*/  IMAD.MOV.U32 R12, RZ, RZ, R0 ;  /* 0x000000ffff0c7224 */ /* 0x000fe400078e0000 */
[----:B------:R-:W-:-:S07]  /*34f50*/  IMAD.MOV.U32 R52, RZ, RZ, R14 ;  /* 0x000000ffff347224 */ /* 0x000fce00078e000e */
[----:B------:R-:W-:Y:S05]  /*34f60*/  WARPSYNC.COLLECTIVE R15, `(.L_x_1888) ;  /* 0x000000000f087348 */ /* 0x000fea0003c00000 */
[----:B------:R0:W1:Y:S02]  /*34f70*/  SHFL.IDX P6, R14, R13, R12, R11 ;  /* 0x0000000c0d0e7389 */ /* 0x00006400000c000b */
[----:B01----:R-:W-:Y:S01]  /*34f80*/  ENDCOLLECTIVE ;  /* 0x000000000000791b */ /* 0x003fe20003800000 */
.L_x_1888:
        /* <DEDUP_REMOVED lines=8> */
.L_x_1889:
[----:B------:R-:W-:Y:S02]  /*35010*/  IMAD.MOV.U32 R13, RZ, RZ, R67 ;  /* 0x000000ffff0d7224 */ /* 0x000fe400078e0043 */
[----:B------:R-:W-:Y:S02]  /*35020*/  IMAD.MOV.U32 R12, RZ, RZ, R0 ;  /* 0x000000ffff0c7224 */ /* 0x000fe400078e0000 */
[----:B------:R-:W-:-:S07]  /*35030*/  IMAD.MOV.U32 R54, RZ, RZ, R14 ;  /* 0x000000ffff367224 */ /* 0x000fce00078e000e */
[----:B------:R-:W-:Y:S05]  /*35040*/  WARPSYNC.COLLECTIVE R15, `(.L_x_1890) ;  /* 0x000000000f087348 */ /* 0x000fea0003c00000 */
[----:B------:R0:W1:Y:S02]  /*35050*/  SHFL.IDX P6, R14, R13, R12, R11 ;  /* 0x0000000c0d0e7389 */ /* 0x00006400000c000b */
[----:B01----:R-:W-:Y:S01]  /*35060*/  ENDCOLLECTIVE ;  /* 0x000000000000791b */ /* 0x003fe20003800000 */
.L_x_1890:
        /* <DEDUP_REMOVED lines=8> */
.L_x_1891:
[----:B------:R-:W-:Y:S02]  /*350f0*/  IMAD.MOV.U32 R13, RZ, RZ, R71 ;  /* 0x000000ffff0d7224 */ /* 0x000fe400078e0047 */
[----:B------:R-:W-:Y:S02]  /*35100*/  IMAD.MOV.U32 R12, RZ, RZ, R0 ;  /* 0x000000ffff0c7224 */ /* 0x000fe400078e0000 */
[----:B------:R-:W-:-:S07]  /*35110*/  IMAD.MOV.U32 R56, RZ, RZ, R14 ;  /* 0x000000ffff387224 */ /* 0x000fce00078e000e */
[----:B------:R-:W-:Y:S05]  /*35120*/  WARPSYNC.COLLECTIVE R15, `(.L_x_1892) ;  /* 0x000000000f087348 */ /* 0x000fea0003c00000 */
[----:B------:R0:W1:Y:S02]  /*35130*/  SHFL.IDX P6, R14, R13, R12, R11 ;  /* 0x0000000c0d0e7389 */ /* 0x00006400000c000b */
[----:B01----:R-:W-:Y:S01]  /*35140*/  ENDCOLLECTIVE ;  /* 0x000000000000791b */ /* 0x003fe20003800000 */
.L_x_1892:
        /* <DEDUP_REMOVED lines=8> */
.L_x_1893:
[----:B------:R-:W-:Y:S02]  /*351d0*/  IMAD.MOV.U32 R13, RZ, RZ, R75 ;  /* 0x000000ffff0d7224 */ /* 0x000fe400078e004b */
[----:B------:R-:W-:Y:S02]  /*351e0*/  IMAD.MOV.U32 R12, RZ, RZ, R0 ;  /* 0x000000ffff0c7224 */ /* 0x000fe400078e0000 */
[----:B------:R-:W-:-:S07]  /*351f0*/  IMAD.MOV.U32 R58, RZ, RZ, R14 ;  /* 0x000000ffff3a7224 */ /* 0x000fce00078e000e */
[----:B------:R-:W-:Y:S05]  /*35200*/  WARPSYNC.COLLECTIVE R15, `(.L_x_1894) ;  /* 0x000000000f087348 */ /* 0x000fea0003c00000 */
[----:B------:R0:W1:Y:S02]  /*35210*/  SHFL.IDX P6, R14, R13, R12, R11 ;  /* 0x0000000c0d0e7389 */ /* 0x00006400000c000b */
[----:B01----:R-:W-:Y:S01]  /*35220*/  ENDCOLLECTIVE ;  /* 0x000000000000791b */ /* 0x003fe20003800000 */
.L_x_1894:
[----:B------:R-:W-:Y:S02]  /*35230*/  SEL R37, R71, R58, P0 ;  /* 0x0000003a47257207 */ /* 0x000fe40000000000 */
[----:B------:R-:W-:Y:S01]  /*35240*/  SEL R39, R58, R71, P0 ;  /* 0x000000473a277207 */ /* 0x000fe20000000000 */
[----:B------:R-:W-:Y:S02]  /*35250*/  IMAD.MOV.U32 R13, RZ, RZ, R77 ;  /* 0x000000ffff0d7224 */ /* 0x000fe400078e004d */
[----:B------:R-:W-:Y:S02]  /*35260*/  IMAD.MOV.U32 R12, RZ, RZ, R2 ;  /* 0x000000ffff0c7224 */ /* 0x000fe400078e0002 */
[----:B------:R-:W-:Y:S02]  /*35270*/  IMAD.MOV.U32 R2, RZ, RZ, RZ ;  /* 0x000000ffff027224 */ /* 0x000fe400078e00ff */
[----:B------:R-:W-:-:S07]  /*35280*/  IMAD.MOV.U32 R75, RZ, RZ, R14 ;  /* 0x000000ffff4b7224 */ /* 0x000fce00078e000e */
[----:B------:R-:W-:Y:S05]  /*35290*/  WARPSYNC.COLLECTIVE R15, `(.L_x_1895) ;  /* 0x000000000f087348 */ /* 0x000fea0003c00000 */
[----:B------:R0:W1:Y:S02]  /*352a0*/  SHFL.IDX P6, R14, R13, R12, R11 ;  /* 0x0000000c0d0e7389 */ /* 0x00006400000c000b */
[----:B01----:R-:W-:Y:S01]  /*352b0*/  ENDCOLLECTIVE ;  /* 0x000000000000791b */ /* 0x003fe20003800000 */
.L_x_1895:
        /* <DEDUP_REMOVED lines=8> */
.L_x_1682:
[----:B------:R-:W-:Y:S02]  /*35340*/  IMAD.MOV.U32 R13, RZ, RZ, R3 ;  /* 0x000000ffff0d7224 */ /* 0x000fe400078e0003 */
[----:B------:R-:W-:Y:S02]  /*35350*/  IMAD.MOV.U32 R12, RZ, RZ, RZ ;  /* 0x000000ffff0c7224 */ /* 0x000fe400078e00ff */
[----:B------:R-:W-:Y:S02]  /*35360*/  IMAD.MOV.U32 R11, RZ, RZ, 0x181f ;  /* 0x0000181fff0b7424 */ /* 0x000fe400078e00ff */
[----:B------:R-:W-:-:S07]  /*35370*/  IMAD.MOV.U32 R15, RZ, RZ, -0x1 ;  /* 0xffffffffff0f7424 */ /* 0x000fce00078e00ff */
[----:B-1----:R-:W-:Y:S05]  /*35380*/  WARPSYNC.COLLECTIVE R15, `(.L_x_1897) ;  /* 0x000000000f087348 */ /* 0x002fea0003c00000 */
[----:B------:R0:W2:Y:S02]  /*35390*/  SHFL.IDX P6, R14, R13, R12, R11 ;  /* 0x0000000c0d0e7389 */ /* 0x0000a400000c000b */
[----:B012---:R-:W-:Y:S01]  /*353a0*/  ENDCOLLECTIVE ;  /* 0x000000000000791b */ /* 0x007fe20003800000 */
.L_x_1897:
[----:B------:R-:W-:Y:S02]  /*353b0*/  IMAD.MOV.U32 R13, RZ, RZ, R2 ;  /* 0x000000ffff0d7224 */ /* 0x000fe400078e0002 */
[----:B------:R-:W-:-:S07]  /*353c0*/  IMAD.MOV.U32 R0, RZ, RZ, R14 ;  /* 0x000000ffff007224 */ /* 0x000fce00078e000e */
[----:B------:R-:W-:Y:S05]  /*353d0*/  WARPSYNC.COLLECTIVE R15, `(.L_x_1898) ;  /* 0x000000000f087348 */ /* 0x000fea0003c00000 */
[----:B------:R0:W1:Y:S02]  /*353e0*/  SHFL.IDX P6, R14, R13, R12, R11 ;  /* 0x0000000c0d0e7389 */ /* 0x00006400000c000b */
[----:B01----:R-:W-:Y:S01]  /*353f0*/  ENDCOLLECTIVE ;  /* 0x000000000000791b */ /* 0x003fe20003800000 */
.L_x_1898:
[----:B------:R-:W-:Y:S05]  /*35400*/  BRA `(.L_x_1899) ;  /* 0xffffff6c00807947 */ /* 0x000fea000383ffff */
.L_x_1685:
[----:B------:R-:W-:Y:S01]  /*35410*/  BSSY B1, `(.L_x_1900) ;  /* 0x0000008000017945 */ /* 0x000fe20003800000 */
[----:B------:R-:W-:Y:S02]  /*35420*/  IMAD.MOV.U32 R13, RZ, RZ, R3 ;  /* 0x000000ffff0d7224 */ /* 0x000fe400078e0003 */
[----:B------:R-:W-:Y:S02]  /*35430*/  IMAD.MOV.U32 R12, RZ, RZ, 0x1 ;  /* 0x00000001ff0c7424 */ /* 0x000fe400078e00ff */
[----:B------:R-:W-:Y:S02]  /*35440*/  IMAD.MOV.U32 R11, RZ, RZ, 0x181f ;  /* 0x0000181fff0b7424 */ /* 0x000fe400078e00ff */
[----:B----4-:R-:W-:-:S07]  /*35450*/  IMAD.MOV.U32 R15, RZ, RZ, -0x1 ;  /* 0xffffffffff0f7424 */ /* 0x010fce00078e00ff */
[----:B0123--:R-:W-:Y:S05]  /*35460*/  WARPSYNC.COLLECTIVE R15, `(.L_x_1901) ;  /* 0x000000000f087348 */ /* 0x00ffea0003c00000 */
[----:B---3--:R3:W4:Y:S02]  /*35470*/  SHFL.IDX P6, R14, R13, R12, R11 ;  /* 0x0000000c0d0e7389 */ /* 0x00872400000c000b */
[----:B01234-:R-:W-:Y:S01]  /*35480*/  ENDCOLLECTIVE ;  /* 0x000000000000791b */ /* 0x01ffe20003800000 */
.L_x_1901:
[----:B------:R-:W-:Y:S05]  /*35490*/  BSYNC B1 ;  /* 0x0000000000017941 */ /* 0x000fea0003800000 */
.L_x_1900:
[----:B------:R-:W-:Y:S02]  /*354a0*/  IMAD.MOV.U32 R13, RZ, RZ, R2 ;  /* 0x000000ffff0d7224 */ /* 0x000fe400078e0002 */
[----:B------:R-:W-:Y:S02]  /*354b0*/  IMAD.MOV.U32 R12, RZ, RZ, 0x1 ;  /* 0x00000001ff0c7424 */ /* 0x000fe400078e00ff */
[----:B------:R-:W-:Y:S02]  /*354c0*/  IMAD.MOV.U32 R11, RZ, RZ, 0x181f ;  /* 0x0000181fff0b7424 */ /* 0x000fe400078e00ff */
[----:B------:R-:W-:Y:S02]  /*354d0*/  IMAD.MOV.U32 R15, RZ, RZ, -0x1 ;  /* 0xffffffffff0f7424 */ /* 0x000fe400078e00ff */
[----:B------:R-:W-:-:S07]  /*354e0*/  IMAD.MOV.U32 R0, RZ, RZ, R14 ;  /* 0x000000ffff007224 */ /* 0x000fce00078e000e */
[----:B------:R-:W-:Y:S05]  /*354f0*/  WARPSYNC.COLLECTIVE R15, `(.L_x_1902) ;  /* 0x000000000f087348 */ /* 0x000fea0003c00000 */
[----:B------:R0:W1:Y:S02]  /*35500*/  SHFL.IDX P6, R14, R13, R12, R11 ;  /* 0x0000000c0d0e7389 */ /* 0x00006400000c000b */
[----:B01----:R-:W-:Y:S01]  /*35510*/  ENDCOLLECTIVE ;  /* 0x000000000000791b */ /* 0x003fe20003800000 */
.L_x_1902:
[----:B------:R-:W-:Y:S05]  /*35520*/  BRA `(.L_x_1903) ;  /* 0xffffff6c008c7947 */ /* 0x000fea000383ffff */
.L_x_1688:
        /* <DEDUP_REMOVED lines=8> */
.L_x_1905:
[----:B------:R-:W-:Y:S05]  /*355b0*/  BSYNC B1 ;  /* 0x0000000000017941 */ /* 0x000fea0003800000 */
.L_x_1904:
        /* <DEDUP_REMOVED lines=8> */
.L_x_1906:
[----:B------:R-:W-:Y:S05]  /*35640*/  BRA `(.L_x_1907) ;  /* 0xffffff6c00947947 */ /* 0x000fea000383ffff */
.L_x_1691:
[----:B------:R-:W-:Y:S01]  /*35650*/  BSSY B1, `(.L_x_1908) ;  /* 0x0000008000017945 */ /* 0x000fe20003800000 */
[----:B------:R-:W-:Y:S02]  /*35660*/  IMAD.MOV.U32 R13, RZ, RZ, R3 ;  /* 0x000000ffff0d7224 */ /* 0x000fe400078e0003 */
[----:B------:R-:W-:Y:S02]  /*35670*/  IMAD.MOV.U32 R12, RZ, RZ, 0x3 ;  /* 0x00000003ff0c7424 */ /* 0x000fe400078e00ff */
[----:B------:R-:W-:Y:S02]  /*35680*/  IMAD.MOV.U32 R11, RZ, RZ, 0x181f ;  /* 0x0000181fff0b7424 */ /* 0x000fe400078e00ff */
[----:B0-----:R-:W-:-:S07]  /*35690*/  IMAD.MOV.U32 R15, RZ, RZ, -0x1 ;  /* 0xffffffffff0f7424 */ /* 0x001fce00078e00ff */
[----:B-1234-:R-:W-:Y:S05]  /*356a0*/  WARPSYNC.COLLECTIVE R15, `(.L_x_1909) ;  /* 0x000000000f087348 */ /* 0x01efea0003c00000 */
[----:B----4-:R0:W4:Y:S02]  /*356b0*/  SHFL.IDX P6, R14, R13, R12, R11 ;  /* 0x0000000c0d0e7389 */ /* 0x01012400000c000b */
[----:B01234-:R-:W-:Y:S01]  /*356c0*/  ENDCOLLECTIVE ;  /* 0x000000000000791b */ /* 0x01ffe20003800000 */
.L_x_1909:
[----:B------:R-:W-:Y:S05]  /*356d0*/  BSYNC B1 ;  /* 0x0000000000017941 */ /* 0x000fea0003800000 */
.L_x_1908:
        /* <DEDUP_REMOVED lines=8> */
.L_x_1910:
[----:B------:R-:W-:Y:S05]  /*35760*/  BRA `(.L_x_1911) ;  /* 0xffffff6c009c7947 */ /* 0x000fea000383ffff */
.L_x_1716:
[----:B------:R-:W1:Y:S01]  /*35770*/  S2R R7, SR_TID.X ;  /* 0x0000000000077919 */ /* 0x000e620000002100 */
[----:B------:R-:W-:Y:S01]  /*35780*/  BSSY B1, `(.L_x_1912) ;  /* 0x000000a000017945 */ /* 0x000fe20003800000 */
[----:B------:R-:W-:Y:S02]  /*35790*/  IMAD.MOV.U32 R12, RZ, RZ, RZ ;  /* 0x000000ffff0c7224 */ /* 0x000fe400078e00ff */
[----:B0-----:R-:W-:Y:S02]  /*357a0*/  IMAD.MOV.U32 R11, RZ, RZ, 0x1f ;  /* 0x0000001fff0b7424 */ /* 0x001fe400078e00ff */
[----:B------:R-:W-:Y:S01]  /*357b0*/  IMAD.MOV.U32 R15, RZ, RZ, -0x1 ;  /* 0xffffffffff0f7424 */ /* 0x000fe200078e00ff */
[----:B-1----:R-:W-:-:S04]  /*357c0*/  SHF.R.U32.HI R7, RZ, 0x5, R7 ;  /* 0x00000005ff077819 */ /* 0x002fc80000011607 */
[----:B------:R-:W-:-:S05]  /*357d0*/  LOP3.LUT R7, R7, 0x3, RZ, 0xc0, !PT ;  /* 0x0000000307077812 */ /* 0x000fca00078ec0ff */
[----:B------:R-:W-:-:S07]  /*357e0*/  IMAD.MOV.U32 R13, RZ, RZ, R7 ;  /* 0x000000ffff0d7224 */ /* 0x000fce00078e0007 */
[----:B------:R-:W-:Y:S05]  /*357f0*/  WARPSYNC.COLLECTIVE R15, `(.L_x_1913) ;  /* 0x000000000f087348 */ /* 0x000fea0003c00000 */
[----:B------:R0:W1:Y:S02]  /*35800*/  SHFL.IDX P6, R14, R13, R12, R11 ;  /* 0x0000000c0d0e7389 */ /* 0x00006400000c000b */
[----:B01----:R-:W-:Y:S01]  /*35810*/  ENDCOLLECTIVE ;  /* 0x000000000000791b */ /* 0x003fe20003800000 */
.L_x_1913:
[----:B------:R-:W-:Y:S05]  /*35820*/  BSYNC B1 ;  /* 0x0000000000017941 */ /* 0x000fea0003800000 */
.L_x_1912:
[----:B------:R-:W-:Y:S05]  /*35830*/  BRA `(.L_x_1914) ;  /* 0xffffff8800187947 */ /* 0x000fea000383ffff */
.L_x_1718:
[----:B------:R-:W-:Y:S01]  /*35840*/  BSSY B1, `(.L_x_1915) ;  /* 0x0000006000017945 */ /* 0x000fe20003800000 */
[----:B------:R-:W-:-:S07]  /*35850*/  IMAD.MOV.U32 R15, RZ, RZ, -0x1 ;  /* 0xffffffffff0f7424 */ /* 0x000fce00078e00ff */
[----:B01----:R-:W-:Y:S05]  /*35860*/  WARPSYNC.COLLECTIVE R15, `(.L_x_1916) ;  /* 0x000000000f0c7348 */ /* 0x003fea0003c00000 */
[----:B------:R-:W-:Y:S02]  /*35870*/  ELECT P6, UR62, PT ;  /* 0x00000000003e782f */ /* 0x000fe400038c0000 */
[----:B------:R-:W-:Y:S01]  /*35880*/  MOV R14, UR62 ;  /* 0x0000003e000e7c02 */ /* 0x000fe20008000f00 */
[----:B01----:R-:W-:Y:S10]  /*35890*/  ENDCOLLECTIVE ;  /* 0x000000000000791b */ /* 0x003ff40003800000 */
.L_x_1916:
[----:B------:R-:W-:Y:S05]  /*358a0*/  BSYNC B1 ;  /* 0x0000000000017941 */ /* 0x000fea0003800000 */
.L_x_1915:
[----:B------:R-:W-:Y:S05]  /*358b0*/  BRA `(.L_x_1717) ;  /* 0xffffff8800107947 */ /* 0x000fea000383ffff */
.L_x_1720:
[----:B-1----:R-:W2:Y:S02]  /*358c0*/  LDL R5, [R1+0x4] ;  /* 0x0000040001057983 */ /* 0x002ea40000100800 */
[----:B--2---:R1:W2:Y:S02]  /*358d0*/  SYNCS.PHASECHK.TRANS64.TRYWAIT P0, [R5+URZ+0x29820], R4 ;  /* 0x02982004050075a7 */ /* 0x0042a4000800017f */
[----:B--2---:R-:W-:Y:S05]  /*358e0*/  @!P0 NANOSLEEP.SYNCS 0x989680 ;  /* 0x009896800000895d */ /* 0x004fea0003900000 */
[----:B------:R-:W2:Y:S02]  /*358f0*/  @!P0 SYNCS.PHASECHK.TRANS64 P0, [R5+URZ+0x29820], R4 ;  /* 0x02982004050085a7 */ /* 0x000ea4000800007f */
[----:B--2---:R-:W-:Y:S05]  /*35900*/  @!P0 BRA `(.L_x_1720) ;  /* 0xfffffffc00ec8947 */ /* 0x004fea000383ffff */
[----:B------:R-:W-:Y:S05]  /*35910*/  BRA `(.L_x_1917) ;  /* 0xffffff8800207947 */ /* 0x000fea000383ffff */
.L_x_1724:
[----:B-1----:R1:W2:Y:S02]  /*35920*/  SYNCS.PHASECHK.TRANS64.TRYWAIT P0, [R6+URZ+0x298a0], R10 ;  /* 0x0298a00a060075a7 */ /* 0x0022a4000800017f */
[----:B--2---:R-:W-:Y:S05]  /*35930*/  @!P0 NANOSLEEP.SYNCS 0x989680 ;  /* 0x009896800000895d */ /* 0x004fea0003900000 */
[----:B------:R-:W2:Y:S02]  /*35940*/  @!P0 SYNCS.PHASECHK.TRANS64 P0, [R6+URZ+0x298a0], R10 ;  /* 0x0298a00a060085a7 */ /* 0x000ea4000800007f */
[----:B--2---:R-:W-:Y:S05]  /*35950*/  @!P0 BRA `(.L_x_1724) ;  /* 0xfffffffc00f08947 */ /* 0x004fea000383ffff */
[----:B------:R-:W-:Y:S05]  /*35960*/  BRA `(.L_x_1918) ;  /* 0xffffff8800487947 */ /* 0x000fea000383ffff */
.L_x_1731:
[----:B0-----:R0:W2:Y:S02]  /*35970*/  SYNCS.PHASECHK.TRANS64.TRYWAIT P0, [R6+URZ+0x298c0], R10 ;  /* 0x0298c00a060075a7 */ /* 0x0010a4000800017f */
[----:B--2---:R-:W-:Y:S05]  /*35980*/  @!P0 NANOSLEEP.SYNCS 0x989680 ;  /* 0x009896800000895d */ /* 0x004fea0003900000 */
[----:B------:R-:W2:Y:S02]  /*35990*/  @!P0 SYNCS.PHASECHK.TRANS64 P0, [R6+URZ+0x298c0], R10 ;  /* 0x0298c00a060085a7 */ /* 0x000ea4000800007f */
[----:B--2---:R-:W-:Y:S05]  /*359a0*/  @!P0 BRA `(.L_x_1731) ;  /* 0xfffffffc00f08947 */ /* 0x004fea000383ffff */
[----:B------:R-:W-:Y:S05]  /*359b0*/  BRA `(.L_x_1919) ;  /* 0xffffff8c00447947 */ /* 0x000fea000383ffff */
.L_x_1738:
[----:B-1----:R1:W2:Y:S02]  /*359c0*/  SYNCS.PHASECHK.TRANS64.TRYWAIT P1, [R8+URZ+0x298a0], R7 ;  /* 0x0298a007080075a7 */ /* 0x0022a4000802017f */
[----:B--2---:R-:W-:Y:S05]  /*359d0*/  @!P1 NANOSLEEP.SYNCS 0x989680 ;  /* 0x009896800000995d */ /* 0x004fea0003900000 */
[----:B------:R-:W2:Y:S02]  /*359e0*/  @!P1 SYNCS.PHASECHK.TRANS64 P1, [R8+URZ+0x298a0], R7 ;  /* 0x0298a007080095a7 */ /* 0x000ea4000802007f */
[----:B--2---:R-:W-:Y:S05]  /*359f0*/  @!P1 BRA `(.L_x_1738) ;  /* 0xfffffffc00f09947 */ /* 0x004fea000383ffff */
[----:B------:R-:W-:Y:S05]  /*35a00*/  BRA `(.L_x_1920) ;  /* 0xffffff9000287947 */ /* 0x000fea000383ffff */
.L_x_1745:
[----:B0-----:R0:W2:Y:S02]  /*35a10*/  SYNCS.PHASECHK.TRANS64.TRYWAIT P1, [R8+URZ+0x298c0], R7 ;  /* 0x0298c007080075a7 */ /* 0x0010a4000802017f */
[----:B--2---:R-:W-:Y:S05]  /*35a20*/  @!P1 NANOSLEEP.SYNCS 0x989680 ;  /* 0x009896800000995d */ /* 0x004fea0003900000 */
[----:B------:R-:W2:Y:S02]  /*35a30*/  @!P1 SYNCS.PHASECHK.TRANS64 P1, [R8+URZ+0x298c0], R7 ;  /* 0x0298c007080095a7 */ /* 0x000ea4000802007f */
[----:B--2---:R-:W-:Y:S05]  /*35a40*/  @!P1 BRA `(.L_x_1745) ;  /* 0xfffffffc00f09947 */ /* 0x004fea000383ffff */
[----:B------:R-:W-:Y:S05]  /*35a50*/  BRA `(.L_x_1921) ;  /* 0xffffff9400207947 */ /* 0x000fea000383ffff */
.L_x_1768:
        /* <DEDUP_REMOVED lines=8> */
[----:B--2---:R-:W-:Y:S05]  /*35ae0*/  WARPSYNC.COLLECTIVE R15, `(.L_x_1923) ;  /* 0x000000000f087348 */ /* 0x004fea0003c00000 */
[----:B------:R0:W1:Y:S02]  /*35af0*/  SHFL.IDX P6, R14, R13, R12, R11 ;  /* 0x0000000c0d0e7389 */ /* 0x00006400000c000b */
[----:B012---:R-:W-:Y:S01]  /*35b00*/  ENDCOLLECTIVE ;  /* 0x000000000000791b */ /* 0x007fe20003800000 */
.L_x_1923:
[----:B------:R-:W-:Y:S05]  /*35b10*/  BSYNC B0 ;  /* 0x0000000000007941 */ /* 0x000fea0003800000 */
.L_x_1922:
[----:B------:R-:W-:Y:S05]  /*35b20*/  BRA `(.L_x_1924) ;  /* 0xffffffa000cc7947 */ /* 0x000fea000383ffff */
.L_x_1770:
[----:B------:R-:W-:Y:S01]  /*35b30*/  BSSY B0, `(.L_x_1925) ;  /* 0x0000006000007945 */ /* 0x000fe20003800000 */
[----:B------:R-:W-:-:S07]  /*35b40*/  IMAD.MOV.U32 R15, RZ, RZ, -0x1 ;  /* 0xffffffffff0f7424 */ /* 0x000fce00078e00ff */
[----:B012---:R-:W-:Y:S05]  /*35b50*/  WARPSYNC.COLLECTIVE R15, `(.L_x_1926) ;  /* 0x000000000f0c7348 */ /* 0x007fea0003c00000 */
[----:B------:R-:W-:Y:S02]  /*35b60*/  ELECT P6, UR62, PT ;  /* 0x00000000003e782f */ /* 0x000fe400038c0000 */
[----:B------:R-:W-:Y:S01]  /*35b70*/  MOV R14, UR62 ;  /* 0x0000003e000e7c02 */ /* 0x000fe20008000f00 */
[----:B012---:R-:W-:Y:S10]  /*35b80*/  ENDCOLLECTIVE ;  /* 0x000000000000791b */ /* 0x007ff40003800000 */
.L_x_1926:
[----:B------:R-:W-:Y:S05]  /*35b90*/  BSYNC B0 ;  /* 0x0000000000007941 */ /* 0x000fea0003800000 */
.L_x_1925:
[----:B------:R-:W-:Y:S05]  /*35ba0*/  BRA `(.L_x_1927) ;  /* 0xffffffa000d47947 */ /* 0x000fea000383ffff */
.L_x_1772:
[----:B-1----:R1:W2:Y:S02]  /*35bb0*/  SYNCS.PHASECHK.TRANS64.TRYWAIT P0, [R2+URZ+0x29880], R3 ;  /* 0x02988003020075a7 */ /* 0x0022a4000800017f */
[----:B--2---:R-:W-:Y:S05]  /*35bc0*/  @!P0 NANOSLEEP.SYNCS 0x989680 ;  /* 0x009896800000895d */ /* 0x004fea0003900000 */
[----:B------:R-:W2:Y:S02]  /*35bd0*/  @!P0 SYNCS.PHASECHK.TRANS64 P0, [R2+URZ+0x29880], R3 ;  /* 0x02988003020085a7 */ /* 0x000ea4000800007f */
[----:B--2---:R-:W-:Y:S05]  /*35be0*/  @!P0 BRA `(.L_x_1772) ;  /* 0xfffffffc00f08947 */ /* 0x004fea000383ffff */
[----:B------:R-:W-:Y:S05]  /*35bf0*/  BRA `(.L_x_1928) ;  /* 0xffffffa400447947 */ /* 0x000fea000383ffff */
.L_x_1774:
[----:B--2---:R2:W3:Y:S02]  /*35c00*/  SYNCS.PHASECHK.TRANS64.TRYWAIT P0, [R2+URZ+0x29840], R3 ;  /* 0x02984003020075a7 */ /* 0x0044e4000800017f */
[----:B---3--:R-:W-:Y:S05]  /*35c10*/  @!P0 NANOSLEEP.SYNCS 0x989680 ;  /* 0x009896800000895d */ /* 0x008fea0003900000 */
[----:B------:R-:W3:Y:S02]  /*35c20*/  @!P0 SYNCS.PHASECHK.TRANS64 P0, [R2+URZ+0x29840], R3 ;  /* 0x02984003020085a7 */ /* 0x000ee4000800007f */
[----:B---3--:R-:W-:Y:S05]  /*35c30*/  @!P0 BRA `(.L_x_1774) ;  /* 0xfffffffc00f08947 */ /* 0x008fea000383ffff */
[----:B------:R-:W-:Y:S05]  /*35c40*/  BRA `(.L_x_1929) ;  /* 0xffffffa400a07947 */ /* 0x000fea000383ffff */
.L_x_1778:
[----:B------:R-:W2:Y:S01]  /*35c50*/  LDL.LU R11, [R1+0x38] ;  /* 0x00003800010b7983 */ /* 0x000ea20000300800 */
[----:B------:R-:W-:Y:S02]  /*35c60*/  IMAD.MOV.U32 R5, RZ, RZ, R12 ;  /* 0x000000ffff057224 */ /* 0x000fe400078e000c */
[----:B------:R-:W-:Y:S02]  /*35c70*/  IMAD.MOV.U32 R13, RZ, RZ, R3 ;  /* 0x000000ffff0d7224 */ /* 0x000fe400078e0003 */
[----:B------:R-:W-:Y:S02]  /*35c80*/  IMAD.MOV.U32 R12, RZ, RZ, RZ ;  /* 0x000000ffff0c7224 */ /* 0x000fe400078e00ff */
[----:B------:R-:W-:Y:S02]  /*35c90*/  IMAD.MOV.U32 R15, RZ, RZ, -0x1 ;  /* 0xffffffffff0f7424 */ /* 0x000fe400078e00ff */
[----:B------:R-:W-:-:S04]  /*35ca0*/  IMAD.IADD R0, R10, 0x1, R5 ;  /* 0x000000010a007824 */ /* 0x000fc800078e0205 */
[----:B------:R-:W-:Y:S02]  /*35cb0*/  VIADD R5, R0, 0x20 ;  /* 0x0000002000057836 */ /* 0x000fe40000000000 */
[----:B--2---:R-:W-:Y:S02]  /*35cc0*/  IMAD R2, R11, R7, RZ ;  /* 0x000000070b027224 */ /* 0x004fe400078e02ff */
[----:B------:R-:W-:-:S03]  /*35cd0*/  IMAD.MOV.U32 R11, RZ, RZ, 0x1c1f ;  /* 0x00001c1fff0b7424 */ /* 0x000fc600078e00ff */
[----:B------:R-:W-:-:S13]  /*35ce0*/  ISETP.GE.AND P4, PT, R0, R2, PT ;  /* 0x000000020000720c */ /* 0x000fda0003f86270 */
[----:B-----5:R-:W-:Y:S05]  /*35cf0*/  WARPSYNC.COLLECTIVE R15, `(.L_x_1930) ;  /* 0x000000000f087348 */ /* 0x020fea0003c00000 */
[----:B------:R0:W1:Y:S02]  /*35d00*/  SHFL.IDX P6, R14, R13, R12, R11 ;  /* 0x0000000c0d0e7389 */ /* 0x00006400000c000b */
[----:B01---5:R-:W-:Y:S01]  /*35d10*/  ENDCOLLECTIVE ;  /* 0x000000000000791b */ /* 0x023fe20003800000 */
.L_x_1930:
[----:B------:R-:W-:Y:S02]  /*35d20*/  IMAD.MOV.U32 R13, RZ, RZ, R4 ;  /* 0x000000ffff0d7224 */ /* 0x000fe400078e0004 */
[----:B------:R-:W-:-:S07]  /*35d30*/  IMAD.MOV.U32 R6, RZ, RZ, R14 ;  /* 0x000000ffff067224 */ /* 0x000fce00078e000e */
[----:B------:R-:W-:Y:S05]  /*35d40*/  WARPSYNC.COLLECTIVE R15, `(.L_x_1931) ;  /* 0x000000000f087348 */ /* 0x000fea0003c00000 */
[----:B------:R0:W1:Y:S02]  /*35d50*/  SHFL.IDX P6, R14, R13, R12, R11 ;  /* 0x0000000c0d0e7389 */ /* 0x00006400000c000b */
[----:B01----:R-:W-:Y:S01]  /*35d60*/  ENDCOLLECTIVE ;  /* 0x000000000000791b */ /* 0x003fe20003800000 */
.L_x_1931:
[----:B------:R-:W-:Y:S02]  /*35d70*/  IMAD.MOV.U32 R13, RZ, RZ, R3 ;  /* 0x000000ffff0d7224 */ /* 0x000fe400078e0003 */
[----:B------:R-:W-:Y:S02]  /*35d80*/  IMAD.MOV.U32 R12, RZ, RZ, 0x1 ;  /* 0x00000001ff0c7424 */ /* 0x000fe400078e00ff */
[----:B------:R-:W-:-:S07]  /*35d90*/  IMAD.MOV.U32 R7, RZ, RZ, R14 ;  /* 0x000000ffff077224 */ /* 0x000fce00078e000e */
[----:B------:R-:W-:Y:S05]  /*35da0*/  WARPSYNC.COLLECTIVE R15, `(.L_x_1932) ;  /* 0x000000000f087348 */ /* 0x000fea0003c00000 */
[----:B------:R0:W1:Y:S02]  /*35db0*/  SHFL.IDX P6, R14, R13, R12, R11 ;  /* 0x0000000c0d0e7389 */ /* 0x00006400000c000b */
[----:B01----:R-:W-:Y:S01]  /*35dc0*/  ENDCOLLECTIVE ;  /* 0x000000000000791b */ /* 0x003fe20003800000 */
.L_x_1932:
        /* <DEDUP_REMOVED lines=17> */
.L_x_1933:
[----:B------:R-:W-:Y:S02]  /*35ee0*/  IMAD.MOV.U32 R13, RZ, RZ, R3 ;  /* 0x000000ffff0d7224 */ /* 0x000fe400078e0003 */
[----:B------:R-:W-:Y:S02]  /*35ef0*/  IMAD.MOV.U32 R12, RZ, RZ, 0x2 ;  /* 0x00000002ff0c7424 */ /* 0x000fe400078e00ff */
[----:B------:R-:W-:-:S07]  /*35f00*/  IMAD.MOV.U32 R5, RZ, RZ, R14 ;  /* 0x000000ffff057224 */ /* 0x000fce00078e000e */
[----:B------:R-:W-:Y:S05]  /*35f10*/  WARPSYNC.COLLECTIVE R15, `(.L_x_1934) ;  /* 0x000000000f087348 */ /* 0x000fea0003c00000 */
[----:B------:R0:W1:Y:S02]  /*35f20*/  SHFL.IDX P6, R14, R13, R12, R11 ;  /* 0x0000000c0d0e7389 */ /* 0x00006400000c000b */
[----:B01----:R-:W-:Y:S01]  /*35f30*/  ENDCOLLECTIVE ;  /* 0x000000000000791b */ /* 0x003fe20003800000 */
.L_x_1934:
[----:B------:R-:W-:-:S05]  /*35f40*/  @!P3 IADD3 R5, P4, R9, R5, RZ ;  /* 0x000000050905b210 */ /* 0x000fca0007f9e0ff */
[----:B------:R-:W-:-:S04]  /*35f50*/  @!P3 IMAD.X R6, RZ, RZ, R6, P4 ;  /* 0x000000ffff06b224 */ /* 0x000fc800020e0606 */
[----:B------:R-:W-:Y:S02]  /*35f60*/  @!P3 IMAD.MOV.U32 R7, RZ, RZ, R6 ;  /* 0x000000ffff07b224 */ /* 0x000fe400078e0006 */
[----:B------:R-:W-:Y:S02]  /*35f70*/  @!P3 IMAD.MOV.U32 R6, RZ, RZ, R5 ;  /* 0x000000ffff06b224 */ /* 0x000fe400078e0005 */
[----:B------:R-:W-:Y:S02]  /*35f80*/  IMAD.MOV.U32 R13, RZ, RZ, R4 ;  /* 0x000000ffff0d7224 */ /* 0x000fe400078e0004 */
[----:B------:R-:W-:Y:S01]  /*35f90*/  VIADD R5, R0, 0x40 ;  /* 0x0000004000057836 */ /* 0x000fe20000000000 */
        /* <DEDUP_REMOVED lines=11> */
.L_x_1935:
[----:B------:R-:W-:Y:S02]  /*36050*/  IMAD.MOV.U32 R13, RZ, RZ, R3 ;  /* 0x000000ffff0d7224 */ /* 0x000fe400078e0003 */
[----:B------:R-:W-:Y:S02]  /*36060*/  IMAD.MOV.U32 R12, RZ, RZ, 0x3 ;  /* 0x00000003ff0c7424 */ /* 0x000fe400078e00ff */
[----:B------:R-:W-:-:S07]  /*36070*/  IMAD.MOV.U32 R5, RZ, RZ, R14 ;  /* 0x000000ffff057224 */ /* 0x000fce00078e000e */
[----:B------:R-:W-:Y:S05]  /*36080*/  WARPSYNC.COLLECTIVE R15, `(.L_x_1936) ;  /* 0x000000000f087348 */ /* 0x000fea0003c00000 */
[----:B------:R0:W1:Y:S02]  /*36090*/  SHFL.IDX P6, R14, R13, R12, R11 ;  /* 0x0000000c0d0e7389 */ /* 0x00006400000c000b */
[----:B01----:R-:W-:Y:S01]  /*360a0*/  ENDCOLLECTIVE ;  /* 0x000000000000791b */ /* 0x003fe20003800000 */
.L_x_1936:
[----:B------:R-:W-:-:S05]  /*360b0*/  @!P3 IADD3 R5, P4, R9, R5, RZ ;  /* 0x000000050905b210 */ /* 0x000fca0007f9e0ff */
[----:B------:R-:W-:-:S04]  /*360c0*/  @!P3 IMAD.X R6, RZ, RZ, R6, P4 ;  /* 0x000000ffff06b224 */ /* 0x000fc800020e0606 */
[----:B------:R-:W-:Y:S02]  /*360d0*/  @!P3 IMAD.MOV.U32 R7, RZ, RZ, R6 ;  /* 0x000000ffff07b224 */ /* 0x000fe400078e0006 */
[----:B------:R-:W-:Y:S02]  /*360e0*/  IMAD.MOV.U32 R13, RZ, RZ, R4 ;  /* 0x000000ffff0d7224 */ /* 0x000fe400078e0004 */
[----:B------:R-:W-:-:S05]  /*360f0*/  @!P3 IMAD.MOV.U32 R6, RZ, RZ, R5 ;  /* 0x000000ffff06b224 */ /* 0x000fca00078e0005 */
[----:B------:R-:W-:Y:S01]  /*36100*/  @!PT LDS RZ, [RZ] ;  /* 0x00000000fffff984 */ /* 0x000fe20000000800 */
[----:B------:R-:W-:Y:S01]  /*36110*/  @!PT LDS RZ, [RZ] ;  /* 0x00000000fffff984 */ /* 0x000fe20000000800 */
[----:B------:R-:W-:Y:S01]  /*36120*/  @!PT LDS RZ, [RZ] ;  /* 0x00000000fffff984 */ /* 0x000fe20000000800 */
[----:B------:R0:W-:Y:S01]  /*36130*/  @!P3 LDGSTS.E.BYPASS.LTC128B.128 [R8+0x15400], desc[UR60][R6.64], !P0 ;  /* 0x154000000608bfae */ /* 0x0001e2000c101d7c */
[----:B------:R-:W-:-:S03]  /*36140*/  IMAD.MOV.U32 R5, RZ, RZ, R14 ;  /* 0x000000ffff057224 */ /* 0x000fc600078e000e */
[----:B------:R0:W-:Y:S04]  /*36150*/  @!P3 LDGSTS.E.BYPASS.LTC128B.128 [R8+0x17400], desc[UR60][R6.64+0x40], !P1 ;  /* 0x174000400608bfae */ /* 0x0001e8000c901d7c */
[----:B0-----:R-:W-:Y:S05]  /*36160*/  WARPSYNC.COLLECTIVE R15, `(.L_x_1937) ;  /* 0x000000000f087348 */ /* 0x001fea0003c00000 */
[----:B------:R1:W2:Y:S02]  /*36170*/  SHFL.IDX P6, R14, R13, R12, R11 ;  /* 0x0000000c0d0e7389 */ /* 0x0002a400000c000b */
[----:B012---:R-:W-:Y:S01]  /*36180*/  ENDCOLLECTIVE ;  /* 0x000000000000791b */ /* 0x007fe20003800000 */
.L_x_1937:
[----:B------:R-:W-:Y:S01]  /*36190*/  @!PT LDS RZ, [RZ] ;  /* 0x00000000fffff984 */ /* 0x000fe20000000800 */
[----:B------:R-:W-:Y:S01]  /*361a0*/  @!PT LDS RZ, [RZ] ;  /* 0x00000000fffff984 */ /* 0x000fe20000000800 */
[----:B------:R-:W-:Y:S01]  /*361b0*/  @!PT LDS RZ, [RZ] ;  /* 0x00000000fffff984 */ /* 0x000fe20000000800 */
[----:B------:R3:W-:Y:S01]  /*361c0*/  @!P3 LDGSTS.E.BYPASS.LTC128B.128 [R8+0x19400], desc[UR60][R6.64+0x80], !P2 ;  /* 0x194000800608bfae */ /* 0x0007e2000d101d7c */
[----:B------:R-:W-:Y:S01]  /*361d0*/  IMAD.MOV.U32 R3, RZ, RZ, R14 ;  /* 0x000000ffff037224 */ /* 0x000fe200078e000e */
[----:B------:R-:W-:Y:S06]  /*361e0*/  BRA `(.L_x_1938) ;  /* 0xffffffac000c7947 */ /* 0x000fec000383ffff */
.L_x_1783:
[----:B--2---:R-:W2:Y:S02]  /*361f0*/  LDL R2, [R1+0x4] ;  /* 0x0000040001027983 */ /* 0x004ea40000100800 */
[----:B--2---:R2:W3:Y:S02]  /*36200*/  SYNCS.PHASECHK.TRANS64.TRYWAIT P0, [R2+URZ+0x29820], R0 ;  /* 0x02982000020075a7 */ /* 0x0044e4000800017f */
[----:B---3--:R-:W-:Y:S05]  /*36210*/  @!P0 NANOSLEEP.SYNCS 0x989680 ;  /* 0x009896800000895d */ /* 0x008fea0003900000 */
[----:B------:R-:W3:Y:S02]  /*36220*/  @!P0 SYNCS.PHASECHK.TRANS64 P0, [R2+URZ+0x29820], R0 ;  /* 0x02982000020085a7 */ /* 0x000ee4000800007f */
[----:B---3--:R-:W-:Y:S05]  /*36230*/  @!P0 BRA `(.L_x_1783) ;  /* 0xfffffffc00ec8947 */ /* 0x008fea000383ffff */
[----:B------:R-:W-:Y:S05]  /*36240*/  BRA `(.L_x_1939) ;  /* 0xffffffac00807947 */ /* 0x000fea000383ffff */
.L_x_1789:
[----:B---3--:R3:W4:Y:S02]  /*36250*/  SYNCS.PHASECHK.TRANS64.TRYWAIT P0, [R5+URZ+0x29880], R4 ;  /* 0x02988004050075a7 */ /* 0x008724000800017f */
[----:B----4-:R-:W-:Y:S05]  /*36260*/  @!P0 NANOSLEEP.SYNCS 0x989680 ;  /* 0x009896800000895d */ /* 0x010fea0003900000 */
[----:B------:R-:W4:Y:S02]  /*36270*/  @!P0 SYNCS.PHASECHK.TRANS64 P0, [R5+URZ+0x29880], R4 ;  /* 0x02988004050085a7 */ /* 0x000f24000800007f */
[----:B----4-:R-:W-:Y:S05]  /*36280*/  @!P0 BRA `(.L_x_1789) ;  /* 0xfffffffc00f08947 */ /* 0x010fea000383ffff */
[----:B------:R-:W-:Y:S05]  /*36290*/  BRA `(.L_x_1940) ;  /* 0xffffffb000407947 */ /* 0x000fea000383ffff */
.L_x_1794:
[----:B-1----:R1:W2:Y:S02]  /*362a0*/  SYNCS.PHASECHK.TRANS64.TRYWAIT P0, [R5+URZ+0x29840], R4 ;  /* 0x02984004050075a7 */ /* 0x0022a4000800017f */
[----:B--2---:R-:W-:Y:S05]  /*362b0*/  @!P0 NANOSLEEP.SYNCS 0x989680 ;  /* 0x009896800000895d */ /* 0x004fea0003900000 */
[----:B------:R-:W2:Y:S02]  /*362c0*/  @!P0 SYNCS.PHASECHK.TRANS64 P0, [R5+URZ+0x29840], R4 ;  /* 0x02984004050085a7 */ /* 0x000ea4000800007f */
[----:B--2---:R-:W-:Y:S05]  /*362d0*/  @!P0 BRA `(.L_x_1794) ;  /* 0xfffffffc00f08947 */ /* 0x004fea000383ffff */
[----:B------:R-:W-:Y:S05]  /*362e0*/  BRA `(.L_x_1941) ;  /* 0xffffffb000c47947 */ /* 0x000fea000383ffff */
.L_x_1802:
[----:B---3--:R3:W4:Y:S02]  /*362f0*/  SYNCS.PHASECHK.TRANS64.TRYWAIT P0, [R20+URZ+0x29870], R4 ;  /* 0x02987004140075a7 */ /* 0x008724000800017f */
[----:B----4-:R-:W-:Y:S05]  /*36300*/  @!P0 NANOSLEEP.SYNCS 0x989680 ;  /* 0x009896800000895d */ /* 0x010fea0003900000 */
[----:B------:R-:W4:Y:S02]  /*36310*/  @!P0 SYNCS.PHASECHK.TRANS64 P0, [R20+URZ+0x29870], R4 ;  /* 0x02987004140085a7 */ /* 0x000f24000800007f */
[----:B----4-:R-:W-:Y:S05]  /*36320*/  @!P0 BRA `(.L_x_1802) ;  /* 0xfffffffc00f08947 */ /* 0x010fea000383ffff */
[----:B------:R-:W-:Y:S05]  /*36330*/  BRA `(.L_x_1942) ;  /* 0xffffffb400e87947 */ /* 0x000fea000383ffff */
.L_x_1804:
[----:B----4-:R4:W0:Y:S02]  /*36340*/  SYNCS.PHASECHK.TRANS64.TRYWAIT P0, [R20+URZ+0x29860], R3 ;  /* 0x02986003140075a7 */ /* 0x010824000800017f */
[----:B0-----:R-:W-:Y:S05]  /*36350*/  @!P0 NANOSLEEP.SYNCS 0x989680 ;  /* 0x009896800000895d */ /* 0x001fea0003900000 */
[----:B------:R-:W0:Y:S02]  /*36360*/  @!P0 SYNCS.PHASECHK.TRANS64 P0, [R20+URZ+0x29860], R3 ;  /* 0x02986003140085a7 */ /* 0x000e24000800007f */
[----:B0-----:R-:W-:Y:S05]  /*36370*/  @!P0 BRA `(.L_x_1804) ;  /* 0xfffffffc00f08947 */ /* 0x001fea000383ffff */
[----:B------:R-:W-:Y:S05]  /*36380*/  BRA `(.L_x_1943) ;  /* 0xffffffb400f07947 */ /* 0x000fea000383ffff */
.L_x_1811:
[----:B---3--:R3:W4:Y:S02]  /*36390*/  SYNCS.PHASECHK.TRANS64.TRYWAIT P1, [R17+URZ+0x29870], R0 ;  /* 0x02987000110075a7 */ /* 0x008724000802017f */
[----:B----4-:R-:W-:Y:S05]  /*363a0*/  @!P1 NANOSLEEP.SYNCS 0x989680 ;  /* 0x009896800000995d */ /* 0x010fea0003900000 */
[----:B------:R-:W4:Y:S02]  /*363b0*/  @!P1 SYNCS.PHASECHK.TRANS64 P1, [R17+URZ+0x29870], R0 ;  /* 0x02987000110095a7 */ /* 0x000f24000802007f */
[----:B----4-:R-:W-:Y:S05]  /*363c0*/  @!P1 BRA `(.L_x_1811) ;  /* 0xfffffffc00f09947 */ /* 0x010fea000383ffff */
[----:B------:R-:W-:Y:S05]  /*363d0*/  BRA `(.L_x_1944) ;  /* 0xffffffbc00dc7947 */ /* 0x000fea000383ffff */
.L_x_1813:
[----:B---3--:R3:W4:Y:S02]  /*363e0*/  SYNCS.PHASECHK.TRANS64.TRYWAIT P1, [R17+URZ+0x29860], R0 ;  /* 0x02986000110075a7 */ /* 0x008724000802017f */
[----:B----4-:R-:W-:Y:S05]  /*363f0*/  @!P1 NANOSLEEP.SYNCS 0x989680 ;  /* 0x009896800000995d */ /* 0x010fea0003900000 */
[----:B------:R-:W4:Y:S02]  /*36400*/  @!P1 SYNCS.PHASECHK.TRANS64 P1, [R17+URZ+0x29860], R0 ;  /* 0x02986000110095a7 */ /* 0x000f24000802007f */
[----:B----4-:R-:W-:Y:S05]  /*36410*/  @!P1 BRA `(.L_x_1813) ;  /* 0xfffffffc00f09947 */ /* 0x010fea000383ffff */
[----:B------:R-:W-:Y:S05]  /*36420*/  BRA `(.L_x_1945) ;  /* 0xffffffbc00e47947 */ /* 0x000fea000383ffff */
.L_x_1817:
[----:B------:R-:W-:Y:S01]  /*36430*/  BSSY B0, `(.L_x_1946) ;  /* 0x0000008000007945 */ /* 0x000fe20003800000 */
[----:B------:R-:W-:Y:S02]  /*36440*/  IMAD.MOV.U32 R13, RZ, RZ, R16 ;  /* 0x000000ffff0d7224 */ /* 0x000fe400078e0010 */
[----:B------:R-:W-:Y:S02]  /*36450*/  IMAD.MOV.U32 R12, RZ, RZ, RZ ;  /* 0x000000ffff0c7224 */ /* 0x000fe400078e00ff */
[----:B0-----:R-:W-:Y:S02]  /*36460*/  IMAD.MOV.U32 R11, RZ, RZ, 0x1f ;  /* 0x0000001fff0b7424 */ /* 0x001fe400078e00ff */
[----:B------:R-:W-:-:S07]  /*36470*/  IMAD.MOV.U32 R15, RZ, RZ, -0x1 ;  /* 0xffffffffff0f7424 */ /* 0x000fce00078e00ff */
[----:B------:R-:W-:Y:S05]  /*36480*/  WARPSYNC.COLLECTIVE R15, `(.L_x_1947) ;  /* 0x000000000f087348 */ /* 0x000fea0003c00000 */
[----:B------:R0:W1:Y:S02]  /*36490*/  SHFL.IDX P6, R14, R13, R12, R11 ;  /* 0x0000000c0d0e7389 */ /* 0x00006400000c000b */
[----:B01----:R-:W-:Y:S01]  /*364a0*/  ENDCOLLECTIVE ;  /* 0x000000000000791b */ /* 0x003fe20003800000 */
.L_x_1947:
[----:B------:R-:W-:Y:S05]  /*364b0*/  BSYNC B0 ;  /* 0x0000000000007941 */ /* 0x000fea0003800000 */
.L_x_1946:
[----:B------:R-:W-:Y:S02]  /*364c0*/  IMAD.MOV.U32 R13, RZ, RZ, R16 ;  /* 0x000000ffff0d7224 */ /* 0x000fe400078e0010 */
[----:B------:R-:W-:Y:S02]  /*364d0*/  IMAD.MOV.U32 R12, RZ, RZ, 0x1 ;  /* 0x00000001ff0c7424 */ /* 0x000fe400078e00ff */
[----:B------:R-:W-:Y:S02]  /*364e0*/  IMAD.MOV.U32 R11, RZ, RZ, 0x1f ;  /* 0x0000001fff0b7424 */ /* 0x000fe400078e00ff */
[----:B------:R-:W-:Y:S02]  /*364f0*/  IMAD.MOV.U32 R15, RZ, RZ, -0x1 ;  /* 0xffffffffff0f7424 */ /* 0x000fe400078e00ff */
[----:B------:R-:W-:Y:S02]  /*36500*/  IMAD.IADD R4, R19, 0x1, R7 ;  /* 0x0000000113047824 */ /* 0x000fe400078e0207 */
[----:B------:R-:W-:-:S07]  /*36510*/  IMAD.MOV.U32 R0, RZ, RZ, R14 ;  /* 0x000000ffff007224 */ /* 0x000fce00078e000e */
[----:B------:R-:W-:Y:S05]  /*36520*/  WARPSYNC.COLLECTIVE R15, `(.L_x_1948) ;  /* 0x000000000f087348 */ /* 0x000fea0003c00000 */
[----:B------:R0:W1:Y:S02]  /*36530*/  SHFL.IDX P6, R14, R13, R12, R11 ;  /* 0x0000000c0d0e7389 */ /* 0x00006400000c000b */
[----:B01----:R-:W-:Y:S01]  /*36540*/  ENDCOLLECTIVE ;  /* 0x000000000000791b */ /* 0x003fe20003800000 */
.L_x_1948:
[----:B------:R-:W-:Y:S02]  /*36550*/  ULDC UR4, c[0x0][0xc3c] ;  /* 0x00030f0000047ab9 */ /* 0x000fe40000000800 */
[----:B------:R-:W-:-:S13]  /*36560*/  ISETP.GE.OR P1, PT, R4, UR4, !P0 ;  /* 0x0000000404007c0c */ /* 0x000fda000c726670 */
[----:B------:R-:W0:Y:S01]  /*36570*/  @!P1 LDC.64 R2, c[0x0][0xc80] ;  /* 0x00032000ff029b82 */ /* 0x000e220000000a00 */
[----:B------:R-:W-:Y:S02]  /*36580*/  IMAD.MOV.U32 R11, RZ, RZ, RZ ;  /* 0x000000ffff0b7224 */ /* 0x000fe400078e00ff */
        /* <DEDUP_REMOVED lines=14> */
.L_x_1949:
[----:B------:R-:W-:Y:S02]  /*36670*/  IMAD.MOV.U32 R12, RZ, RZ, 0x2 ;  /* 0x00000002ff0c7424 */ /* 0x000fe400078e00ff */
[----:B------:R-:W-:-:S05]  /*36680*/  IMAD.MOV.U32 R3, RZ, RZ, R14 ;  /* 0x000000ffff037224 */ /* 0x000fca00078e000e */
[----:B------:R-:W-:-:S05]  /*36690*/  SEL R3, R3, RZ, P1 ;  /* 0x000000ff03037207 */ /* 0x000fca0000800000 */
[----:B------:R-:W-:-:S04]  /*366a0*/  IMAD.IADD R3, R2, 0x1, R3 ;  /* 0x0000000102037824 */ /* 0x000fc800078e0203 */
[----:B------:R-:W-:-:S07]  /*366b0*/  IMAD.MOV.U32 R13, RZ, RZ, R3 ;  /* 0x000000ffff0d7224 */ /* 0x000fce00078e0003 */
[----:B------:R-:W-:Y:S05]  /*366c0*/  WARPSYNC.COLLECTIVE R15, `(.L_x_1950) ;  /* 0x000000000f087348 */ /* 0x000fea0003c00000 */
[----:B------:R0:W1:Y:S02]  /*366d0*/  SHFL.UP P6, R14, R13, R12, R11 ;  /* 0x0400000c0d0e7389 */ /* 0x00006400000c000b */
[----:B01----:R-:W-:Y:S01]  /*366e0*/  ENDCOLLECTIVE ;  /* 0x000000000000791b */ /* 0x003fe20003800000 */
.L_x_1950:
        /* <DEDUP_REMOVED lines=8> */
.L_x_1951:
        /* <DEDUP_REMOVED lines=8> */
.L_x_1952:
        /* <DEDUP_REMOVED lines=8> */
.L_x_1953:
[----:B------:R-:W-:Y:S02]  /*36870*/  IMAD.MOV.U32 R12, RZ, RZ, 0x1f ;  /* 0x0000001fff0c7424 */ /* 0x000fe400078e00ff */
        /* <DEDUP_REMOVED lines=8> */
.L_x_1954:
[----:B------:R-:W-:Y:S01]  /*36900*/  IMAD.MOV.U32 R8, RZ, RZ, R14 ;  /* 0x000000ffff087224 */ /* 0x000fe200078e000e */
[----:B------:R-:W-:Y:S06]  /*36910*/  BRA `(.L_x_1955) ;  /* 0xffffffc000ec7947 */ /* 0x000fec000383ffff */
.L_x_1822:
[----:B------:R-:W-:Y:S01]  /*36920*/  BSSY B0, `(.L_x_1956) ;  /* 0x0000008000007945 */ /* 0x000fe20003800000 */
[----:B-----5:R-:W-:Y:S02]  /*36930*/  IMAD.MOV.U32 R13, RZ, RZ, R2 ;  /* 0x000000ffff0d7224 */ /* 0x020fe400078e0002 */
[----:B------:R-:W-:Y:S02]  /*36940*/  IMAD.MOV.U32 R12, RZ, RZ, 0x1 ;  /* 0x00000001ff0c7424 */ /* 0x000fe400078e00ff */
[----:B0-----:R-:W-:Y:S02]  /*36950*/  IMAD.MOV.U32 R11, RZ, RZ, RZ ;  /* 0x000000ffff0b7224 */ /* 0x001fe400078e00ff */
[----:B------:R-:W-:-:S07]  /*36960*/  IMAD.MOV.U32 R15, RZ, RZ, -0x1 ;  /* 0xffffffffff0f7424 */ /* 0x000fce00078e00ff */
[----:B-12---:R-:W-:Y:S05]  /*36970*/  WARPSYNC.COLLECTIVE R15, `(.L_x_1957) ;  /* 0x000000000f087348 */ /* 0x006fea0003c00000 */
[----:B------:R0:W3:Y:S02]  /*36980*/  SHFL.UP P6, R14, R13, R12, R11 ;  /* 0x0400000c0d0e7389 */ /* 0x0000e400000c000b */
[----:B0123--:R-:W-:Y:S01]  /*36990*/  ENDCOLLECTIVE ;  /* 0x000000000000791b */ /* 0x00ffe20003800000 */
.L_x_1957:
[----:B------:R-:W-:Y:S05]  /*369a0*/  BSYNC B0 ;  /* 0x0000000000007941 */ /* 0x000fea0003800000 */
.L_x_1956:
[----:B------:R-:W-:Y:S02]  /*369b0*/  IMAD.MOV.U32 R3, RZ, RZ, R14 ;  /* 0x000000ffff037224 */ /* 0x000fe400078e000e */
[----:B------:R-:W-:Y:S02]  /*369c0*/  IMAD.MOV.U32 R12, RZ, RZ, 0x2 ;  /* 0x00000002ff0c7424 */ /* 0x000fe400078e00ff */
[----:B------:R-:W-:Y:S01]  /*369d0*/  IMAD.MOV.U32 R11, RZ, RZ, RZ ;  /* 0x000000ffff0b7224 */ /* 0x000fe200078e00ff */
[----:B------:R-:W-:Y:S01]  /*369e0*/  SEL R3, R3, RZ, P1 ;  /* 0x000000ff03037207 */ /* 0x000fe20000800000 */
[----:B------:R-:W-:-:S04]  /*369f0*/  IMAD.MOV.U32 R15, RZ, RZ, -0x1 ;  /* 0xffffffffff0f7424 */ /* 0x000fc800078e00ff */
[----:B------:R-:W-:-:S04]  /*36a00*/  IMAD.IADD R3, R2, 0x1, R3 ;  /* 0x0000000102037824 */ /* 0x000fc800078e0203 */
[----:B------:R-:W-:-:S07]  /*36a10*/  IMAD.MOV.U32 R13, RZ, RZ, R3 ;  /* 0x000000ffff0d7224 */ /* 0x000fce00078e0003 */
[----:B------:R-:W-:Y:S05]  /*36a20*/  WARPSYNC.COLLECTIVE R15, `(.L_x_1958) ;  /* 0x000000000f087348 */ /* 0x000fea0003c00000 */
[----:B------:R0:W1:Y:S02]  /*36a30*/  SHFL.UP P6, R14, R13, R12, R11 ;  /* 0x0400000c0d0e7389 */ /* 0x00006400000c000b */
[----:B01----:R-:W-:Y:S01]  /*36a40*/  ENDCOLLECTIVE ;  /* 0x000000000000791b */ /* 0x003fe20003800000 */
.L_x_1958:
        /* <DEDUP_REMOVED lines=8> */
.L_x_1959:
        /* <DEDUP_REMOVED lines=8> */
.L_x_1960:
        /* <DEDUP_REMOVED lines=8> */
.L_x_1961:
        /* <DEDUP_REMOVED lines=9> */
.L_x_1962:
[----:B------:R-:W-:Y:S01]  /*36c60*/  IMAD.MOV.U32 R8, RZ, RZ, R14 ;  /* 0x000000ffff087224 */ /* 0x000fe200078e000e */
[----:B------:R-:W-:Y:S06]  /*36c70*/  BRA `(.L_x_1963) ;  /* 0xffffffc000b07947 */ /* 0x000fec000383ffff */
.L_x_1824:
[----:B------:R-:W-:Y:S01]  /*36c80*/  BSSY B0, `(.L_x_1964) ;  /* 0x0000006000007945 */ /* 0x000fe20003800000 */
[----:B------:R-:W-:Y:S01]  /*36c90*/  PLOP3.LUT P6, PT, P6, PT, PT, 0x8, 0x0 ;  /* 0x000000000000781c */ /* 0x000fe200037ce170 */
[----:B------:R-:W-:-:S12]  /*36ca0*/  IMAD.MOV.U32 R15, RZ, RZ, -0x1 ;  /* 0xffffffffff0f7424 */ /* 0x000fd800078e00ff */
[----:B01----:R-:W-:Y:S05]  /*36cb0*/  WARPSYNC.COLLECTIVE R15, `(.L_x_1965) ;  /* 0x000000000f087348 */ /* 0x003fea0003c00000 */
[----:B------:R-:W-:Y:S01]  /*36cc0*/  VOTE.ANY R14, PT, P6 ;  /* 0x00000000000e7806 */ /* 0x000fe200030e0100 */
[----:B01----:R-:W-:Y:S06]  /*36cd0*/  ENDCOLLECTIVE ;  /* 0x000000000000791b */ /* 0x003fec0003800000 */
.L_x_1965:
[----:B------:R-:W-:Y:S05]  /*36ce0*/  BSYNC B0 ;  /* 0x0000000000007941 */ /* 0x000fea0003800000 */
.L_x_1964:
[----:B------:R-:W-:Y:S02]  /*36cf0*/  IMAD.MOV.U32 R3, RZ, RZ, R14 ;  /* 0x000000ffff037224 */ /* 0x000fe400078e000e */
[----:B------:R-:W-:Y:S02]  /*36d00*/  IMAD.MOV.U32 R13, RZ, RZ, R2 ;  /* 0x000000ffff0d7224 */ /* 0x000fe400078e0002 */
[----:B------:R-:W0:Y:S01]  /*36d10*/  POPC R5, R3 ;  /* 0x0000000300057309 */ /* 0x000e220000000000 */
[----:B------:R-:W-:Y:S02]  /*36d20*/  IMAD.MOV.U32 R11, RZ, RZ, 0x1f ;  /* 0x0000001fff0b7424 */ /* 0x000fe400078e00ff */
[----:B------:R-:W-:Y:S02]  /*36d30*/  IMAD.MOV.U32 R15, RZ, RZ, -0x1 ;  /* 0xffffffffff0f7424 */ /* 0x000fe400078e00ff */
[----:B0-----:R-:W-:-:S07]  /*36d40*/  IMAD.MOV.U32 R12, RZ, RZ, R5 ;  /* 0x000000ffff0c7224 */ /* 0x001fce00078e0005 */
[----:B------:R-:W-:Y:S05]  /*36d50*/  WARPSYNC.COLLECTIVE R15, `(.L_x_1966) ;  /* 0x000000000f087348 */ /* 0x000fea0003c00000 */
[----:B------:R0:W1:Y:S02]  /*36d60*/  SHFL.IDX P6, R14, R13, R12, R11 ;  /* 0x0000000c0d0e7389 */ /* 0x00006400000c000b */
[----:B01----:R-:W-:Y:S01]  /*36d70*/  ENDCOLLECTIVE ;  /* 0x000000000000791b */ /* 0x003fe20003800000 */
.L_x_1966:
[----:B------:R-:W-:Y:S01]  /*36d80*/  IMAD.MOV.U32 R17, RZ, RZ, R14 ;  /* 0x000000ffff117224 */ /* 0x000fe200078e000e */
[----:B------:R-:W-:Y:S06]  /*36d90*/  BRA `(.L_x_1967) ;  /* 0xffffffc000a07947 */ /* 0x000fec000383ffff */
.L_x_1826:
[----:B------:R-:W-:Y:S01]  /*36da0*/  BSSY B0, `(.L_x_1968) ;  /* 0x0000007000007945 */ /* 0x000fe20003800000 */
[----:B------:R-:W-:Y:S02]  /*36db0*/  IMAD.MOV.U32 R13, RZ, RZ, R6 ;  /* 0x000000ffff0d7224 */ /* 0x000fe400078e0006 */
[----:B0-----:R-:W-:Y:S02]  /*36dc0*/  IMAD.MOV.U32 R11, RZ, RZ, 0x1f ;  /* 0x0000001fff0b7424 */ /* 0x001fe400078e00ff */
[----:B------:R-:W-:-:S07]  /*36dd0*/  IMAD.MOV.U32 R15, RZ, RZ, -0x1 ;  /* 0xffffffffff0f7424 */ /* 0x000fce00078e00ff */
[----:B-123--:R-:W-:Y:S05]  /*36de0*/  WARPSYNC.COLLECTIVE R15, `(.L_x_1969) ;  /* 0x000000000f087348 */ /* 0x00efea0003c00000 */
[----:B------:R0:W4:Y:S02]  /*36df0*/  SHFL.IDX P6, R14, R13, R12, R11 ;  /* 0x0000000c0d0e7389 */ /* 0x00012400000c000b */
[----:B01234-:R-:W-:Y:S01]  /*36e00*/  ENDCOLLECTIVE ;  /* 0x000000000000791b */ /* 0x01ffe20003800000 */
.L_x_1969:
[----:B------:R-:W-:Y:S05]  /*36e10*/  BSYNC B0 ;  /* 0x0000000000007941 */ /* 0x000fea0003800000 */
.L_x_1968:
[----:B------:R-:W-:Y:S01]  /*36e20*/  IMAD.MOV.U32 R6, RZ, RZ, R14 ;  /* 0x000000ffff067224 */ /* 0x000fe200078e000e */
[----:B------:R-:W-:Y:S06]  /*36e30*/  BRA `(.L_x_1970) ;  /* 0xffffffc000947947 */ /* 0x000fec000383ffff */
.L_x_1830:
[----:B0-----:R0:W2:Y:S02]  /*36e40*/  SYNCS.PHASECHK.TRANS64.TRYWAIT P0, [R0+URZ+0x29820], R3 ;  /* 0x02982003000075a7 */ /* 0x0010a4000800017f */
[----:B--2---:R-:W-:Y:S05]  /*36e50*/  @!P0 NANOSLEEP.SYNCS 0x989680 ;  /* 0x009896800000895d */ /* 0x004fea0003900000 */
[----:B------:R-:W2:Y:S02]  /*36e60*/  @!P0 SYNCS.PHASECHK.TRANS64 P0, [R0+URZ+0x29820], R3 ;  /* 0x02982003000085a7 */ /* 0x000ea4000800007f */
[----:B--2---:R-:W-:Y:S05]  /*36e70*/  @!P0 BRA `(.L_x_1830) ;  /* 0xfffffffc00f08947 */ /* 0x004fea000383ffff */
[----:B------:R-:W-:Y:S05]  /*36e80*/  BRA `(.L_x_1971) ;  /* 0xffffffc8001c7947 */ /* 0x000fea000383ffff */
.L_x_1831:
[----:B------:R-:W2:Y:S01]  /*36e90*/  S2R R2, SR_TID.X ;  /* 0x0000000000027919 */ /* 0x000ea20000002100 */
[----:B------:R-:W-:Y:S01]  /*36ea0*/  BSSY B0, `(.L_x_1972) ;  /* 0x000000a000007945 */ /* 0x000fe20003800000 */
[----:B------:R-:W-:Y:S02]  /*36eb0*/  IMAD.MOV.U32 R12, RZ, RZ, RZ ;  /* 0x000000ffff0c7224 */ /* 0x000fe400078e00ff */
[----:B------:R-:W-:Y:S02]  /*36ec0*/  IMAD.MOV.U32 R11, RZ, RZ, 0x1f ;  /* 0x0000001fff0b7424 */ /* 0x000fe400078e00ff */
[----:B------:R-:W-:Y:S01]  /*36ed0*/  IMAD.MOV.U32 R15, RZ, RZ, -0x1 ;  /* 0xffffffffff0f7424 */ /* 0x000fe200078e00ff */
[----:B--2---:R-:W-:-:S04]  /*36ee0*/  SHF.R.U32.HI R2, RZ, 0x5, R2 ;  /* 0x00000005ff027819 */ /* 0x004fc80000011602 */
[----:B------:R-:W-:-:S05]  /*36ef0*/  LOP3.LUT R2, R2, 0x3, RZ, 0xc0, !PT ;  /* 0x0000000302027812 */ /* 0x000fca00078ec0ff */
[----:B------:R-:W-:-:S07]  /*36f00*/  IMAD.MOV.U32 R13, RZ, RZ, R2 ;  /* 0x000000ffff0d7224 */ /* 0x000fce00078e0002 */
[----:B01----:R-:W-:Y:S05]  /*36f10*/  WARPSYNC.COLLECTIVE R15, `(.L_x_1973) ;  /* 0x000000000f087348 */ /* 0x003fea0003c00000 */
[----:B------:R2:W3:Y:S02]  /*36f20*/  SHFL.IDX P6, R14, R13, R12, R11 ;  /* 0x0000000c0d0e7389 */ /* 0x0004e400000c000b */
[----:B0123--:R-:W-:Y:S01]  /*36f30*/  ENDCOLLECTIVE ;  /* 0x000000000000791b */ /* 0x00ffe20003800000 */
.L_x_1973:
[----:B------:R-:W-:Y:S05]  /*36f40*/  BSYNC B0 ;  /* 0x0000000000007941 */ /* 0x000fea0003800000 */
.L_x_1972:
[----:B------:R-:W-:Y:S05]  /*36f50*/  BRA `(.L_x_1974) ;  /* 0xffffffc800047947 */ /* 0x000fea000383ffff */
.L_x_1832:
[----:B------:R-:W-:Y:S01]  /*36f60*/  BSSY B0, `(.L_x_1975) ;  /* 0x0000006000007945 */ /* 0x000fe20003800000 */
[----:B------:R-:W-:-:S07]  /*36f70*/  IMAD.MOV.U32 R15, RZ, RZ, -0x1 ;  /* 0xffffffffff0f7424 */ /* 0x000fce00078e00ff */
[----:B012---:R-:W-:Y:S05]  /*36f80*/  WARPSYNC.COLLECTIVE R15, `(.L_x_1976) ;  /* 0x000000000f0c7348 */ /* 0x007fea0003c00000 */
[----:B------:R-:W-:Y:S02]  /*36f90*/  ELECT P6, UR62, PT ;  /* 0x00000000003e782f */ /* 0x000fe400038c0000 */
[----:B------:R-:W-:Y:S01]  /*36fa0*/  MOV R14, UR62 ;  /* 0x0000003e000e7c02 */ /* 0x000fe20008000f00 */
[----:B012---:R-:W-:Y:S10]  /*36fb0*/  ENDCOLLECTIVE ;  /* 0x000000000000791b */ /* 0x007ff40003800000 */
.L_x_1976:
[----:B------:R-:W-:Y:S05]  /*36fc0*/  BSYNC B0 ;  /* 0x0000000000007941 */ /* 0x000fea0003800000 */
.L_x_1975:
[----:B------:R-:W-:Y:S05]  /*36fd0*/  BRA `(.L_x_1977) ;  /* 0xffffffc400f87947 */ /* 0x000fea000383ffff */
.L_x_1834:
[----:B0-----:R0:W1:Y:S02]  /*36fe0*/  SYNCS.PHASECHK.TRANS64.TRYWAIT P1, [R6+URZ], R5 ;  /* 0x00000005060075a7 */ /* 0x001064000802017f */
[----:B-1----:R-:W-:Y:S05]  /*36ff0*/  @!P1 NANOSLEEP.SYNCS 0x989680 ;  /* 0x009896800000995d */ /* 0x002fea0003900000 */
[----:B------:R-:W1:Y:S02]  /*37000*/  @!P1 SYNCS.PHASECHK.TRANS64 P1, [R6+URZ], R5 ;  /* 0x00000005060095a7 */ /* 0x000e64000802007f */
[----:B-1----:R-:W-:Y:S05]  /*37010*/  @!P1 BRA `(.L_x_1834) ;  /* 0xfffffffc00f09947 */ /* 0x002fea000383ffff */
[----:B------:R-:W-:Y:S05]  /*37020*/  BRA `(.L_x_1978) ;  /* 0xffffffc800347947 */ /* 0x000fea000383ffff */
.L_x_1835:
[----:B-1----:R1:W2:Y:S02]  /*37030*/  SYNCS.PHASECHK.TRANS64.TRYWAIT P1, [R7+URZ], R2 ;  /* 0x00000002070075a7 */ /* 0x0022a4000802017f */
[----:B--2---:R-:W-:Y:S05]  /*37040*/  @!P1 NANOSLEEP.SYNCS 0x989680 ;  /* 0x009896800000995d */ /* 0x004fea0003900000 */
[----:B------:R-:W2:Y:S02]  /*37050*/  @!P1 SYNCS.PHASECHK.TRANS64 P1, [R7+URZ], R2 ;  /* 0x00000002070095a7 */ /* 0x000ea4000802007f */
[----:B--2---:R-:W-:Y:S05]  /*37060*/  @!P1 BRA `(.L_x_1835) ;  /* 0xfffffffc00f09947 */ /* 0x004fea000383ffff */
[----:B------:R-:W-:Y:S05]  /*37070*/  BRA `(.L_x_1979) ;  /* 0xffffffc800287947 */ /* 0x000fea000383ffff */
.L_x_1837:
[----:B--2---:R2:W3:Y:S02]  /*37080*/  SYNCS.PHASECHK.TRANS64.TRYWAIT P1, [R4+URZ+0x29860], R5 ;  /* 0x02986005040075a7 */ /* 0x0044e4000802017f */
[----:B---3--:R-:W-:Y:S05]  /*37090*/  @!P1 NANOSLEEP.SYNCS 0x989680 ;  /* 0x009896800000995d */ /* 0x008fea0003900000 */
[----:B------:R-:W3:Y:S02]  /*370a0*/  @!P1 SYNCS.PHASECHK.TRANS64 P1, [R4+URZ+0x29860], R5 ;  /* 0x02986005040095a7 */ /* 0x000ee4000802007f */
[----:B---3--:R-:W-:Y:S05]  /*370b0*/  @!P1 BRA `(.L_x_1837) ;  /* 0xfffffffc00f09947 */ /* 0x008fea000383ffff */
[----:B------:R-:W-:Y:S05]  /*370c0*/  BRA `(.L_x_1980) ;  /* 0xffffffc8002c7947 */ /* 0x000fea000383ffff */
.L_x_1839:
[----:B---3--:R3:W4:Y:S02]  /*370d0*/  SYNCS.PHASECHK.TRANS64.TRYWAIT P1, [R3+URZ+0x29860], R2 ;  /* 0x02986002030075a7 */ /* 0x008724000802017f */
[----:B----4-:R-:W-:Y:S05]  /*370e0*/  @!P1 NANOSLEEP.SYNCS 0x989680 ;  /* 0x009896800000995d */ /* 0x010fea0003900000 */
[----:B------:R-:W4:Y:S02]  /*370f0*/  @!P1 SYNCS.PHASECHK.TRANS64 P1, [R3+URZ+0x29860], R2 ;  /* 0x02986002030095a7 */ /* 0x000f24000802007f */
[----:B----4-:R-:W-:Y:S05]  /*37100*/  @!P1 BRA `(.L_x_1839) ;  /* 0xfffffffc00f09947 */ /* 0x010fea000383ffff */
[----:B------:R-:W-:Y:S05]  /*37110*/  BRA `(.L_x_1981) ;  /* 0xffffffc8002c7947 */ /* 0x000fea000383ffff */
.L_x_1841:
[----:B----4-:R4:W0:Y:S02]  /*37120*/  SYNCS.PHASECHK.TRANS64.TRYWAIT P0, [R4+URZ+0x29880], R5 ;  /* 0x02988005040075a7 */ /* 0x010824000800017f */
[----:B0-----:R-:W-:Y:S05]  /*37130*/  @!P0 NANOSLEEP.SYNCS 0x989680 ;  /* 0x009896800000895d */ /* 0x001fea0003900000 */
[----:B------:R-:W0:Y:S02]  /*37140*/  @!P0 SYNCS.PHASECHK.TRANS64 P0, [R4+URZ+0x29880], R5 ;  /* 0x02988005040085a7 */ /* 0x000e24000800007f */
[----:B0-----:R-:W-:Y:S05]  /*37150*/  @!P0 BRA `(.L_x_1841) ;  /* 0xfffffffc00f08947 */ /* 0x001fea000383ffff */
[----:B------:R-:W-:Y:S05]  /*37160*/  BRA `(.L_x_1842) ;  /* 0xffffffc800287947 */ /* 0x000fea000383ffff */
.L_x_1982:
        /* <DEDUP_REMOVED lines=9> */
.L_x_2855:


//--------------------- .text._ZN7cutlass13device_kernelIN5flash11enable_sm90INS1_16FlashAttnFwdSm90INS1_25CollectiveMainloopFwdSm90ILi2EN4cute5tupleIJNS5_1CILi1EEES8_S8_EEENS6_IJNS7_ILi128EEENS7_ILi160EEENS7_ILi192EEEEEELi128ENS_12float_e4m3_tEfNS_4arch4Sm90ELb1ELb0ELb0ELb0ELb0ELb0ELb0ELb1ELb1ELb1ELb0ELb0EEENS1_21CollectiveEpilogueFwdINS6_IJSA_SA_SB_EEES9_NS_10bfloat16_tESG_Li256ELb0ELb1ELb0ELb1EEENS1_30DynamicPersistentTileSchedulerILi256ELi128ELb0ELb1ELb1EEEEEEEEEvNT_6ParamsE --------------------------
	.section	.text._ZN7cutlass13device_kernelIN5flash11enable_sm90INS1_16FlashAttnFwdSm90INS1_25CollectiveMainloopFwdSm90ILi2EN4cute5tupleIJNS5_1CILi1EEES8_S8_EEENS6_IJNS7_ILi128EEENS7_ILi160EEENS7_ILi192EEEEEELi128ENS_12float_e4m3_tEfNS_4arch4Sm90ELb1ELb0ELb0ELb0ELb0ELb0ELb0ELb1ELb1ELb1ELb0ELb0EEENS1_21CollectiveEpilogueFwdINS6_IJSA_SA_SB_EEES9_NS_10bfloat16_tESG_Li256ELb0ELb1ELb0ELb1EEENS1_30DynamicPersistentTileSchedulerILi256ELi128ELb0ELb1ELb1EEEEEEEEEvNT_6ParamsE,"ax",@progbits
	.align	128
.text._ZN7cutlass13device_kernelIN5flash11enable_sm90INS1_16FlashAttnFwdSm90INS1_25CollectiveMainloopFwdSm90ILi2EN4cute5tupleIJNS5_1CILi1EEES8_S8_EEENS6_IJNS7_ILi128EEENS7_ILi160EEENS7_ILi192EEEEEELi128ENS_12float_e4m3_tEfNS_4arch4Sm90ELb1ELb0ELb0ELb0ELb0ELb0ELb0ELb1ELb1ELb1ELb0ELb0EEENS1_21CollectiveEpilogueFwdINS6_IJSA_SA_SB_EEES9_NS_10bfloat16_tESG_Li256ELb0ELb1ELb0ELb1EEENS1_30DynamicPersistentTileSchedulerILi256ELi128ELb0ELb1ELb1EEEEEEEEEvNT_6ParamsE:
        .type           _ZN7cutlass13device_kernelIN5flash11enable_sm90INS1_16FlashAttnFwdSm90INS1_25CollectiveMainloopFwdSm90ILi2EN4cute5tupleIJNS5_1CILi1EEES8_S8_EEENS6_IJNS7_ILi128EEENS7_ILi160EEENS7_ILi192EEEEEELi128ENS_12float_e4m3_tEfNS_4arch4Sm90ELb1ELb0ELb0ELb0ELb0ELb0ELb0ELb1ELb1ELb1ELb0ELb0EEENS1_21CollectiveEpilogueFwdINS6_IJSA_SA_SB_EEES9_NS_10bfloat16_tESG_Li256ELb0ELb1ELb0ELb1EEENS1_30DynamicPersistentTileSchedulerILi256ELi128ELb0ELb1ELb1EEEEEEEEEvNT_6ParamsE,@function
        .size           _ZN7cutlass13device_kernelIN5flash11enable_sm90INS1_16FlashAttnFwdSm90INS1_25CollectiveMainloopFwdSm90ILi2EN4cute5tupleIJNS5_1CILi1EEES8_S8_EEENS6_IJNS7_ILi128EEENS7_ILi160EEENS7_ILi192EEEEEELi128ENS_12float_e4m3_tEfNS_4arch4Sm90ELb1ELb0ELb0ELb0ELb0ELb0ELb0ELb1ELb1ELb1ELb0ELb0EEENS1_21CollectiveEpilogueFwdINS6_IJSA_SA_SB_EEES9_NS_10bfloat16_tESG_Li256ELb0ELb1ELb0ELb1EEENS1_30DynamicPersistentTileSchedulerILi256ELi128ELb0ELb1ELb1EEEEEEEEEvNT_6ParamsE,(.L_x_2856 - _ZN7cutlass13device_kernelIN5flash11enable_sm90INS1_16FlashAttnFwdSm90INS1_25CollectiveMainloopFwdSm90ILi2EN4cute5tupleIJNS5_1CILi1EEES8_S8_EEENS6_IJNS7_ILi128EEENS7_ILi160EEENS7_ILi192EEEEEELi128ENS_12float_e4m3_tEfNS_4arch4Sm90ELb1ELb0ELb0ELb0ELb0ELb0ELb0ELb1ELb1ELb1ELb0ELb0EEENS1_21CollectiveEpilogueFwdINS6_IJSA_SA_SB_EEES9_NS_10bfloat16_tESG_Li256ELb0ELb1ELb0ELb1EEENS1_30DynamicPersistentTileSchedulerILi256ELi128ELb0ELb1ELb1EEEEEEEEEvNT_6ParamsE)
        .other          _ZN7cutlass13device_kernelIN5flash11enable_sm90INS1_16FlashAttnFwdSm90INS1_25CollectiveMainloopFwdSm90ILi2EN4cute5tupleIJNS5_1CILi1EEES8_S8_EEENS6_IJNS7_ILi128EEENS7_ILi160EEENS7_ILi192EEEEEELi128ENS_12float_e4m3_tEfNS_4arch4Sm90ELb1ELb0ELb0ELb0ELb0ELb0ELb0ELb1ELb1ELb1ELb0ELb0EEENS1_21CollectiveEpilogueFwdINS6_IJSA_SA_SB_EEES9_NS_10bfloat16_tESG_Li256ELb0ELb1ELb0ELb1EEENS1_30DynamicPersistentTileSchedulerILi256ELi128ELb0ELb1ELb1EEEEEEEEEvNT_6ParamsE,@"STO_CUDA_ENTRY STV_DEFAULT"
_ZN7cutlass13device_kernelIN5flash11enable_sm90INS1_16FlashAttnFwdSm90INS1_25CollectiveMainloopFwdSm90ILi2EN4cute5tupleIJNS5_1CILi1EEES8_S8_EEENS6_IJNS7_ILi128EEENS7_ILi160EEENS7_ILi192EEEEEELi128ENS_12float_e4m3_tEfNS_4arch4Sm90ELb1ELb0ELb0ELb0ELb0ELb0ELb0ELb1ELb1ELb1ELb0ELb0EEENS1_21CollectiveEpilogueFwdINS6_IJSA_SA_SB_EEES9_NS_10bfloat16_tESG_Li256ELb0ELb1ELb0ELb1EEENS1_30DynamicPersistentTileSchedulerILi256ELi128ELb0ELb1ELb1EEEEEEEEEvNT_6ParamsE:
        /* <DEDUP_REMOVED lines=18> */
.L_x_1984:
[----:B------:R-:W-:Y:S05]  /*0120*/  BSYNC B0 ;  /* 0x0000000000007941 */ /* 0x000fea0003800000 */
.L_x_1983:
        /* <DEDUP_REMOVED lines=41> */
.L_x_1985:
        /* <DEDUP_REMOVED lines=22> */
.L_x_1986:
        /* <DEDUP_REMOVED lines=18> */
.L_x_1987:
        /* <DEDUP_REMOVED lines=22> */
.L_x_1988:
        /* <DEDUP_REMOVED lines=22> */
.L_x_1989:
[----:B------:R-:W-:Y:S01]  /*0900*/  PLOP3.LUT P0, PT, PT, PT, UP0, 0x80, 0x0 ;  /* 0x000000000000781c */ /* 0x000fe20003f0f008 */
[----:B------:R-:W-:Y:S01]  /*0910*/  UMOV UR38, 0x1 ;  /* 0x0000000100267882 */ /* 0x000fe20000000000 */
[----:B------:R-:W-:Y:S01]  /*0920*/  NOP ;  /* 0x0000000000007918 */ /* 0x000fe20000000000 */
[----:B------:R-:W-:Y:S01]  /*0930*/  USEL UR38, UR38, 0x2, !UP0 ;  /* 0x0000000226267887 */ /* 0x000fe2000c000000 */
[----:B------:R-:W-:Y:S01]  /*0940*/  ULDC.64 UR50, c[0x0][0x208] ;  /* 0x0000820000327ab9 */ /* 0x000fe20000000a00 */
[----:B012-4-:R-:W-:Y:S08]  /*0950*/  BAR.SYNC.DEFER_BLOCKING 0x0 ;  /* 0x0000000000007b1d */ /* 0x017ff00000010000 */
[----:B------:R-:W-:Y:S05]  /*0960*/  @!P0 BRA `(.L_x_1990) ;  /* 0x000000d400a08947 */ /* 0x000fea0003800000 */
.L_x_1991:
        /* <DEDUP_REMOVED lines=23> */
[----:B------:R-:W-:Y:S01]  /*0ae0*/  LEA.HI R2, R3, R194, RZ, 0x4 ;  /* 0x000000c203027211 */ /* 0x000fe200078f20ff */
[----:B------:R-:W-:Y:S01]  /*0af0*/  IMAD.SHL.U32 R4, R4, 0x20, RZ ;  /* 0x0000002004047824 */ /* 0x000fe200078e00ff */
[----:B------:R-:W-:Y:S01]  /*0b00*/  SHF.R.S32.HI R189, RZ, 0x7, R0 ;  /* 0x00000007ffbd7819 */ /* 0x000fe20000011400 */
[----:B------:R-:W-:Y:S01]  /*0b10*/  IMAD.IADD R188, R194, 0x1, -R5 ;  /* 0x00000001c2bc7824 */ /* 0x000fe200078e0a05 */
[----:B------:R-:W-:-:S02]  /*0b20*/  SHF.R.S32.HI R7, RZ, 0x4, R2 ;  /* 0x00000004ff077819 */ /* 0x000fc40000011402 */
[----:B------:R-:W-:Y:S02]  /*0b30*/  LOP3.LUT R5, R2, 0x3fffff0, RZ, 0xc0, !PT ;  /* 0x03fffff002057812 */ /* 0x000fe400078ec0ff */
[----:B------:R-:W-:Y:S02]  /*0b40*/  SHF.R.S32.HI R9, RZ, 0x1f, R188 ;  /* 0x0000001fff097819 */ /* 0x000fe400000114bc */
[----:B------:R-:W-:Y:S01]  /*0b50*/  LOP3.LUT R4, R4, 0xfffffc00, RZ, 0xc0, !PT ;  /* 0xfffffc0004047812 */ /* 0x000fe200078ec0ff */
[----:B------:R-:W-:Y:S01]  /*0b60*/  IMAD.IADD R5, R194, 0x1, -R5 ;  /* 0x00000001c2057824 */ /* 0x000fe200078e0a05 */
[----:B------:R-:W-:Y:S02]  /*0b70*/  LEA.HI R2, R2, R7, RZ, 0x1 ;  /* 0x0000000702027211 */ /* 0x000fe400078f08ff */
[----:B------:R-:W-:Y:S01]  /*0b80*/  LEA.HI R6, R9, R188, RZ, 0x2 ;  /* 0x000000bc09067211 */ /* 0x000fe200078f10ff */
[----:B------:R-:W-:Y:S01]  /*0b90*/  IMAD R5, R5, 0x40, R4 ;  /* 0x0000004005057824 */ /* 0x000fe200078e0204 */
[----:B------:R-:W-:-:S02]  /*0ba0*/  LOP3.LUT R2, R2, 0x1ffffffe, RZ, 0xc0, !PT ;  /* 0x1ffffffe02027812 */ /* 0x000fc400078ec0ff */
[-C--:B------:R-:W-:Y:S02]  /*0bb0*/  LEA.HI R4, R3, R194.reuse, RZ, 0x2 ;  /* 0x000000c203047211 */ /* 0x080fe400078f10ff */
[----:B------:R-:W-:Y:S01]  /*0bc0*/  SHF.R.S32.HI R8, RZ, 0x2, R6 ;  /* 0x00000002ff087819 */ /* 0x000fe20000011406 */
        /* <DEDUP_REMOVED lines=29> */
.L_x_2045:
        /* <DEDUP_REMOVED lines=21> */
.L_x_1992:
[----:B------:R-:W-:Y:S01]  /*0ef0*/  ULDC UR6, c[0x0][0xc54] ;  /* 0x0003150000067ab9 */ /* 0x000fe20000000800 */
[----:B------:R-:W-:Y:S01]  /*0f00*/  UMOV UR8, UR7 ;  /* 0x0000000700087c82 */ /* 0x000fe20008000000 */
[----:B------:R-:W-:-:S11]  /*0f10*/  UISETP.NE.AND UP0, UPT, UR6, 0x1, UPT ;  /* 0x000000010600788c */ /* 0x000fd6000bf05270 */
[----:B------:R-:W-:Y:S02]  /*0f20*/  @UP0 ULDC.64 UR10, c[0x0][0xc58] ;  /* 0x00031600000a0ab9 */ /* 0x000fe40000000a00 */
[----:B------:R-:W-:-:S04]  /*0f30*/  UIMAD.WIDE.U32 UR4, UR7, UR10, URZ ;  /* 0x0000000a070472a5 */ /* 0x000fc8000f8e003f */
[----:B------:R-:W-:-:S04]  /*0f40*/  @UP0 USHF.R.U32.HI UR8, URZ, UR11, UR5 ;  /* 0x0000000b3f080299 */ /* 0x000fc80008011605 */
[----:B------:R-:W-:-:S12]  /*0f50*/  UIMAD UR4, UR8, UR6, URZ ;  /* 0x00000006080472a4 */ /* 0x000fd8000f8e023f */
.L_x_1993:
[----:B------:R-:W-:Y:S01]  /*0f60*/  ULDC UR36, c[0x0][0xc48] ;  /* 0x0003120000247ab9 */ /* 0x000fe20000000800 */
[----:B------:R-:W-:Y:S01]  /*0f70*/  UIADD3 UR6, UR7, -UR4, URZ ;  /* 0x8000000407067290 */ /* 0x000fe2000fffe03f */
[----:B------:R-:W-:Y:S01]  /*0f80*/  IMAD.MOV.U32 R7, RZ, RZ, 0x3f800000 ;  /* 0x3f800000ff077424 */ /* 0x000fe200078e00ff */
[----:B------:R-:W-:Y:S01]  /*0f90*/  UISETP.NE.AND UP2, UPT, UR36, 0x1, UPT ;  /* 0x000000012400788c */ /* 0x000fe2000bf45270 */
[----:B------:R-:W-:Y:S01]  /*0fa0*/  IMAD.MOV.U32 R0, RZ, RZ, 0x3f800000 ;  /* 0x3f800000ff007424 */ /* 0x000fe200078e00ff */
[----:B------:R-:W-:Y:S01]  /*0fb0*/  ULDC.64 UR4, c[0x0][0x990] ;  /* 0x0002640000047ab9 */ /* 0x000fe20000000a00 */
[----:B------:R-:W-:Y:S01]  /*0fc0*/  ULDC UR18, c[0x0][0xc54] ;  /* 0x0003150000127ab9 */ /* 0x000fe20000000800 */
[----:B------:R-:W-:Y:S02]  /*0fd0*/  UISETP.NE.U32.AND UP0, UPT, UR4, URZ, UPT ;  /* 0x0000003f0400728c */ /* 0x000fe4000bf05070 */
[----:B------:R-:W-:Y:S02]  /*0fe0*/  UIMAD UR18, UR9, UR18, UR6 ;  /* 0x00000012091272a4 */ /* 0x000fe4000f8e0206 */
[----:B------:R-:W-:Y:S01]  /*0ff0*/  UISETP.NE.AND.EX UP0, UPT, UR5, URZ, UPT, UP0 ;  /* 0x0000003f0500728c */ /* 0x000fe2000bf05300 */
[----:B------:R-:W-:-:S02]  /*1000*/  ULDC.64 UR6, c[0x0][0x998] ;  /* 0x0002660000067ab9 */ /* 0x000fc40000000a00 */
[----:B------:R-:W-:Y:S01]  /*1010*/  @UP2 ULDC UR10, c[0x0][0xc4c] ;  /* 0x00031300000a2ab9 */ /* 0x000fe20000000800 */
[----:B------:R-:W-:Y:S02]  /*1020*/  UISETP.NE.U32.AND UP1, UPT, UR6, URZ, UPT ;  /* 0x0000003f0600728c */ /* 0x000fe4000bf25070 */
[----:B------:R-:W-:Y:S01]  /*1030*/  UIMAD.WIDE.U32 UR10, UR18, UR10, URZ ;  /* 0x0000000a120a72a5 */ /* 0x000fe2000f8e003f */
[----:B------:R-:W-:Y:S01]  /*1040*/  PLOP3.LUT P0, PT, PT, PT, UP0, 0x80, 0x0 ;  /* 0x000000000000781c */ /* 0x000fe20003f0f008 */
[----:B------:R-:W-:Y:S01]  /*1050*/  @UP2 ULDC UR9, c[0x0][0xc50] ;  /* 0x0003140000092ab9 */ /* 0x000fe20000000800 */
[----:B------:R-:W-:Y:S01]  /*1060*/  UISETP.NE.AND.EX UP1, UPT, UR7, URZ, UPT, UP1 ;  /* 0x0000003f0700728c */ /* 0x000fe2000bf25310 */
[----:B------:R-:W-:Y:S01]  /*1070*/  UMOV UR43, UR18 ;  /* 0x00000012002b7c82 */ /* 0x000fe20008000000 */
[----:B------:R-:W-:Y:S02]  /*1080*/  @UP2 USHF.R.U32.HI UR43, URZ, UR9, UR11 ;  /* 0x000000093f2b2299 */ /* 0x000fe4000801160b */
[----:B------:R-:W-:-:S02]  /*1090*/  ULOP3.LUT UR8, UR8, 0x1ffffff, URZ, 0x3c, !UPT ;  /* 0x01ffffff08087892 */ /* 0x000fc4000f8e3c3f */
[----:B------:R-:W-:Y:S01]  /*10a0*/  PLOP3.LUT P1, PT, PT, PT, UP1, 0x80, 0x0 ;  /* 0x000000000000781c */ /* 0x000fe20003f2f018 */
[----:B------:R-:W-:Y:S01]  /*10b0*/  @UP0 USHF.R.S32.HI UR9, URZ, 0x1f, UR43 ;  /* 0x0000001f3f090899 */ /* 0x000fe2000801142b */
[----:B------:R-:W-:Y:S01]  /*10c0*/  @UP0 ULDC.64 UR10, c[0x0][0x9a8] ;  /* 0x00026a00000a0ab9 */ /* 0x000fe20000000a00 */
[----:B------:R-:W-:Y:S02]  /*10d0*/  UIADD3 UR15, -UR43, URZ, URZ ;  /* 0x0000003f2b0f7290 */ /* 0x000fe4000fffe13f */
[----:B------:R-:W-:Y:S02]  /*10e0*/  @UP0 UIMAD UR9, UR9, UR10, URZ ;  /* 0x0000000a090902a4 */ /* 0x000fe4000f8e023f */
[----:B------:R-:W-:Y:S02]  /*10f0*/  @UP0 UIMAD.WIDE.U32 UR12, UR43, UR10, URZ ;  /* 0x0000000a2b0c02a5 */ /* 0x000fe4000f8e003f */
[----:B------:R-:W-:Y:S01]  /*1100*/  @UP1 USHF.R.S32.HI UR10, URZ, 0x1f, UR43 ;  /* 0x0000001f3f0a1899 */ /* 0x000fe2000801142b */
[----:B------:R-:W-:Y:S01]  /*1110*/  @UP1 ULDC.64 UR16, c[0x0][0x9b8] ;  /* 0x00026e0000101ab9 */ /* 0x000fe20000000a00 */
[----:B------:R-:W-:-:S02]  /*1120*/  @UP0 UIMAD UR14, UR43, UR11, UR9 ;  /* 0x0000000b2b0e02a4 */ /* 0x000fc4000f8e0209 */
[----:B------:R-:W-:Y:S02]  /*1130*/  @UP1 UIMAD UR9, UR10, UR16, URZ ;  /* 0x000000100a0912a4 */ /* 0x000fe4000f8e023f */
[----:B------:R-:W-:Y:S02]  /*1140*/  UIMAD UR36, UR36, UR15, UR18 ;  /* 0x0000000f242472a4 */ /* 0x000fe4000f8e0212 */
[----:B------:R-:W-:Y:S02]  /*1150*/  @UP1 UIMAD UR15, UR43, UR17, UR9 ;  /* 0x000000112b0f12a4 */ /* 0x000fe4000f8e0209 */
[----:B------:R-:W-:Y:S02]  /*1160*/  @UP0 USHF.R.S32.HI UR9, URZ, 0x1f, UR36 ;  /* 0x0000001f3f090899 */ /* 0x000fe40008011424 */
[----:B------:R-:W-:Y:S02]  /*1170*/  @UP1 UIMAD.WIDE.U32 UR10, UR43, UR16, URZ ;  /* 0x000000102b0a12a5 */ /* 0x000fe4000f8e003f */
[----:B------:R-:W-:Y:S01]  /*1180*/  @UP1 USHF.R.S32.HI UR20, URZ, 0x1f, UR36 ;  /* 0x0000001f3f141899 */ /* 0x000fe20008011424 */
[----:B------:R-:W-:Y:S01]  /*1190*/  @UP0 ULDC.64 UR16, c[0x0][0x9b0] ;  /* 0x00026c0000100ab9 */ /* 0x000fe20000000a00 */
[----:B------:R-:W-:Y:S01]  /*11a0*/  @UP1 ULDC.64 UR18, c[0x0][0x9c0] ;  /* 0x0002700000121ab9 */ /* 0x000fe20000000a00 */
[----:B------:R-:W-:-:S02]  /*11b0*/  @UP0 UIADD3 UR13, UR13, UR14, URZ ;  /* 0x0000000e0d0d0290 */ /* 0x000fc4000fffe03f */
[----:B------:R-:W-:Y:S02]  /*11c0*/  @UP0 UIMAD UR9, UR9, UR16, URZ ;  /* 0x00000010090902a4 */ /* 0x000fe4000f8e023f */
[----:B------:R-:W-:Y:S02]  /*11d0*/  @UP1 UIADD3 UR11, UR11, UR15, URZ ;  /* 0x0000000f0b0b1290 */ /* 0x000fe4000fffe03f */
[----:B------:R-:W-:Y:S02]  /*11e0*/  @UP1 UIMAD UR14, UR20, UR18, URZ ;  /* 0x00000012140e12a4 */ /* 0x000fe4000f8e023f */
[----:B------:R-:W-:Y:S02]  /*11f0*/  @UP0 UIMAD UR9, UR36, UR17, UR9 ;  /* 0x00000011240902a4 */ /* 0x000fe4000f8e0209 */
[----:B------:R-:W-:Y:S02]  /*1200*/  @UP0 UIMAD.WIDE.U32 UR12, UR36, UR16, UR12 ;  /* 0x00000010240c02a5 */ /* 0x000fe4000f8e000c */
[----:B------:R-:W-:-:S02]  /*1210*/  @UP1 UIMAD UR14, UR36, UR19, UR14 ;  /* 0x00000013240e12a4 */ /* 0x000fc4000f8e020e */
[----:B------:R-:W-:Y:S02]  /*1220*/  @UP1 UIMAD.WIDE.U32 UR10, UR36, UR18, UR10 ;  /* 0x00000012240a12a5 */ /* 0x000fe4000f8e000a */
        /* <DEDUP_REMOVED lines=8> */
[----:B------:R-:W-:Y:S01]  /*12b0*/  ULDC UR4, c[0x0][0x988] ;  /* 0x0002620000047ab9 */ /* 0x000fe20000000800 */
[----:B------:R-:W-:Y:S01]  /*12c0*/  IMAD.U32 R3, RZ, RZ, UR5 ;  /* 0x00000005ff037e24 */ /* 0x000fe2000f8e00ff */
[----:B------:R-:W-:Y:S01]  /*12d0*/  ULDC UR5, c[0x0][0x448] ;  /* 0x0001120000057ab9 */ /* 0x000fe20000000800 */
[----:B------:R-:W-:Y:S01]  /*12e0*/  IMAD.U32 R5, RZ, RZ, UR7 ;  /* 0x00000007ff057e24 */ /* 0x000fe2000f8e00ff */
[----:B------:R-:W-:Y:S01]  /*12f0*/  ULDC UR48, c[0x0][0x424] ;  /* 0x0001090000307ab9 */ /* 0x000fe20000000800 */
[----:B------:R-:W-:Y:S01]  /*1300*/  ULDC UR9, c[0x0][0x2f0] ;  /* 0x0000bc0000097ab9 */ /* 0x000fe20000000800 */
[----:B------:R0:W2:Y:S01]  /*1310*/  @P0 LDG.E R7, desc[UR50][R2.64] ;  /* 0x0000003202070981 */ /* 0x0000a2000c1e1900 */
[----:B------:R-:W-:Y:S01]  /*1320*/  UISETP.NE.AND UP1, UPT, UR5, 0x1, UPT ;  /* 0x000000010500788c */ /* 0x000fe2000bf25270 */
[----:B------:R-:W-:Y:S02]  /*1330*/  ULDC.64 UR6, c[0x0][0x418] ;  /* 0x0001060000067ab9 */ /* 0x000fe40000000a00 */
[----:B------:R1:W2:Y:S01]  /*1340*/  @P1 LDG.E R0, desc[UR50][R4.64] ;  /* 0x0000003204001981 */ /* 0x0002a2000c1e1900 */
[----:B------:R-:W-:Y:S01]  /*1350*/  UISETP.NE.U32.AND UP0, UPT, UR6, URZ, UPT ;  /* 0x0000003f0600728c */ /* 0x000fe2000bf05070 */
[----:B------:R-:W-:-:S02]  /*1360*/  PLOP3.LUT P0, PT, PT, PT, PT, 0x80, 0x0 ;  /* 0x000000000000781c */ /* 0x000fc40003f0f070 */
[----:B------:R-:W-:Y:S02]  /*1370*/  CS2R R86, SRZ ;  /* 0x0000000000567805 */ /* 0x000fe4000001ff00 */
[----:B------:R-:W-:Y:S01]  /*1380*/  CS2R R84, SRZ ;  /* 0x0000000000547805 */ /* 0x000fe2000001ff00 */
[----:B------:R-:W-:Y:S01]  /*1390*/  UISETP.NE.AND.EX UP0, UPT, UR7, URZ, UPT, UP0 ;  /* 0x0000003f0700728c */ /* 0x000fe2000bf05300 */
[----:B0-----:R-:W-:Y:S02]  /*13a0*/  CS2R R2, SRZ ;  /* 0x0000000000027805 */ /* 0x001fe4000001ff00 */
[----:B------:R-:W-:Y:S01]  /*13b0*/  CS2R R78, SRZ ;  /* 0x00000000004e7805 */ /* 0x000fe2000001ff00 */
[----:B------:R-:W-:Y:S01]  /*13c0*/  ULDC UR7, c[0x0][0x288] ;  /* 0x0000a20000077ab9 */ /* 0x000fe20000000800 */
[----:B------:R-:W-:Y:S01]  /*13d0*/  USEL UR48, UR48, 0x1, UP0 ;  /* 0x0000000130307887 */ /* 0x000fe20008000000 */
[----:B-1----:R-:W-:Y:S01]  /*13e0*/  CS2R R4, SRZ ;  /* 0x0000000000047805 */ /* 0x002fe2000001ff00 */
[----:B------:R-:W-:Y:S01]  /*13f0*/  UIADD3 UR7, -UR7, 0xa0, URZ ;  /* 0x000000a007077890 */ /* 0x000fe2000fffe13f */
[----:B------:R-:W-:-:S02]  /*1400*/  CS2R R8, SRZ ;  /* 0x0000000000087805 */ /* 0x000fc4000001ff00 */
[----:B------:R-:W-:Y:S02]  /*1410*/  CS2R R76, SRZ ;  /* 0x00000000004c7805 */ /* 0x000fe4000001ff00 */
[----:B------:R-:W-:Y:S01]  /*1420*/  CS2R R10, SRZ ;  /* 0x00000000000a7805 */ /* 0x000fe2000001ff00 */
[----:B------:R-:W-:Y:S01]  /*1430*/  UIMAD UR7, UR48, UR9, UR7 ;  /* 0x00000009300772a4 */ /* 0x000fe2000f8e0207 */
        /* <DEDUP_REMOVED lines=25> */
[----:B--2---:R-:W-:Y:S01]  /*15d0*/  FMUL.FTZ R0, R7, R0 ;  /* 0x0000000007007220 */ /* 0x004fe20000410000 */
[----:B------:R-:W-:-:S03]  /*15e0*/  CS2R R6, SRZ ;  /* 0x0000000000067805 */ /* 0x000fc6000001ff00 */
[----:B------:R-:W-:Y:S01]  /*15f0*/  FMUL.FTZ R0, R0, UR4 ;  /* 0x0000000400007c20 */ /* 0x000fe20008410000 */
[----:B------:R-:W-:Y:S02]  /*1600*/  ULDC UR4, c[0x0][0xc3c] ;  /* 0x00030f0000047ab9 */ /* 0x000fe40000000800 */
[----:B------:R-:W-:Y:S02]  /*1610*/  UIADD3 UR4, UR8, UR4, URZ ;  /* 0x0000000408047290 */ /* 0x000fe4000fffe03f */
[----:B------:R-:W-:Y:S01]  /*1620*/  R2UR UR37, R0 ;  /* 0x00000000002572ca */ /* 0x000fe200000e0000 */
[----:B------:R-:W-:Y:S01]  /*1630*/  @UP1 ULDC UR8, c[0x0][0x450] ;  /* 0x0001140000081ab9 */ /* 0x000fe20000000800 */
[----:B------:R-:W-:-:S03]  /*1640*/  USHF.L.U32 UR39, UR4, 0x7, URZ ;  /* 0x0000000704277899 */ /* 0x000fc6000800063f */
[----:B------:R-:W-:Y:S01]  /*1650*/  @UP1 ULDC UR4, c[0x0][0x44c] ;  /* 0x0001130000041ab9 */ /* 0x000fe20000000800 */
[----:B------:R-:W-:-:S04]  /*1660*/  UIADD3 UR6, UR39, 0x7f, URZ ;  /* 0x0000007f27067890 */ /* 0x000fc8000fffe03f */
[----:B------:R-:W-:Y:S02]  /*1670*/  UIMAD.WIDE.U32 UR4, UR6, UR4, URZ ;  /* 0x00000004060472a5 */ /* 0x000fe4000f8e003f */
[----:B------:R-:W-:Y:S02]  /*1680*/  UIMAD UR4, UR48, UR9, 0x9f ;  /* 0x0000009f300474a4 */ /* 0x000fe4000f8e0209 */
[----:B------:R-:W-:Y:S02]  /*1690*/  @UP1 USHF.R.U32.HI UR6, URZ, UR8, UR5 ;  /* 0x000000083f061299 */ /* 0x000fe40008011605 */
[----:B------:R-:W-:Y:S02]  /*16a0*/  UIMAD.WIDE UR4, UR4, 0x66666667, URZ ;  /* 0x66666667040478a5 */ /* 0x000fe4000f8e023f */
[----:B------:R-:W-:Y:S02]  /*16b0*/  UIADD3 UR6, UR7, UR6, URZ ;  /* 0x0000000607067290 */ /* 0x000fe4000fffe03f */
[----:B------:R-:W-:-:S02]  /*16c0*/  USHF.R.U32.HI UR4, URZ, 0x1f, UR5 ;  /* 0x0000001f3f047899 */ /* 0x000fc40008011605 */
[----:B------:R-:W-:Y:S02]  /*16d0*/  UIMAD.WIDE UR6, UR6, 0x66666667, URZ ;  /* 0x66666667060678a5 */ /* 0x000fe4000f8e023f */
[----:B------:R-:W-:Y:S02]  /*16e0*/  ULEA.HI.SX32 UR4, UR5, UR4, 0x1a ;  /* 0x0000000405047291 */ /* 0x000fe4000f8fd23f */
[----:B------:R-:W-:-:S04]  /*16f0*/  USHF.R.U32.HI UR6, URZ, 0x1f, UR7 ;  /* 0x0000001f3f067899 */ /* 0x000fc80008011607 */
[----:B------:R-:W-:-:S04]  /*1700*/  ULEA.HI.SX32 UR6, UR7, UR6, 0x1a ;  /* 0x0000000607067291 */ /* 0x000fc8000f8fd23f */
[----:B------:R-:W-:-:S04]  /*1710*/  UISETP.LT.AND UP0, UPT, UR4, UR6, UPT ;  /* 0x000000060400728c */ /* 0x000fc8000bf01270 */
[----:B------:R-:W-:-:S04]  /*1720*/  USEL UR52, UR4, UR6, UP0 ;  /* 0x0000000604347287 */ /* 0x000fc80008000000 */
[----:B------:R-:W-:-:S06]  /*1730*/  UISETP.GE.AND UP0, UPT, UR52, 0x1, UPT ;  /* 0x000000013400788c */ /* 0x000fcc000bf06270 */
[----:B------:R-:W-:-:S13]  /*1740*/  PLOP3.LUT P1, PT, PT, PT, UP0, 0x80, 0x0 ;  /* 0x000000000000781c */ /* 0x000fda0003f2f008 */
[----:B------:R-:W-:Y:S05]  /*1750*/  @!P1 BRA `(.L_x_1994) ;  /* 0x000000a400449947 */ /* 0x000fea0003800000 */
        /* <DEDUP_REMOVED lines=31> */
.L_x_1995:
        /* <DEDUP_REMOVED lines=9> */
.L_x_2126:
[----:B------:R-:W-:Y:S05]  /*19e0*/  @!P0 BRA `(.L_x_1997) ;  /* 0x0000000000048947 */ /* 0x000fea0003800000 */
[----:B------:R-:W-:Y:S01]  /*19f0*/  BPT.TRAP 0x1 ;  /* 0x000000040000795c */ /* 0x000fe20000300000 */
.L_x_1997:
[----:B------:R-:W-:Y:S02]  /*1a00*/  IMAD.U32 R2, RZ, RZ, UR49 ;  /* 0x00000031ff027e24 */ /* 0x000fe4000f8e00ff */
[----:B0-----:R-:W-:-:S03]  /*1a10*/  IMAD.U32 R3, RZ, RZ, UR44 ;  /* 0x0000002cff037e24 */ /* 0x001fc6000f8e00ff */
[----:B------:R-:W-:Y:S02]  /*1a20*/  LEA R2, R2, UR41, 0x3 ;  /* 0x0000002902027c11 */ /* 0x000fe4000f8e18ff */
[----:B------:R-:W-:-:S04]  /*1a30*/  SHF.L.U32 R3, R3, 0x1f, RZ ;  /* 0x0000001f03037819 */ /* 0x000fc800000006ff */
[----:B------:R0:W1:Y:S01]  /*1a40*/  SYNCS.PHASECHK.TRANS64.TRYWAIT P2, [R2+URZ+0x29830], R3 ;  /* 0x02983003020075a7 */ /* 0x000062000804017f */
[----:B------:R-:W-:Y:S05]  /*1a50*/  @!P0 BRA `(.L_x_1998) ;  /* 0x0000000000048947 */ /* 0x000fea0003800000 */
[----:B------:R-:W-:Y:S01]  /*1a60*/  BPT.TRAP 0x1 ;  /* 0x000000040000795c */ /* 0x000fe20000300000 */
.L_x_1998:
[----:B------:R-:W2:Y:S02]  /*1a70*/  S2R R0, SR_TID.X ;  /* 0x0000000000007919 */ /* 0x000ea40000002100 */
[----:B--2---:R-:W-:Y:S01]  /*1a80*/  LOP3.LUT P1, RZ, R0, 0x7f, RZ, 0xc0, !PT ;  /* 0x0000007f00ff7812 */ /* 0x004fe2000782c0ff */
[----:B-1----:R-:W-:-:S12]  /*1a90*/  @P2 BRA `(.L_x_1999) ;  /* 0x0000000000082947 */ /* 0x002fd80003800000 */
[----:B------:R-:W1:Y:S02]  /*1aa0*/  SYNCS.PHASECHK.TRANS64.TRYWAIT P2, [R2+URZ+0x29830], R3 ;  /* 0x02983003020075a7 */ /* 0x000e64000804017f */
[----:B-1----:R-:W-:Y:S05]  /*1ab0*/  @!P2 BRA `(.L_x_2000) ;  /* 0x000001040054a947 */ /* 0x002fea0003800000 */
.L_x_1999:
[----:B------:R-:W-:Y:S05]  /*1ac0*/  WARPSYNC.ALL ;  /* 0x0000000000007948 */ /* 0x000fea0003800000 */
[----:B------:R-:W-:Y:S01]  /*1ad0*/  UIADD3 UR4, UR41, 0x1a400, URZ ;  /* 0x0001a40029047890 */ /* 0x000fe2000fffe03f */
[----:B------:R-:W-:Y:S01]  /*1ae0*/  WARPGROUP.ARRIVE ;  /* 0x00000000000079c5 */ /* 0x000fe20000000000 */
[----:B------:R-:W-:Y:S01]  /*1af0*/  ULOP3.LUT UR20, UR53, 0x10000, URZ, 0xfc, !UPT ;  /* 0x0001000035147892 */ /* 0x000fe2000f8efc3f */
[----:B------:R-:W-:Y:S01]  /*1b00*/  VIADD R0, R18, UR39 ;  /* 0x0000002712007c36 */ /* 0x000fe20008000000 */
[----:B------:R-:W-:Y:S01]  /*1b10*/  USHF.R.U32.HI UR4, URZ, 0x4, UR4 ;  /* 0x000000043f047899 */ /* 0x000fe20008011604 */
[----:B01----:R-:W-:Y:S01]  /*1b20*/  @!P1 VIADD R2, R2, 0x29840 ;  /* 0x0002984002029836 */ /* 0x003fe20000000000 */
[----:B------:R-:W-:Y:S01]  /*1b30*/  UMOV UR25, 0x80000020 ;  /* 0x8000002000197882 */ /* 0x000fe20000000000 */
[----:B------:R-:W-:Y:S01]  /*1b40*/  UMOV UR27, 0x80000020 ;  /* 0x80000020001b7882 */ /* 0x000fe20000000000 */
[----:B------:R-:W-:Y:S01]  /*1b50*/  ULOP3.LUT UR4, UR4, 0x3fff, URZ, 0xc0, !UPT ;  /* 0x00003fff04047892 */ /* 0x000fe2000f8ec03f */
[----:B------:R-:W-:Y:S01]  /*1b60*/  IMAD.MOV.U32 R9, RZ, RZ, R0 ;  /* 0x000000ffff097224 */ /* 0x000fe200078e0000 */
[----:B------:R-:W-:Y:S01]  /*1b70*/  UMOV UR24, UR20 ;  /* 0x0000001400187c82 */ /* 0x000fe20008000000 */
[----:B------:R-:W-:Y:S01]  /*1b80*/  UIADD3 UR6, UR20, 0x2, URZ ;  /* 0x0000000214067890 */ /* 0x000fe2000fffe03f */
[----:B------:R-:W-:Y:S01]  /*1b90*/  @!P1 PRMT R2, RZ, 0x654, R2 ;  /* 0x00000654ff029816 */ /* 0x000fe20000000002 */
        /* <DEDUP_REMOVED lines=11> */
[----:B------:R-:W-:Y:S01]  /*1c50*/  UIADD3 UR26, UR28, 0x80, URZ ;  /* 0x000000801c1a7890 */ /* 0x000fe2000fffe03f */
[----:B------:R-:W-:Y:S01]  /*1c60*/  UMOV UR27, 0x80000020 ;  /* 0x80000020001b7882 */ /* 0x000fe20000000000 */
[----:B------:R-:W-:-:S02]  /*1c70*/  UIADD3 UR9, UR28, 0x202, URZ ;  /* 0x000002021c097890 */ /* 0x000fc4000fffe03f */
[----:B------:R-:W-:Y:S02]  /*1c80*/  UIADD3 UR12, UR28, 0x280, URZ ;  /* 0x000002801c0c7890 */ /* 0x000fe4000fffe03f */
[----:B------:R-:W-:Y:S01]  /*1c90*/  UIADD3 UR14, UR28, 0x282, URZ ;  /* 0x000002821c0e7890 */ /* 0x000fe2000fffe03f */
[----:B------:R-:W-:Y:S01]  /*1ca0*/  UMOV UR15, 0x80000020 ;  /* 0x80000020000f7882 */ /* 0x000fe20000000000 */
[----:B------:R-:W-:Y:S02]  /*1cb0*/  UIADD3 UR16, UR20, 0x400, URZ ;  /* 0x0000040014107890 */ /* 0x000fe4000fffe03f */
[----:B------:R-:W-:Y:S01]  /*1cc0*/  UIADD3 UR18, UR28, 0x500, URZ ;  /* 0x000005001c127890 */ /* 0x000fe2000fffe03f */
[----:B------:R-:W-:Y:S01]  /*1cd0*/  UMOV UR17, 0x80000020 ;  /* 0x8000002000117882 */ /* 0x000fe20000000000 */
[----:B------:R-:W-:Y:S01]  /*1ce0*/  UMOV UR19, 0x80000020 ;  /* 0x8000002000137882 */ /* 0x000fe20000000000 */
[----:B------:R-:W-:Y:S01]  /*1cf0*/  UIADD3 UR22, UR28, 0x502, URZ ;  /* 0x000005021c167890 */ /* 0x000fe2000fffe03f */
[----:B------:R-:W-:Y:S01]  /*1d00*/  UMOV UR21, 0x80000020 ;  /* 0x8000002000157882 */ /* 0x000fe20000000000 */
[----:B------:R-:W-:Y:S01]  /*1d10*/  UMOV UR23, 0x80000020 ;  /* 0x8000002000177882 */ /* 0x000fe20000000000 */
[----:B------:R-:W-:Y:S01]  /*1d20*/  UIADD3 UR53, UR52, -0x2, URZ ;  /* 0xfffffffe34357890 */ /* 0x000fe2000fffe03f */
        /* <DEDUP_REMOVED lines=10> */
[----:B------:R-:W-:Y:S01]  /*1dd0*/  UMOV UR4, UR6 ;  /* 0x0000000600047c82 */ /* 0x000fe20008000000 */
[----:B------:R-:W-:Y:S01]  /*1de0*/  UMOV UR6, UR8 ;  /* 0x0000000800067c82 */ /* 0x000fe20008000000 */
        /* <DEDUP_REMOVED lines=25> */
[----:B------:R-:W-:Y:S01]  /*1f80*/  UMOV UR8, UR10 ;  /* 0x0000000a00087c82 */ /* 0x000fe20008000000 */
[----:B------:R-:W-:Y:S01]  /*1f90*/  UMOV UR10, UR12 ;  /* 0x0000000c000a7c82 */ /* 0x000fe20008000000 */
        /* <DEDUP_REMOVED lines=38> */
[----:B------:R-:W-:Y:S01]  /*2200*/  ULDC UR10, c[0x0][0x448] ;  /* 0x00011200000a7ab9 */ /* 0x000fe20000000800 */
[----:B------:R-:W-:Y:S01]  /*2210*/  ULDC UR11, c[0x0][0x2f0] ;  /* 0x0000bc00000b7ab9 */ /* 0x000fe20000000800 */
[----:B------:R-:W-:Y:S01]  /*2220*/  UISETP.NE.AND UP0, UPT, UR10, 0x1, UPT ;  /* 0x000000010a00788c */ /* 0x000fe2000bf05270 */
[----:B------:R-:W-:Y:S02]  /*2230*/  IMAD.U32 R11, RZ, RZ, UR11 ;  /* 0x0000000bff0b7e24 */ /* 0x000fe4000f8e00ff */
[----:B------:R-:W-:-:S03]  /*2240*/  UMOV UR10, UR39 ;  /* 0x00000027000a7c82 */ /* 0x000fc60008000000 */
[----:B------:R-:W-:Y:S01]  /*2250*/  PLOP3.LUT P2, PT, PT, PT, UP0, 0x80, 0x0 ;  /* 0x000000000000781c */ /* 0x000fe20003f4f008 */
        /* <DEDUP_REMOVED lines=43> */
[----:B------:R-:W-:Y:S01]  /*2510*/  UIMAD UR6, UR52, -0xa0, URZ ;  /* 0xffffff60340678a4 */ /* 0x000fe2000f8e023f */
[----:B------:R-:W-:Y:S02]  /*2520*/  WARPGROUP.DEPBAR.LE gsb0, 0x0 ;  /* 0x00008000000079c5 */ /* 0x000fe40000010000 */
[----:B------:R-:W-:-:S06]  /*2530*/  WARPGROUP.ARRIVE ;  /* 0x00000000000079c5 */ /* 0x000fcc0000000000 */
[----:B------:R-:W-:Y:S01]  /*2540*/  QGMMA.64x32x32.F32.E4M3.E4M3 R40, gdesc[UR16], R40, gsb0 ;  /* 0x00600000102879f3 */ /* 0x000fe20008000828 */
[----:B------:R-:W-:Y:S01]  /*2550*/  UMOV UR18, UR7 ;  /* 0x0000000700127c82 */ /* 0x000fe20008000000 */
[----:B------:R-:W-:Y:S01]  /*2560*/  UMOV UR19, 0x80000020 ;  /* 0x8000002000137882 */ /* 0x000fe20000000000 */
[----:B------:R-:W-:Y:S02]  /*2570*/  @UP0 ULDC UR7, c[0x0][0x450] ;  /* 0x0001140000070ab9 */ /* 0x000fe40000000800 */
[----:B------:R-:W-:Y:S01]  /*2580*/  @P2 SHF.R.U32.HI R9, RZ, UR7, R3 ;  /* 0x00000007ff092c19 */ /* 0x000fe20008011603 */
[----:B------:R-:W-:Y:S02]  /*2590*/  UIADD3 UR7, UR6, 0xa1, URZ ;  /* 0x000000a106077890 */ /* 0x000fe4000fffe03f */
[----:B------:R-:W-:Y:S02]  /*25a0*/  UIMAD UR6, UR48, UR11, UR6 ;  /* 0x0000000b300672a4 */ /* 0x000fe4000f8e0206 */
[----:B------:R-:W0:Y:S01]  /*25b0*/  SHFL.IDX PT, R4, R9, RZ, 0x1c1f ;  /* 0x001c1fff09047589 */ /* 0x000e2200000e0000 */
[----:B------:R-:W-:Y:S01]  /*25c0*/  UIMAD UR11, UR48, UR11, -UR14 ;  /* 0x0000000b300b72a4 */ /* 0x000fe2000f8e0a0e */
[----:B------:R-:W-:Y:S01]  /*25d0*/  IMAD.U32 R0, RZ, RZ, UR7 ;  /* 0x00000007ff007e24 */ /* 0x000fe2000f8e00ff */
[----:B------:R-:W-:-:S03]  /*25e0*/  UIADD3 UR6, UR6, 0xa0, URZ ;  /* 0x000000a006067890 */ /* 0x000fc6000fffe03f */
[----:B------:R-:W-:-:S03]  /*25f0*/  IMAD R0, R17, -0x2, R0 ;  /* 0xfffffffe11007824 */ /* 0x000fc600078e0200 */
[----:B------:R-:W-:Y:S01]  /*2600*/  IMAD.U32 R10, RZ, RZ, UR6 ;  /* 0x00000006ff0a7e24 */ /* 0x000fe2000f8e00ff */
[----:B------:R-:W-:Y:S01]  /*2610*/  @UP0 ULDC UR6, c[0x0][0x44c] ;  /* 0x0001130000060ab9 */ /* 0x000fe20000000800 */
[----:B------:R-:W-:Y:S01]  /*2620*/  IMAD R11, R11, UR48, R0 ;  /* 0x000000300b0b7c24 */ /* 0x000fe2000f8e0200 */
[----:B------:R-:W-:Y:S01]  /*2630*/  UIMAD.WIDE.U32 UR6, UR39, UR6, URZ ;  /* 0x00000006270672a5 */ /* 0x000fe2000f8e003f */
[----:B------:R-:W-:Y:S02]  /*2640*/  IMAD R10, R17, -0x2, R10 ;  /* 0xfffffffe110a7824 */ /* 0x000fe400078e020a */
[----:B------:R-:W-:-:S05]  /*2650*/  VIADD R3, R11, -UR14 ;  /* 0x8000000e0b037c36 */ /* 0x000fca0008000000 */
[----:B0-----:R-:W-:-:S04]  /*2660*/  VIADDMNMX R3, R4, R3, R10, PT ;  /* 0x0000000304037246 */ /* 0x001fc8000380010a */
[C---:B------:R-:W-:Y:S02]  /*2670*/  ISETP.GT.AND P3, PT, R3.reuse, RZ, PT ;  /* 0x000000ff0300720c */ /* 0x040fe40003f64270 */
[C---:B------:R-:W-:Y:S02]  /*2680*/  ISETP.GT.AND P4, PT, R3.reuse, 0x1, PT ;  /* 0x000000010300780c */ /* 0x040fe40003f84270 */
[----:B------:R-:W-:Y:S01]  /*2690*/  ISETP.GT.AND P5, PT, R3, 0x8, PT ;  /* 0x000000080300780c */ /* 0x000fe20003fa4270 */
        /* <DEDUP_REMOVED lines=12> */
[----:B------:R-:W-:Y:S01]  /*2760*/  ISETP.GT.AND P3, PT, R3, 0x9, PT ;  /* 0x000000090300780c */ /* 0x000fe20003f64270 */
[----:B------:R-:W-:Y:S01]  /*2770*/  QGMMA.64x32x32.F32.E4M3.E4M3 R72, gdesc[UR20], R72, gsb0 ;  /* 0x00600000144879f3 */ /* 0x000fe20008000848 */
[----:B------:R-:W-:Y:S01]  /*2780*/  UIADD3 UR22, UR28, 0x602, URZ ;  /* 0x000006021c167890 */ /* 0x000fe2000fffe03f */
[----:B------:R-:W-:Y:S01]  /*2790*/  FSEL R92, R92, -INF , P5 ;  /* 0xff8000005c5c7808 */ /* 0x000fe20002800000 */
[----:B------:R-:W-:Y:S01]  /*27a0*/  UMOV UR23, 0x80000020 ;  /* 0x8000002000177882 */ /* 0x000fe20000000000 */
[----:B------:R-:W-:-:S02]  /*27b0*/  FMNMX.FTZ R5, R88, R8, !PT ;  /* 0x0000000858057209 */ /* 0x000fc40007810000 */
[----:B------:R-:W-:Y:S02]  /*27c0*/  ISETP.GT.AND P4, PT, R3, 0x10, PT ;  /* 0x000000100300780c */ /* 0x000fe40003f84270 */
[----:B------:R-:W-:Y:S02]  /*27d0*/  FSEL R12, R93, -INF , P3 ;  /* 0xff8000005d0c7808 */ /* 0x000fe40001800000 */
[----:B------:R-:W-:Y:S02]  /*27e0*/  FMNMX.FTZ R5, R92, R5, !PT ;  /* 0x000000055c057209 */ /* 0x000fe40007810000 */
[----:B------:R-:W-:Y:S02]  /*27f0*/  ISETP.GT.AND P3, PT, R3, 0x11, PT ;  /* 0x000000110300780c */ /* 0x000fe40003f64270 */
[----:B------:R-:W-:Y:S02]  /*2800*/  FSEL R96, R96, -INF , P4 ;  /* 0xff80000060607808 */ /* 0x000fe40002000000 */
        /* <DEDUP_REMOVED lines=11> */
[----:B------:R-:W-:Y:S01]  /*28c0*/  FMNMX.FTZ R5, R20, R5, !PT ;  /* 0x0000000514057209 */ /* 0x000fe20007810000 */
[----:B------:R-:W-:Y:S02]  /*28d0*/  WARPGROUP.DEPBAR.LE gsb0, 0x0 ;  /* 0x00008000000079c5 */ /* 0x000fe40000010000 */
[----:B------:R-:W-:Y:S01]  /*28e0*/  WARPGROUP.ARRIVE ;  /* 0x00000000000079c5 */ /* 0x000fe20000000000 */
[----:B------:R-:W-:-:S02]  /*28f0*/  FSEL R72, R72, -INF , P4 ;  /* 0xff80000048487808 */ /* 0x000fc40002000000 */
[----:B------:R-:W-:Y:S02]  /*2900*/  ISETP.GT.AND P4, PT, R3, 0x28, PT ;  /* 0x000000280300780c */ /* 0x000fe40003f84270 */
[----:B------:R-:W-:Y:S01]  /*2910*/  FSEL R104, R73, -INF , P3 ;  /* 0xff80000049687808 */ /* 0x000fe20001800000 */
[----:B------:R-:W-:Y:S01]  /*2920*/  QGMMA.64x32x32.F32.E4M3.E4M3 R56, gdesc[UR20], R56, gsb0 ;  /* 0x00600000143879f3 */ /* 0x000fe20008000838 */
[----:B------:R-:W-:Y:S01]  /*2930*/  UIADD3 UR22, UR28, 0x682, URZ ;  /* 0x000006821c167890 */ /* 0x000fe2000fffe03f */
[----:B------:R-:W-:Y:S01]  /*2940*/  FMNMX.FTZ R5, R72, R5, !PT ;  /* 0x0000000548057209 */ /* 0x000fe20007810000 */
[----:B------:R-:W-:Y:S01]  /*2950*/  UMOV UR23, 0x80000020 ;  /* 0x8000002000177882 */ /* 0x000fe20000000000 */
        /* <DEDUP_REMOVED lines=23> */
[----:B------:R-:W-:Y:S01]  /*2ad0*/  ISETP.GT.AND P4, PT, R3, 0x48, PT ;  /* 0x000000480300780c */ /* 0x000fe20003f84270 */
[----:B------:R-:W0:Y:S01]  /*2ae0*/  SHFL.IDX PT, R56, R9, 0x1, 0x1c1f ;  /* 0x003c1f0009387f89 */ /* 0x000e2200000e0000 */
        /* <DEDUP_REMOVED lines=24> */
[----:B------:R-:W-:Y:S02]  /*2c70*/  FMNMX.FTZ R5, R69, R0, !PT ;  /* 0x0000000045057209 */ /* 0x000fe40007810000 */
[----:B0-----:R-:W-:Y:S01]  /*2c80*/  IADD3 R11, R56, -UR14, R11 ;  /* 0x8000000e380b7c10 */ /* 0x001fe2000fffe00b */
[----:B------:R-:W-:-:S02]  /*2c90*/  @UP0 ULDC UR14, c[0x0][0x450] ;  /* 0x00011400000e0ab9 */ /* 0x000fc40000000800 */
[----:B------:R-:W-:Y:S01]  /*2ca0*/  @UP0 USHF.R.U32.HI UR10, URZ, UR14, UR7 ;  /* 0x0000000e3f0a0299 */ /* 0x000fe20008011607 */
[----:B------:R-:W-:-:S03]  /*2cb0*/  VIMNMX R73, R10, R11, PT ;  /* 0x0000000b0a497248 */ /* 0x000fc60003fe0100 */
[----:B------:R-:W-:Y:S01]  /*2cc0*/  UIADD3 UR6, UR11, UR10, URZ ;  /* 0x0000000a0b067290 */ /* 0x000fe2000fffe03f */
[----:B------:R-:W-:-:S03]  /*2cd0*/  ISETP.GT.AND P5, PT, R73, 0x8, PT ;  /* 0x000000084900780c */ /* 0x000fc60003fa4270 */
[----:B------:R-:W-:Y:S01]  /*2ce0*/  UIMAD.WIDE UR6, UR6, 0x66666667, URZ ;  /* 0x66666667060678a5 */ /* 0x000fe2000f8e023f */
[----:B------:R-:W-:-:S03]  /*2cf0*/  FSEL R94, R94, -INF , P5 ;  /* 0xff8000005e5e7808 */ /* 0x000fc60002800000 */
[----:B------:R-:W-:Y:S01]  /*2d00*/  USHF.R.U32.HI UR6, URZ, 0x1f, UR7 ;  /* 0x0000001f3f067899 */ /* 0x000fe20008011607 */
[----:B------:R-:W-:Y:S02]  /*2d10*/  WARPGROUP.DEPBAR.LE gsb0, 0x0 ;  /* 0x00008000000079c5 */ /* 0x000fe40000010000 */
[----:B------:R-:W-:Y:S01]  /*2d20*/  WARPGROUP.ARRIVE ;  /* 0x00000000000079c5 */ /* 0x000fe20000000000 */
[----:B------:R-:W-:Y:S01]  /*2d30*/  FSEL R40, R40, -INF , P4 ;  /* 0xff80000028287808 */ /* 0x000fe20002000000 */
[----:B------:R-:W-:Y:S01]  /*2d40*/  ULEA.HI.SX32 UR6, UR7, UR6, 0x1a ;  /* 0x0000000607067291 */ /* 0x000fe2000f8fd23f */
[----:B------:R-:W-:Y:S02]  /*2d50*/  ISETP.GT.AND P4, PT, R3, 0x68, PT ;  /* 0x000000680300780c */ /* 0x000fe40003f84270 */
[----:B------:R-:W-:Y:S01]  /*2d60*/  FSEL R41, R41, -INF , P3 ;  /* 0xff80000029297808 */ /* 0x000fe20001800000 */
[----:B------:R-:W-:Y:S01]  /*2d70*/  QGMMA.64x32x32.F32.E4M3.E4M3 R24, gdesc[UR20], R24, gsb0 ;  /* 0x00600000141879f3 */ /* 0x000fe20008000818 */
[----:B------:R-:W-:Y:S01]  /*2d80*/  FMNMX.FTZ R0, R40, R5, !PT ;  /* 0x0000000528007209 */ /* 0x000fe20007810000 */
[----:B------:R-:W-:Y:S01]  /*2d90*/  UISETP.LT.AND UP1, UPT, URZ, UR6, UPT ;  /* 0x000000063f00728c */ /* 0x000fe2000bf21270 */
[----:B------:R-:W-:-:S02]  /*2da0*/  ISETP.GT.AND P3, PT, R3, 0x69, PT ;  /* 0x000000690300780c */ /* 0x000fc40003f64270 */
[----:B------:R-:W-:Y:S01]  /*2db0*/  FSEL R44, R44, -INF , P4 ;  /* 0xff8000002c2c7808 */ /* 0x000fe20002000000 */
[----:B------:R-:W-:Y:S01]  /*2dc0*/  USEL UR52, URZ, UR6, !UP1 ;  /* 0x000000063f347287 */ /* 0x000fe2000c800000 */
[----:B------:R-:W-:Y:S02]  /*2dd0*/  FMNMX.FTZ R5, R41, R0, !PT ;  /* 0x0000000029057209 */ /* 0x000fe40007810000 */
[----:B------:R-:W-:Y:S01]  /*2de0*/  ISETP.GT.AND P4, PT, R3, 0x70, PT ;  /* 0x000000700300780c */ /* 0x000fe20003f84270 */
[----:B------:R-:W-:Y:S01]  /*2df0*/  UISETP.GE.AND UP1, UPT, UR53, UR52, UPT ;  /* 0x000000343500728c */ /* 0x000fe2000bf26270 */
[----:B------:R-:W-:Y:S02]  /*2e00*/  FSEL R45, R45, -INF , P3 ;  /* 0xff8000002d2d7808 */ /* 0x000fe40001800000 */
[----:B------:R-:W-:Y:S02]  /*2e10*/  FMNMX.FTZ R0, R44, R5, !PT ;  /* 0x000000052c007209 */ /* 0x000fe40007810000 */
[----:B------:R-:W-:-:S02]  /*2e20*/  ISETP.GT.AND P3, PT, R3, 0x71, PT ;  /* 0x000000710300780c */ /* 0x000fc40003f64270 */
[----:B------:R-:W-:Y:S02]  /*2e30*/  FSEL R48, R48, -INF , P4 ;  /* 0xff80000030307808 */ /* 0x000fe40002000000 */
[----:B------:R-:W-:Y:S02]  /*2e40*/  FMNMX.FTZ R5, R45, R0, !PT ;  /* 0x000000002d057209 */ /* 0x000fe40007810000 */
[----:B------:R-:W-:Y:S02]  /*2e50*/  ISETP.GT.AND P4, PT, R3, 0x78, PT ;  /* 0x000000780300780c */ /* 0x000fe40003f84270 */
        /* <DEDUP_REMOVED lines=9> */
[----:B------:R-:W-:Y:S01]  /*2ef0*/  FMNMX.FTZ R5, R53, R0, !PT ;  /* 0x0000000035057209 */ /* 0x000fe20007810000 */
[----:B------:R-:W-:Y:S02]  /*2f00*/  WARPGROUP.DEPBAR.LE gsb0, 0x0 ;  /* 0x00008000000079c5 */ /* 0x000fe40000010000 */
[----:B------:R-:W-:Y:S01]  /*2f10*/  FSEL R24, R24, -INF , P4 ;  /* 0xff80000018187808 */ /* 0x000fe20002000000 */
[----:B------:R0:W-:Y:S01]  /*2f20*/  @!P1 SYNCS.ARRIVE.TRANS64.RED.A1T0 RZ, [R2+URZ], RZ ;  /* 0x000000ff02ff99a7 */ /* 0x0001e2000810043f */
        /* <DEDUP_REMOVED lines=18> */
[----:B------:R-:W-:Y:S02]  /*3050*/  FSEL R37, R37, -INF , P3 ;  /* 0xff80000025257808 */ /* 0x000fe40001800000 */
[----:B------:R-:W-:Y:S01]  /*3060*/  FMNMX.FTZ R0, R36, R3, !PT ;  /* 0x0000000324007209 */ /* 0x000fe20007810000 */
[----:B------:R-:W-:Y:S01]  /*3070*/  IMAD.U32 R3, RZ, RZ, UR37 ;  /* 0x00000025ff037e24 */ /* 0x000fe2000f8e00ff */
[----:B------:R-:W-:Y:S02]  /*3080*/  ISETP.GT.AND P4, PT, R73, 0x1, PT ;  /* 0x000000014900780c */ /* 0x000fe40003f84270 */
[----:B------:R-:W-:-:S02]  /*3090*/  FMNMX.FTZ R5, R37, R0, !PT ;  /* 0x0000000025057209 */ /* 0x000fc40007810000 */
[----:B------:R-:W-:Y:S02]  /*30a0*/  FSEL R91, R91, -INF , P4 ;  /* 0xff8000005b5b7808 */ /* 0x000fe40002000000 */
[C---:B------:R-:W-:Y:S01]  /*30b0*/  ISETP.GT.AND P4, PT, R73.reuse, 0x10, PT ;  /* 0x000000104900780c */ /* 0x040fe20003f84270 */
[----:B------:R-:W1:Y:S03]  /*30c0*/  SHFL.BFLY PT, R0, R5, 0x2, 0x1f ;  /* 0x0c401f0005007f89 */ /* 0x000e6600000e0000 */
[----:B------:R-:W-:Y:S02]  /*30d0*/  FSEL R98, R98, -INF , P4 ;  /* 0xff80000062627808 */ /* 0x000fe40002000000 */
[----:B------:R-:W-:-:S04]  /*30e0*/  ISETP.GT.AND P4, PT, R73, 0x18, PT ;  /* 0x000000184900780c */ /* 0x000fc80003f84270 */
[----:B------:R-:W-:Y:S02]  /*30f0*/  FSEL R102, R102, -INF , P4 ;  /* 0xff80000066667808 */ /* 0x000fe40002000000 */
[----:B------:R-:W-:-:S04]  /*3100*/  ISETP.GT.AND P4, PT, R73, 0x21, PT ;  /* 0x000000214900780c */ /* 0x000fc80003f84270 */
[----:B------:R-:W-:Y:S02]  /*3110*/  FSEL R75, R75, -INF , P4 ;  /* 0xff8000004b4b7808 */ /* 0x000fe40002000000 */
[----:B------:R-:W-:-:S04]  /*3120*/  ISETP.GT.AND P4, PT, R73, 0x29, PT ;  /* 0x000000294900780c */ /* 0x000fc80003f84270 */
[----:B------:R-:W-:Y:S02]  /*3130*/  FSEL R79, R79, -INF , P4 ;  /* 0xff8000004f4f7808 */ /* 0x000fe40002000000 */
[----:B------:R-:W-:Y:S02]  /*3140*/  ISETP.GT.AND P4, PT, R73, 0x31, PT ;  /* 0x000000314900780c */ /* 0x000fe40003f84270 */
[----:B-1----:R-:W-:Y:S02]  /*3150*/  FMNMX.FTZ R7, R5, R0, !PT ;  /* 0x0000000005077209 */ /* 0x002fe40007810000 */
[----:B------:R-:W-:Y:S02]  /*3160*/  FSEL R83, R83, -INF , P4 ;  /* 0xff80000053537808 */ /* 0x000fe40002000000 */
[----:B------:R-:W-:Y:S01]  /*3170*/  ISETP.GT.AND P4, PT, R73, 0x39, PT ;  /* 0x000000394900780c */ /* 0x000fe20003f84270 */
[----:B------:R-:W1:Y:S03]  /*3180*/  SHFL.BFLY PT, R0, R7, 0x1, 0x1f ;  /* 0x0c201f0007007f89 */ /* 0x000e6600000e0000 */
[----:B------:R-:W-:-:S02]  /*3190*/  FSEL R87, R87, -INF , P4 ;  /* 0xff80000057577808 */ /* 0x000fc40002000000 */
[----:B------:R-:W-:-:S04]  /*31a0*/  ISETP.GT.AND P4, PT, R73, 0x41, PT ;  /* 0x000000414900780c */ /* 0x000fc80003f84270 */
[----:B------:R-:W-:Y:S02]  /*31b0*/  FSEL R59, R59, -INF , P4 ;  /* 0xff8000003b3b7808 */ /* 0x000fe40002000000 */
[----:B------:R-:W-:Y:S02]  /*31c0*/  ISETP.GT.AND P4, PT, R73, 0x49, PT ;  /* 0x000000494900780c */ /* 0x000fe40003f84270 */
[----:B-1----:R-:W-:-:S04]  /*31d0*/  FMNMX.FTZ R0, R7, R0, !PT ;  /* 0x0000000007007209 */ /* 0x002fc80007810000 */
[C---:B------:R-:W-:Y:S01]  /*31e0*/  FSETP.NEU.FTZ.AND P3, PT, R0.reuse, -INF , PT ;  /* 0xff8000000000780b */ /* 0x040fe20003f7d000 */
[----:B------:R-:W-:-:S05]  /*31f0*/  FFMA.FTZ R3, R0, R3, -8 ;  /* 0xc100000000037423 */ /* 0x000fca0000010003 */
[----:B------:R-:W-:Y:S02]  /*3200*/  FSEL R3, R3, RZ, P3 ;  /* 0x000000ff03037208 */ /* 0x000fe40001800000 */
[----:B------:R-:W-:-:S03]  /*3210*/  ISETP.GT.AND P3, PT, R73, RZ, PT ;  /* 0x000000ff4900720c */ /* 0x000fc60003f64270 */
[--C-:B------:R-:W-:Y:S01]  /*3220*/  FFMA.FTZ R10, R14, UR37, -R3.reuse ;  /* 0x000000250e0a7c23 */ /* 0x100fe20008010803 */
[----:B------:R-:W-:Y:S01]  /*3230*/  FSEL R90, R90, -INF , P3 ;  /* 0xff8000005a5a7808 */ /* 0x000fe20001800000 */
[--C-:B------:R-:W-:Y:S01]  /*3240*/  FFMA.FTZ R5, R8, UR37, -R3.reuse ;  /* 0x0000002508057c23 */ /* 0x100fe20008010803 */
[----:B------:R-:W-:Y:S01]  /*3250*/  ISETP.GT.AND P3, PT, R73, 0x9, PT ;  /* 0x000000094900780c */ /* 0x000fe20003f64270 */
[--C-:B------:R-:W-:Y:S01]  /*3260*/  FFMA.FTZ R8, R12, UR37, -R3.reuse ;  /* 0x000000250c087c23 */ /* 0x100fe20008010803 */
[----:B------:R-:W-:Y:S01]  /*3270*/  FMNMX.FTZ R13, R90, R91, !PT ;  /* 0x0000005b5a0d7209 */ /* 0x000fe20007810000 */
[--C-:B------:R-:W-:Y:S01]  /*3280*/  FFMA.FTZ R12, R20, UR37, -R3.reuse ;  /* 0x00000025140c7c23 */ /* 0x100fe20008010803 */
[----:B------:R-:W-:Y:S01]  /*3290*/  FSEL R95, R95, -INF , P3 ;  /* 0xff8000005f5f7808 */ /* 0x000fe20001800000 */
[--C-:B------:R-:W-:Y:S01]  /*32a0*/  FFMA.FTZ R72, R72, UR37, -R3.reuse ;  /* 0x0000002548487c23 */ /* 0x100fe20008010803 */
[----:B------:R-:W-:Y:S01]  /*32b0*/  FMNMX.FTZ R14, R94, R13, !PT ;  /* 0x0000000d5e0e7209 */ /* 0x000fe20007810000 */
        /* <DEDUP_REMOVED lines=10> */
[----:B------:R1:W-:Y:S01]  /*3360*/  MUFU.EX2 R13, R72 ;  /* 0x00000048000d7308 */ /* 0x0003e20000000800 */
[----:B------:R-:W-:Y:S01]  /*3370*/  FMNMX.FTZ R15, R99, R14, !PT ;  /* 0x0000000e630f7209 */ /* 0x000fe20007810000 */
[--C-:B------:R-:W-:Y:S01]  /*3380*/  FFMA.FTZ R7, R92, UR37, -R3.reuse ;  /* 0x000000255c077c23 */ /* 0x100fe20008010803 */
[----:B------:R-:W-:Y:S01]  /*3390*/  FSEL R103, R103, -INF , P3 ;  /* 0xff80000067677808 */ /* 0x000fe20001800000 */
[--C-:B------:R-:W-:Y:S01]  /*33a0*/  FFMA.FTZ R96, R96, UR37, -R3.reuse ;  /* 0x0000002560607c23 */ /* 0x100fe20008010803 */
[----:B------:R-:W-:Y:S01]  /*33b0*/  ISETP.GT.AND P3, PT, R73, 0x20, PT ;  /* 0x000000204900780c */ /* 0x000fe20003f64270 */
[--C-:B------:R-:W-:Y:S01]  /*33c0*/  FFMA.FTZ R11, R100, UR37, -R3.reuse ;  /* 0x00000025640b7c23 */ /* 0x100fe20008010803 */
[----:B------:R-:W-:Y:S01]  /*33d0*/  FMNMX.FTZ R20, R102, R15, !PT ;  /* 0x0000000f66147209 */ /* 0x000fe20007810000 */
[----:B------:R-:W-:Y:S01]  /*33e0*/  MUFU.EX2 R4, R4 ;  /* 0x0000000400047308 */ /* 0x000fe20000000800 */
[----:B------:R-:W-:Y:S01]  /*33f0*/  FSEL R74, R74, -INF , P3 ;  /* 0xff8000004a4a7808 */ /* 0x000fe20001800000 */
[--C-:B------:R-:W-:Y:S01]  /*3400*/  FFMA.FTZ R14, R104, UR37, -R3.reuse ;  /* 0x00000025680e7c23 */ /* 0x100fe20008010803 */
[----:B------:R-:W-:Y:S01]  /*3410*/  FMNMX.FTZ R15, R103, R20, !PT ;  /* 0x00000014670f7209 */ /* 0x000fe20007810000 */
[--C-:B------:R-:W-:Y:S01]  /*3420*/  FFMA.FTZ R114, R114, UR37, -R3.reuse ;  /* 0x0000002572727c23 */ /* 0x100fe20008010803 */
[----:B------:R-:W-:Y:S01]  /*3430*/  ISETP.GT.AND P3, PT, R73, 0x28, PT ;  /* 0x000000284900780c */ /* 0x000fe20003f64270 */
[--C-:B------:R-:W-:Y:S01]  /*3440*/  FFMA.FTZ R24, R24, UR37, -R3.reuse ;  /* 0x0000002518187c23 */ /* 0x100fe20008010803 */
[----:B------:R-:W-:Y:S01]  /*3450*/  FMNMX.FTZ R20, R74, R15, !PT ;  /* 0x0000000f4a147209 */ /* 0x000fe20007810000 */
[----:B------:R-:W2:Y:S01]  /*3460*/  MUFU.EX2 R5, R5 ;  /* 0x0000000500057308 */ /* 0x000ea20000000800 */
[----:B------:R-:W-:Y:S01]  /*3470*/  FSEL R78, R78, -INF , P3 ;  /* 0xff8000004e4e7808 */ /* 0x000fe20001800000 */
[--C-:B------:R-:W-:Y:S01]  /*3480*/  FFMA.FTZ R25, R25, UR37, -R3.reuse ;  /* 0x0000002519197c23 */ /* 0x100fe20008010803 */
[----:B------:R-:W-:Y:S01]  /*3490*/  FMNMX.FTZ R21, R75, R20, !PT ;  /* 0x000000144b157209 */ /* 0x000fe20007810000 */
[--C-:B------:R-:W-:Y:S01]  /*34a0*/  FFMA.FTZ R20, R106, UR37, -R3.reuse ;  /* 0x000000256a147c23 */ /* 0x100fe20008010803 */
[----:B------:R-:W-:Y:S01]  /*34b0*/  ISETP.GT.AND P3, PT, R73, 0x30, PT ;  /* 0x000000304900780c */ /* 0x000fe20003f64270 */
[--C-:B------:R-:W-:Y:S01]  /*34c0*/  FFMA.FTZ R28, R28, UR37, -R3.reuse ;  /* 0x000000251c1c7c23 */ /* 0x100fe20008010803 */
[----:B------:R-:W-:Y:S01]  /*34d0*/  FMNMX.FTZ R56, R78, R21, !PT ;  /* 0x000000154e387209 */ /* 0x000fe20007810000 */
[----:B------:R3:W-:Y:S01]  /*34e0*/  MUFU.EX2 R15, R76 ;  /* 0x0000004c000f7308 */ /* 0x0007e20000000800 */
[----:B------:R-:W-:Y:S01]  /*34f0*/  FSEL R82, R82, -INF , P3 ;  /* 0xff80000052527808 */ /* 0x000fe20001800000 */
[--C-:B------:R-:W-:Y:S01]  /*3500*/  FFMA.FTZ R29, R29, UR37, -R3.reuse ;  /* 0x000000251d1d7c23 */ /* 0x100fe20008010803 */
[----:B------:R-:W-:Y:S01]  /*3510*/  FMNMX.FTZ R21, R79, R56, !PT ;  /* 0x000000384f157209 */ /* 0x000fe20007810000 */
[--C-:B------:R-:W-:Y:S01]  /*3520*/  FFMA.FTZ R32, R32, UR37, -R3.reuse ;  /* 0x0000002520207c23 */ /* 0x100fe20008010803 */
[----:B------:R-:W-:Y:S01]  /*3530*/  ISETP.GT.AND P3, PT, R73, 0x38, PT ;  /* 0x000000384900780c */ /* 0x000fe20003f64270 */
[--C-:B------:R-:W-:Y:S01]  /*3540*/  FFMA.FTZ R33, R33, UR37, -R3.reuse ;  /* 0x0000002521217c23 */ /* 0x100fe20008010803 */
[----:B------:R-:W-:Y:S01]  /*3550*/  FMNMX.FTZ R56, R82, R21, !PT ;  /* 0x0000001552387209 */ /* 0x000fe20007810000 */
[----:B------:R-:W4:Y:S01]  /*3560*/  MUFU.EX2 R7, R7 ;  /* 0x0000000700077308 */ /* 0x000f220000000800 */
[----:B------:R-:W-:Y:S01]  /*3570*/  FSEL R86, R86, -INF , P3 ;  /* 0xff80000056567808 */ /* 0x000fe20001800000 */
[--C-:B------:R-:W-:Y:S01]  /*3580*/  FFMA.FTZ R36, R36, UR37, -R3.reuse ;  /* 0x0000002524247c23 */ /* 0x100fe20008010803 */
[----:B------:R-:W-:Y:S01]  /*3590*/  FMNMX.FTZ R57, R83, R56, !PT ;  /* 0x0000003853397209 */ /* 0x000fe20007810000 */
[----:B------:R-:W-:Y:S01]  /*35a0*/  FFMA.FTZ R56, R108, UR37, -R3 ;  /* 0x000000256c387c23 */ /* 0x000fe20008010803 */
[----:B------:R-:W-:-:S02]  /*35b0*/  ISETP.GT.AND P3, PT, R73, 0x40, PT ;  /* 0x000000404900780c */ /* 0x000fc40003f64270 */
[----:B-1----:R-:W-:Y:S01]  /*35c0*/  FMNMX.FTZ R72, R86, R57, !PT ;  /* 0x0000003956487209 */ /* 0x002fe20007810000 */
[----:B------:R1:W-:Y:S01]  /*35d0*/  MUFU.EX2 R21, R80 ;  /* 0x0000005000157308 */ /* 0x0003e20000000800 */
[----:B------:R-:W-:Y:S02]  /*35e0*/  FSEL R58, R58, -INF , P3 ;  /* 0xff8000003a3a7808 */ /* 0x000fe40001800000 */
[----:B------:R-:W-:Y:S02]  /*35f0*/  FMNMX.FTZ R57, R87, R72, !PT ;  /* 0x0000004857397209 */ /* 0x000fe40007810000 */
[----:B------:R-:W-:Y:S02]  /*3600*/  ISETP.GT.AND P3, PT, R73, 0x48, PT ;  /* 0x000000484900780c */ /* 0x000fe40003f64270 */
[----:B---3--:R-:W-:Y:S01]  /*3610*/  FMNMX.FTZ R76, R58, R57, !PT ;  /* 0x000000393a4c7209 */ /* 0x008fe20007810000 */
[----:B------:R-:W-:Y:S01]  /*3620*/  MUFU.EX2 R8, R8 ;  /* 0x0000000800087308 */ /* 0x000fe20000000800 */
[----:B------:R-:W-:Y:S01]  /*3630*/  FSEL R72, R62, -INF , P3 ;  /* 0xff8000003e487808 */ /* 0x000fe20001800000 */
[----:B------:R-:W-:Y:S01]  /*3640*/  FFMA.FTZ R62, R110, UR37, -R3 ;  /* 0x000000256e3e7c23 */ /* 0x000fe20008010803 */
[----:B------:R-:W-:-:S02]  /*3650*/  FMNMX.FTZ R61, R59, R76, !PT ;  /* 0x0000004c3b3d7209 */ /* 0x000fc40007810000 */
[----:B------:R-:W-:Y:S02]  /*3660*/  ISETP.GT.AND P3, PT, R73, 0x50, PT ;  /* 0x000000504900780c */ /* 0x000fe40003f64270 */
[----:B------:R-:W-:Y:S01]  /*3670*/  FSEL R76, R63, -INF , P4 ;  /* 0xff8000003f4c7808 */ /* 0x000fe20002000000 */
[----:B------:R3:W-:Y:S01]  /*3680*/  MUFU.EX2 R57, R84 ;  /* 0x0000005400397308 */ /* 0x0007e20000000800 */
[----:B------:R-:W-:Y:S02]  /*3690*/  FMNMX.FTZ R61, R72, R61, !PT ;  /* 0x0000003d483d7209 */ /* 0x000fe40007810000 */
[----:B------:R-:W-:Y:S02]  /*36a0*/  FSEL R77, R66, -INF , P3 ;  /* 0xff800000424d7808 */ /* 0x000fe40001800000 */
[C---:B------:R-:W-:Y:S02]  /*36b0*/  ISETP.GT.AND P4, PT, R73.reuse, 0x51, PT ;  /* 0x000000514900780c */ /* 0x040fe40003f84270 */
[----:B------:R-:W-:Y:S01]  /*36c0*/  FMNMX.FTZ R66, R76, R61, !PT ;  /* 0x0000003d4c427209 */ /* 0x000fe20007810000 */
[----:B------:R-:W-:Y:S01]  /*36d0*/  MUFU.EX2 R9, R96 ;  /* 0x0000006000097308 */ /* 0x000fe20000000800 */
[----:B------:R-:W-:Y:S01]  /*36e0*/  ISETP.GT.AND P3, PT, R73, 0x58, PT ;  /* 0x000000584900780c */ /* 0x000fe20003f64270 */
[----:B------:R-:W-:Y:S01]  /*36f0*/  FFMA.FTZ R61, R112, UR37, -R3 ;  /* 0x00000025703d7c23 */ /* 0x000fe20008010803 */
[----:B-1----:R-:W-:-:S02]  /*3700*/  FSEL R80, R67, -INF , P4 ;  /* 0xff80000043507808 */ /* 0x002fc40002000000 */
[----:B------:R-:W-:Y:S02]  /*3710*/  FMNMX.FTZ R63, R77, R66, !PT ;  /* 0x000000424d3f7209 */ /* 0x000fe40007810000 */
[----:B------:R-:W-:Y:S01]  /*3720*/  ISETP.GT.AND P4, PT, R73, 0x59, PT ;  /* 0x000000594900780c */ /* 0x000fe20003f84270 */
[----:B------:R-:W-:Y:S01]  /*3730*/  MUFU.EX2 R10, R10 ;  /* 0x0000000a000a7308 */ /* 0x000fe20000000800 */
[----:B------:R-:W-:Y:S02]  /*3740*/  FSEL R81, R70, -INF , P3 ;  /* 0xff80000046517808 */ /* 0x000fe40001800000 */
[----:B------:R-:W-:Y:S02]  /*3750*/  FMNMX.FTZ R66, R80, R63, !PT ;  /* 0x0000003f50427209 */ /* 0x000fe40007810000 */
[----:B------:R-:W-:Y:S02]  /*3760*/  FSEL R71, R71, -INF , P4 ;  /* 0xff80000047477808 */ /* 0x000fe40002000000 */
[----:B------:R-:W-:Y:S01]  /*3770*/  ISETP.GT.AND P3, PT, R73, 0x60, PT ;  /* 0x000000604900780c */ /* 0x000fe20003f64270 */
[----:B------:R-:W-:Y:S01]  /*3780*/  MUFU.EX2 R11, R11 ;  /* 0x0000000b000b7308 */ /* 0x000fe20000000800 */
[----:B------:R-:W-:-:S02]  /*3790*/  FMNMX.FTZ R66, R81, R66, !PT ;  /* 0x0000004251427209 */ /* 0x000fc40007810000 */
[----:B------:R-:W-:Y:S02]  /*37a0*/  ISETP.GT.AND P4, PT, R73, 0x61, PT ;  /* 0x000000614900780c */ /* 0x000fe40003f84270 */
[----:B---3--:R-:W-:Y:S02]  /*37b0*/  FSEL R84, R42, -INF , P3 ;  /* 0xff8000002a547808 */ /* 0x008fe40001800000 */
[----:B------:R-:W-:Y:S01]  /*37c0*/  FMNMX.FTZ R67, R71, R66, !PT ;  /* 0x0000004247437209 */ /* 0x000fe20007810000 */
[----:B------:R-:W-:Y:S01]  /*37d0*/  MUFU.EX2 R12, R12 ;  /* 0x0000000c000c7308 */ /* 0x000fe20000000800 */
[----:B------:R-:W-:Y:S02]  /*37e0*/  ISETP.GT.AND P3, PT, R73, 0x68, PT ;  /* 0x000000684900780c */ /* 0x000fe40003f64270 */
[----:B------:R-:W-:Y:S01]  /*37f0*/  FSEL R63, R43, -INF , P4 ;  /* 0xff8000002b3f7808 */ /* 0x000fe20002000000 */
[----:B------:R-:W-:-:S01]  /*3800*/  FFMA.FTZ R43, R60, UR37, -R3 ;  /* 0x000000253c2b7c23 */ /* 0x000fc20008010803 */
[----:B------:R-:W-:-:S02]  /*3810*/  FMNMX.FTZ R66, R84, R67, !PT ;  /* 0x0000004354427209 */ /* 0x000fc40007810000 */
[----:B------:R-:W-:Y:S01]  /*3820*/  ISETP.GT.AND P4, PT, R73, 0x69, PT ;  /* 0x000000694900780c */ /* 0x000fe20003f84270 */
[----:B------:R-:W-:Y:S01]  /*3830*/  MUFU.EX2 R14, R14 ;  /* 0x0000000e000e7308 */ /* 0x000fe20000000800 */
[----:B------:R-:W-:Y:S01]  /*3840*/  FSEL R60, R46, -INF , P3 ;  /* 0xff8000002e3c7808 */ /* 0x000fe20001800000 */
[--C-:B------:R-:W-:Y:S01]  /*3850*/  FFMA.FTZ R46, R6, UR37, -R3.reuse ;  /* 0x00000025062e7c23 */ /* 0x100fe20008010803 */
[----:B------:R-:W-:Y:S02]  /*3860*/  FMNMX.FTZ R67, R63, R66, !PT ;  /* 0x000000423f437209 */ /* 0x000fe40007810000 */
[----:B------:R-:W-:Y:S02]  /*3870*/  ISETP.GT.AND P3, PT, R73, 0x70, PT ;  /* 0x000000704900780c */ /* 0x000fe40003f64270 */
[----:B------:R-:W-:Y:S01]  /*3880*/  FSEL R66, R47, -INF , P4 ;  /* 0xff8000002f427808 */ /* 0x000fe20002000000 */
[----:B------:R-:W-:Y:S01]  /*3890*/  FFMA.FTZ R47, R64, UR37, -R3 ;  /* 0x00000025402f7c23 */ /* 0x000fe20008010803 */
[----:B------:R-:W-:Y:S01]  /*38a0*/  FMNMX.FTZ R67, R60, R67, !PT ;  /* 0x000000433c437209 */ /* 0x000fe20007810000 */
[----:B------:R-:W-:Y:S01]  /*38b0*/  MUFU.EX2 R20, R20 ;  /* 0x0000001400147308 */ /* 0x000fe20000000800 */
[----:B------:R-:W-:-:S02]  /*38c0*/  ISETP.GT.AND P4, PT, R73, 0x71, PT ;  /* 0x000000714900780c */ /* 0x000fc40003f84270 */
[----:B------:R-:W-:Y:S02]  /*38d0*/  FSEL R50, R50, -INF , P3 ;  /* 0xff80000032327808 */ /* 0x000fe40001800000 */
[----:B------:R-:W-:Y:S02]  /*38e0*/  FMNMX.FTZ R67, R66, R67, !PT ;  /* 0x0000004342437209 */ /* 0x000fe40007810000 */
[----:B------:R-:W-:Y:S01]  /*38f0*/  ISETP.GT.AND P3, PT, R73, 0x78, PT ;  /* 0x000000784900780c */ /* 0x000fe20003f64270 */
[----:B------:R-:W-:Y:S01]  /*3900*/  MUFU.EX2 R56, R56 ;  /* 0x0000003800387308 */ /* 0x000fe20000000800 */
[----:B------:R-:W-:Y:S02]  /*3910*/  FSEL R51, R51, -INF , P4 ;  /* 0xff80000033337808 */ /* 0x000fe40002000000 */
[----:B------:R-:W-:Y:S02]  /*3920*/  FMNMX.FTZ R6, R50, R67, !PT ;  /* 0x0000004332067209 */ /* 0x000fe40007810000 */
[----:B------:R-:W-:-:S02]  /*3930*/  ISETP.GT.AND P4, PT, R73, 0x79, PT ;  /* 0x000000794900780c */ /* 0x000fc40003f84270 */
[----:B------:R-:W-:Y:S01]  /*3940*/  FSEL R54, R54, -INF , P3 ;  /* 0xff80000036367808 */ /* 0x000fe20001800000 */
[----:B------:R-:W-:Y:S01]  /*3950*/  MUFU.EX2 R62, R62 ;  /* 0x0000003e003e7308 */ /* 0x000fe20000000800 */
[----:B------:R-:W-:Y:S02]  /*3960*/  FMNMX.FTZ R67, R51, R6, !PT ;  /* 0x0000000633437209 */ /* 0x000fe40007810000 */
[----:B------:R-:W-:Y:S02]  /*3970*/  FSEL R55, R55, -INF , P4 ;  /* 0xff80000037377808 */ /* 0x000fe40002000000 */
[C---:B------:R-:W-:Y:S02]  /*3980*/  ISETP.GT.AND P3, PT, R73.reuse, 0x80, PT ;  /* 0x000000804900780c */ /* 0x040fe40003f64270 */
[----:B------:R-:W-:Y:S01]  /*3990*/  FMNMX.FTZ R6, R54, R67, !PT ;  /* 0x0000004336067209 */ /* 0x000fe20007810000 */
[----:B------:R-:W-:Y:S01]  /*39a0*/  MUFU.EX2 R61, R61 ;  /* 0x0000003d003d7308 */ /* 0x000fe20000000800 */
[----:B------:R-:W-:-:S02]  /*39b0*/  ISETP.GT.AND P4, PT, R73, 0x81, PT ;  /* 0x000000814900780c */ /* 0x000fc40003f84270 */
[----:B------:R-:W-:Y:S02]  /*39c0*/  FSEL R70, R26, -INF , P3 ;  /* 0xff8000001a467808 */ /* 0x000fe40001800000 */
[----:B------:R-:W-:Y:S02]  /*39d0*/  FMNMX.FTZ R65, R55, R6, !PT ;  /* 0x0000000637417209 */ /* 0x000fe40007810000 */
[----:B------:R-:W-:Y:S01]  /*39e0*/  ISETP.GT.AND P3, PT, R73, 0x88, PT ;  /* 0x000000884900780c */ /* 0x000fe20003f64270 */
[----:B------:R1:W-:Y:S01]  /*39f0*/  MUFU.EX2 R26, R85 ;  /* 0x00000055001a7308 */ /* 0x0003e20000000800 */
[----:B------:R-:W-:Y:S01]  /*3a00*/  FSEL R64, R27, -INF , P4 ;  /* 0xff8000001b407808 */ /* 0x000fe20002000000 */
[----:B------:R-:W-:Y:S01]  /*3a10*/  FFMA.FTZ R27, R68, UR37, -R3 ;  /* 0x00000025441b7c23 */ /* 0x000fe20008010803 */
[----:B------:R-:W-:Y:S02]  /*3a20*/  FMNMX.FTZ R67, R70, R65, !PT ;  /* 0x0000004146437209 */ /* 0x000fe40007810000 */
[----:B------:R-:W-:-:S02]  /*3a30*/  ISETP.GT.AND P4, PT, R73, 0x89, PT ;  /* 0x000000894900780c */ /* 0x000fc40003f84270 */
[----:B------:R-:W-:Y:S01]  /*3a40*/  FSEL R65, R30, -INF , P3 ;  /* 0xff8000001e417808 */ /* 0x000fe20001800000 */
[--C-:B------:R-:W-:Y:S01]  /*3a50*/  FFMA.FTZ R30, R69, UR37, -R3.reuse ;  /* 0x00000025451e7c23 */ /* 0x100fe20008010803 */
[----:B------:R-:W-:Y:S01]  /*3a60*/  FMNMX.FTZ R6, R64, R67, !PT ;  /* 0x0000004340067209 */ /* 0x000fe20007810000 */
[----:B------:R-:W-:Y:S01]  /*3a70*/  MUFU.EX2 R42, R114 ;  /* 0x00000072002a7308 */ /* 0x000fe20000000800 */
[----:B------:R-:W-:Y:S02]  /*3a80*/  FSEL R68, R31, -INF , P4 ;  /* 0xff8000001f447808 */ /* 0x000fe40002000000 */
[----:B------:R-:W-:Y:S02]  /*3a90*/  ISETP.GT.AND P3, PT, R73, 0x90, PT ;  /* 0x000000904900780c */ /* 0x000fe40003f64270 */
[----:B------:R-:W-:Y:S02]  /*3aa0*/  FMNMX.FTZ R31, R65, R6, !PT ;  /* 0x00000006411f7209 */ /* 0x000fe40007810000 */
[----:B------:R-:W-:Y:S01]  /*3ab0*/  ISETP.GT.AND P4, PT, R73, 0x91, PT ;  /* 0x000000914900780c */ /* 0x000fe20003f84270 */
[----:B------:R-:W-:Y:S01]  /*3ac0*/  MUFU.EX2 R43, R43 ;  /* 0x0000002b002b7308 */ /* 0x000fe20000000800 */
[----:B------:R-:W-:Y:S01]  /*3ad0*/  FSEL R67, R34, -INF , P3 ;  /* 0xff80000022437808 */ /* 0x000fe20001800000 */
[--C-:B------:R-:W-:Y:S01]  /*3ae0*/  FFMA.FTZ R34, R41, UR37, -R3.reuse ;  /* 0x0000002529227c23 */ /* 0x100fe20008010803 */
[----:B------:R-:W-:Y:S01]  /*3af0*/  FMNMX.FTZ R6, R68, R31, !PT ;  /* 0x0000001f44067209 */ /* 0x000fe20007810000 */
[--C-:B------:R-:W-:Y:S01]  /*3b00*/  FFMA.FTZ R31, R40, UR37, -R3.reuse ;  /* 0x00000025281f7c23 */ /* 0x100fe20008010803 */
[----:B------:R-:W-:Y:S01]  /*3b10*/  ISETP.GT.AND P3, PT, R73, 0x98, PT ;  /* 0x000000984900780c */ /* 0x000fe20003f64270 */
[--C-:B------:R-:W-:Y:S01]  /*3b20*/  FFMA.FTZ R40, R45, UR37, -R3.reuse ;  /* 0x000000252d287c23 */ /* 0x100fe20008010803 */
[----:B------:R-:W-:Y:S01]  /*3b30*/  FSEL R69, R35, -INF , P4 ;  /* 0xff80000023457808 */ /* 0x000fe20002000000 */
[----:B------:R-:W-:Y:S01]  /*3b40*/  IMAD.U32 R45, RZ, RZ, UR37 ;  /* 0x00000025ff2d7e24 */ /* 0x000fe2000f8e00ff */
[----:B------:R-:W-:Y:S01]  /*3b50*/  FMNMX.FTZ R6, R67, R6, !PT ;  /* 0x0000000643067209 */ /* 0x000fe20007810000 */
[----:B------:R-:W-:Y:S01]  /*3b60*/  FFMA.FTZ R41, R52, UR37, -R3 ;  /* 0x0000002534297c23 */ /* 0x000fe20008010803 */
[----:B------:R-:W-:Y:S01]  /*3b70*/  ISETP.GT.AND P4, PT, R73, 0x99, PT ;  /* 0x000000994900780c */ /* 0x000fe20003f84270 */
[----:B--2---:R-:W-:Y:S01]  /*3b80*/  FADD.FTZ R52, R4, R5 ;  /* 0x0000000504347221 */ /* 0x004fe20000010000 */
[----:B------:R-:W-:Y:S01]  /*3b90*/  FSEL R73, R38, -INF , P3 ;  /* 0xff80000026497808 */ /* 0x000fe20001800000 */
[--C-:B------:R-:W-:Y:S01]  /*3ba0*/  FFMA.FTZ R35, R44, UR37, -R3.reuse ;  /* 0x000000252c237c23 */ /* 0x100fe20008010803 */
[----:B------:R-:W-:Y:S01]  /*3bb0*/  FMNMX.FTZ R6, R69, R6, !PT ;  /* 0x0000000645067209 */ /* 0x000fe20007810000 */
[--C-:B------:R-:W-:Y:S01]  /*3bc0*/  FFMA.FTZ R44, R53, UR37, -R3.reuse ;  /* 0x00000025352c7c23 */ /* 0x100fe20008010803 */
[----:B-1----:R-:W-:Y:S01]  /*3bd0*/  FSEL R85, R39, -INF , P4 ;  /* 0xff80000027557808 */ /* 0x002fe20002000000 */
[--C-:B------:R-:W-:Y:S01]  /*3be0*/  FFMA.FTZ R39, R49, UR37, -R3.reuse ;  /* 0x0000002531277c23 */ /* 0x100fe20008010803 */
[----:B------:R-:W-:Y:S01]  /*3bf0*/  FMNMX.FTZ R6, R73, R6, !PT ;  /* 0x0000000649067209 */ /* 0x000fe20007810000 */
[----:B----4-:R-:W-:Y:S01]  /*3c00*/  FADD.FTZ R53, R7, R52 ;  /* 0x0000003407357221 */ /* 0x010fe20000010000 */
[----:B------:R-:W-:-:S01]  /*3c10*/  FFMA.FTZ R38, R48, UR37, -R3 ;  /* 0x0000002530267c23 */ /* 0x000fc20008010803 */
[----:B------:R-:W-:Y:S01]  /*3c20*/  FFMA.FTZ R3, R37, UR37, -R3 ;  /* 0x0000002525037c23 */ /* 0x000fe20008010803 */
[----:B------:R-:W-:Y:S01]  /*3c30*/  FMNMX.FTZ R6, R85, R6, !PT ;  /* 0x0000000655067209 */ /* 0x000fe20007810000 */
[----:B------:R-:W-:Y:S04]  /*3c40*/  MUFU.EX2 R46, R46 ;  /* 0x0000002e002e7308 */ /* 0x000fe80000000800 */
[----:B------:R-:W1:Y:S04]  /*3c50*/  SHFL.BFLY PT, R89, R6, 0x2, 0x1f ;  /* 0x0c401f0006597f89 */ /* 0x000e6800000e0000 */
[----:B------:R-:W-:Y:S08]  /*3c60*/  MUFU.EX2 R47, R47 ;  /* 0x0000002f002f7308 */ /* 0x000ff00000000800 */
[----:B------:R-:W-:Y:S08]  /*3c70*/  MUFU.EX2 R27, R27 ;  /* 0x0000001b001b7308 */ /* 0x000ff00000000800 */
[----:B------:R-:W-:Y:S01]  /*3c80*/  MUFU.EX2 R30, R30 ;  /* 0x0000001e001e7308 */ /* 0x000fe20000000800 */
[----:B-1----:R-:W-:-:S07]  /*3c90*/  FMNMX.FTZ R89, R6, R89, !PT ;  /* 0x0000005906597209 */ /* 0x002fce0007810000 */
[----:B------:R-:W-:Y:S01]  /*3ca0*/  MUFU.EX2 R31, R31 ;  /* 0x0000001f001f7308 */ /* 0x000fe20000000800 */
[----:B------:R-:W1:Y:S07]  /*3cb0*/  SHFL.BFLY PT, R6, R89, 0x1, 0x1f ;  /* 0x0c201f0059067f89 */ /* 0x000e6e00000e0000 */
[----:B------:R-:W-:Y:S08]  /*3cc0*/  MUFU.EX2 R34, R34 ;  /* 0x0000002200227308 */ /* 0x000ff00000000800 */
[----:B------:R-:W-:Y:S08]  /*3cd0*/  MUFU.EX2 R35, R35 ;  /* 0x0000002300237308 */ /* 0x000ff00000000800 */
[----:B------:R-:W-:Y:S01]  /*3ce0*/  MUFU.EX2 R40, R40 ;  /* 0x0000002800287308 */ /* 0x000fe20000000800 */
[----:B-1----:R-:W-:-:S04]  /*3cf0*/  FMNMX.FTZ R6, R89, R6, !PT ;  /* 0x0000000659067209 */ /* 0x002fc80007810000 */
        /* <DEDUP_REMOVED lines=28> */
[----:B------:R-:W-:-:S01]  /*3ec0*/  FFMA.FTZ R72, R72, UR37, -R45 ;  /* 0x0000002548487c23 */ /* 0x000fc2000801082d */
[--C-:B------:R-:W-:Y:S01]  /*3ed0*/  FFMA.FTZ R77, R77, UR37, -R45.reuse ;  /* 0x000000254d4d7c23 */ /* 0x100fe2000801082d */
[----:B------:R-:W-:-:S01]  /*3ee0*/  FFMA.FTZ R80, R80, UR37, -R45 ;  /* 0x0000002550507c23 */ /* 0x000fc2000801082d */
[--C-:B------:R-:W-:Y:S01]  /*3ef0*/  FFMA.FTZ R81, R81, UR37, -R45.reuse ;  /* 0x0000002551517c23 */ /* 0x100fe2000801082d */
[----:B------:R-:W-:-:S01]  /*3f00*/  FFMA.FTZ R84, R84, UR37, -R45 ;  /* 0x0000002554547c23 */ /* 0x000fc2000801082d */
[--C-:B------:R-:W-:Y:S01]  /*3f10*/  FFMA.FTZ R63, R63, UR37, -R45.reuse ;  /* 0x000000253f3f7c23 */ /* 0x100fe2000801082d */
[----:B------:R-:W-:-:S01]  /*3f20*/  FFMA.FTZ R60, R60, UR37, -R45 ;  /* 0x000000253c3c7c23 */ /* 0x000fc2000801082d */
[----:B------:R-:W3:Y:S01]  /*3f30*/  MUFU.EX2 R95, R95 ;  /* 0x0000005f005f7308 */ /* 0x000ee20000000800 */
        /* <DEDUP_REMOVED lines=9> */
[--C-:B------:R-:W-:Y:S01]  /*3fd0*/  FFMA.FTZ R64, R64, UR37, -R45.reuse ;  /* 0x0000002540407c23 */ /* 0x100fe2000801082d */
[----:B------:R-:W-:-:S01]  /*3fe0*/  FFMA.FTZ R65, R65, UR37, -R45 ;  /* 0x0000002541417c23 */ /* 0x000fc2000801082d */
[--C-:B------:R-:W-:Y:S01]  /*3ff0*/  FFMA.FTZ R68, R68, UR37, -R45.reuse ;  /* 0x0000002544447c23 */ /* 0x100fe2000801082d */
[----:B------:R-:W-:-:S01]  /*4000*/  FFMA.FTZ R67, R67, UR37, -R45 ;  /* 0x0000002543437c23 */ /* 0x000fc2000801082d */
[--C-:B------:R-:W-:Y:S01]  /*4010*/  FFMA.FTZ R69, R69, UR37, -R45.reuse ;  /* 0x0000002545457c23 */ /* 0x100fe2000801082d */
[----:B------:R-:W-:-:S01]  /*4020*/  FFMA.FTZ R73, R73, UR37, -R45 ;  /* 0x0000002549497c23 */ /* 0x000fc2000801082d */
[----:B------:R-:W1:Y:S01]  /*4030*/  MUFU.EX2 R99, R99 ;  /* 0x0000006300637308 */ /* 0x000e620000000800 */
[----:B---3--:R-:W-:-:S01]  /*4040*/  FADD.FTZ R49, R95, R52 ;  /* 0x000000345f317221 */ /* 0x008fc20000010000 */
[----:B------:R-:W-:Y:S01]  /*4050*/  FFMA.FTZ R45, R85, UR37, -R45 ;  /* 0x00000025552d7c23 */ /* 0x000fe2000801082d */
[----:B------:R-:W-:-:S04]  /*4060*/  F2FP.SATFINITE.E4M3.F32.PACK_AB_MERGE_C R94, R95, R94, RZ ;  /* 0x0000005e5f5e723e */ /* 0x000fc800048070ff */
[----:B------:R-:W-:Y:S01]  /*4070*/  F2FP.SATFINITE.E4M3.F32.PACK_AB_MERGE_C R185, R91, R90, R94 ;  /* 0x0000005a5bb9723e */ /* 0x000fe2000480705e */
[----:B------:R-:W2:Y:S01]  /*4080*/  MUFU.EX2 R102, R102 ;  /* 0x0000006600667308 */ /* 0x000ea20000000800 */
[----:B0-----:R-:W-:-:S07]  /*4090*/  FADD.FTZ R2, R98, R49 ;  /* 0x0000003162027221 */ /* 0x001fce0000010000 */
[----:B------:R0:W-:Y:S01]  /*40a0*/  MUFU.EX2 R37, R76 ;  /* 0x0000004c00257308 */ /* 0x0001e20000000800 */
[----:B-1----:R-:W-:-:S07]  /*40b0*/  FADD.FTZ R49, R99, R2 ;  /* 0x0000000263317221 */ /* 0x002fce0000010000 */
[----:B------:R-:W1:Y:S01]  /*40c0*/  MUFU.EX2 R103, R103 ;  /* 0x0000006700677308 */ /* 0x000e620000000800 */
[----:B0-----:R-:W-:-:S01]  /*40d0*/  FADD.FTZ R76, R8, R53 ;  /* 0x00000035084c7221 */ /* 0x001fc20000010000 */
[----:B--2---:R-:W-:-:S03]  /*40e0*/  FADD.FTZ R2, R102, R49 ;  /* 0x0000003166027221 */ /* 0x004fc60000010000 */
[----:B------:R-:W-:-:S03]  /*40f0*/  FADD.FTZ R53, R9, R76 ;  /* 0x0000004c09357221 */ /* 0x000fc60000010000 */
[----:B------:R-:W0:Y:S01]  /*4100*/  MUFU.EX2 R74, R74 ;  /* 0x0000004a004a7308 */ /* 0x000e220000000800 */
[----:B------:R-:W-:-:S04]  /*4110*/  FADD.FTZ R52, R10, R53 ;  /* 0x000000350a347221 */ /* 0x000fc80000010000 */
[----:B------:R-:W-:-:S03]  /*4120*/  FADD.FTZ R53, R11, R52 ;  /* 0x000000340b357221 */ /* 0x000fc60000010000 */
[----:B------:R-:W2:Y:S01]  /*4130*/  MUFU.EX2 R75, R75 ;  /* 0x0000004b004b7308 */ /* 0x000ea20000000800 */
[----:B------:R-:W-:-:S01]  /*4140*/  FADD.FTZ R52, R12, R53 ;  /* 0x000000350c347221 */ /* 0x000fc20000010000 */
[----:B-1----:R-:W-:Y:S01]  /*4150*/  FADD.FTZ R49, R103, R2 ;  /* 0x0000000267317221 */ /* 0x002fe20000010000 */
[----:B------:R-:W-:Y:S02]  /*4160*/  F2FP.SATFINITE.E4M3.F32.PACK_AB_MERGE_C R12, R12, R11, RZ ;  /* 0x0000000b0c0c723e */ /* 0x000fe400048070ff */
[----:B------:R-:W-:Y:S01]  /*4170*/  FADD.FTZ R53, R13, R52 ;  /* 0x000000340d357221 */ /* 0x000fe20000010000 */
[----:B------:R-:W-:Y:S02]  /*4180*/  F2FP.SATFINITE.E4M3.F32.PACK_AB_MERGE_C R102, R103, R102, RZ ;  /* 0x000000666766723e */ /* 0x000fe400048070ff */
[----:B------:R-:W1:Y:S01]  /*4190*/  MUFU.EX2 R78, R78 ;  /* 0x0000004e004e7308 */ /* 0x000e620000000800 */
[----:B0-----:R-:W-:-:S01]  /*41a0*/  FADD.FTZ R2, R74, R49 ;  /* 0x000000314a027221 */ /* 0x001fc20000010000 */
[----:B------:R-:W-:Y:S01]  /*41b0*/  FADD.FTZ R52, R14, R53 ;  /* 0x000000350e347221 */ /* 0x000fe20000010000 */
[----:B------:R-:W-:-:S02]  /*41c0*/  F2FP.SATFINITE.E4M3.F32.PACK_AB_MERGE_C R186, R10, R9, R12 ;  /* 0x000000090aba723e */ /* 0x000fc4000480700c */
[----:B------:R-:W-:-:S03]  /*41d0*/  F2FP.SATFINITE.E4M3.F32.PACK_AB_MERGE_C R187, R99, R98, R102 ;  /* 0x0000006263bb723e */ /* 0x000fc60004807066 */
[----:B------:R-:W0:Y:S01]  /*41e0*/  MUFU.EX2 R79, R79 ;  /* 0x0000004f004f7308 */ /* 0x000e220000000800 */
[----:B--2---:R-:W-:-:S07]  /*41f0*/  FADD.FTZ R53, R75, R2 ;  /* 0x000000024b357221 */ /* 0x004fce0000010000 */
[----:B------:R-:W2:Y:S01]  /*4200*/  MUFU.EX2 R82, R82 ;  /* 0x0000005200527308 */ /* 0x000ea20000000800 */
[----:B-1----:R-:W-:-:S07]  /*4210*/  FADD.FTZ R2, R78, R53 ;  /* 0x000000354e027221 */ /* 0x002fce0000010000 */
[----:B------:R-:W1:Y:S01]  /*4220*/  MUFU.EX2 R83, R83 ;  /* 0x0000005300537308 */ /* 0x000e620000000800 */
[----:B0-----:R-:W-:-:S01]  /*4230*/  FADD.FTZ R53, R79, R2 ;  /* 0x000000024f357221 */ /* 0x001fc20000010000 */
[----:B------:R-:W-:-:S04]  /*4240*/  F2FP.SATFINITE.E4M3.F32.PACK_AB_MERGE_C R78, R79, R78, RZ ;  /* 0x0000004e4f4e723e */ /* 0x000fc800048070ff */
[----:B------:R-:W-:Y:S02]  /*4250*/  F2FP.SATFINITE.E4M3.F32.PACK_AB_MERGE_C R181, R75, R74, R78 ;  /* 0x0000004a4bb5723e */ /* 0x000fe4000480704e */
[----:B------:R-:W-:Y:S01]  /*4260*/  CS2R R78, SRZ ;  /* 0x00000000004e7805 */ /* 0x000fe2000001ff00 */
[----:B------:R0:W-:Y:S01]  /*4270*/  MUFU.EX2 R48, R71 ;  /* 0x0000004700307308 */ /* 0x0001e20000000800 */
[----:B--2---:R-:W-:-:S01]  /*4280*/  FADD.FTZ R2, R82, R53 ;  /* 0x0000003552027221 */ /* 0x004fc20000010000 */
[----:B------:R-:W-:-:S06]  /*4290*/  CS2R R74, SRZ ;  /* 0x00000000004a7805 */ /* 0x000fcc000001ff00 */
[----:B------:R-:W2:Y:S01]  /*42a0*/  MUFU.EX2 R86, R86 ;  /* 0x0000005600567308 */ /* 0x000ea20000000800 */
[----:B0-----:R-:W-:-:S01]  /*42b0*/  FADD.FTZ R71, R15, R52 ;  /* 0x000000340f477221 */ /* 0x001fc20000010000 */
[----:B-1----:R-:W-:Y:S01]  /*42c0*/  FADD.FTZ R53, R83, R2 ;  /* 0x0000000253357221 */ /* 0x002fe20000010000 */
[C---:B------:R-:W-:Y:S02]  /*42d0*/  F2FP.SATFINITE.E4M3.F32.PACK_AB_MERGE_C R15, R20.reuse, R15, RZ ;  /* 0x0000000f140f723e */ /* 0x040fe400048070ff */
[----:B------:R-:W-:Y:S02]  /*42e0*/  FADD.FTZ R52, R20, R71 ;  /* 0x0000004714347221 */ /* 0x000fe40000010000 */
[----:B------:R-:W-:Y:S01]  /*42f0*/  F2FP.SATFINITE.E4M3.F32.PACK_AB_MERGE_C R180, R14, R13, R15 ;  /* 0x0000000d0eb4723e */ /* 0x000fe2000480700f */
[----:B------:R-:W0:Y:S01]  /*4300*/  MUFU.EX2 R87, R87 ;  /* 0x0000005700577308 */ /* 0x000e220000000800 */
[----:B------:R-:W-:-:S04]  /*4310*/  FADD.FTZ R71, R21, R52 ;  /* 0x0000003415477221 */ /* 0x000fc80000010000 */
[----:B------:R-:W-:-:S03]  /*4320*/  FADD.FTZ R52, R56, R71 ;  /* 0x0000004738347221 */ /* 0x000fc60000010000 */
[----:B------:R-:W1:Y:S01]  /*4330*/  MUFU.EX2 R58, R58 ;  /* 0x0000003a003a7308 */ /* 0x000e620000000800 */
[----:B------:R-:W-:-:S01]  /*4340*/  FADD.FTZ R71, R57, R52 ;  /* 0x0000003439477221 */ /* 0x000fc20000010000 */
[----:B--2---:R-:W-:Y:S01]  /*4350*/  FADD.FTZ R2, R86, R53 ;  /* 0x0000003556027221 */ /* 0x004fe20000010000 */
[----:B------:R-:W-:Y:S02]  /*4360*/  F2FP.SATFINITE.E4M3.F32.PACK_AB_MERGE_C R52, R8, R7, RZ ;  /* 0x000000070834723e */ /* 0x000fe400048070ff */
[C---:B------:R-:W-:Y:S01]  /*4370*/  FADD.FTZ R8, R62.reuse, R71 ;  /* 0x000000473e087221 */ /* 0x040fe20000010000 */
[----:B------:R-:W-:Y:S02]  /*4380*/  F2FP.SATFINITE.E4M3.F32.PACK_AB_MERGE_C R57, R62, R57, RZ ;  /* 0x000000393e39723e */ /* 0x000fe400048070ff */
[----:B------:R-:W2:Y:S01]  /*4390*/  MUFU.EX2 R59, R59 ;  /* 0x0000003b003b7308 */ /* 0x000ea20000000800 */
[----:B0-----:R-:W-:-:S01]  /*43a0*/  FADD.FTZ R7, R87, R2 ;  /* 0x0000000257077221 */ /* 0x001fc20000010000 */
[----:B------:R-:W-:Y:S01]  /*43b0*/  FADD.FTZ R53, R61, R8 ;  /* 0x000000083d357221 */ /* 0x000fe20000010000 */
[----:B------:R-:W-:-:S02]  /*43c0*/  F2FP.SATFINITE.E4M3.F32.PACK_AB_MERGE_C R184, R5, R4, R52 ;  /* 0x0000000405b8723e */ /* 0x000fc40004807034 */
[----:B------:R-:W-:Y:S01]  /*43d0*/  F2FP.SATFINITE.E4M3.F32.PACK_AB_MERGE_C R86, R87, R86, RZ ;  /* 0x000000565756723e */ /* 0x000fe200048070ff */
[----:B------:R-:W-:-:S01]  /*43e0*/  FADD.FTZ R8, R42, R53 ;  /* 0x000000352a087221 */ /* 0x000fc20000010000 */
[----:B------:R-:W-:Y:S01]  /*43f0*/  F2FP.SATFINITE.E4M3.F32.PACK_AB_MERGE_C R182, R56, R21, R57 ;  /* 0x0000001538b6723e */ /* 0x000fe20004807039 */
[----:B------:R-:W0:Y:S01]  /*4400*/  MUFU.EX2 R72, R72 ;  /* 0x0000004800487308 */ /* 0x000e220000000800 */
[----:B-1----:R-:W-:-:S01]  /*4410*/  FADD.FTZ R2, R58, R7 ;  /* 0x000000073a027221 */ /* 0x002fc20000010000 */
[----:B------:R-:W-:Y:S01]  /*4420*/  FADD.FTZ R11, R43, R8 ;  /* 0x000000082b0b7221 */ /* 0x000fe20000010000 */
[C---:B------:R-:W-:Y:S02]  /*4430*/  F2FP.SATFINITE.E4M3.F32.PACK_AB_MERGE_C R43, R46.reuse, R43, RZ ;  /* 0x0000002b2e2b723e */ /* 0x040fe400048070ff */
[----:B------:R-:W-:Y:S02]  /*4440*/  CS2R R56, SRZ ;  /* 0x0000000000387805 */ /* 0x000fe4000001ff00 */
[----:B------:R-:W-:Y:S01]  /*4450*/  F2FP.SATFINITE.E4M3.F32.PACK_AB_MERGE_C R183, R83, R82, R86 ;  /* 0x0000005253b7723e */ /* 0x000fe20004807056 */
[----:B------:R-:W-:Y:S01]  /*4460*/  FADD.FTZ R8, R46, R11 ;  /* 0x0000000b2e087221 */ /* 0x000fe20000010000 */
[----:B------:R-:W-:Y:S01]  /*4470*/  F2FP.SATFINITE.E4M3.F32.PACK_AB_MERGE_C R176, R42, R61, R43 ;  /* 0x0000003d2ab0723e */ /* 0x000fe2000480702b */
[----:B------:R-:W1:Y:S01]  /*4480*/  MUFU.EX2 R77, R77 ;  /* 0x0000004d004d7308 */ /* 0x000e620000000800 */
[----:B--2---:R-:W-:-:S01]  /*4490*/  FADD.FTZ R7, R59, R2 ;  /* 0x000000023b077221 */ /* 0x004fc20000010000 */
[----:B------:R-:W-:-:S02]  /*44a0*/  CS2R R86, SRZ ;  /* 0x0000000000567805 */ /* 0x000fc4000001ff00 */
[----:B------:R-:W-:Y:S02]  /*44b0*/  CS2R R82, SRZ ;  /* 0x0000000000527805 */ /* 0x000fe4000001ff00 */
[----:B------:R-:W-:Y:S02]  /*44c0*/  CS2R R52, SRZ ;  /* 0x0000000000347805 */ /* 0x000fe4000001ff00 */
[----:B------:R-:W-:Y:S01]  /*44d0*/  CS2R R42, SRZ ;  /* 0x00000000002a7805 */ /* 0x000fe2000001ff00 */
[----:B------:R-:W2:Y:S01]  /*44e0*/  MUFU.EX2 R80, R80 ;  /* 0x0000005000507308 */ /* 0x000ea20000000800 */
[----:B0-----:R-:W-:-:S01]  /*44f0*/  FADD.FTZ R2, R72, R7 ;  /* 0x0000000748027221 */ /* 0x001fc20000010000 */
[----:B------:R-:W-:-:S03]  /*4500*/  FADD.FTZ R7, R47, R8 ;  /* 0x000000082f077221 */ /* 0x000fc60000010000 */
[C---:B------:R-:W-:Y:S01]  /*4510*/  FADD.FTZ R2, R37.reuse, R2 ;  /* 0x0000000225027221 */ /* 0x040fe20000010000 */
[----:B------:R-:W-:Y:S02]  /*4520*/  F2FP.SATFINITE.E4M3.F32.PACK_AB_MERGE_C R37, R37, R72, RZ ;  /* 0x000000482525723e */ /* 0x000fe400048070ff */
[----:B------:R-:W0:Y:S01]  /*4530*/  MUFU.EX2 R81, R81 ;  /* 0x0000005100517308 */ /* 0x000e220000000800 */
[----:B-1----:R-:W-:-:S01]  /*4540*/  FADD.FTZ R11, R77, R2 ;  /* 0x000000024d0b7221 */ /* 0x002fc20000010000 */
[----:B------:R-:W-:Y:S01]  /*4550*/  FADD.FTZ R2, R26, R7 ;  /* 0x000000071a027221 */ /* 0x000fe20000010000 */
[----:B------:R-:W-:Y:S02]  /*4560*/  F2FP.SATFINITE.E4M3.F32.PACK_AB_MERGE_C R177, R59, R58, R37 ;  /* 0x0000003a3bb1723e */ /* 0x000fe40004807025 */
[----:B------:R-:W-:Y:S01]  /*4570*/  CS2R R58, SRZ ;  /* 0x00000000003a7805 */ /* 0x000fe2000001ff00 */
[----:B------:R-:W-:-:S01]  /*4580*/  FADD.FTZ R7, R27, R2 ;  /* 0x000000021b077221 */ /* 0x000fc20000010000 */
[----:B------:R-:W-:Y:S01]  /*4590*/  F2FP.SATFINITE.E4M3.F32.PACK_AB_MERGE_C R27, R30, R27, RZ ;  /* 0x0000001b1e1b723e */ /* 0x000fe200048070ff */
[----:B------:R-:W1:Y:S01]  /*45a0*/  MUFU.EX2 R84, R84 ;  /* 0x0000005400547308 */ /* 0x000e620000000800 */
[----:B--2---:R-:W-:-:S01]  /*45b0*/  FADD.FTZ R4, R80, R11 ;  /* 0x0000000b50047221 */ /* 0x004fc20000010000 */
[----:B------:R-:W-:Y:S01]  /*45c0*/  FADD.FTZ R30, R30, R7 ;  /* 0x000000071e1e7221 */ /* 0x000fe20000010000 */
[----:B------:R-:W-:-:S02]  /*45d0*/  F2FP.SATFINITE.E4M3.F32.PACK_AB_MERGE_C R178, R26, R47, R27 ;  /* 0x0000002f1ab2723e */ /* 0x000fc4000480701b */
[----:B------:R-:W-:Y:S02]  /*45e0*/  CS2R R46, SRZ ;  /* 0x00000000002e7805 */ /* 0x000fe4000001ff00 */
[----:B------:R-:W-:Y:S01]  /*45f0*/  CS2R R26, SRZ ;  /* 0x00000000001a7805 */ /* 0x000fe2000001ff00 */
[----:B------:R-:W-:Y:S01]  /*4600*/  FADD.FTZ R7, R31, R30 ;  /* 0x0000001e1f077221 */ /* 0x000fe20000010000 */
[----:B------:R-:W2:Y:S01]  /*4610*/  MUFU.EX2 R63, R63 ;  /* 0x0000003f003f7308 */ /* 0x000ea20000000800 */
[----:B0-----:R-:W-:-:S02]  /*4620*/  FADD.FTZ R11, R81, R4 ;  /* 0x00000004510b7221 */ /* 0x001fc40000010000 */
[----:B------:R-:W-:Y:S01]  /*4630*/  FADD.FTZ R4, R34, R7 ;  /* 0x0000000722047221 */ /* 0x000fe20000010000 */
[C---:B------:R-:W-:Y:S01]  /*4640*/  F2FP.SATFINITE.E4M3.F32.PACK_AB_MERGE_C R81, R48.reuse, R81, RZ ;  /* 0x000000513051723e */ /* 0x040fe200048070ff */
[----:B------:R-:W-:Y:S02]  /*4650*/  FADD.FTZ R11, R48, R11 ;  /* 0x0000000b300b7221 */ /* 0x000fe40000010000 */
[----:B------:R-:W-:-:S01]  /*4660*/  FADD.FTZ R9, R35, R4 ;  /* 0x0000000423097221 */ /* 0x000fc20000010000 */
[----:B------:R-:W-:Y:S01]  /*4670*/  F2FP.SATFINITE.E4M3.F32.PACK_AB_MERGE_C R35, R40, R35, RZ ;  /* 0x000000232823723e */ /* 0x000fe200048070ff */
[----:B------:R-:W0:Y:S01]  /*4680*/  MUFU.EX2 R60, R60 ;  /* 0x0000003c003c7308 */ /* 0x000e220000000800 */
[----:B-1----:R-:W-:-:S01]  /*4690*/  FADD.FTZ R2, R84, R11 ;  /* 0x0000000b54027221 */ /* 0x002fc20000010000 */
[----:B------:R-:W-:Y:S01]  /*46a0*/  FADD.FTZ R9, R40, R9 ;  /* 0x0000000928097221 */ /* 0x000fe20000010000 */
[----:B------:R-:W-:-:S02]  /*46b0*/  F2FP.SATFINITE.E4M3.F32.PACK_AB_MERGE_C R179, R80, R77, R81 ;  /* 0x0000004d50b3723e */ /* 0x000fc40004807051 */
[----:B------:R-:W-:Y:S02]  /*46c0*/  CS2R R80, SRZ ;  /* 0x0000000000507805 */ /* 0x000fe4000001ff00 */
[----:B------:R-:W-:Y:S02]  /*46d0*/  F2FP.SATFINITE.E4M3.F32.PACK_AB_MERGE_C R172, R34, R31, R35 ;  /* 0x0000001f22ac723e */ /* 0x000fe40004807023 */
[----:B------:R-:W-:Y:S02]  /*46e0*/  CS2R R76, SRZ ;  /* 0x00000000004c7805 */ /* 0x000fe4000001ff00 */
[----:B------:R-:W-:Y:S01]  /*46f0*/  CS2R R34, SRZ ;  /* 0x0000000000227805 */ /* 0x000fe2000001ff00 */
[----:B------:R-:W1:Y:S01]  /*4700*/  MUFU.EX2 R49, R66 ;  /* 0x0000004200317308 */ /* 0x000e620000000800 */
[----:B--2---:R-:W-:-:S01]  /*4710*/  FADD.FTZ R7, R63, R2 ;  /* 0x000000023f077221 */ /* 0x004fc20000010000 */
[----:B------:R-:W-:-:S06]  /*4720*/  CS2R R30, SRZ ;  /* 0x00000000001e7805 */ /* 0x000fcc000001ff00 */
[----:B------:R-:W2:Y:S01]  /*4730*/  MUFU.EX2 R50, R50 ;  /* 0x0000003200327308 */ /* 0x000ea20000000800 */
[----:B0-----:R-:W-:-:S07]  /*4740*/  FADD.FTZ R2, R60, R7 ;  /* 0x000000073c027221 */ /* 0x001fce0000010000 */
[----:B------:R-:W0:Y:S01]  /*4750*/  MUFU.EX2 R39, R39 ;  /* 0x0000002700277308 */ /* 0x000e220000000800 */
[C---:B-1----:R-:W-:Y:S01]  /*4760*/  F2FP.SATFINITE.E4M3.F32.PACK_AB_MERGE_C R60, R49.reuse, R60, RZ ;  /* 0x0000003c313c723e */ /* 0x042fe200048070ff */
[----:B------:R-:W-:Y:S01]  /*4770*/  FADD.FTZ R49, R49, R2 ;  /* 0x0000000231317221 */ /* 0x000fe20000010000 */
[----:B------:R-:W-:-:S02]  /*4780*/  FADD.FTZ R2, R38, R9 ;  /* 0x0000000926027221 */ /* 0x000fc40000010000 */
[----:B------:R-:W-:Y:S02]  /*4790*/  F2FP.SATFINITE.E4M3.F32.PACK_AB_MERGE_C R173, R63, R84, R60 ;  /* 0x000000543fad723e */ /* 0x000fe4000480703c */
[----:B------:R-:W-:Y:S02]  /*47a0*/  CS2R R84, SRZ ;  /* 0x0000000000547805 */ /* 0x000fe4000001ff00 */
[----:B------:R-:W-:Y:S01]  /*47b0*/  CS2R R62, SRZ ;  /* 0x00000000003e7805 */ /* 0x000fe2000001ff00 */
[----:B------:R-:W1:Y:S01]  /*47c0*/  MUFU.EX2 R51, R51 ;  /* 0x0000003300337308 */ /* 0x000e620000000800 */
[----:B--2---:R-:W-:-:S01]  /*47d0*/  FADD.FTZ R4, R50, R49 ;  /* 0x0000003132047221 */ /* 0x004fc20000010000 */
[----:B------:R-:W-:-:S02]  /*47e0*/  CS2R R60, SRZ ;  /* 0x00000000003c7805 */ /* 0x000fc4000001ff00 */
[----:B------:R-:W-:-:S04]  /*47f0*/  CS2R R48, SRZ ;  /* 0x0000000000307805 */ /* 0x000fc8000001ff00 */
        /* <DEDUP_REMOVED lines=12> */
[----:B------:R-:W-:Y:S01]  /*48c0*/  CS2R R40, SRZ ;  /* 0x0000000000287805 */ /* 0x000fe2000001ff00 */
[----:B------:R-:W1:Y:S01]  /*48d0*/  MUFU.EX2 R70, R70 ;  /* 0x0000004600467308 */ /* 0x000e620000000800 */
[C---:B--2---:R-:W-:Y:S01]  /*48e0*/  F2FP.SATFINITE.E4M3.F32.PACK_AB_MERGE_C R54, R55.reuse, R54, RZ ;  /* 0x000000363736723e */ /* 0x044fe200048070ff */
[----:B------:R-:W-:Y:S01]  /*48f0*/  FADD.FTZ R55, R55, R4 ;  /* 0x0000000437377221 */ /* 0x000fe20000010000 */
[----:B------:R-:W-:Y:S02]  /*4900*/  CS2R R38, SRZ ;  /* 0x0000000000267805 */ /* 0x000fe4000001ff00 */
[----:B------:R-:W-:Y:S02]  /*4910*/  F2FP.SATFINITE.E4M3.F32.PACK_AB_MERGE_C R175, R51, R50, R54 ;  /* 0x0000003233af723e */ /* 0x000fe40004807036 */
[----:B------:R-:W-:Y:S01]  /*4920*/  CS2R R50, SRZ ;  /* 0x0000000000327805 */ /* 0x000fe2000001ff00 */
[----:B------:R-:W2:Y:S01]  /*4930*/  MUFU.EX2 R25, R25 ;  /* 0x0000001900197308 */ /* 0x000ea20000000800 */
[----:B0-----:R-:W-:-:S07]  /*4940*/  FADD.FTZ R4, R24, R9 ;  /* 0x0000000918047221 */ /* 0x001fce0000010000 */
        /* <DEDUP_REMOVED lines=14> */
[----:B------:R-:W-:Y:S02]  /*4a30*/  F2FP.SATFINITE.E4M3.F32.PACK_AB_MERGE_C R168, R25, R24, R28 ;  /* 0x0000001819a8723e */ /* 0x000fe4000480701c */
[----:B------:R-:W-:Y:S01]  /*4a40*/  CS2R R24, SRZ ;  /* 0x0000000000187805 */ /* 0x000fe2000001ff00 */
[----:B------:R-:W0:Y:S01]  /*4a50*/  MUFU.EX2 R67, R67 ;  /* 0x0000004300437308 */ /* 0x000e220000000800 */
[C---:B-1----:R-:W-:Y:S01]  /*4a60*/  F2FP.SATFINITE.E4M3.F32.PACK_AB_MERGE_C R65, R68.reuse, R65, RZ ;  /* 0x000000414441723e */ /* 0x042fe200048070ff */
[----:B------:R-:W-:-:S03]  /*4a70*/  FADD.FTZ R68, R68, R7 ;  /* 0x0000000744447221 */ /* 0x000fc60000010000 */
[----:B------:R-:W-:Y:S02]  /*4a80*/  F2FP.SATFINITE.E4M3.F32.PACK_AB_MERGE_C R169, R5, R70, R65 ;  /* 0x0000004605a9723e */ /* 0x000fe40004807041 */
[----:B------:R-:W-:Y:S02]  /*4a90*/  CS2R R70, SRZ ;  /* 0x0000000000467805 */ /* 0x000fe4000001ff00 */
[----:B------:R-:W-:Y:S01]  /*4aa0*/  CS2R R64, SRZ ;  /* 0x0000000000407805 */ /* 0x000fe2000001ff00 */
[----:B------:R-:W1:Y:S01]  /*4ab0*/  MUFU.EX2 R33, R33 ;  /* 0x0000002100217308 */ /* 0x000e620000000800 */
[----:B--2---:R-:W-:-:S01]  /*4ac0*/  FADD.FTZ R8, R32, R29 ;  /* 0x0000001d20087221 */ /* 0x004fc20000010000 */
[----:B------:R-:W-:-:S06]  /*4ad0*/  CS2R R28, SRZ ;  /* 0x00000000001c7805 */ /* 0x000fcc000001ff00 */
[----:B------:R2:W3:Y:S01]  /*4ae0*/  MUFU.EX2 R2, R69 ;  /* 0x0000004500027308 */ /* 0x0004e20000000800 */
[----:B0-----:R-:W-:-:S07]  /*4af0*/  FADD.FTZ R7, R67, R68 ;  /* 0x0000004443077221 */ /* 0x001fce0000010000 */
[----:B------:R-:W-:Y:S01]  /*4b00*/  MUFU.EX2 R36, R36 ;  /* 0x0000002400247308 */ /* 0x000fe20000000800 */
[----:B-1----:R-:W-:-:S01]  /*4b10*/  FADD.FTZ R5, R33, R8 ;  /* 0x0000000821057221 */ /* 0x002fc20000010000 */
[----:B--2---:R-:W-:-:S06]  /*4b20*/  CS2R R68, SRZ ;  /* 0x0000000000447805 */ /* 0x004fcc000001ff00 */
[----:B------:R-:W0:Y:S01]  /*4b30*/  MUFU.EX2 R3, R3 ;  /* 0x0000000300037308 */ /* 0x000e220000000800 */
[----:B---3--:R-:W-:-:S07]  /*4b40*/  FADD.FTZ R8, R2, R7 ;  /* 0x0000000702087221 */ /* 0x008fce0000010000 */
[----:B------:R-:W-:Y:S08]  /*4b50*/  MUFU.EX2 R73, R73 ;  /* 0x0000004900497308 */ /* 0x000ff00000000800 */
[----:B------:R1:W2:Y:S01]  /*4b60*/  MUFU.EX2 R4, R45 ;  /* 0x0000002d00047308 */ /* 0x0002a20000000800 */
[----:B0-----:R-:W-:Y:S01]  /*4b70*/  F2FP.SATFINITE.E4M3.F32.PACK_AB_MERGE_C R7, R3, R36, RZ ;  /* 0x000000240307723e */ /* 0x001fe200048070ff */
[----:B------:R-:W-:-:S03]  /*4b80*/  FADD.FTZ R36, R36, R5 ;  /* 0x0000000524247221 */ /* 0x000fc60000010000 */
[----:B------:R-:W-:Y:S01]  /*4b90*/  F2FP.SATFINITE.E4M3.F32.PACK_AB_MERGE_C R170, R33, R32, R7 ;  /* 0x0000002021aa723e */ /* 0x000fe20004807007 */
[----:B------:R-:W-:-:S01]  /*4ba0*/  FADD.FTZ R3, R3, R36 ;  /* 0x0000002403037221 */ /* 0x000fc20000010000 */
[----:B------:R-:W-:Y:S02]  /*4bb0*/  CS2R R36, SRZ ;  /* 0x0000000000247805 */ /* 0x000fe4000001ff00 */
[----:B------:R-:W-:Y:S02]  /*4bc0*/  CS2R R32, SRZ ;  /* 0x0000000000207805 */ /* 0x000fe4000001ff00 */
[----:B-1----:R-:W-:Y:S02]  /*4bd0*/  CS2R R44, SRZ ;  /* 0x00000000002c7805 */ /* 0x002fe4000001ff00 */
[----:B--2---:R-:W-:Y:S01]  /*4be0*/  F2FP.SATFINITE.E4M3.F32.PACK_AB_MERGE_C R9, R4, R73, RZ ;  /* 0x000000490409723e */ /* 0x004fe200048070ff */
[----:B------:R-:W-:-:S03]  /*4bf0*/  FADD.FTZ R73, R73, R8 ;  /* 0x0000000849497221 */ /* 0x000fc60000010000 */
[----:B------:R-:W-:Y:S01]  /*4c00*/  F2FP.SATFINITE.E4M3.F32.PACK_AB_MERGE_C R171, R2, R67, R9 ;  /* 0x0000004302ab723e */ /* 0x000fe20004807009 */
[----:B------:R-:W-:-:S01]  /*4c10*/  FADD.FTZ R2, R4, R73 ;  /* 0x0000004904027221 */ /* 0x000fc20000010000 */
[----:B------:R-:W-:Y:S02]  /*4c20*/  CS2R R72, SRZ ;  /* 0x0000000000487805 */ /* 0x000fe4000001ff00 */
[----:B------:R-:W-:Y:S01]  /*4c30*/  CS2R R66, SRZ ;  /* 0x0000000000427805 */ /* 0x000fe2000001ff00 */
[----:B------:R-:W-:Y:S06]  /*4c40*/  @!P3 BRA `(.L_x_2001) ;  /* 0x000000380018b947 */ /* 0x000fec0003800000 */
[----:B------:R-:W-:Y:S01]  /*4c50*/  IMAD.MOV.U32 R5, RZ, RZ, R6 ;  /* 0x000000ffff057224 */ /* 0x000fe200078e0006 */
[----:B------:R-:W-:Y:S01]  /*4c60*/  UMOV UR55, UR49 ;  /* 0x0000003100377c82 */ /* 0x000fe20008000000 */
[----:B------:R-:W-:Y:S01]  /*4c70*/  IMAD.MOV.U32 R4, RZ, RZ, R0 ;  /* 0x000000ffff047224 */ /* 0x000fe200078e0000 */
[----:B------:R-:W-:Y:S01]  /*4c80*/  UMOV UR56, UR44 ;  /* 0x0000002c00387c82 */ /* 0x000fe20008000000 */
[----:B------:R-:W-:Y:S01]  /*4c90*/  IMAD.MOV.U32 R87, RZ, RZ, RZ ;  /* 0x000000ffff577224 */ /* 0x000fe200078e00ff */
[----:B------:R-:W-:-:S06]  /*4ca0*/  ULDC UR49, c[0x0][0x288] ;  /* 0x0000a20000317ab9 */ /* 0x000fcc0000000800 */
.L_x_2011:
[----:B------:R-:W-:Y:S01]  /*4cb0*/  ISETP.NE.AND P4, PT, RZ, UR42, PT ;  /* 0x0000002aff007c0c */ /* 0x000fe2000bf85270 */
[----:B------:R-:W-:-:S04]  /*4cc0*/  UISETP.NE.AND UP1, UPT, UR55, 0x1, UPT ;  /* 0x000000013700788c */ /* 0x000fc8000bf25270 */
[----:B------:R-:W-:-:S04]  /*4cd0*/  USEL UR44, URZ, 0x1, UP1 ;  /* 0x000000013f2c7887 */ /* 0x000fc80008800000 */
[----:B------:R-:W-:-:S04]  /*4ce0*/  ULOP3.LUT UR44, UR56, UR44, URZ, 0x3c, !UPT ;  /* 0x0000002c382c7292 */ /* 0x000fc8000f8e3c3f */
[----:B------:R-:W-:Y:S08]  /*4cf0*/  @P4 BRA `(.L_x_2002) ;  /* 0x0000000000384947 */ /* 0x000ff00003800000 */
[----:B------:R-:W-:Y:S05]  /*4d00*/  @!P0 BRA `(.L_x_2003) ;  /* 0x0000000000048947 */ /* 0x000fea0003800000 */
[----:B------:R-:W-:Y:S01]  /*4d10*/  BPT.TRAP 0x1 ;  /* 0x000000040000795c */ /* 0x000fe20000300000 */
.L_x_2003:
        /* <DEDUP_REMOVED lines=9> */
.L_x_2004:
[----:B-1----:R-:W-:Y:S05]  /*4db0*/  @P3 BRA `(.L_x_2002) ;  /* 0x0000000000083947 */ /* 0x002fea0003800000 */
[----:B------:R-:W1:Y:S02]  /*4dc0*/  SYNCS.PHASECHK.TRANS64.TRYWAIT P3, [UR6+0x29830], R0 ;  /* 0x02983000ff0075a7 */ /* 0x000e640008060146 */
[----:B-1----:R-:W-:Y:S05]  /*4dd0*/  @!P3 BRA `(.L_x_2005) ;  /* 0x000000d000a0b947 */ /* 0x002fea0003800000 */
.L_x_2002:
        /* <DEDUP_REMOVED lines=191> */
.L_x_2007:
[----:B------:R-:W-:Y:S01]  /*59d0*/  ULEA UR6, UR55, UR41, 0x3 ;  /* 0x0000002937067291 */ /* 0x000fe2000f8e183f */
[----:B------:R-:W-:-:S05]  /*59e0*/  IMAD.U32 R0, RZ, RZ, UR56 ;  /* 0x00000038ff007e24 */ /* 0x000fca000f8e00ff */
[----:B------:R-:W-:-:S04]  /*59f0*/  SHF.L.U32 R0, R0, 0x1f, RZ ;  /* 0x0000001f00007819 */ /* 0x000fc800000006ff */
[----:B------:R0:W1:Y:S01]  /*5a00*/  SYNCS.PHASECHK.TRANS64.TRYWAIT P3, [UR6+0x29850], R0 ;  /* 0x02985000ff0075a7 */ /* 0x0000620008060146 */
[----:B------:R-:W-:Y:S05]  /*5a10*/  @!P0 BRA `(.L_x_2008) ;  /* 0x0000000000048947 */ /* 0x000fea0003800000 */
[----:B------:R-:W-:Y:S01]  /*5a20*/  BPT.TRAP 0x1 ;  /* 0x000000040000795c */ /* 0x000fe20000300000 */
.L_x_2008:
[----:B-1----:R-:W-:Y:S05]  /*5a30*/  @P3 BRA `(.L_x_2006) ;  /* 0x0000000000083947 */ /* 0x002fea0003800000 */
[----:B------:R-:W1:Y:S02]  /*5a40*/  SYNCS.PHASECHK.TRANS64.TRYWAIT P3, [UR6+0x29850], R0 ;  /* 0x02985000ff0075a7 */ /* 0x000e640008060146 */
[----:B-1----:R-:W-:Y:S05]  /*5a50*/  @!P3 BRA `(.L_x_2009) ;  /* 0x000000c40098b947 */ /* 0x002fea0003800000 */
.L_x_2006:
[----:B------:R-:W-:Y:S01]  /*5a60*/  VIADD R15, R18, UR39 ;  /* 0x00000027120f7c36 */ /* 0x000fe20008000000 */
[----:B------:R-:W-:Y:S01]  /*5a70*/  @UP0 ULDC UR6, c[0x0][0x44c] ;  /* 0x0001130000060ab9 */ /* 0x000fe20000000800 */
[----:B------:R-:W2:Y:S01]  /*5a80*/  LDC R9, c[0x0][0x2f0] ;  /* 0x0000bc00ff097b82 */ /* 0x000ea20000000800 */
[----:B------:R-:W-:Y:S01]  /*5a90*/  WARPGROUP.ARRIVE ;  /* 0x00000000000079c5 */ /* 0x000fe20000000000 */
[----:B01----:R-:W-:Y:S01]  /*5aa0*/  @P2 IMAD.HI.U32 R0, R15, UR6, RZ ;  /* 0x000000060f002c27 */ /* 0x003fe2000f8e00ff */
[----:B------:R-:W-:Y:S01]  /*5ab0*/  @UP0 ULDC UR6, c[0x0][0x450] ;  /* 0x0001140000060ab9 */ /* 0x000fe20000000800 */
[----:B------:R-:W-:-:S03]  /*5ac0*/  UMOV UR7, 0xc0000010 ;  /* 0xc000001000077882 */ /* 0x000fc60000000000 */
[----:B------:R-:W0:Y:S01]  /*5ad0*/  S2R R196, SR_TID.X ;  /* 0x0000000000c47919 */ /* 0x000e220000002100 */
[----:B------:R-:W-:Y:S01]  /*5ae0*/  @P2 SHF.R.U32.HI R15, RZ, UR6, R0 ;  /* 0x00000006ff0f2c19 */ /* 0x000fe20008011600 */
[----:B------:R-:W-:Y:S02]  /*5af0*/  UMOV UR6, 0x1 ;  /* 0x0000000100067882 */ /* 0x000fe40000000000 */
[----:B------:R-:W-:Y:S02]  /*5b00*/  UIMAD UR6, UR53, -0xa0, UR6 ;  /* 0xffffff60350678a4 */ /* 0x000fe4000f8e0206 */
[----:B------:R-:W1:Y:S04]  /*5b10*/  SHFL.IDX PT, R7, R15, RZ, 0x1c1f ;  /* 0x001c1fff0f077589 */ /* 0x000e6800000e0000 */
[----:B------:R-:W-:Y:S01]  /*5b20*/  IMAD.U32 R6, RZ, RZ, UR6 ;  /* 0x00000006ff067e24 */ /* 0x000fe2000f8e00ff */
[----:B------:R-:W-:Y:S01]  /*5b30*/  UIADD3 UR6, UR41, 0x400, URZ ;  /* 0x0000040029067890 */ /* 0x000fe2000fffe03f */
[----:B------:R-:W3:Y:S02]  /*5b40*/  SHFL.IDX PT, R15, R15, 0x1, 0x1c1f ;  /* 0x003c1f000f0f7f89 */ /* 0x000ee400000e0000 */
[----:B------:R-:W-:Y:S01]  /*5b50*/  IMAD R6, R17, -0x2, R6 ;  /* 0xfffffffe11067824 */ /* 0x000fe200078e0206 */
[----:B------:R-:W-:-:S03]  /*5b60*/  USHF.R.U32.HI UR6, URZ, 0x4, UR6 ;  /* 0x000000043f067899 */ /* 0x000fc60008011606 */
[----:B--2---:R-:W-:Y:S01]  /*5b70*/  IMAD R6, R9, UR48, R6 ;  /* 0x0000003009067c24 */ /* 0x004fe2000f8e0206 */
[----:B------:R-:W-:-:S04]  /*5b80*/  ULOP3.LUT UR6, UR6, 0x3fff, URZ, 0xc0, !UPT ;  /* 0x00003fff06067892 */ /* 0x000fc8000f8ec03f */
[----:B------:R-:W-:-:S04]  /*5b90*/  ULOP3.LUT UR6, UR6, 0x10000, URZ, 0xfc, !UPT ;  /* 0x0001000006067892 */ /* 0x000fc8000f8efc3f */
[----:B------:R-:W-:Y:S01]  /*5ba0*/  UIMAD UR10, UR55, 0x500, UR6 ;  /* 0x00000500370a78a4 */ /* 0x000fe2000f8e0206 */
[----:B-1----:R-:W-:Y:S02]  /*5bb0*/  IADD3 R0, R7, -UR49, R6 ;  /* 0x8000003107007c10 */ /* 0x002fe4000fffe006 */
[----:B0-----:R-:W-:Y:S02]  /*5bc0*/  SHF.R.U32.HI R196, RZ, 0x7, R196 ;  /* 0x00000007ffc47819 */ /* 0x001fe400000116c4 */
[C---:B------:R-:W-:Y:S02]  /*5bd0*/  ISETP.GT.AND P3, PT, R0.reuse, RZ, PT ;  /* 0x000000ff0000720c */ /* 0x040fe40003f64270 */
[----:B------:R-:W-:Y:S01]  /*5be0*/  UMOV UR6, UR10 ;  /* 0x0000000a00067c82 */ /* 0x000fe20008000000 */
[----:B------:R-:W-:Y:S01]  /*5bf0*/  ISETP.GT.AND P4, PT, R0, 0x1, PT ;  /* 0x000000010000780c */ /* 0x000fe20003f84270 */
[----:B------:R-:W-:Y:S01]  /*5c00*/  QGMMA.64x128x32.F32.E4M3.E4M3 R24, R184, gdesc[UR4], R24, gsb0 ;  /* 0x01e00004b8187df3 */ /* 0x000fe20008000818 */
[----:B------:R-:W-:Y:S01]  /*5c10*/  FSEL R21, R152, -INF , P3 ;  /* 0xff80000098157808 */ /* 0x000fe20001800000 */
[----:B------:R-:W-:Y:S01]  /*5c20*/  UIADD3 UR6, UR10, 0x100, URZ ;  /* 0x000001000a067890 */ /* 0x000fe2000fffe03f */
[----:B------:R-:W-:Y:S01]  /*5c30*/  ISETP.GT.AND P3, PT, R0, 0x8, PT ;  /* 0x000000080000780c */ /* 0x000fe20003f64270 */
[----:B------:R-:W-:Y:S01]  /*5c40*/  UMOV UR7, 0xc0000010 ;  /* 0xc000001000077882 */ /* 0x000fe20000000000 */
[----:B------:R-:W-:-:S02]  /*5c50*/  FSEL R9, R153, -INF , P4 ;  /* 0xff80000099097808 */ /* 0x000fc40002000000 */
[----:B------:R-:W-:Y:S02]  /*5c60*/  FMNMX.FTZ R8, R21, R4, !PT ;  /* 0x0000000415087209 */ /* 0x000fe40007810000 */
[----:B------:R-:W-:Y:S02]  /*5c70*/  ISETP.GT.AND P4, PT, R0, 0x9, PT ;  /* 0x000000090000780c */ /* 0x000fe40003f84270 */
[----:B------:R-:W-:Y:S02]  /*5c80*/  FSEL R11, R156, -INF , P3 ;  /* 0xff8000009c0b7808 */ /* 0x000fe40001800000 */
[----:B------:R-:W-:Y:S02]  /*5c90*/  FMNMX.FTZ R8, R9, R8, !PT ;  /* 0x0000000809087209 */ /* 0x000fe40007810000 */
[----:B------:R-:W-:Y:S02]  /*5ca0*/  ISETP.GT.AND P3, PT, R0, 0x10, PT ;  /* 0x000000100000780c */ /* 0x000fe40003f64270 */
        /* <DEDUP_REMOVED lines=62> */
[----:B------:R-:W-:Y:S01]  /*6090*/  ISETP.GT.AND P4, PT, R0, 0x61, PT ;  /* 0x000000610000780c */ /* 0x000fe20003f84270 */
[----:B------:R-:W-:Y:S02]  /*60a0*/  WARPGROUP.DEPBAR.LE gsb0, 0x0 ;  /* 0x00008000000079c5 */ /* 0x000fe40000010000 */
[----:B------:R-:W-:Y:S01]  /*60b0*/  FSEL R104, R104, -INF , P3 ;  /* 0xff80000068687808 */ /* 0x000fe20001800000 */
[----:B------:R-:W-:Y:S01]  /*60c0*/  WARPGROUP.ARRIVE ;  /* 0x00000000000079c5 */ /* 0x000fe20000000000 */
[----:B------:R-:W-:Y:S01]  /*60d0*/  FMNMX.FTZ R201, R133, R8, !PT ;  /* 0x0000000885c97209 */ /* 0x000fe20007810000 */
[----:B------:R-:W-:Y:S01]  /*60e0*/  IMAD.U32 R185, RZ, RZ, UR37 ;  /* 0x00000025ffb97e24 */ /* 0x000fe2000f8e00ff */
[----:B------:R-:W-:Y:S02]  /*60f0*/  ISETP.GT.AND P3, PT, R0, 0x68, PT ;  /* 0x000000680000780c */ /* 0x000fe40003f64270 */
[----:B------:R-:W-:Y:S01]  /*6100*/  FSEL R105, R105, -INF , P4 ;  /* 0xff80000069697808 */ /* 0x000fe20002000000 */
[----:B------:R-:W-:Y:S01]  /*6110*/  QGMMA.64x128x32.F32.E4M3.E4M3 R24, R180, gdesc[UR4], R24, gsb0 ;  /* 0x01e00004b4187df3 */ /* 0x000fe20008000818 */
[----:B------:R-:W-:Y:S01]  /*6120*/  FMNMX.FTZ R8, R104, R201, !PT ;  /* 0x000000c968087209 */ /* 0x000fe20007810000 */
        /* <DEDUP_REMOVED lines=41> */
[----:B------:R-:W-:Y:S02]  /*63c0*/  FSEL R101, R101, -INF , P4 ;  /* 0xff80000065657808 */ /* 0x000fe40002000000 */
[----:B------:R-:W-:Y:S02]  /*63d0*/  FMNMX.FTZ R0, R100, R201, !PT ;  /* 0x000000c964007209 */ /* 0x000fe40007810000 */
[----:B---3--:R-:W-:Y:S02]  /*63e0*/  IADD3 R6, R15, -UR49, R6 ;  /* 0x800000310f067c10 */ /* 0x008fe4000fffe006 */
[----:B------:R-:W-:Y:S02]  /*63f0*/  FMNMX.FTZ R10, R101, R0, !PT ;  /* 0x00000000650a7209 */ /* 0x000fe40007810000 */
[----:B------:R-:W-:-:S02]  /*6400*/  ISETP.GT.AND P4, PT, R6, RZ, PT ;  /* 0x000000ff0600720c */ /* 0x000fc40003f84270 */
[----:B------:R-:W-:Y:S01]  /*6410*/  ISETP.GT.AND P5, PT, R6, 0x1, PT ;  /* 0x000000010600780c */ /* 0x000fe20003fa4270 */
[----:B------:R-:W0:Y:S01]  /*6420*/  SHFL.BFLY PT, R201, R10, 0x2, 0x1f ;  /* 0x0c401f000ac97f89 */ /* 0x000e2200000e0000 */
[----:B------:R-:W-:Y:S02]  /*6430*/  FSEL R154, R154, -INF , P4 ;  /* 0xff8000009a9a7808 */ /* 0x000fe40002000000 */
[----:B------:R-:W-:Y:S02]  /*6440*/  ISETP.GT.AND P4, PT, R6, 0x8, PT ;  /* 0x000000080600780c */ /* 0x000fe40003f84270 */
[----:B------:R-:W-:Y:S02]  /*6450*/  FSEL R155, R155, -INF , P5 ;  /* 0xff8000009b9b7808 */ /* 0x000fe40002800000 */
[----:B------:R-:W-:Y:S02]  /*6460*/  FMNMX.FTZ R136, R154, R5, !PT ;  /* 0x000000059a887209 */ /* 0x000fe40007810000 */
[----:B------:R-:W-:-:S02]  /*6470*/  ISETP.GT.AND P5, PT, R6, 0x9, PT ;  /* 0x000000090600780c */ /* 0x000fc40003fa4270 */
[----:B------:R-:W-:Y:S02]  /*6480*/  FSEL R158, R158, -INF , P4 ;  /* 0xff8000009e9e7808 */ /* 0x000fe40002000000 */
[C---:B------:R-:W-:Y:S02]  /*6490*/  ISETP.GT.AND P4, PT, R6.reuse, 0x10, PT ;  /* 0x000000100600780c */ /* 0x040fe40003f84270 */
[----:B------:R-:W-:Y:S02]  /*64a0*/  FSEL R159, R159, -INF , P5 ;  /* 0xff8000009f9f7808 */ /* 0x000fe40002800000 */
[----:B------:R-:W-:Y:S02]  /*64b0*/  ISETP.GT.AND P5, PT, R6, 0x11, PT ;  /* 0x000000110600780c */ /* 0x000fe40003fa4270 */
[----:B------:R-:W-:Y:S02]  /*64c0*/  FSEL R162, R162, -INF , P4 ;  /* 0xff800000a2a27808 */ /* 0x000fe40002000000 */
[----:B------:R-:W-:-:S02]  /*64d0*/  ISETP.GT.AND P4, PT, R6, 0x18, PT ;  /* 0x000000180600780c */ /* 0x000fc40003f84270 */
[----:B------:R-:W-:Y:S02]  /*64e0*/  FSEL R163, R163, -INF , P5 ;  /* 0xff800000a3a37808 */ /* 0x000fe40002800000 */
[----:B0-----:R-:W-:Y:S02]  /*64f0*/  FMNMX.FTZ R201, R10, R201, !PT ;  /* 0x000000c90ac97209 */ /* 0x001fe40007810000 */
[----:B------:R-:W-:Y:S02]  /*6500*/  ISETP.GT.AND P5, PT, R6, 0x19, PT ;  /* 0x000000190600780c */ /* 0x000fe40003fa4270 */
[----:B------:R-:W-:Y:S01]  /*6510*/  FSEL R166, R166, -INF , P4 ;  /* 0xff800000a6a67808 */ /* 0x000fe20002000000 */
[----:B------:R-:W0:Y:S01]  /*6520*/  SHFL.BFLY PT, R0, R201, 0x1, 0x1f ;  /* 0x0c201f00c9007f89 */ /* 0x000e2200000e0000 */
[----:B------:R-:W-:Y:S02]  /*6530*/  FSEL R167, R167, -INF , P5 ;  /* 0xff800000a7a77808 */ /* 0x000fe40002800000 */
[----:B------:R-:W-:-:S02]  /*6540*/  ISETP.GT.AND P4, PT, R6, 0x20, PT ;  /* 0x000000200600780c */ /* 0x000fc40003f84270 */
[----:B------:R-:W-:-:S04]  /*6550*/  ISETP.GT.AND P5, PT, R6, 0x21, PT ;  /* 0x000000210600780c */ /* 0x000fc80003fa4270 */
[----:B------:R-:W-:Y:S02]  /*6560*/  FSEL R139, R139, -INF , P5 ;  /* 0xff8000008b8b7808 */ /* 0x000fe40002800000 */
[----:B------:R-:W-:-:S04]  /*6570*/  ISETP.GT.AND P5, PT, R6, 0x29, PT ;  /* 0x000000290600780c */ /* 0x000fc80003fa4270 */
[----:B------:R-:W-:Y:S02]  /*6580*/  FSEL R143, R143, -INF , P5 ;  /* 0xff8000008f8f7808 */ /* 0x000fe40002800000 */
[----:B------:R-:W-:Y:S01]  /*6590*/  ISETP.GT.AND P5, PT, R6, 0x31, PT ;  /* 0x000000310600780c */ /* 0x000fe20003fa4270 */
[----:B------:R-:W-:-:S03]  /*65a0*/  WARPGROUP.DEPBAR.LE gsb0, 0x0 ;  /* 0x00008000000079c5 */ /* 0x000fc60000010000 */
[----:B------:R-:W-:Y:S01]  /*65b0*/  FSEL R147, R147, -INF , P5 ;  /* 0xff80000093937808 */ /* 0x000fe20002800000 */
[----:B------:R-:W-:Y:S01]  /*65c0*/  WARPGROUP.ARRIVE ;  /* 0x00000000000079c5 */ /* 0x000fe20000000000 */
[----:B0-----:R-:W-:Y:S02]  /*65d0*/  FMNMX.FTZ R0, R201, R0, !PT ;  /* 0x00000000c9007209 */ /* 0x001fe40007810000 */
[----:B------:R-:W-:Y:S02]  /*65e0*/  ISETP.GT.AND P5, PT, R6, 0x39, PT ;  /* 0x000000390600780c */ /* 0x000fe40003fa4270 */
[C---:B------:R-:W-:Y:S01]  /*65f0*/  FSETP.NEU.FTZ.AND P3, PT, R0.reuse, -INF , PT ;  /* 0xff8000000000780b */ /* 0x040fe20003f7d000 */
[----:B------:R-:W-:-:S01]  /*6600*/  FFMA.FTZ R8, R0, R185, -8 ;  /* 0xc100000000087423 */ /* 0x000fc200000100b9 */
[----:B------:R-:W-:Y:S01]  /*6610*/  FSEL R151, R151, -INF , P5 ;  /* 0xff80000097977808 */ /* 0x000fe20002800000 */
[----:B------:R-:W-:Y:S01]  /*6620*/  QGMMA.64x128x32.F32.E4M3.E4M3 R24, R176, gdesc[UR4], R24, gsb0 ;  /* 0x01e00004b0187df3 */ /* 0x000fe20008000818 */
[----:B------:R-:W-:Y:S01]  /*6630*/  ISETP.GT.AND P5, PT, R6, 0x41, PT ;  /* 0x000000410600780c */ /* 0x000fe20003fa4270 */
[----:B------:R-:W-:Y:S01]  /*6640*/  UIADD3 UR6, UR10, 0x300, URZ ;  /* 0x000003000a067890 */ /* 0x000fe2000fffe03f */
[----:B------:R-:W-:Y:S01]  /*6650*/  FSEL R8, R8, RZ, P3 ;  /* 0x000000ff08087208 */ /* 0x000fe20001800000 */
[----:B------:R-:W-:Y:S01]  /*6660*/  UMOV UR7, 0xc0000010 ;  /* 0xc000001000077882 */ /* 0x000fe20000000000 */
[----:B------:R-:W-:-:S02]  /*6670*/  FSEL R123, R123, -INF , P5 ;  /* 0xff8000007b7b7808 */ /* 0x000fc40002800000 */
[----:B------:R-:W-:Y:S01]  /*6680*/  ISETP.GT.AND P5, PT, R6, 0x49, PT ;  /* 0x000000490600780c */ /* 0x000fe20003fa4270 */
[----:B------:R-:W-:-:S01]  /*6690*/  FFMA.FTZ R15, R161, UR37, -R8 ;  /* 0x00000025a10f7c23 */ /* 0x000fc20008010808 */
[----:B------:R-:W-:Y:S01]  /*66a0*/  FMNMX.FTZ R161, R155, R136, !PT ;  /* 0x000000889ba17209 */ /* 0x000fe20007810000 */
[----:B------:R-:W-:-:S01]  /*66b0*/  FFMA.FTZ R136, R157, UR37, -R8 ;  /* 0x000000259d887c23 */ /* 0x000fc20008010808 */
        /* <DEDUP_REMOVED lines=18> */
[--C-:B0-----:R-:W-:Y:S01]  /*67e0*/  FFMA.FTZ R21, R165, UR37, -R8.reuse ;  /* 0x00000025a5157c23 */ /* 0x101fe20008010808 */
[----:B------:R-:W-:Y:S01]  /*67f0*/  FMNMX.FTZ R144, R166, R157, !PT ;  /* 0x0000009da6907209 */ /* 0x000fe20007810000 */
[----:B------:R0:W-:Y:S01]  /*6800*/  MUFU.EX2 R138, R148 ;  /* 0x00000094008a7308 */ /* 0x0001e20000000800 */
        /* <DEDUP_REMOVED lines=22> */
[----:B0-----:R-:W-:Y:S01]  /*6970*/  FMNMX.FTZ R148, R146, R153, !PT ;  /* 0x0000009992947209 */ /* 0x001fe20007810000 */
        /* <DEDUP_REMOVED lines=17> */
[----:B------:R-:W-:Y:S01]  /*6a90*/  FSEL R145, R126, -INF , P4 ;  /* 0xff8000007e917808 */ /* 0x000fe20002000000 */
[--C-:B------:R-:W-:Y:S01]  /*6aa0*/  FFMA.FTZ R97, R97, UR37, -R8.reuse ;  /* 0x0000002561617c23 */ /* 0x100fe20008010808 */
[----:B------:R-:W-:Y:S01]  /*6ab0*/  FMNMX.FTZ R148, R123, R148, !PT ;  /* 0x000000947b947209 */ /* 0x000fe20007810000 */
[----:B------:R0:W-:Y:S01]  /*6ac0*/  MUFU.EX2 R126, R152 ;  /* 0x00000098007e7308 */ /* 0x0001e20000000800 */
[----:B------:R-:W-:Y:S01]  /*6ad0*/  ISETP.GT.AND P4, PT, R6, 0x50, PT ;  /* 0x000000500600780c */ /* 0x000fe20003f84270 */
[--C-:B------:R-:W-:Y:S01]  /*6ae0*/  FFMA.FTZ R100, R100, UR37, -R8.reuse ;  /* 0x0000002564647c23 */ /* 0x100fe20008010808 */
[----:B------:R-:W-:Y:S01]  /*6af0*/  FMNMX.FTZ R148, R145, R148, !PT ;  /* 0x0000009491947209 */ /* 0x000fe20007810000 */
[----:B------:R-:W-:Y:S01]  /*6b00*/  FFMA.FTZ R101, R101, UR37, -R8 ;  /* 0x0000002565657c23 */ /* 0x000fe20008010808 */
[----:B------:R-:W-:-:S02]  /*6b10*/  FSEL R130, R130, -INF , P4 ;  /* 0xff80000082827808 */ /* 0x000fc40002000000 */
[----:B------:R-:W-:Y:S01]  /*6b20*/  FMNMX.FTZ R149, R127, R148, !PT ;  /* 0x000000947f957209 */ /* 0x000fe20007810000 */
[----:B------:R-:W-:Y:S01]  /*6b30*/  MUFU.EX2 R9, R9 ;  /* 0x0000000900097308 */ /* 0x000fe20000000800 */
[----:B------:R-:W-:Y:S01]  /*6b40*/  ISETP.GT.AND P4, PT, R6, 0x58, PT ;  /* 0x000000580600780c */ /* 0x000fe20003f84270 */
[----:B0-----:R-:W-:Y:S01]  /*6b50*/  FFMA.FTZ R152, R124, UR37, -R8 ;  /* 0x000000257c987c23 */ /* 0x001fe20008010808 */
[----:B------:R-:W-:Y:S02]  /*6b60*/  FMNMX.FTZ R148, R130, R149, !PT ;  /* 0x0000009582947209 */ /* 0x000fe40007810000 */
[----:B------:R-:W-:Y:S02]  /*6b70*/  FSEL R134, R134, -INF , P4 ;  /* 0xff80000086867808 */ /* 0x000fe40002000000 */
[----:B------:R-:W-:Y:S01]  /*6b80*/  FMNMX.FTZ R149, R131, R148, !PT ;  /* 0x0000009483957209 */ /* 0x000fe20007810000 */
[----:B------:R-:W-:Y:S01]  /*6b90*/  MUFU.EX2 R11, R11 ;  /* 0x0000000b000b7308 */ /* 0x000fe20000000800 */
[----:B------:R-:W-:-:S02]  /*6ba0*/  ISETP.GT.AND P4, PT, R6, 0x60, PT ;  /* 0x000000600600780c */ /* 0x000fc40003f84270 */
[----:B------:R-:W-:Y:S02]  /*6bb0*/  FMNMX.FTZ R148, R134, R149, !PT ;  /* 0x0000009586947209 */ /* 0x000fe40007810000 */
[----:B------:R-:W-:Y:S02]  /*6bc0*/  ISETP.GT.AND P5, PT, R6, 0x61, PT ;  /* 0x000000610600780c */ /* 0x000fe40003fa4270 */
[----:B------:R-:W-:Y:S01]  /*6bd0*/  FSEL R124, R106, -INF , P4 ;  /* 0xff8000006a7c7808 */ /* 0x000fe20002000000 */
[----:B------:R-:W-:Y:S01]  /*6be0*/  MUFU.EX2 R12, R12 ;  /* 0x0000000c000c7308 */ /* 0x000fe20000000800 */
[----:B------:R-:W-:Y:S02]  /*6bf0*/  FMNMX.FTZ R149, R135, R148, !PT ;  /* 0x0000009487957209 */ /* 0x000fe40007810000 */
[----:B------:R-:W-:Y:S02]  /*6c00*/  ISETP.GT.AND P4, PT, R6, 0x68, PT ;  /* 0x000000680600780c */ /* 0x000fe40003f84270 */
[----:B------:R-:W-:-:S02]  /*6c10*/  FSEL R107, R107, -INF , P5 ;  /* 0xff8000006b6b7808 */ /* 0x000fc40002800000 */
[----:B------:R-:W-:Y:S01]  /*6c20*/  FMNMX.FTZ R148, R124, R149, !PT ;  /* 0x000000957c947209 */ /* 0x000fe20007810000 */
[----:B------:R0:W-:Y:S01]  /*6c30*/  MUFU.EX2 R106, R152 ;  /* 0x00000098006a7308 */ /* 0x0001e20000000800 */
[----:B------:R-:W-:Y:S02]  /*6c40*/  ISETP.GT.AND P5, PT, R6, 0x69, PT ;  /* 0x000000690600780c */ /* 0x000fe40003fa4270 */
[----:B------:R-:W-:Y:S02]  /*6c50*/  FSEL R110, R110, -INF , P4 ;  /* 0xff8000006e6e7808 */ /* 0x000fe40002000000 */
[----:B------:R-:W-:Y:S02]  /*6c60*/  FMNMX.FTZ R149, R107, R148, !PT ;  /* 0x000000946b957209 */ /* 0x000fe40007810000 */
[----:B------:R-:W-:Y:S01]  /*6c70*/  ISETP.GT.AND P4, PT, R6, 0x70, PT ;  /* 0x000000700600780c */ /* 0x000fe20003f84270 */
[----:B------:R-:W-:Y:S01]  /*6c80*/  MUFU.EX2 R14, R14 ;  /* 0x0000000e000e7308 */ /* 0x000fe20000000800 */
[----:B------:R-:W-:Y:S01]  /*6c90*/  FSEL R111, R111, -INF , P5 ;  /* 0xff8000006f6f7808 */ /* 0x000fe20002800000 */
[----:B0-----:R-:W-:Y:S01]  /*6ca0*/  FFMA.FTZ R152, R128, UR37, -R8 ;  /* 0x0000002580987c23 */ /* 0x001fe20008010808 */
[----:B------:R-:W-:-:S02]  /*6cb0*/  FMNMX.FTZ R148, R110, R149, !PT ;  /* 0x000000956e947209 */ /* 0x000fc40007810000 */
[----:B------:R-:W-:Y:S02]  /*6cc0*/  ISETP.GT.AND P5, PT, R6, 0x71, PT ;  /* 0x000000710600780c */ /* 0x000fe40003fa4270 */
[----:B------:R-:W-:Y:S01]  /*6cd0*/  FSEL R128, R114, -INF , P4 ;  /* 0xff80000072807808 */ /* 0x000fe20002000000 */
[----:B------:R-:W-:Y:S01]  /*6ce0*/  MUFU.EX2 R15, R15 ;  /* 0x0000000f000f7308 */ /* 0x000fe20000000800 */
[----:B------:R-:W-:Y:S02]  /*6cf0*/  FMNMX.FTZ R149, R111, R148, !PT ;  /* 0x000000946f957209 */ /* 0x000fe40007810000 */
[----:B------:R-:W-:Y:S02]  /*6d00*/  ISETP.GT.AND P4, PT, R6, 0x78, PT ;  /* 0x000000780600780c */ /* 0x000fe40003f84270 */
[----:B------:R-:W-:Y:S02]  /*6d10*/  FSEL R115, R115, -INF , P5 ;  /* 0xff80000073737808 */ /* 0x000fe40002800000 */
[----:B------:R-:W-:Y:S01]  /*6d20*/  FMNMX.FTZ R148, R128, R149, !PT ;  /* 0x0000009580947209 */ /* 0x000fe20007810000 */
[----:B------:R0:W-:Y:S01]  /*6d30*/  MUFU.EX2 R114, R152 ;  /* 0x0000009800727308 */ /* 0x0001e20000000800 */
[----:B------:R-:W-:-:S02]  /*6d40*/  ISETP.GT.AND P5, PT, R6, 0x79, PT ;  /* 0x000000790600780c */ /* 0x000fc40003fa4270 */
[----:B------:R-:W-:Y:S02]  /*6d50*/  FSEL R118, R118, -INF , P4 ;  /* 0xff80000076767808 */ /* 0x000fe40002000000 */
[----:B------:R-:W-:Y:S02]  /*6d60*/  FMNMX.FTZ R149, R115, R148, !PT ;  /* 0x0000009473957209 */ /* 0x000fe40007810000 */
[----:B------:R-:W-:Y:S01]  /*6d70*/  FSEL R119, R119, -INF , P5 ;  /* 0xff80000077777808 */ /* 0x000fe20002800000 */
[----:B------:R-:W-:Y:S01]  /*6d80*/  MUFU.EX2 R20, R20 ;  /* 0x0000001400147308 */ /* 0x000fe20000000800 */
[----:B------:R-:W-:Y:S02]  /*6d90*/  ISETP.GT.AND P4, PT, R6, 0x80, PT ;  /* 0x000000800600780c */ /* 0x000fe40003f84270 */
[----:B------:R-:W-:Y:S01]  /*6da0*/  FMNMX.FTZ R148, R118, R149, !PT ;  /* 0x0000009576947209 */ /* 0x000fe20007810000 */
[----:B------:R-:W-:Y:S02]  /*6db0*/  WARPGROUP.DEPBAR.LE gsb0, 0x0 ;  /* 0x00008000000079c5 */ /* 0x000fe40000010000 */
[----:B------:R-:W-:Y:S01]  /*6dc0*/  ISETP.GT.AND P5, PT, R6, 0x81, PT ;  /* 0x000000810600780c */ /* 0x000fe20003fa4270 */
[----:B------:R-:W-:Y:S01]  /*6dd0*/  WARPGROUP.ARRIVE ;  /* 0x00000000000079c5 */ /* 0x000fe20000000000 */
[----:B------:R-:W-:Y:S01]  /*6de0*/  FSEL R132, R90, -INF , P4 ;  /* 0xff8000005a847808 */ /* 0x000fe20002000000 */
[----:B------:R-:W-:Y:S01]  /*6df0*/  MUFU.EX2 R21, R21 ;  /* 0x0000001500157308 */ /* 0x000fe20000000800 */
[----:B------:R-:W-:-:S02]  /*6e00*/  FMNMX.FTZ R149, R119, R148, !PT ;  /* 0x0000009477957209 */ /* 0x000fc40007810000 */
[----:B------:R-:W-:Y:S01]  /*6e10*/  ISETP.GT.AND P4, PT, R6, 0x88, PT ;  /* 0x000000880600780c */ /* 0x000fe20003f84270 */
[----:B------:R-:W-:Y:S01]  /*6e20*/  QGMMA.64x128x32.F32.E4M3.E4M3 R24, R172, gdesc[UR4], R24, gsb0 ;  /* 0x01e00004ac187df3 */ /* 0x000fe20008000818 */
[----:B------:R-:W-:Y:S01]  /*6e30*/  FSEL R91, R91, -INF , P5 ;  /* 0xff8000005b5b7808 */ /* 0x000fe20002800000 */
[----:B------:R-:W-:Y:S01]  /*6e40*/  UIADD3 UR6, UR10, 0x400, URZ ;  /* 0x000004000a067890 */ /* 0x000fe2000fffe03f */
[----:B0-----:R-:W-:Y:S01]  /*6e50*/  FMNMX.FTZ R152, R132, R149, !PT ;  /* 0x0000009584987209 */ /* 0x001fe20007810000 */
[----:B------:R0:W-:Y:S01]  /*6e60*/  MUFU.EX2 R90, R153 ;  /* 0x00000099005a7308 */ /* 0x0001e20000000800 */
[----:B------:R-:W-:Y:S01]  /*6e70*/  ISETP.GT.AND P5, PT, R6, 0x89, PT ;  /* 0x000000890600780c */ /* 0x000fe20003fa4270 */
[----:B------:R-:W-:Y:S01]  /*6e80*/  UMOV UR7, 0xc0000010 ;  /* 0xc000001000077882 */ /* 0x000fe20000000000 */
[----:B------:R-:W-:Y:S01]  /*6e90*/  FSEL R148, R94, -INF , P4 ;  /* 0xff8000005e947808 */ /* 0x000fe20002000000 */
[----:B------:R-:W-:Y:S01]  /*6ea0*/  FFMA.FTZ R94, R104, UR37, -R8 ;  /* 0x00000025685e7c23 */ /* 0x000fe20008010808 */
[----:B------:R-:W-:-:S02]  /*6eb0*/  FMNMX.FTZ R149, R91, R152, !PT ;  /* 0x000000985b957209 */ /* 0x000fc40007810000 */
[----:B------:R-:W-:Y:S01]  /*6ec0*/  ISETP.GT.AND P4, PT, R6, 0x90, PT ;  /* 0x000000900600780c */ /* 0x000fe20003f84270 */
[----:B------:R-:W-:Y:S01]  /*6ed0*/  MUFU.EX2 R136, R136 ;  /* 0x0000008800887308 */ /* 0x000fe20000000800 */
[----:B------:R-:W-:Y:S02]  /*6ee0*/  FSEL R95, R95, -INF , P5 ;  /* 0xff8000005f5f7808 */ /* 0x000fe40002800000 */
[----:B------:R-:W-:Y:S02]  /*6ef0*/  FMNMX.FTZ R104, R148, R149, !PT ;  /* 0x0000009594687209 */ /* 0x000fe40007810000 */
[----:B------:R-:W-:Y:S02]  /*6f00*/  ISETP.GT.AND P5, PT, R6, 0x91, PT ;  /* 0x000000910600780c */ /* 0x000fe40003fa4270 */
[----:B------:R-:W-:Y:S01]  /*6f10*/  FSEL R98, R98, -INF , P4 ;  /* 0xff80000062627808 */ /* 0x000fe20002000000 */
[----:B------:R-:W-:Y:S01]  /*6f20*/  MUFU.EX2 R137, R137 ;  /* 0x0000008900897308 */ /* 0x000fe20000000800 */
[----:B------:R-:W-:-:S02]  /*6f30*/  FMNMX.FTZ R149, R95, R104, !PT ;  /* 0x000000685f957209 */ /* 0x000fc40007810000 */
[----:B------:R-:W-:Y:S02]  /*6f40*/  ISETP.GT.AND P4, PT, R6, 0x98, PT ;  /* 0x000000980600780c */ /* 0x000fe40003f84270 */
[----:B------:R-:W-:Y:S02]  /*6f50*/  FSEL R99, R99, -INF , P5 ;  /* 0xff80000063637808 */ /* 0x000fe40002800000 */
[----:B------:R-:W-:Y:S01]  /*6f60*/  FMNMX.FTZ R104, R98, R149, !PT ;  /* 0x0000009562687209 */ /* 0x000fe20007810000 */
[----:B------:R-:W-:Y:S01]  /*6f70*/  MUFU.EX2 R141, R141 ;  /* 0x0000008d008d7308 */ /* 0x000fe20000000800 */
[----:B------:R-:W-:Y:S02]  /*6f80*/  ISETP.GT.AND P5, PT, R6, 0x99, PT ;  /* 0x000000990600780c */ /* 0x000fe40003fa4270 */
[----:B------:R-:W-:Y:S02]  /*6f90*/  FSEL R102, R102, -INF , P4 ;  /* 0xff80000066667808 */ /* 0x000fe40002000000 */
[----:B------:R-:W-:Y:S01]  /*6fa0*/  FMNMX.FTZ R149, R99, R104, !PT ;  /* 0x0000006863957209 */ /* 0x000fe20007810000 */
[--C-:B------:R-:W-:Y:S01]  /*6fb0*/  FFMA.FTZ R104, R108, UR37, -R8.reuse ;  /* 0x000000256c687c23 */ /* 0x100fe20008010808 */
[----:B------:R-:W-:Y:S01]  /*6fc0*/  FSEL R103, R103, -INF , P5 ;  /* 0xff80000067677808 */ /* 0x000fe20002800000 */
[--C-:B------:R-:W-:Y:S01]  /*6fd0*/  FFMA.FTZ R108, R112, UR37, -R8.reuse ;  /* 0x00000025706c7c23 */ /* 0x100fe20008010808 */
[----:B------:R-:W-:Y:S01]  /*6fe0*/  FMNMX.FTZ R6, R102, R149, !PT ;  /* 0x0000009566067209 */ /* 0x000fe20007810000 */
[----:B------:R-:W-:Y:S01]  /*6ff0*/  FFMA.FTZ R112, R116, UR37, -R8 ;  /* 0x0000002574707c23 */ /* 0x000fe20008010808 */
[----:B------:R-:W-:Y:S02]  /*7000*/  MUFU.EX2 R13, R13 ;  /* 0x0000000d000d7308 */ /* 0x000fe40000000800 */
[----:B------:R-:W-:-:S05]  /*7010*/  FMNMX.FTZ R6, R103, R6, !PT ;  /* 0x0000000667067209 */ /* 0x000fca0007810000 */
[----:B------:R-:W1:Y:S01]  /*7020*/  SHFL.BFLY PT, R149, R6, 0x2, 0x1f ;  /* 0x0c401f0006957f89 */ /* 0x000e6200000e0000 */
        /* <DEDUP_REMOVED lines=9> */
[----:B-1----:R-:W-:Y:S01]  /*70c0*/  FMNMX.FTZ R6, R149, R6, !PT ;  /* 0x0000000695067209 */ /* 0x002fe20007810000 */
[----:B------:R-:W-:-:S03]  /*70d0*/  IMAD.U32 R149, RZ, RZ, UR37 ;  /* 0x00000025ff957e24 */ /* 0x000fc6000f8e00ff */
[C---:B------:R-:W-:Y:S01]  /*70e0*/  FSETP.NEU.FTZ.AND P4, PT, R6.reuse, -INF , PT ;  /* 0xff8000000600780b */ /* 0x040fe20003f9d000 */
[----:B------:R-:W-:-:S02]  /*70f0*/  FFMA.FTZ R116, R6, R149, -8 ;  /* 0xc100000006747423 */ /* 0x000fc40000010095 */
[----:B------:R-:W-:Y:S03]  /*7100*/  MUFU.EX2 R94, R94 ;  /* 0x0000005e005e7308 */ /* 0x000fe60000000800 */
[----:B------:R-:W-:-:S05]  /*7110*/  FSEL R8, R116, RZ, P4 ;  /* 0x000000ff74087208 */ /* 0x000fca0002000000 */
[----:B------:R-:W-:Y:S01]  /*7120*/  MUFU.EX2 R105, R105 ;  /* 0x0000006900697308 */ /* 0x000fe20000000800 */
[----:B------:R-:W-:-:S01]  /*7130*/  FFMA.FTZ R152, R158, UR37, -R8 ;  /* 0x000000259e987c23 */ /* 0x000fc20008010808 */
[--C-:B0-----:R-:W-:Y:S01]  /*7140*/  FFMA.FTZ R153, R159, UR37, -R8.reuse ;  /* 0x000000259f997c23 */ /* 0x101fe20008010808 */
[----:B------:R-:W-:Y:S01]  /*7150*/  FSEL R158, R6, RZ, P4 ;  /* 0x000000ff069e7208 */ /* 0x000fe20002000000 */
[--C-:B------:R-:W-:Y:S01]  /*7160*/  FFMA.FTZ R149, R154, UR37, -R8.reuse ;  /* 0x000000259a957c23 */ /* 0x100fe20008010808 */
[----:B------:R-:W-:Y:S01]  /*7170*/  FSEL R159, R0, RZ, P3 ;  /* 0x000000ff009f7208 */ /* 0x000fe20001800000 */
[--C-:B------:R-:W-:Y:S01]  /*7180*/  FFMA.FTZ R116, R155, UR37, -R8.reuse ;  /* 0x000000259b747c23 */ /* 0x100fe20008010808 */
[----:B------:R-:W-:-:S01]  /*7190*/  FFMA.FTZ R154, R162, UR37, -R8 ;  /* 0x00000025a29a7c23 */ /* 0x000fc20008010808 */
[----:B------:R-:W-:Y:S01]  /*71a0*/  FADD.FTZ R158, -R158, R5 ;  /* 0x000000059e9e7221 */ /* 0x000fe20000010100 */
[----:B------:R-:W-:Y:S01]  /*71b0*/  MUFU.EX2 R152, R152 ;  /* 0x0000009800987308 */ /* 0x000fe20000000800 */
[----:B------:R-:W-:-:S01]  /*71c0*/  FADD.FTZ R159, -R159, R4 ;  /* 0x000000049f9f7221 */ /* 0x000fc20000010100 */
[--C-:B------:R-:W-:Y:S01]  /*71d0*/  FFMA.FTZ R155, R163, UR37, -R8.reuse ;  /* 0x00000025a39b7c23 */ /* 0x100fe20008010808 */
[----:B------:R-:W-:Y:S01]  /*71e0*/  FMUL.FTZ R158, R158, UR37 ;  /* 0x000000259e9e7c20 */ /* 0x000fe20008410000 */
[--C-:B------:R-:W-:Y:S01]  /*71f0*/  FFMA.FTZ R156, R166, UR37, -R8.reuse ;  /* 0x00000025a69c7c23 */ /* 0x100fe20008010808 */
[----:B------:R-:W-:Y:S01]  /*7200*/  FMUL.FTZ R159, R159, UR37 ;  /* 0x000000259f9f7c20 */ /* 0x000fe20008410000 */
        /* <DEDUP_REMOVED lines=14> */
[----:B------:R-:W-:-:S02]  /*72f0*/  WARPGROUP.DEPBAR.LE gsb0, 0x0 ;  /* 0x00008000000079c5 */ /* 0x000fc40000010000 */
[----:B------:R-:W-:Y:S01]  /*7300*/  WARPGROUP.ARRIVE ;  /* 0x00000000000079c5 */ /* 0x000fe20000000000 */
[--C-:B------:R-:W-:Y:S01]  /*7310*/  FFMA.FTZ R127, R127, UR37, -R8.reuse ;  /* 0x000000257f7f7c23 */ /* 0x100fe20008010808 */
[----:B------:R-:W1:Y:S01]  /*7320*/  MUFU.EX2 R158, R158 ;  /* 0x0000009e009e7308 */ /* 0x000e620000000800 */
[----:B------:R-:W-:-:S01]  /*7330*/  FFMA.FTZ R130, R130, UR37, -R8 ;  /* 0x0000002582827c23 */ /* 0x000fc20008010808 */
[--C-:B------:R-:W-:Y:S01]  /*7340*/  FFMA.FTZ R131, R131, UR37, -R8.reuse ;  /* 0x0000002583837c23 */ /* 0x100fe20008010808 */
[----:B------:R-:W-:-:S01]  /*7350*/  FFMA.FTZ R134, R134, UR37, -R8 ;  /* 0x0000002586867c23 */ /* 0x000fc20008010808 */
[----:B------:R-:W-:Y:S01]  /*7360*/  QGMMA.64x128x32.F32.E4M3.E4M3 R24, R168, gdesc[UR4], R24, gsb0 ;  /* 0x01e00004a8187df3 */ /* 0x000fe20008000818 */
[----:B------:R-:W-:-:S01]  /*7370*/  FFMA.FTZ R135, R135, UR37, -R8 ;  /* 0x0000002587877c23 */ /* 0x000fc20008010808 */
[--C-:B------:R-:W-:Y:S01]  /*7380*/  FFMA.FTZ R124, R124, UR37, -R8.reuse ;  /* 0x000000257c7c7c23 */ /* 0x100fe20008010808 */
[----:B------:R-:W-:-:S01]  /*7390*/  FFMA.FTZ R107, R107, UR37, -R8 ;  /* 0x000000256b6b7c23 */ /* 0x000fc20008010808 */
[----:B------:R-:W2:Y:S01]  /*73a0*/  MUFU.EX2 R116, R116 ;  /* 0x0000007400747308 */ /* 0x000ea20000000800 */
        /* <DEDUP_REMOVED lines=8> */
[----:B-1----:R-:W-:-:S01]  /*7430*/  FFMA.FTZ R3, R158, R2, R149 ;  /* 0x000000029e037223 */ /* 0x002fc20000010095 */
[--C-:B------:R-:W-:Y:S01]  /*7440*/  FFMA.FTZ R148, R148, UR37, -R8.reuse ;  /* 0x0000002594947c23 */ /* 0x100fe20008010808 */
[----:B------:R-:W-:-:S01]  /*7450*/  FFMA.FTZ R95, R95, UR37, -R8 ;  /* 0x000000255f5f7c23 */ /* 0x000fc20008010808 */
[--C-:B------:R-:W-:Y:S01]  /*7460*/  FFMA.FTZ R99, R99, UR37, -R8.reuse ;  /* 0x0000002563637c23 */ /* 0x100fe20008010808 */
[----:B------:R-:W-:-:S03]  /*7470*/  FFMA.FTZ R102, R102, UR37, -R8 ;  /* 0x0000002566667c23 */ /* 0x000fc60008010808 */
[----:B------:R-:W1:Y:S01]  /*7480*/  MUFU.EX2 R154, R154 ;  /* 0x0000009a009a7308 */ /* 0x000e620000000800 */
[----:B--2---:R-:W-:-:S04]  /*7490*/  FADD.FTZ R3, R116, R3 ;  /* 0x0000000374037221 */ /* 0x004fc80000010000 */
[----:B------:R-:W-:-:S03]  /*74a0*/  FADD.FTZ R2, R152, R3 ;  /* 0x0000000398027221 */ /* 0x000fc60000010000 */
[----:B------:R-:W2:Y:S01]  /*74b0*/  MUFU.EX2 R155, R155 ;  /* 0x0000009b009b7308 */ /* 0x000ea20000000800 */
[----:B0-----:R-:W-:-:S07]  /*74c0*/  FADD.FTZ R3, R153, R2 ;  /* 0x0000000299037221 */ /* 0x001fce0000010000 */
[----:B------:R0:W-:Y:S08]  /*74d0*/  MUFU.EX2 R4, R145 ;  /* 0x0000009100047308 */ /* 0x0001f00000000800 */
[----:B------:R-:W3:Y:S01]  /*74e0*/  MUFU.EX2 R156, R156 ;  /* 0x0000009c009c7308 */ /* 0x000ee20000000800 */
        /* <DEDUP_REMOVED lines=8> */
[----:B------:R-:W-:-:S01]  /*7570*/  FADD.FTZ R2, R20, R3 ;  /* 0x0000000314027221 */ /* 0x000fc20000010000 */
[----:B---3--:R-:W-:-:S03]  /*7580*/  FADD.FTZ R160, R156, R145 ;  /* 0x000000919ca07221 */ /* 0x008fc60000010000 */
[----:B------:R-:W-:-:S03]  /*7590*/  FADD.FTZ R3, R21, R2 ;  /* 0x0000000215037221 */ /* 0x000fc60000010000 */
        /* <DEDUP_REMOVED lines=25> */
[----:B--2---:R-:W-:-:S01]  /*7730*/  FADD.FTZ R3, R151, R2 ;  /* 0x0000000297037221 */ /* 0x004fc20000010000 */
[----:B------:R-:W-:Y:S01]  /*7740*/  FADD.FTZ R2, R120, R145 ;  /* 0x0000009178027221 */ /* 0x000fe20000010000 */
[----:B------:R-:W-:-:S01]  /*7750*/  FFMA.FTZ R145, R119, UR37, -R8 ;  /* 0x0000002577917c23 */ /* 0x000fc20008010808 */
[----:B------:R-:W-:-:S04]  /*7760*/  FFMA.FTZ R119, R132, UR37, -R8 ;  /* 0x0000002584777c23 */ /* 0x000fc80008010808 */
[----:B------:R-:W2:Y:S01]  /*7770*/  MUFU.EX2 R127, R127 ;  /* 0x0000007f007f7308 */ /* 0x000ea20000000800 */
[----:B0-----:R-:W-:-:S01]  /*7780*/  FADD.FTZ R160, R122, R3 ;  /* 0x000000037aa07221 */ /* 0x001fc20000010000 */
[----:B------:R-:W-:Y:S01]  /*7790*/  FADD.FTZ R3, R121, R2 ;  /* 0x0000000279037221 */ /* 0x000fe20000010000 */
[----:B------:R-:W-:-:S03]  /*77a0*/  WARPGROUP.DEPBAR.LE gsb0, 0x0 ;  /* 0x00008000000079c5 */ /* 0x000fc60000010000 */
[----:B------:R-:W-:Y:S02]  /*77b0*/  FADD.FTZ R2, R106, R3 ;  /* 0x000000036a027221 */ /* 0x000fe40000010000 */
[----:B------:R-:W0:Y:S01]  /*77c0*/  MUFU.EX2 R130, R130 ;  /* 0x0000008200827308 */ /* 0x000e220000000800 */
[----:B-1----:R-:W-:-:S01]  /*77d0*/  FADD.FTZ R159, R123, R160 ;  /* 0x000000a07b9f7221 */ /* 0x002fc20000010000 */
[----:B------:R-:W-:-:S03]  /*77e0*/  FADD.FTZ R3, R125, R2 ;  /* 0x000000027d037221 */ /* 0x000fc60000010000 */
[----:B------:R-:W-:Y:S01]  /*77f0*/  FADD.FTZ R160, R4, R159 ;  /* 0x0000009f04a07221 */ /* 0x000fe20000010000 */
        /* <DEDUP_REMOVED lines=11> */
[----:B------:R-:W-:Y:S01]  /*78b0*/  FFMA.FTZ R132, R91, UR37, -R8 ;  /* 0x000000255b847c23 */ /* 0x000fe20008010808 */
[----:B------:R-:W-:-:S05]  /*78c0*/  FADD.FTZ R3, R105, R2 ;  /* 0x0000000269037221 */ /* 0x000fca0000010000 */
        /* <DEDUP_REMOVED lines=12> */
[--C-:B------:R-:W-:Y:S01]  /*7990*/  FFMA.FTZ R91, R98, UR37, -R8.reuse ;  /* 0x00000025625b7c23 */ /* 0x100fe20008010808 */
[----:B------:R-:W-:-:S05]  /*79a0*/  FFMA.FTZ R8, R103, UR37, -R8 ;  /* 0x0000002567087c23 */ /* 0x000fca0008010808 */
[----:B------:R-:W1:Y:S01]  /*79b0*/  MUFU.EX2 R108, R108 ;  /* 0x0000006c006c7308 */ /* 0x000e620000000800 */
[----:B--2---:R-:W-:-:S01]  /*79c0*/  FADD.FTZ R3, R109, R2 ;  /* 0x000000026d037221 */ /* 0x004fc20000010000 */
[----:B------:R-:W-:-:S06]  /*79d0*/  IADD3 R2, -R196, 0xb, RZ ;  /* 0x0000000bc4027810 */ /* 0x000fcc0007ffe1ff */
[----:B------:R-:W-:Y:S01]  /*79e0*/  MUFU.EX2 R128, R128 ;  /* 0x0000008000807308 */ /* 0x000fe20000000800 */
[----:B0-----:R-:W-:-:S07]  /*79f0*/  FADD.FTZ R159, R111, R160 ;  /* 0x000000a06f9f7221 */ /* 0x001fce0000010000 */
[----:B------:R-:W0:Y:S01]  /*7a00*/  MUFU.EX2 R113, R113 ;  /* 0x0000007100717308 */ /* 0x000e220000000800 */
[----:B-1----:R-:W-:-:S07]  /*7a10*/  FADD.FTZ R98, R108, R3 ;  /* 0x000000036c627221 */ /* 0x002fce0000010000 */
        /* <DEDUP_REMOVED lines=11> */
[----:B-1----:R-:W-:-:S07]  /*7ad0*/  FADD.FTZ R98, R88, R3 ;  /* 0x0000000358627221 */ /* 0x002fce0000010000 */
[----:B------:R-:W-:Y:S01]  /*7ae0*/  MUFU.EX2 R89, R89 ;  /* 0x0000005900597308 */ /* 0x000fe20000000800 */
[----:B--2---:R-:W-:-:S04]  /*7af0*/  FADD.FTZ R148, R128, R159 ;  /* 0x0000009f80947221 */ /* 0x004fc80000010000 */
[----:B------:R-:W-:-:S03]  /*7b00*/  FADD.FTZ R159, R115, R148 ;  /* 0x00000094739f7221 */ /* 0x000fc60000010000 */
[----:B------:R-:W1:Y:S01]  /*7b10*/  MUFU.EX2 R132, R132 ;  /* 0x0000008400847308 */ /* 0x000e620000000800 */
[----:B------:R-:W-:-:S04]  /*7b20*/  FADD.FTZ R148, R118, R159 ;  /* 0x0000009f76947221 */ /* 0x000fc80000010000 */
[----:B------:R-:W-:-:S03]  /*7b30*/  FADD.FTZ R148, R145, R148 ;  /* 0x0000009491947221 */ /* 0x000fc60000010000 */
[----:B------:R-:W2:Y:S01]  /*7b40*/  MUFU.EX2 R92, R92 ;  /* 0x0000005c005c7308 */ /* 0x000ea20000000800 */
[----:B0-----:R-:W-:-:S07]  /*7b50*/  FADD.FTZ R3, R119, R148 ;  /* 0x0000009477037221 */ /* 0x001fce0000010000 */
[----:B------:R0:W-:Y:S01]  /*7b60*/  MUFU.EX2 R161, R95 ;  /* 0x0000005f00a17308 */ /* 0x0001e20000000800 */
[----:B-1----:R-:W-:-:S04]  /*7b70*/  FADD.FTZ R3, R132, R3 ;  /* 0x0000000384037221 */ /* 0x002fc80000010000 */
[----:B------:R-:W-:-:S03]  /*7b80*/  FADD.FTZ R3, R162, R3 ;  /* 0x00000003a2037221 */ /* 0x000fc60000010000 */
[----:B------:R-:W1:Y:S01]  /*7b90*/  MUFU.EX2 R93, R93 ;  /* 0x0000005d005d7308 */ /* 0x000e620000000800 */
[----:B0-----:R-:W-:-:S05]  /*7ba0*/  IMAD.U32 R95, RZ, RZ, UR54 ;  /* 0x00000036ff5f7e24 */ /* 0x001fca000f8e00ff */
[----:B------:R-:W-:Y:S01]  /*7bb0*/  @!P1 LEA R95, R95, UR41, 0x3 ;  /* 0x000000295f5f9c11 */ /* 0x000fe2000f8e18ff */
[----:B------:R0:W-:Y:S06]  /*7bc0*/  BAR.ARV R2, 0x100 ;  /* 0x000400020000751d */ /* 0x0001ec0000002000 */
[----:B------:R-:W3:Y:S01]  /*7bd0*/  MUFU.EX2 R96, R96 ;  /* 0x0000006000607308 */ /* 0x000ee20000000800 */
[----:B0-----:R-:W-:Y:S02]  /*7be0*/  @!P1 VIADD R2, R95, 0x29840 ;  /* 0x000298405f029836 */ /* 0x001fe40000000000 */
[----:B------:R-:W-:-:S03]  /*7bf0*/  FADD.FTZ R95, R89, R98 ;  /* 0x00000062595f7221 */ /* 0x000fc60000010000 */
[----:B------:R-:W-:Y:S02]  /*7c00*/  @!P1 PRMT R2, RZ, 0x654, R2 ;  /* 0x00000654ff029816 */ /* 0x000fe40000000002 */
[----:B------:R-:W0:Y:S01]  /*7c10*/  MUFU.EX2 R91, R91 ;  /* 0x0000005b005b7308 */ /* 0x000e220000000800 */
[----:B--2---:R-:W-:-:S01]  /*7c20*/  FADD.FTZ R98, R92, R95 ;  /* 0x0000005f5c627221 */ /* 0x004fc20000010000 */
[----:B------:R2:W-:Y:S03]  /*7c30*/  @!P1 SYNCS.ARRIVE.TRANS64.RED.A1T0 RZ, [R2+URZ], RZ ;  /* 0x000000ff02ff99a7 */ /* 0x0005e6000810043f */
[----:B-1----:R-:W-:-:S03]  /*7c40*/  FADD.FTZ R95, R93, R98 ;  /* 0x000000625d5f7221 */ /* 0x002fc60000010000 */
[----:B------:R-:W1:Y:S01]  /*7c50*/  MUFU.EX2 R97, R97 ;  /* 0x0000006100617308 */ /* 0x000e620000000800 */
[----:B---3--:R-:W-:-:S01]  /*7c60*/  FADD.FTZ R98, R96, R95 ;  /* 0x0000005f60627221 */ /* 0x008fc20000010000 */
[----:B--2---:R-:W-:-:S06]  /*7c70*/  FADD.FTZ R2, R161, R3 ;  /* 0x00000003a1027221 */ /* 0x004fcc0000010000 */
        /* <DEDUP_REMOVED lines=14> */
.L_x_2010:
[----:B------:R-:W-:Y:S01]  /*7d60*/  UISETP.GT.AND UP1, UPT, UR53, UR52, UPT ;  /* 0x000000343500728c */ /* 0x000fe2000bf24270 */
[----:B------:R-:W-:Y:S01]  /*7d70*/  F2FP.SATFINITE.E4M3.F32.PACK_AB_MERGE_C R11, R12, R11, RZ ;  /* 0x0000000b0c0b723e */ /* 0x000fe200048070ff */
[----:B------:R-:W-:Y:S01]  /*7d80*/  ULEA UR6, UR55, UR41, 0x3 ;  /* 0x0000002937067291 */ /* 0x000fe2000f8e183f */
[----:B------:R-:W-:Y:S01]  /*7d90*/  F2FP.SATFINITE.E4M3.F32.PACK_AB_MERGE_C R4, R127, R4, RZ ;  /* 0x000000047f04723e */ /* 0x000fe200048070ff */
[----:B------:R-:W-:Y:S01]  /*7da0*/  UIADD3 UR53, UR53, -0x1, URZ ;  /* 0xffffffff35357890 */ /* 0x000fe2000fffe03f */
[----:B------:R-:W-:Y:S01]  /*7db0*/  F2FP.SATFINITE.E4M3.F32.PACK_AB_MERGE_C R152, R153, R152, RZ ;  /* 0x000000989998723e */ /* 0x000fe200048070ff */
[----:B------:R-:W-:Y:S01]  /*7dc0*/  UIADD3 UR6, UR6, 0x29860, URZ ;  /* 0x0002986006067890 */ /* 0x000fe2000fffe03f */
[----:B------:R-:W-:Y:S01]  /*7dd0*/  PLOP3.LUT P3, PT, PT, PT, UP1, 0x80, 0x0 ;  /* 0x000000000000781c */ /* 0x000fe20003f6f018 */
[----:B------:R-:W-:Y:S01]  /*7de0*/  UMOV UR56, UR44 ;  /* 0x0000002c00387c82 */ /* 0x000fe20008000000 */
[----:B------:R-:W-:Y:S01]  /*7df0*/  F2FP.SATFINITE.E4M3.F32.PACK_AB_MERGE_C R20, R21, R20, RZ ;  /* 0x000000141514723e */ /* 0x000fe200048070ff */
[----:B------:R-:W-:Y:S01]  /*7e00*/  UPRMT UR6, UR40, 0x654, UR6 ;  /* 0x0000065428067896 */ /* 0x000fe20008000006 */
[----:B------:R-:W-:Y:S01]  /*7e10*/  F2FP.SATFINITE.E4M3.F32.PACK_AB_MERGE_C R156, R157, R156, RZ ;  /* 0x0000009c9d9c723e */ /* 0x000fe200048070ff */
[----:B------:R-:W-:Y:S01]  /*7e20*/  UMOV UR55, UR54 ;  /* 0x0000003600377c82 */ /* 0x000fe20008000000 */
[----:B------:R-:W-:Y:S01]  /*7e30*/  F2FP.SATFINITE.E4M3.F32.PACK_AB_MERGE_C R138, R141, R138, RZ ;  /* 0x0000008a8d8a723e */ /* 0x000fe200048070ff */
[-C--:B------:R-:W-:Y:S01]  /*7e40*/  FMUL.FTZ R24, R24, R5.reuse ;  /* 0x0000000518187220 */ /* 0x080fe20000410000 */
[----:B------:R-:W-:Y:S01]  /*7e50*/  F2FP.SATFINITE.E4M3.F32.PACK_AB_MERGE_C R142, R143, R142, RZ ;  /* 0x0000008e8f8e723e */ /* 0x000fe200048070ff */
[----:B------:R-:W-:Y:S01]  /*7e60*/  FMUL.FTZ R25, R25, R5 ;  /* 0x0000000519197220 */ /* 0x000fe20000410000 */
        /* <DEDUP_REMOVED lines=100> */
.L_x_2001:
[----:B------:R-:W-:-:S13]  /*84b0*/  ISETP.LE.AND P2, PT, RZ, UR53, PT ;  /* 0x00000035ff007c0c */ /* 0x000fda000bf43270 */
[----:B------:R-:W-:Y:S05]  /*84c0*/  @!P2 BRA `(.L_x_2012) ;  /* 0x0000002c0028a947 */ /* 0x000fea0003800000 */
[----:B------:R-:W-:Y:S01]  /*84d0*/  IMAD.MOV.U32 R7, RZ, RZ, R6 ;  /* 0x000000ffff077224 */ /* 0x000fe200078e0006 */
[----:B------:R-:W-:Y:S01]  /*84e0*/  UMOV UR52, UR44 ;  /* 0x0000002c00347c82 */ /* 0x000fe20008000000 */
[----:B------:R-:W-:Y:S01]  /*84f0*/  IMAD.MOV.U32 R5, RZ, RZ, R0 ;  /* 0x000000ffff057224 */ /* 0x000fe200078e0000 */
[----:B------:R-:W-:-:S06]  /*8500*/  UMOV UR48, UR49 ;  /* 0x0000003100307c82 */ /* 0x000fcc0008000000 */
.L_x_2022:
        /* <DEDUP_REMOVED lines=9> */
.L_x_2014:
[----:B------:R-:W-:Y:S01]  /*85a0*/  ULEA UR6, UR49, UR41, 0x3 ;  /* 0x0000002931067291 */ /* 0x000fe2000f8e183f */
[----:B------:R-:W-:-:S05]  /*85b0*/  IMAD.U32 R0, RZ, RZ, UR44 ;  /* 0x0000002cff007e24 */ /* 0x000fca000f8e00ff */
[----:B------:R-:W-:-:S04]  /*85c0*/  SHF.L.U32 R0, R0, 0x1f, RZ ;  /* 0x0000001f00007819 */ /* 0x000fc800000006ff */
[----:B------:R0:W1:Y:S01]  /*85d0*/  SYNCS.PHASECHK.TRANS64.TRYWAIT P2, [UR6+0x29830], R0 ;  /* 0x02983000ff0075a7 */ /* 0x0000620008040146 */
[----:B------:R-:W-:Y:S05]  /*85e0*/  @!P0 BRA `(.L_x_2015) ;  /* 0x0000000000048947 */ /* 0x000fea0003800000 */
[----:B------:R-:W-:Y:S01]  /*85f0*/  BPT.TRAP 0x1 ;  /* 0x000000040000795c */ /* 0x000fe20000300000 */
.L_x_2015:
[----:B-1----:R-:W-:Y:S05]  /*8600*/  @P2 BRA `(.L_x_2013) ;  /* 0x0000000000082947 */ /* 0x002fea0003800000 */
[----:B------:R-:W1:Y:S02]  /*8610*/  SYNCS.PHASECHK.TRANS64.TRYWAIT P2, [UR6+0x29830], R0 ;  /* 0x02983000ff0075a7 */ /* 0x000e640008040146 */
[----:B-1----:R-:W-:Y:S05]  /*8620*/  @!P2 BRA `(.L_x_2016) ;  /* 0x0000009800bca947 */ /* 0x002fea0003800000 */
.L_x_2013:
[----:B------:R-:W2:Y:S01]  /*8630*/  S2R R4, SR_TID.X ;  /* 0x0000000000047919 */ /* 0x000ea20000002100 */
        /* <DEDUP_REMOVED lines=21> */
[----:B--2---:R-:W-:-:S05]  /*8790*/  SHF.R.U32.HI R4, RZ, 0x7, R4 ;  /* 0x00000007ff047819 */ /* 0x004fca0000011604 */
        /* <DEDUP_REMOVED lines=165> */
.L_x_2018:
[----:B------:R-:W-:Y:S01]  /*91f0*/  ULEA UR6, UR48, UR41, 0x3 ;  /* 0x0000002930067291 */ /* 0x000fe2000f8e183f */
[----:B------:R-:W-:-:S05]  /*9200*/  IMAD.U32 R0, RZ, RZ, UR52 ;  /* 0x00000034ff007e24 */ /* 0x000fca000f8e00ff */
[----:B------:R-:W-:-:S04]  /*9210*/  SHF.L.U32 R0, R0, 0x1f, RZ ;  /* 0x0000001f00007819 */ /* 0x000fc800000006ff */
[----:B------:R0:W1:Y:S01]  /*9220*/  SYNCS.PHASECHK.TRANS64.TRYWAIT P2, [UR6+0x29850], R0 ;  /* 0x02985000ff0075a7 */ /* 0x0000620008040146 */
[----:B------:R-:W-:Y:S05]  /*9230*/  @!P0 BRA `(.L_x_2019) ;  /* 0x0000000000048947 */ /* 0x000fea0003800000 */
[----:B------:R-:W-:Y:S01]  /*9240*/  BPT.TRAP 0x1 ;  /* 0x000000040000795c */ /* 0x000fe20000300000 */
.L_x_2019:
[----:B-1----:R-:W-:Y:S05]  /*9250*/  @P2 BRA `(.L_x_2017) ;  /* 0x0000000000082947 */ /* 0x002fea0003800000 */
[----:B------:R-:W1:Y:S02]  /*9260*/  SYNCS.PHASECHK.TRANS64.TRYWAIT P2, [UR6+0x29850], R0 ;  /* 0x02985000ff0075a7 */ /* 0x000e640008040146 */
[----:B-1----:R-:W-:Y:S05]  /*9270*/  @!P2 BRA `(.L_x_2020) ;  /* 0x0000008c00c0a947 */ /* 0x002fea0003800000 */
.L_x_2017:
        /* <DEDUP_REMOVED lines=118> */
[----:B------:R-:W-:Y:S01]  /*99e0*/  FFMA.FTZ R101, R6, R149, -8 ;  /* 0xc100000006657423 */ /* 0x000fe20000010095 */
[----:B------:R-:W-:-:S01]  /*99f0*/  FFMA.FTZ R15, R136, UR37, -R195 ;  /* 0x00000025880f7c23 */ /* 0x000fc200080108c3 */
[--C-:B------:R-:W-:Y:S01]  /*9a00*/  FFMA.FTZ R136, R141, UR37, -R195.reuse ;  /* 0x000000258d887c23 */ /* 0x100fe200080108c3 */
[----:B------:R-:W-:-:S01]  /*9a10*/  FFMA.FTZ R7, R152, UR37, -R195 ;  /* 0x0000002598077c23 */ /* 0x000fc200080108c3 */
[----:B------:R-:W-:Y:S01]  /*9a20*/  FFMA.FTZ R141, R148, UR37, -R195 ;  /* 0x00000025948d7c23 */ /* 0x000fe200080108c3 */
[----:B------:R-:W-:Y:S01]  /*9a30*/  FMUL.FTZ R5, R5, UR37 ;  /* 0x0000002505057c20 */ /* 0x000fe20008410000 */
        /* <DEDUP_REMOVED lines=76> */
[----:B0-----:R-:W-:-:S01]  /*9f00*/  FADD.FTZ R2, R152, R3 ;  /* 0x0000000398027221 */ /* 0x001fc20000010000 */
[----:B------:R-:W-:Y:S01]  /*9f10*/  FFMA.FTZ R92, R92, UR37, -R195 ;  /* 0x000000255c5c7c23 */ /* 0x000fe200080108c3 */
[----:B------:R-:W-:-:S01]  /*9f20*/  FFMA.FTZ R94, R94, UR37, -R101 ;  /* 0x000000255e5e7c23 */ /* 0x000fc20008010865 */
[----:B------:R-:W-:Y:S01]  /*9f30*/  FFMA.FTZ R93, R93, UR37, -R195 ;  /* 0x000000255d5d7c23 */ /* 0x000fe200080108c3 */
[----:B------:R-:W-:Y:S01]  /*9f40*/  QGMMA.64x128x32.F32.E4M3.E4M3 R24, R176, gdesc[UR4], R24, gsb0 ;  /* 0x01e00004b0187df3 */ /* 0x000fe20008000818 */
[----:B------:R-:W-:Y:S01]  /*9f50*/  UIADD3 UR6, UR10, 0x300, URZ ;  /* 0x000003000a067890 */ /* 0x000fe2000fffe03f */
[----:B------:R-:W-:Y:S01]  /*9f60*/  FFMA.FTZ R95, R95, UR37, -R101 ;  /* 0x000000255f5f7c23 */ /* 0x000fe20008010865 */
[----:B------:R-:W-:Y:S01]  /*9f70*/  UMOV UR7, 0xc0000010 ;  /* 0xc000001000077882 */ /* 0x000fe20000000000 */
        /* <DEDUP_REMOVED lines=11> */
[----:B------:R-:W-:-:S05]  /*a030*/  IADD3 R163, -R196, 0xb, RZ ;  /* 0x0000000bc4a37810 */ /* 0x000fca0007ffe1ff */
        /* <DEDUP_REMOVED lines=32> */
[----:B------:R-:W-:Y:S02]  /*a240*/  WARPGROUP.DEPBAR.LE gsb0, 0x0 ;  /* 0x00008000000079c5 */ /* 0x000fe40000010000 */
[----:B------:R-:W-:-:S04]  /*a250*/  WARPGROUP.ARRIVE ;  /* 0x00000000000079c5 */ /* 0x000fc80000000000 */
[----:B------:R-:W0:Y:S01]  /*a260*/  MUFU.EX2 R140, R140 ;  /* 0x0000008c008c7308 */ /* 0x000e220000000800 */
[----:B--2---:R-:W-:-:S01]  /*a270*/  FADD.FTZ R159, R137, R158 ;  /* 0x0000009e899f7221 */ /* 0x004fc20000010000 */
[----:B------:R-:W-:Y:S01]  /*a280*/  QGMMA.64x128x32.F32.E4M3.E4M3 R24, R172, gdesc[UR4], R24, gsb0 ;  /* 0x01e00004ac187df3 */ /* 0x000fe20008000818 */
[----:B------:R-:W-:Y:S01]  /*a290*/  UIADD3 UR6, UR10, 0x400, URZ ;  /* 0x000004000a067890 */ /* 0x000fe2000fffe03f */
[----:B------:R-:W-:-:S04]  /*a2a0*/  UMOV UR7, 0xc0000010 ;  /* 0xc000001000077882 */ /* 0x000fc80000000000 */
        /* <DEDUP_REMOVED lines=39> */
[----:B-1----:R-:W-:-:S05]  /*a520*/  FADD.FTZ R159, R131, R158 ;  /* 0x0000009e839f7221 */ /* 0x002fca0000010000 */
        /* <DEDUP_REMOVED lines=35> */
[----:B------:R-:W-:-:S06]  /*a760*/  WARPGROUP.DEPBAR.LE gsb0, 0x0 ;  /* 0x00008000000079c5 */ /* 0x000fcc0000010000 */
[----:B------:R-:W1:Y:S01]  /*a770*/  MUFU.EX2 R119, R119 ;  /* 0x0000007700777308 */ /* 0x000e620000000800 */
[----:B--2---:R-:W-:-:S01]  /*a780*/  FADD.FTZ R158, R118, R159 ;  /* 0x0000009f769e7221 */ /* 0x004fc20000010000 */
[----:B------:R-:W-:-:S06]  /*a790*/  IMAD.U32 R159, RZ, RZ, UR49 ;  /* 0x00000031ff9f7e24 */ /* 0x000fcc000f8e00ff */
[----:B------:R-:W-:Y:S01]  /*a7a0*/  MUFU.EX2 R88, R88 ;  /* 0x0000005800587308 */ /* 0x000fe20000000800 */
[----:B0-----:R-:W-:-:S01]  /*a7b0*/  FADD.FTZ R3, R117, R2 ;  /* 0x0000000275037221 */ /* 0x001fc20000010000 */
        /* <DEDUP_REMOVED lines=13> */
[----:B-1----:R-:W-:-:S04]  /*a890*/  FADD.FTZ R95, R119, R158 ;  /* 0x0000009e775f7221 */ /* 0x002fc80000010000 */
[----:B0-----:R-:W-:-:S03]  /*a8a0*/  FADD.FTZ R158, R90, R95 ;  /* 0x0000005f5a9e7221 */ /* 0x001fc60000010000 */
        /* <DEDUP_REMOVED lines=24> */
.L_x_2021:
        /* <DEDUP_REMOVED lines=16> */
[----:B------:R-:W-:Y:S01]  /*ab30*/  FMUL.FTZ R27, R27, R5 ;  /* 0x000000051b1b7220 */ /* 0x000fe20000410000 */
        /* <DEDUP_REMOVED lines=99> */
.L_x_2012:
[----:B------:R-:W-:Y:S06]  /*b170*/  BAR.ARV 0x8, 0x180 ;  /* 0x0206000000007b1d */ /* 0x000fec0000002000 */
[----:B------:R-:W-:Y:S05]  /*b180*/  @!P0 BRA `(.L_x_2023) ;  /* 0x0000000000048947 */ /* 0x000fea0003800000 */
[----:B------:R-:W-:Y:S01]  /*b190*/  BPT.TRAP 0x1 ;  /* 0x000000040000795c */ /* 0x000fe20000300000 */
.L_x_2023:
[----:B------:R-:W-:Y:S01]  /*b1a0*/  ULEA UR9, UR49, UR41, 0x3 ;  /* 0x0000002931097291 */ /* 0x000fe2000f8e183f */
[----:B------:R-:W-:-:S05]  /*b1b0*/  IMAD.U32 R4, RZ, RZ, UR44 ;  /* 0x0000002cff047e24 */ /* 0x000fca000f8e00ff */
[----:B------:R-:W-:-:S04]  /*b1c0*/  SHF.L.U32 R4, R4, 0x1f, RZ ;  /* 0x0000001f04047819 */ /* 0x000fc800000006ff */
[----:B------:R0:W1:Y:S01]  /*b1d0*/  SYNCS.PHASECHK.TRANS64.TRYWAIT P1, [UR9+0x29850], R4 ;  /* 0x02985004ff0075a7 */ /* 0x0000620008020149 */
[----:B------:R-:W-:Y:S05]  /*b1e0*/  @!P0 BRA `(.L_x_2024) ;  /* 0x0000000000048947 */ /* 0x000fea0003800000 */
[----:B------:R-:W-:Y:S01]  /*b1f0*/  BPT.TRAP 0x1 ;  /* 0x000000040000795c */ /* 0x000fe20000300000 */
.L_x_2024:
[----:B-1----:R-:W-:Y:S05]  /*b200*/  @P1 BRA `(.L_x_2025) ;  /* 0x0000000000081947 */ /* 0x002fea0003800000 */
[----:B------:R-:W1:Y:S02]  /*b210*/  SYNCS.PHASECHK.TRANS64.TRYWAIT P1, [UR9+0x29850], R4 ;  /* 0x02985004ff0075a7 */ /* 0x000e640008020149 */
[----:B-1----:R-:W-:Y:S05]  /*b220*/  @!P1 BRA `(.L_x_2026) ;  /* 0x0000006c00ec9947 */ /* 0x002fea0003800000 */
.L_x_2025:
        /* <DEDUP_REMOVED lines=35> */
[----:B01----:R-:W-:-:S03]  /*b460*/  IMAD.U32 R4, RZ, RZ, UR6 ;  /* 0x00000006ff047e24 */ /* 0x003fc6000f8e00ff */
        /* <DEDUP_REMOVED lines=11> */
[----:B------:R-:W1:Y:S04]  /*b520*/  SHFL.BFLY PT, R8, R3, 0x2, 0x1f ;  /* 0x0c401f0003087f89 */ /* 0x000e6800000e0000 */
[----:B------:R-:W3:Y:S01]  /*b530*/  SHFL.BFLY PT, R9, R2, 0x2, 0x1f ;  /* 0x0c401f0002097f89 */ /* 0x000ee200000e0000 */
[----:B------:R-:W-:Y:S02]  /*b540*/  WARPGROUP.DEPBAR.LE gsb0, 0x0 ;  /* 0x00008000000079c5 */ /* 0x000fe40000010000 */
[----:B------:R-:W-:-:S06]  /*b550*/  WARPGROUP.ARRIVE ;  /* 0x00000000000079c5 */ /* 0x000fcc0000000000 */
[----:B------:R-:W-:Y:S01]  /*b560*/  QGMMA.64x128x32.F32.E4M3.E4M3 R24, R172, gdesc[UR4], R24, gsb0 ;  /* 0x01e00004ac187df3 */ /* 0x000fe20008000818 */
[----:B------:R-:W-:Y:S01]  /*b570*/  UMOV UR6, UR8 ;  /* 0x0000000800067c82 */ /* 0x000fe20008000000 */
        /* <DEDUP_REMOVED lines=37> */
.L_x_2027:
        /* <DEDUP_REMOVED lines=74> */
.L_x_1994:
        /* <DEDUP_REMOVED lines=45> */
[----:B------:R-:W-:Y:S01]  /*bf40*/  USHF.R.S32.HI UR12, URZ, 0x1f, UR36 ;  /* 0x0000001f3f0c7899 */ /* 0x000fe20008011424 */
[----:B------:R-:W-:Y:S01]  /*bf50*/  LOP3.LUT R24, R24, 0xc, RZ, 0xc0, !PT ;  /* 0x0000000c18187812 */ /* 0x000fe200078ec0ff */
[----:B------:R-:W-:Y:S01]  /*bf60*/  ULDC.64 UR8, c[0x0][0xb90] ;  /* 0x0002e40000087ab9 */ /* 0x000fe20000000a00 */
[----:B------:R-:W-:Y:S01]  /*bf70*/  USHF.R.S32.HI UR13, URZ, 0x1f, UR43 ;  /* 0x0000001f3f0d7899 */ /* 0x000fe2000801142b */
[----:B------:R-:W-:Y:S01]  /*bf80*/  BAR.SYNC.DEFER_BLOCKING 0x1, 0x100 ;  /* 0x0044000000007b1d */ /* 0x000fe20000010000 */
[----:B------:R-:W-:-:S05]  /*bf90*/  IADD3 R24, P0, R24, UR6, RZ ;  /* 0x0000000618187c10 */ /* 0x000fca000ff1e0ff */
[----:B------:R-:W-:Y:S01]  /*bfa0*/  IMAD.X R25, RZ, RZ, UR7, P0 ;  /* 0x00000007ff197e24 */ /* 0x000fe200080e06ff */
[----:B------:R-:W-:-:S04]  /*bfb0*/  ULDC.64 UR10, c[0x0][0xb98] ;  /* 0x0002e600000a7ab9 */ /* 0x000fc80000000a00 */
[----:B------:R0:W2:Y:S01]  /*bfc0*/  LDG.E.CONSTANT R24, desc[UR50][R24.64] ;  /* 0x0000003218187981 */ /* 0x0000a2000c1e9900 */
[----:B------:R-:W-:Y:S02]  /*bfd0*/  MOV R4, R0 ;  /* 0x0000000000047202 */ /* 0x000fe40000000f00 */
[----:B-1----:R-:W-:Y:S01]  /*bfe0*/  MOV R5, R35 ;  /* 0x0000002300057202 */ /* 0x002fe20000000f00 */
[----:B------:R-:W-:Y:S02]  /*bff0*/  UIMAD UR5, UR12, UR8, URZ ;  /* 0x000000080c0572a4 */ /* 0x000fe4000f8e023f */
[----:B------:R-:W-:Y:S02]  /*c000*/  UIMAD.WIDE.U32 UR6, UR36, UR8, URZ ;  /* 0x00000008240672a5 */ /* 0x000fe4000f8e003f */
[----:B------:R-:W-:Y:S02]  /*c010*/  UIMAD UR5, UR36, UR9, UR5 ;  /* 0x00000009240572a4 */ /* 0x000fe4000f8e0205 */
[----:B------:R-:W-:Y:S01]  /*c020*/  UIMAD UR8, UR13, UR10, URZ ;  /* 0x0000000a0d0872a4 */ /* 0x000fe2000f8e023f */
[----:B0-----:R-:W-:Y:S01]  /*c030*/  LOP3.LUT P0, R25, R42, 0x3, RZ, 0xc0, !PT ;  /* 0x000000032a197812 */ /* 0x001fe2000780c0ff */
[----:B------:R-:W-:-:S02]  /*c040*/  UIADD3 UR7, UR7, UR5, URZ ;  /* 0x0000000507077290 */ /* 0x000fc4000fffe03f */
[----:B------:R-:W-:Y:S01]  /*c050*/  UIMAD UR8, UR43, UR11, UR8 ;  /* 0x0000000b2b0872a4 */ /* 0x000fe2000f8e0208 */
[----:B------:R-:W-:Y:S01]  /*c060*/  ISETP.EQ.OR P0, PT, R25, 0x3, !P0 ;  /* 0x000000031900780c */ /* 0x000fe20004702670 */
[----:B------:R-:W-:Y:S01]  /*c070*/  UIMAD.WIDE.U32 UR6, UR43, UR10, UR6 ;  /* 0x0000000a2b0672a5 */ /* 0x000fe2000f8e0006 */
[----:B------:R-:W-:Y:S02]  /*c080*/  ULDC UR5, c[0x0][0xa88] ;  /* 0x0002a20000057ab9 */ /* 0x000fe40000000800 */
[----:B------:R-:W-:Y:S01]  /*c090*/  SEL R61, R7, R6, P0 ;  /* 0x00000006073d7207 */ /* 0x000fe20000000000 */
[----:B------:R-:W-:Y:S01]  /*c0a0*/  ULDC.64 UR10, c[0x0][0xaf0] ;  /* 0x0002bc00000a7ab9 */ /* 0x000fe20000000a00 */
[----:B------:R-:W-:Y:S01]  /*c0b0*/  SEL R58, R6, R7, P0 ;  /* 0x00000007063a7207 */ /* 0x000fe20000000000 */
[----:B------:R-:W-:Y:S01]  /*c0c0*/  IMAD.WIDE R6, R191, 0x2, R4 ;  /* 0x00000002bf067825 */ /* 0x000fe200078e0204 */
[----:B------:R-:W-:Y:S02]  /*c0d0*/  SEL R53, R33, R32, P0 ;  /* 0x0000002021357207 */ /* 0x000fe40000000000 */
[----:B------:R-:W-:-:S02]  /*c0e0*/  SEL R50, R32, R33, P0 ;  /* 0x0000002120327207 */ /* 0x000fc40000000000 */
[----:B------:R-:W-:Y:S02]  /*c0f0*/  IADD3 R33, P6, R6, 0x4060, RZ ;  /* 0x0000406006217810 */ /* 0x000fe40007fde0ff */
[----:B------:R-:W-:Y:S02]  /*c100*/  SEL R55, R29, R28, P0 ;  /* 0x0000001c1d377207 */ /* 0x000fe40000000000 */
[----:B------:R-:W-:Y:S02]  /*c110*/  LOP3.LUT R32, R33, 0x380, RZ, 0xc0, !PT ;  /* 0x0000038021207812 */ /* 0x000fe400078ec0ff */
[----:B------:R-:W-:Y:S01]  /*c120*/  SEL R52, R28, R29, P0 ;  /* 0x0000001d1c347207 */ /* 0x000fe20000000000 */
[----:B------:R-:W-:Y:S01]  /*c130*/  IMAD R29, R23, 0x40, R16 ;  /* 0x00000040171d7824 */ /* 0x000fe200078e0210 */
[----:B------:R-:W-:Y:S02]  /*c140*/  SHF.R.U64 R32, R32, 0x3, RZ ;  /* 0x0000000320207819 */ /* 0x000fe400000012ff */
[----:B------:R-:W-:Y:S01]  /*c150*/  SEL R65, R31, R30, P0 ;  /* 0x0000001e1f417207 */ /* 0x000fe20000000000 */
[----:B------:R-:W-:Y:S01]  /*c160*/  IMAD.WIDE R28, R29, 0x2, R4 ;  /* 0x000000021d1c7825 */ /* 0x000fe200078e0204 */
[----:B------:R-:W-:-:S02]  /*c170*/  SEL R62, R30, R31, P0 ;  /* 0x0000001f1e3e7207 */ /* 0x000fc40000000000 */
[----:B------:R-:W0:Y:S01]  /*c180*/  LDC R30, c[0x0][0xbe8] ;  /* 0x0002fa00ff1e7b82 */ /* 0x000e220000000800 */
[----:B------:R-:W-:Y:S01]  /*c190*/  LOP3.LUT R32, R32, R33, RZ, 0x3c, !PT ;  /* 0x0000002120207212 */ /* 0x000fe200078e3cff */
[--C-:B------:R-:W-:Y:S01]  /*c1a0*/  IMAD.X R33, RZ, RZ, R7.reuse, P6 ;  /* 0x000000ffff217224 */ /* 0x100fe200030e0607 */
[----:B------:R-:W-:Y:S02]  /*c1b0*/  SEL R73, R9, R8, P0 ;  /* 0x0000000809497207 */ /* 0x000fe40000000000 */
[----:B------:R-:W-:Y:S02]  /*c1c0*/  SEL R72, R8, R9, P0 ;  /* 0x0000000908487207 */ /* 0x000fe40000000000 */
[C---:B------:R-:W-:Y:S02]  /*c1d0*/  IADD3 R5, P2, R6.reuse, 0x20, RZ ;  /* 0x0000002006057810 */ /* 0x040fe40007f5e0ff */
[----:B------:R-:W-:Y:S02]  /*c1e0*/  IADD3 R9, P6, R6, 0x40, RZ ;  /* 0x0000004006097810 */ /* 0x000fe40007fde0ff */
[----:B------:R-:W-:Y:S01]  /*c1f0*/  SEL R67, R27, R26, P0 ;  /* 0x0000001a1b437207 */ /* 0x000fe20000000000 */
[--C-:B------:R-:W-:Y:S01]  /*c200*/  IMAD.X R43, RZ, RZ, R7.reuse, P2 ;  /* 0x000000ffff2b7224 */ /* 0x100fe200010e0607 */
[----:B------:R-:W-:Y:S01]  /*c210*/  SEL R64, R26, R27, P0 ;  /* 0x0000001b1a407207 */ /* 0x000fe20000000000 */
[----:B------:R-:W-:Y:S01]  /*c220*/  IMAD.X R27, RZ, RZ, R7, P6 ;  /* 0x000000ffff1b7224 */ /* 0x000fe200030e0607 */
[----:B------:R-:W-:-:S02]  /*c230*/  SEL R57, R15, R14, P0 ;  /* 0x0000000e0f397207 */ /* 0x000fc40000000000 */
[----:B------:R-:W-:Y:S02]  /*c240*/  SEL R54, R14, R15, P0 ;  /* 0x0000000f0e367207 */ /* 0x000fe40000000000 */
[----:B------:R-:W-:Y:S02]  /*c250*/  SEL R69, R21, R20, P0 ;  /* 0x0000001415457207 */ /* 0x000fe40000000000 */
[----:B------:R-:W-:Y:S02]  /*c260*/  SEL R66, R20, R21, P0 ;  /* 0x0000001514427207 */ /* 0x000fe40000000000 */
[----:B------:R-:W-:Y:S02]  /*c270*/  LOP3.LUT R4, R5, 0x380, RZ, 0xc0, !PT ;  /* 0x0000038005047812 */ /* 0x000fe400078ec0ff */
[C---:B------:R-:W-:Y:S02]  /*c280*/  IADD3 R21, P6, R28.reuse, 0x1000, RZ ;  /* 0x000010001c157810 */ /* 0x040fe40007fde0ff */
[----:B------:R-:W-:-:S02]  /*c290*/  IADD3 R15, P2, R28, 0x2000, RZ ;  /* 0x000020001c0f7810 */ /* 0x000fc40007f5e0ff */
[----:B------:R-:W-:Y:S02]  /*c2a0*/  SHF.R.U64 R4, R4, 0x3, RZ ;  /* 0x0000000304047819 */ /* 0x000fe400000012ff */
[----:B------:R-:W-:Y:S02]  /*c2b0*/  LOP3.LUT R20, R21, 0x380, RZ, 0xc0, !PT ;  /* 0x0000038015147812 */ /* 0x000fe400078ec0ff */
[----:B------:R-:W-:Y:S02]  /*c2c0*/  LOP3.LUT R14, R15, 0x380, RZ, 0xc0, !PT ;  /* 0x000003800f0e7812 */ /* 0x000fe400078ec0ff */
[----:B------:R-:W-:Y:S02]  /*c2d0*/  LOP3.LUT R42, R4, R5, RZ, 0x3c, !PT ;  /* 0x00000005042a7212 */ /* 0x000fe400078e3cff */
[----:B------:R-:W-:Y:S02]  /*c2e0*/  SHF.R.U64 R20, R20, 0x3, RZ ;  /* 0x0000000314147819 */ /* 0x000fe400000012ff */
[----:B------:R-:W-:-:S02]  /*c2f0*/  SHF.R.U64 R14, R14, 0x3, RZ ;  /* 0x000000030e0e7819 */ /* 0x000fc400000012ff */
[----:B------:R-:W-:Y:S02]  /*c300*/  LOP3.LUT R4, R9, 0x380, RZ, 0xc0, !PT ;  /* 0x0000038009047812 */ /* 0x000fe400078ec0ff */
[----:B------:R-:W-:Y:S01]  /*c310*/  LOP3.LUT R20, R20, R21, RZ, 0x3c, !PT ;  /* 0x0000001514147212 */ /* 0x000fe200078e3cff */
[--C-:B------:R-:W-:Y:S01]  /*c320*/  IMAD.X R21, RZ, RZ, R29.reuse, P6 ;  /* 0x000000ffff157224 */ /* 0x100fe200030e061d */
[----:B------:R-:W-:Y:S01]  /*c330*/  LOP3.LUT R14, R14, R15, RZ, 0x3c, !PT ;  /* 0x0000000f0e0e7212 */ /* 0x000fe200078e3cff */
[----:B------:R-:W-:Y:S01]  /*c340*/  IMAD.X R15, RZ, RZ, R29, P2 ;  /* 0x000000ffff0f7224 */ /* 0x000fe200010e061d */
[----:B------:R-:W-:Y:S02]  /*c350*/  SHF.R.U64 R4, R4, 0x3, RZ ;  /* 0x0000000304047819 */ /* 0x000fe400000012ff */
[----:B------:R-:W-:Y:S02]  /*c360*/  IADD3 R31, P6, R28, 0x7000, RZ ;  /* 0x000070001c1f7810 */ /* 0x000fe40007fde0ff */
[----:B0-----:R-:W-:-:S02]  /*c370*/  ISETP.NE.AND P2, PT, R30, 0x1, PT ;  /* 0x000000011e00780c */ /* 0x001fc40003f45270 */
[----:B------:R-:W-:Y:S02]  /*c380*/  LOP3.LUT R26, R4, R9, RZ, 0x3c, !PT ;  /* 0x00000009041a7212 */ /* 0x000fe400078e3cff */
[----:B------:R-:W-:Y:S02]  /*c390*/  LOP3.LUT R4, R31, 0x380, RZ, 0xc0, !PT ;  /* 0x000003801f047812 */ /* 0x000fe400078ec0ff */
[----:B------:R-:W-:Y:S02]  /*c3a0*/  SEL R71, R13, R12, P0 ;  /* 0x0000000c0d477207 */ /* 0x000fe40000000000 */
[----:B------:R-:W-:Y:S02]  /*c3b0*/  SHF.R.U64 R4, R4, 0x3, RZ ;  /* 0x0000000304047819 */ /* 0x000fe400000012ff */
[----:B------:R-:W-:Y:S02]  /*c3c0*/  SEL R70, R12, R13, P0 ;  /* 0x0000000d0c467207 */ /* 0x000fe40000000000 */
[----:B------:R-:W-:-:S02]  /*c3d0*/  LOP3.LUT R4, R4, R31, RZ, 0x3c, !PT ;  /* 0x0000001f04047212 */ /* 0x000fc400078e3cff */
[----:B------:R-:W0:Y:S01]  /*c3e0*/  @P2 LDC R31, c[0x0][0xbec] ;  /* 0x0002fb00ff1f2b82 */ /* 0x000e220000000800 */
[C---:B------:R-:W-:Y:S02]  /*c3f0*/  IADD3 R13, P5, R6.reuse, 0x4040, RZ ;  /* 0x00004040060d7810 */ /* 0x040fe40007fbe0ff */
[----:B------:R-:W-:Y:S02]  /*c400*/  MOV R74, R32 ;  /* 0x00000020004a7202 */ /* 0x000fe40000000f00 */
[----:B------:R-:W-:Y:S01]  /*c410*/  LOP3.LUT R12, R13, 0x380, RZ, 0xc0, !PT ;  /* 0x000003800d0c7812 */ /* 0x000fe200078ec0ff */
[----:B------:R-:W-:Y:S01]  /*c420*/  IMAD.X R35, RZ, RZ, R7, P5 ;  /* 0x000000ffff237224 */ /* 0x000fe200028e0607 */
[----:B------:R-:W-:Y:S01]  /*c430*/  LOP3.LUT R45, R6, 0x380, RZ, 0xc0, !PT ;  /* 0x00000380062d7812 */ /* 0x000fe200078ec0ff */
[----:B------:R-:W1:Y:S01]  /*c440*/  @P2 LDC R32, c[0x0][0xbf0] ;  /* 0x0002fc00ff202b82 */ /* 0x000e620000000800 */
[----:B------:R-:W-:Y:S02]  /*c450*/  SHF.R.U64 R12, R12, 0x3, RZ ;  /* 0x000000030c0c7819 */ /* 0x000fe400000012ff */
[----:B------:R-:W-:-:S02]  /*c460*/  SHF.R.U64 R45, R45, 0x3, RZ ;  /* 0x000000032d2d7819 */ /* 0x000fc400000012ff */
[----:B------:R-:W-:Y:S02]  /*c470*/  LOP3.LUT R34, R12, R13, RZ, 0x3c, !PT ;  /* 0x0000000d0c227212 */ /* 0x000fe400078e3cff */
[----:B------:R-:W-:Y:S01]  /*c480*/  LOP3.LUT R44, R45, R6, RZ, 0x3c, !PT ;  /* 0x000000062d2c7212 */ /* 0x000fe200078e3cff */
[----:B------:R-:W-:Y:S01]  /*c490*/  IMAD.MOV.U32 R45, RZ, RZ, R7 ;  /* 0x000000ffff2d7224 */ /* 0x000fe200078e0007 */
[----:B------:R-:W-:Y:S02]  /*c4a0*/  SEL R59, R11, R10, P0 ;  /* 0x0000000a0b3b7207 */ /* 0x000fe40000000000 */
[----:B------:R-:W-:Y:S02]  /*c4b0*/  SEL R56, R10, R11, P0 ;  /* 0x0000000b0a387207 */ /* 0x000fe40000000000 */
[C---:B------:R-:W-:Y:S02]  /*c4c0*/  IADD3 R10, P4, R6.reuse, 0x4020, RZ ;  /* 0x00004020060a7810 */ /* 0x040fe40007f9e0ff */
[----:B------:R-:W-:-:S02]  /*c4d0*/  IADD3 R11, P3, R6, 0x4000, RZ ;  /* 0x00004000060b7810 */ /* 0x000fc40007f7e0ff */
[----:B------:R-:W-:Y:S02]  /*c4e0*/  IADD3 R8, P1, R6, 0x60, RZ ;  /* 0x0000006006087810 */ /* 0x000fe40007f3e0ff */
[----:B------:R-:W-:Y:S01]  /*c4f0*/  MOV R76, R34 ;  /* 0x00000022004c7202 */ /* 0x000fe20000000f00 */
[----:B------:R-:W-:Y:S01]  /*c500*/  VIADD R34, R18, UR39 ;  /* 0x0000002712227c36 */ /* 0x000fe20008000000 */
[----:B------:R-:W-:Y:S01]  /*c510*/  SEL R63, R48, R49, P0 ;  /* 0x00000031303f7207 */ /* 0x000fe20000000000 */
[--C-:B------:R-:W-:Y:S01]  /*c520*/  IMAD.X R41, RZ, RZ, R7.reuse, P1 ;  /* 0x000000ffff297224 */ /* 0x100fe200008e0607 */
[----:B------:R-:W-:Y:S02]  /*c530*/  SEL R48, R49, R48, P0 ;  /* 0x0000003031307207 */ /* 0x000fe40000000000 */
[----:B------:R-:W-:Y:S02]  /*c540*/  SEL R51, R37, R36, P0 ;  /* 0x0000002425337207 */ /* 0x000fe40000000000 */
[----:B------:R-:W-:Y:S01]  /*c550*/  SEL R46, R36, R37, P0 ;  /* 0x00000025242e7207 */ /* 0x000fe20000000000 */
[----:B------:R-:W-:Y:S01]  /*c560*/  IMAD.X R37, RZ, RZ, R7, P4 ;  /* 0x000000ffff257224 */ /* 0x000fe200020e0607 */
[----:B------:R-:W-:-:S02]  /*c570*/  SEL R49, R38, R39, P0 ;  /* 0x0000002726317207 */ /* 0x000fc40000000000 */
[----:B------:R-:W-:Y:S01]  /*c580*/  SEL R60, R39, R38, P0 ;  /* 0x00000026273c7207 */ /* 0x000fe20000000000 */
[----:B------:R-:W-:Y:S01]  /*c590*/  IMAD.X R39, RZ, RZ, R7, P3 ;  /* 0x000000ffff277224 */ /* 0x000fe200018e0607 */
[----:B------:R-:W-:Y:S02]  /*c5a0*/  LOP3.LUT R6, R11, 0x380, RZ, 0xc0, !PT ;  /* 0x000003800b067812 */ /* 0x000fe400078ec0ff */
[----:B------:R-:W-:Y:S02]  /*c5b0*/  MOV R81, R44 ;  /* 0x0000002c00517202 */ /* 0x000fe40000000f00 */
[----:B------:R-:W-:Y:S02]  /*c5c0*/  SEL R25, R94, R93, P0 ;  /* 0x0000005d5e197207 */ /* 0x000fe40000000000 */
[----:B------:R-:W-:Y:S02]  /*c5d0*/  SEL R47, R90, R89, P0 ;  /* 0x000000595a2f7207 */ /* 0x000fe40000000000 */
[----:B------:R-:W-:Y:S01]  /*c5e0*/  MOV R45, R26 ;  /* 0x0000001a002d7202 */ /* 0x000fe20000000f00 */
[----:B0-----:R-:W-:Y:S01]  /*c5f0*/  @P2 IMAD.HI.U32 R27, R34, R31, RZ ;  /* 0x0000001f221b2227 */ /* 0x001fe200078e00ff */
[----:B------:R-:W-:-:S02]  /*c600*/  SEL R94, R93, R94, P0 ;  /* 0x0000005e5d5e7207 */ /* 0x000fc40000000000 */
[----:B------:R-:W-:Y:S01]  /*c610*/  SEL R90, R89, R90, P0 ;  /* 0x0000005a595a7207 */ /* 0x000fe20000000000 */
[----:B------:R-:W-:Y:S01]  /*c620*/  IMAD.MOV.U32 R26, RZ, RZ, R34 ;  /* 0x000000ffff1a7224 */ /* 0x000fe200078e0022 */
[----:B------:R-:W-:Y:S02]  /*c630*/  LOP3.LUT R7, R10, 0x380, RZ, 0xc0, !PT ;  /* 0x000003800a077812 */ /* 0x000fe400078ec0ff */
[----:B------:R-:W-:Y:S02]  /*c640*/  SHF.R.U64 R6, R6, 0x3, RZ ;  /* 0x0000000306067819 */ /* 0x000fe400000012ff */
[----:B------:R-:W-:Y:S02]  /*c650*/  SHF.R.U64 R7, R7, 0x3, RZ ;  /* 0x0000000307077819 */ /* 0x000fe400000012ff */
[----:B------:R-:W-:Y:S02]  /*c660*/  LOP3.LUT R38, R6, R11, RZ, 0x3c, !PT ;  /* 0x0000000b06267212 */ /* 0x000fe400078e3cff */
[----:B------:R-:W-:-:S02]  /*c670*/  IADD3 R13, P1, R28, 0x3000, RZ ;  /* 0x000030001c0d7810 */ /* 0x000fc40007f3e0ff */
[----:B------:R-:W-:Y:S02]  /*c680*/  LOP3.LUT R6, R8, 0x380, RZ, 0xc0, !PT ;  /* 0x0000038008067812 */ /* 0x000fe400078ec0ff */
[----:B------:R-:W-:Y:S02]  /*c690*/  LOP3.LUT R36, R7, R10, RZ, 0x3c, !PT ;  /* 0x0000000a07247212 */ /* 0x000fe400078e3cff */
[----:B-1----:R-:W-:Y:S01]  /*c6a0*/  @P2 SHF.R.U32.HI R26, RZ, R32, R27 ;  /* 0x00000020ff1a2219 */ /* 0x002fe2000001161b */
[----:B------:R-:W-:Y:S01]  /*c6b0*/  IMAD.U32 R27, RZ, RZ, UR8 ;  /* 0x00000008ff1b7e24 */ /* 0x000fe2000f8e00ff */
[----:B------:R-:W-:Y:S01]  /*c6c0*/  LOP3.LUT R12, R13, 0x380, RZ, 0xc0, !PT ;  /* 0x000003800d0c7812 */ /* 0x000fe200078ec0ff */
[----:B------:R-:W-:Y:S01]  /*c6d0*/  ULDC.64 UR8, c[0x0][0xae8] ;  /* 0x0002ba0000087ab9 */ /* 0x000fe20000000a00 */
[----:B------:R-:W-:Y:S02]  /*c6e0*/  SHF.R.U64 R5, R6, 0x3, RZ ;  /* 0x0000000306057819 */ /* 0x000fe400000012ff */
[----:B------:R-:W-:Y:S01]  /*c6f0*/  MOV R77, R36 ;  /* 0x00000024004d7202 */ /* 0x000fe20000000f00 */
[----:B------:R-:W-:Y:S01]  /*c700*/  IMAD.MOV R37, RZ, RZ, -R26 ;  /* 0x000000ffff257224 */ /* 0x000fe200078e0a1a */
[----:B------:R-:W-:-:S02]  /*c710*/  SEL R75, R86, R87, P0 ;  /* 0x00000057564b7207 */ /* 0x000fc40000000000 */
[----:B------:R-:W-:Y:S01]  /*c720*/  SHF.R.U64 R12, R12, 0x3, RZ ;  /* 0x000000030c0c7819 */ /* 0x000fe200000012ff */
[----:B------:R-:W-:Y:S01]  /*c730*/  IMAD R37, R30, R37, R34 ;  /* 0x000000251e257224 */ /* 0x000fe200078e0222 */
[----:B------:R-:W-:Y:S02]  /*c740*/  LOP3.LUT R40, R5, R8, RZ, 0x3c, !PT ;  /* 0x0000000805287212 */ /* 0x000fe400078e3cff */
[----:B------:R-:W-:Y:S02]  /*c750*/  SEL R86, R87, R86, P0 ;  /* 0x0000005657567207 */ /* 0x000fe40000000000 */
[----:B------:R-:W-:Y:S01]  /*c760*/  LOP3.LUT R12, R12, R13, RZ, 0x3c, !PT ;  /* 0x0000000d0c0c7212 */ /* 0x000fe200078e3cff */
[----:B------:R-:W-:Y:S01]  /*c770*/  IMAD.X R13, RZ, RZ, R29, P1 ;  /* 0x000000ffff0d7224 */ /* 0x000fe200008e061d */
[----:B------:R-:W-:Y:S02]  /*c780*/  MOV R80, R42 ;  /* 0x0000002a00507202 */ /* 0x000fe40000000f00 */
[----:B------:R-:W-:-:S02]  /*c790*/  MOV R79, R40 ;  /* 0x00000028004f7202 */ /* 0x000fc40000000f00 */
[----:B------:R-:W-:Y:S02]  /*c7a0*/  IADD3 R40, P1, R26, UR6, RZ ;  /* 0x000000061a287c10 */ /* 0x000fe4000ff3e0ff */
[----:B------:R-:W-:Y:S02]  /*c7b0*/  SHF.R.S32.HI R36, RZ, 0x1f, R37 ;  /* 0x0000001fff247819 */ /* 0x000fe40000011425 */
[C---:B------:R-:W-:Y:S02]  /*c7c0*/  IADD3 R9, P4, R28.reuse, 0x5000, RZ ;  /* 0x000050001c097810 */ /* 0x040fe40007f9e0ff */
[----:B------:R-:W-:Y:S02]  /*c7d0*/  IADD3 R11, P3, R28, 0x4000, RZ ;  /* 0x000040001c0b7810 */ /* 0x000fe40007f7e0ff */
[----:B------:R-:W-:Y:S02]  /*c7e0*/  LOP3.LUT R8, R9, 0x380, RZ, 0xc0, !PT ;  /* 0x0000038009087812 */ /* 0x000fe400078ec0ff */
[----:B------:R-:W-:-:S02]  /*c7f0*/  LOP3.LUT R10, R11, 0x380, RZ, 0xc0, !PT ;  /* 0x000003800b0a7812 */ /* 0x000fc400078ec0ff */
[----:B------:R-:W-:Y:S02]  /*c800*/  MOV R78, R38 ;  /* 0x00000026004e7202 */ /* 0x000fe40000000f00 */
[----:B------:R-:W-:Y:S02]  /*c810*/  SHF.R.U64 R8, R8, 0x3, RZ ;  /* 0x0000000308087819 */ /* 0x000fe400000012ff */
[----:B------:R-:W-:Y:S02]  /*c820*/  SHF.R.U64 R10, R10, 0x3, RZ ;  /* 0x000000030a0a7819 */ /* 0x000fe400000012ff */
[----:B------:R-:W-:Y:S01]  /*c830*/  LOP3.LUT R8, R8, R9, RZ, 0x3c, !PT ;  /* 0x0000000908087212 */ /* 0x000fe200078e3cff */
[--C-:B------:R-:W-:Y:S01]  /*c840*/  IMAD.X R9, RZ, RZ, R29.reuse, P4 ;  /* 0x000000ffff097224 */ /* 0x100fe200020e061d */
[----:B------:R-:W-:Y:S01]  /*c850*/  LOP3.LUT R10, R10, R11, RZ, 0x3c, !PT ;  /* 0x0000000b0a0a7212 */ /* 0x000fe200078e3cff */
[----:B------:R-:W-:Y:S01]  /*c860*/  IMAD.X R11, RZ, RZ, R29, P3 ;  /* 0x000000ffff0b7224 */ /* 0x000fe200018e061d */
[----:B------:R-:W-:-:S02]  /*c870*/  IADD3 R7, P5, R28, 0x6000, RZ ;  /* 0x000060001c077810 */ /* 0x000fc40007fbe0ff */
[----:B------:R-:W-:Y:S02]  /*c880*/  LOP3.LUT R5, R28, 0x380, RZ, 0xc0, !PT ;  /* 0x000003801c057812 */ /* 0x000fe400078ec0ff */
        /* <DEDUP_REMOVED lines=16> */
[----:B------:R-:W-:Y:S04]  /*c990*/  SHFL.IDX PT, R49, R49, R24, 0x1c1f ;  /* 0x001c1f1831317589 */ /* 0x000fe800000e0000 */
[----:B------:R-:W2:Y:S01]  /*c9a0*/  SHFL.IDX PT, R60, R60, R31, 0x1c1f ;  /* 0x001c1f1f3c3c7589 */ /* 0x000ea200000e0000 */
[----:B0-----:R-:W-:-:S02]  /*c9b0*/  SEL R32, R47, R90, P0 ;  /* 0x0000005a2f207207 */ /* 0x001fc40000000000 */
[----:B------:R-:W-:Y:S01]  /*c9c0*/  SEL R34, R90, R47, P0 ;  /* 0x0000002f5a227207 */ /* 0x000fe20000000000 */
[----:B------:R-:W-:Y:S04]  /*c9d0*/  SHFL.IDX PT, R65, R65, R24, 0x1c1f ;  /* 0x001c1f1841417589 */ /* 0x000fe800000e0000 */
[----:B------:R-:W0:Y:S04]  /*c9e0*/  SHFL.IDX PT, R62, R62, R31, 0x1c1f ;  /* 0x001c1f1f3e3e7589 */ /* 0x000e2800000e0000 */
[----:B------:R-:W-:Y:S04]  /*c9f0*/  SHFL.IDX PT, R53, R53, R24, 0x1c1f ;  /* 0x001c1f1835357589 */ /* 0x000fe800000e0000 */
[----:B------:R-:W-:Y:S01]  /*ca00*/  SHFL.IDX PT, R55, R55, R24, 0x1c1f ;  /* 0x001c1f1837377589 */ /* 0x000fe200000e0000 */
[----:B-1----:R-:W-:-:S03]  /*ca10*/  SEL R38, R46, R51, P0 ;  /* 0x000000332e267207 */ /* 0x002fc60000000000 */
[----:B------:R-:W-:Y:S04]  /*ca20*/  SHFL.IDX PT, R57, R57, R24, 0x1c1f ;  /* 0x001c1f1839397589 */ /* 0x000fe800000e0000 */
[----:B------:R-:W-:Y:S01]  /*ca30*/  SHFL.IDX PT, R59, R59, R24, 0x1c1f ;  /* 0x001c1f183b3b7589 */ /* 0x000fe200000e0000 */
[----:B--2---:R-:W-:Y:S02]  /*ca40*/  SEL R33, R49, R60, P0 ;  /* 0x0000003c31217207 */ /* 0x004fe40000000000 */
[----:B------:R-:W-:Y:S01]  /*ca50*/  SEL R35, R60, R49, P0 ;  /* 0x000000313c237207 */ /* 0x000fe20000000000 */
[----:B------:R-:W-:Y:S04]  /*ca60*/  SHFL.IDX PT, R42, R61, R24, 0x1c1f ;  /* 0x001c1f183d2a7589 */ /* 0x000fe800000e0000 */
[----:B------:R-:W-:Y:S01]  /*ca70*/  SHFL.IDX PT, R67, R67, R24, 0x1c1f ;  /* 0x001c1f1843437589 */ /* 0x000fe200000e0000 */
[----:B0-----:R-:W-:-:S03]  /*ca80*/  SEL R39, R62, R65, P0 ;  /* 0x000000413e277207 */ /* 0x001fc60000000000 */
[----:B------:R-:W-:Y:S04]  /*ca90*/  SHFL.IDX PT, R69, R69, R24, 0x1c1f ;  /* 0x001c1f1845457589 */ /* 0x000fe800000e0000 */
[----:B------:R-:W-:Y:S04]  /*caa0*/  SHFL.IDX PT, R71, R71, R24, 0x1c1f ;  /* 0x001c1f1847477589 */ /* 0x000fe800000e0000 */
[----:B------:R-:W-:Y:S04]  /*cab0*/  SHFL.IDX PT, R73, R73, R24, 0x1c1f ;  /* 0x001c1f1849497589 */ /* 0x000fe800000e0000 */
[----:B------:R0:W-:Y:S04]  /*cac0*/  SHFL.IDX PT, R75, R75, R24, 0x1c1f ;  /* 0x001c1f184b4b7589 */ /* 0x0001e800000e0000 */
[----:B------:R-:W-:Y:S04]  /*cad0*/  SHFL.IDX PT, R50, R50, R31, 0x1c1f ;  /* 0x001c1f1f32327589 */ /* 0x000fe800000e0000 */
[----:B------:R-:W-:Y:S01]  /*cae0*/  SHFL.IDX PT, R52, R52, R31, 0x1c1f ;  /* 0x001c1f1f34347589 */ /* 0x000fe200000e0000 */
[----:B0-----:R-:W-:-:S03]  /*caf0*/  SHF.R.S32.HI R24, RZ, 0x1f, R26 ;  /* 0x0000001fff187819 */ /* 0x001fc6000001141a */
[----:B------:R-:W-:Y:S01]  /*cb00*/  SHFL.IDX PT, R44, R64, R31, 0x1c1f ;  /* 0x001c1f1f402c7589 */ /* 0x000fe200000e0000 */
[----:B------:R-:W-:Y:S02]  /*cb10*/  SEL R26, R94, R25, P0 ;  /* 0x000000195e1a7207 */ /* 0x000fe40000000000 */
[----:B------:R-:W-:Y:S01]  /*cb20*/  IADD3.X R41, R24, UR7, R27, P1, !PT ;  /* 0x0000000718297c10 */ /* 0x000fe20008ffe41b */
[----:B------:R-:W-:Y:S01]  /*cb30*/  SHFL.IDX PT, R54, R54, R31, 0x1c1f ;  /* 0x001c1f1f36367589 */ /* 0x000fe200000e0000 */
[----:B------:R-:W-:Y:S01]  /*cb40*/  ULDC.64 UR6, c[0x0][0xb88] ;  /* 0x0002e20000067ab9 */ /* 0x000fe20000000a00 */
[----:B------:R-:W-:Y:S01]  /*cb50*/  SEL R24, R25, R94, P0 ;  /* 0x0000005e19187207 */ /* 0x000fe20000000000 */
[----:B------:R-:W-:Y:S01]  /*cb60*/  IMAD R36, R36, UR6, RZ ;  /* 0x0000000624247c24 */ /* 0x000fe2000f8e02ff */
[----:B------:R-:W-:Y:S01]  /*cb70*/  SHFL.IDX PT, R68, R66, R31, 0x1c1f ;  /* 0x001c1f1f42447589 */ /* 0x000fe200000e0000 */
[----:B------:R-:W-:Y:S01]  /*cb80*/  SEL R25, R63, R48, P0 ;  /* 0x000000303f197207 */ /* 0x000fe20000000000 */
[C---:B------:R-:W-:Y:S01]  /*cb90*/  IMAD.WIDE.U32 R40, R37.reuse, UR6, R40 ;  /* 0x0000000625287c25 */ /* 0x040fe2000f8e0028 */
[----:B------:R-:W-:Y:S01]  /*cba0*/  SEL R27, R48, R63, P0 ;  /* 0x0000003f301b7207 */ /* 0x000fe20000000000 */
[----:B------:R-:W-:Y:S01]  /*cbb0*/  SHFL.IDX PT, R70, R70, R31, 0x1c1f ;  /* 0x001c1f1f46467589 */ /* 0x000fe200000e0000 */
[----:B------:R-:W-:Y:S01]  /*cbc0*/  LOP3.LUT P1, RZ, R188, 0x3, RZ, 0xc0, !PT ;  /* 0x00000003bcff7812 */ /* 0x000fe2000782c0ff */
[----:B------:R-:W-:Y:S01]  /*cbd0*/  IMAD R47, R37, UR7, R36 ;  /* 0x00000007252f7c24 */ /* 0x000fe2000f8e0224 */
[----:B------:R-:W-:Y:S01]  /*cbe0*/  SEL R36, R51, R46, P0 ;  /* 0x0000002e33247207 */ /* 0x000fe20000000000 */
[----:B------:R-:W0:Y:S01]  /*cbf0*/  SHFL.IDX PT, R56, R56, R31, 0x1c1f ;  /* 0x001c1f1f38387589 */ /* 0x000e2200000e0000 */
[----:B------:R-:W-:Y:S01]  /*cc00*/  VIADD R46, R190, UR39 ;  /* 0x00000027be2e7c36 */ /* 0x000fe20008000000 */
[----:B------:R-:W-:Y:S01]  /*cc10*/  ULDC.64 UR6, c[0x0][0xb50] ;  /* 0x0002d40000067ab9 */ /* 0x000fe20000000a00 */
[----:B------:R-:W-:Y:S01]  /*cc20*/  SEL R37, R65, R62, P0 ;  /* 0x0000003e41257207 */ /* 0x000fe20000000000 */
[----:B------:R-:W1:Y:S04]  /*cc30*/  SHFL.IDX PT, R72, R72, R31, 0x1c1f ;  /* 0x001c1f1f48487589 */ /* 0x000e6800000e0000 */
[----:B------:R-:W2:Y:S04]  /*cc40*/  SHFL.IDX PT, R43, R58, R31, 0x1c1f ;  /* 0x001c1f1f3a2b7589 */ /* 0x000ea800000e0000 */
[----:B------:R3:W4:Y:S04]  /*cc50*/  SHFL.IDX PT, R86, R86, R31, 0x1c1f ;  /* 0x001c1f1f56567589 */ /* 0x00072800000e0000 */
[----:B------:R2:W-:Y:S04]  /*cc60*/  STSM.16.M88.4 [R81], R24 ;  /* 0x0000001851007844 */ /* 0x0005e80000000200 */
[----:B------:R4:W-:Y:S01]  /*cc70*/  STSM.16.M88.4 [R80], R32 ;  /* 0x0000002050007844 */ /* 0x0009e20000000200 */
[----:B---3--:R-:W-:Y:S01]  /*cc80*/  IMAD R31, R30, UR5, RZ ;  /* 0x000000051e1f7c24 */ /* 0x008fe2000f8e02ff */
[----:B0-----:R-:W-:-:S02]  /*cc90*/  SEL R48, R59, R56, P0 ;  /* 0x000000383b307207 */ /* 0x001fc40000000000 */
[----:B------:R-:W-:Y:S02]  /*cca0*/  STSM.16.M88.4 [R45], R36 ;  /* 0x000000242d007844 */ /* 0x000fe40000000200 */
[----:B------:R-:W-:Y:S02]  /*ccb0*/  ISETP.GE.OR P3, PT, R46, R31, P1 ;  /* 0x0000001f2e00720c */ /* 0x000fe40000f66670 */
[----:B-1----:R-:W-:Y:S02]  /*ccc0*/  SEL R49, R73, R72, P0 ;  /* 0x0000004849317207 */ /* 0x002fe40000000000 */
[----:B------:R-:W-:Y:S01]  /*ccd0*/  SEL R51, R72, R73, P0 ;  /* 0x0000004948337207 */ /* 0x000fe20000000000 */
[----:B--2---:R-:W-:Y:S01]  /*cce0*/  VIADD R24, R46, 0x8 ;  /* 0x000000082e187836 */ /* 0x004fe20000000000 */
[----:B------:R-:W-:Y:S01]  /*ccf0*/  SEL R26, R50, R53, P0 ;  /* 0x00000035321a7207 */ /* 0x000fe20000000000 */
[----:B------:R-:W-:Y:S01]  /*cd00*/  IMAD.IADD R25, R41, 0x1, R47 ;  /* 0x0000000129197824 */ /* 0x000fe200078e022f */
[----:B------:R-:W-:-:S02]  /*cd10*/  LEA R41, P4, R40, UR6, 0x2 ;  /* 0x0000000628297c11 */ /* 0x000fc4000f8810ff */
[----:B------:R-:W-:Y:S02]  /*cd20*/  ISETP.GE.OR P1, PT, R24, R31, P1 ;  /* 0x0000001f1800720c */ /* 0x000fe40000f26670 */
[----:B------:R-:W-:Y:S01]  /*cd30*/  LEA.HI.X R40, R40, UR7, R25, 0x2, P4 ;  /* 0x0000000728287c11 */ /* 0x000fe2000a0f1419 */
[----:B------:R-:W-:Y:S01]  /*cd40*/  SHFL.IDX PT, R60, R41, RZ, 0x1c1f ;  /* 0x001c1fff293c7589 */ /* 0x000fe200000e0000 */
[----:B------:R-:W-:Y:S02]  /*cd50*/  SEL R24, R53, R50, P0 ;  /* 0x0000003235187207 */ /* 0x000fe40000000000 */
[----:B----4-:R-:W-:Y:S01]  /*cd60*/  SEL R32, R55, R52, P0 ;  /* 0x0000003437207207 */ /* 0x010fe20000000000 */
[----:B------:R-:W0:Y:S01]  /*cd70*/  SHFL.IDX PT, R61, R40, RZ, 0x1c1f ;  /* 0x001c1fff283d7589 */ /* 0x000e2200000e0000 */
[----:B------:R-:W-:Y:S02]  /*cd80*/  SEL R34, R52, R55, P0 ;  /* 0x0000003734227207 */ /* 0x000fe40000000000 */
[----:B------:R-:W-:Y:S01]  /*cd90*/  SEL R25, R67, R44, P0 ;  /* 0x0000002c43197207 */ /* 0x000fe20000000000 */
[----:B------:R-:W-:Y:S01]  /*cda0*/  SHFL.IDX PT, R62, R41, 0x1, 0x1c1f ;  /* 0x003c1f00293e7f89 */ /* 0x000fe200000e0000 */
[----:B------:R-:W-:-:S02]  /*cdb0*/  SEL R27, R44, R67, P0 ;  /* 0x000000432c1b7207 */ /* 0x000fc40000000000 */
[----:B------:R-:W-:Y:S01]  /*cdc0*/  SEL R52, R57, R54, P0 ;  /* 0x0000003639347207 */ /* 0x000fe20000000000 */
[----:B------:R-:W1:Y:S01]  /*cdd0*/  SHFL.IDX PT, R63, R40, 0x1, 0x1c1f ;  /* 0x003c1f00283f7f89 */ /* 0x000e6200000e0000 */
[----:B------:R-:W-:Y:S02]  /*cde0*/  SEL R33, R69, R68, P0 ;  /* 0x0000004445217207 */ /* 0x000fe40000000000 */
[----:B------:R-:W-:Y:S01]  /*cdf0*/  SEL R35, R68, R69, P0 ;  /* 0x0000004544237207 */ /* 0x000fe20000000000 */
[----:B------:R-:W-:Y:S01]  /*ce00*/  STSM.16.M88.4 [R79], R24 ;  /* 0x000000184f007844 */ /* 0x000fe20000000200 */
[----:B------:R-:W-:Y:S02]  /*ce10*/  SEL R54, R54, R57, P0 ;  /* 0x0000003936367207 */ /* 0x000fe40000000000 */
[----:B------:R-:W-:Y:S01]  /*ce20*/  SEL R53, R71, R70, P0 ;  /* 0x0000004647357207 */ /* 0x000fe20000000000 */
[----:B------:R-:W-:Y:S01]  /*ce30*/  STSM.16.M88.4 [R78], R32 ;  /* 0x000000204e007844 */ /* 0x000fe20000000200 */
[----:B------:R-:W-:-:S02]  /*ce40*/  SEL R55, R70, R71, P0 ;  /* 0x0000004746377207 */ /* 0x000fc40000000000 */
[----:B------:R-:W-:Y:S02]  /*ce50*/  SEL R50, R56, R59, P0 ;  /* 0x0000003b38327207 */ /* 0x000fe40000000000 */
[----:B------:R-:W-:Y:S01]  /*ce60*/  SEL R64, R42, R43, P0 ;  /* 0x0000002b2a407207 */ /* 0x000fe20000000000 */
[----:B------:R-:W-:Y:S01]  /*ce70*/  STSM.16.M88.4 [R77], R52 ;  /* 0x000000344d007844 */ /* 0x000fe20000000200 */
[----:B------:R-:W-:Y:S02]  /*ce80*/  SEL R66, R43, R42, P0 ;  /* 0x0000002a2b427207 */ /* 0x000fe40000000000 */
[----:B------:R-:W-:Y:S01]  /*ce90*/  SEL R65, R75, R86, P0 ;  /* 0x000000564b417207 */ /* 0x000fe20000000000 */
[----:B------:R-:W-:Y:S01]  /*cea0*/  STSM.16.M88.4 [R76], R48 ;  /* 0x000000304c007844 */ /* 0x000fe20000000200 */
[----:B------:R-:W-:-:S05]  /*ceb0*/  SEL R67, R86, R75, P0 ;  /* 0x0000004b56437207 */ /* 0x000fca0000000000 */
[----:B------:R2:W-:Y:S01]  /*cec0*/  STSM.16.M88.4 [R74], R64 ;  /* 0x000000404a007844 */ /* 0x0005e20000000200 */
[----:B------:R-:W-:Y:S08]  /*ced0*/  BAR.SYNC.DEFER_BLOCKING 0x1, 0x100 ;  /* 0x0044000000007b1d */ /* 0x000ff00000010000 */
[----:B--2---:R-:W2:Y:S01]  /*cee0*/  @P2 LDC R65, c[0x0][0xbec] ;  /* 0x0002fb00ff412b82 */ /* 0x004ea20000000800 */
[----:B0-----:R0:W-:Y:S01]  /*cef0*/  @!P3 ST.E desc[UR50][R60.64], R3 ;  /* 0x000000033c00b985 */ /* 0x0011e2000c101932 */
[----:B------:R-:W-:-:S03]  /*cf00*/  UIMAD UR5, UR12, UR8, URZ ;  /* 0x000000080c0572a4 */ /* 0x000fc6000f8e023f */
[----:B-1----:R1:W-:Y:S03]  /*cf10*/  @!P1 ST.E desc[UR50][R62.64], R2 ;  /* 0x000000023e009985 */ /* 0x0023e6000c101932 */
[----:B0-----:R-:W0:Y:S01]  /*cf20*/  @P2 LDC R3, c[0x0][0xbf0] ;  /* 0x0002fc00ff032b82 */ /* 0x001e220000000800 */
[----:B------:R3:W5:Y:S01]  /*cf30*/  LD.E.128 R48, desc[UR50][R6.64] ;  /* 0x0000003206307980 */ /* 0x000762000c101d00 */
[----:B-1----:R-:W-:Y:S01]  /*cf40*/  IMAD R2, R22, 0x20, R23 ;  /* 0x0000002016027824 */ /* 0x002fe200078e0217 */
[----:B------:R-:W-:Y:S02]  /*cf50*/  UIMAD.WIDE.U32 UR6, UR36, UR8, URZ ;  /* 0x00000008240672a5 */ /* 0x000fe4000f8e003f */
[----:B------:R1:W5:Y:S01]  /*cf60*/  LD.E.128 R32, desc[UR50][R4.64] ;  /* 0x0000003204207980 */ /* 0x000362000c101d00 */
[----:B------:R-:W-:-:S03]  /*cf70*/  UIMAD UR5, UR36, UR9, UR5 ;  /* 0x00000009240572a4 */ /* 0x000fc6000f8e0205 */
[----:B------:R-:W5:Y:S01]  /*cf80*/  LD.E.128 R44, desc[UR50][R28.64] ;  /* 0x000000321c2c7980 */ /* 0x000f62000c101d00 */
[----:B---3--:R-:W-:Y:S01]  /*cf90*/  VIADD R6, R2, UR39 ;  /* 0x0000002702067c36 */ /* 0x008fe20008000000 */
[----:B------:R-:W-:Y:S02]  /*cfa0*/  UIMAD UR8, UR13, UR10, URZ ;  /* 0x0000000a0d0872a4 */ /* 0x000fe4000f8e023f */
[----:B------:R-:W5:Y:S01]  /*cfb0*/  LD.E.128 R40, desc[UR50][R20.64] ;  /* 0x0000003214287980 */ /* 0x000f62000c101d00 */
[----:B--2---:R-:W-:Y:S01]  /*cfc0*/  @P2 IMAD.HI.U32 R2, R6, R65, RZ ;  /* 0x0000004106022227 */ /* 0x004fe200078e00ff */
[----:B------:R-:W-:Y:S02]  /*cfd0*/  UIADD3 UR7, UR7, UR5, URZ ;  /* 0x0000000507077290 */ /* 0x000fe4000fffe03f */
[----:B------:R-:W5:Y:S01]  /*cfe0*/  LD.E.128 R36, desc[UR50][R14.64] ;  /* 0x000000320e247980 */ /* 0x000f62000c101d00 */
[----:B-1----:R-:W-:Y:S01]  /*cff0*/  IMAD.MOV.U32 R5, RZ, RZ, R6 ;  /* 0x000000ffff057224 */ /* 0x002fe200078e0006 */
[----:B------:R-:W-:-:S02]  /*d000*/  UIMAD UR5, UR43, UR11, UR8 ;  /* 0x0000000b2b0572a4 */ /* 0x000fc4000f8e0208 */
[----:B------:R-:W-:Y:S01]  /*d010*/  UIMAD.WIDE.U32 UR6, UR43, UR10, UR6 ;  /* 0x0000000a2b0672a5 */ /* 0x000fe2000f8e0006 */
[----:B------:R-:W5:Y:S01]  /*d020*/  LD.E.128 R24, desc[UR50][R12.64] ;  /* 0x000000320c187980 */ /* 0x000f62000c101d00 */
[----:B0-----:R-:W-:Y:S01]  /*d030*/  @P2 SHF.R.U32.HI R5, RZ, R3, R2 ;  /* 0x00000003ff052219 */ /* 0x001fe20000011602 */
[----:B------:R-:W-:Y:S01]  /*d040*/  ULDC.64 UR8, c[0x0][0xae0] ;  /* 0x0002b80000087ab9 */ /* 0x000fe20000000a00 */
[----:B------:R-:W-:Y:S01]  /*d050*/  UIADD3 UR5, UR7, UR5, URZ ;  /* 0x0000000507057290 */ /* 0x000fe2000fffe03f */
[----:B------:R-:W5:Y:S01]  /*d060*/  LD.E.128 R56, desc[UR50][R10.64] ;  /* 0x000000320a387980 */ /* 0x000f62000c101d00 */
[--C-:B------:R-:W-:Y:S01]  /*d070*/  SHF.R.S32.HI R4, RZ, 0x1f, R5.reuse ;  /* 0x0000001fff047819 */ /* 0x100fe20000011405 */
[----:B------:R-:W-:Y:S02]  /*d080*/  IMAD.MOV R7, RZ, RZ, -R5 ;  /* 0x000000ffff077224 */ /* 0x000fe400078e0a05 */
[----:B------:R-:W-:Y:S01]  /*d090*/  IMAD.U32 R3, RZ, RZ, UR7 ;  /* 0x00000007ff037e24 */ /* 0x000fe2000f8e00ff */
[----:B------:R0:W5:Y:S01]  /*d0a0*/  LD.E.128 R52, desc[UR50][R8.64] ;  /* 0x0000003208347980 */ /* 0x000162000c101d00 */
[----:B------:R-:W-:-:S02]  /*d0b0*/  IMAD R4, R4, UR8, RZ ;  /* 0x0000000804047c24 */ /* 0x000fc4000f8e02ff */
[----:B------:R-:W-:Y:S01]  /*d0c0*/  IMAD R7, R30, R7, R6 ;  /* 0x000000071e077224 */ /* 0x000fe200078e0206 */
[----:B------:R-:W-:Y:S01]  /*d0d0*/  @!PT LDS RZ, [RZ] ;  /* 0x00000000fffff984 */ /* 0x000fe20000000800 */
[----:B------:R-:W-:Y:S01]  /*d0e0*/  @!PT LDS RZ, [RZ] ;  /* 0x00000000fffff984 */ /* 0x000fe20000000800 */
[----:B------:R-:W-:Y:S01]  /*d0f0*/  @!PT LDS RZ, [RZ] ;  /* 0x00000000fffff984 */ /* 0x000fe20000000800 */
[----:B------:R-:W-:Y:S01]  /*d100*/  @!PT LDS RZ, [RZ] ;  /* 0x00000000fffff984 */ /* 0x000fe20000000800 */
[----:B------:R1:W-:Y:S06]  /*d110*/  MEMBAR.ALL.CTA ;  /* 0x0000000000007992 */ /* 0x0003ec0000008000 */
[----:B-1----:R-:W1:Y:S01]  /*d120*/  FENCE.VIEW.ASYNC.S ;  /* 0x00000000000073c6 */ /* 0x002e620000000000 */
[----:B------:R-:W-:Y:S01]  /*d130*/  IMAD.U32 R2, RZ, RZ, UR6 ;  /* 0x00000006ff027e24 */ /* 0x000fe2000f8e00ff */
[----:B------:R-:W-:Y:S01]  /*d140*/  ULDC.64 UR6, c[0x0][0xad8] ;  /* 0x0002b60000067ab9 */ /* 0x000fe20000000a00 */
[----:B------:R-:W-:-:S02]  /*d150*/  IMAD.U32 R3, RZ, RZ, UR5 ;  /* 0x00000005ff037e24 */ /* 0x000fc4000f8e00ff */
[C---:B0-----:R-:W-:Y:S01]  /*d160*/  IMAD R9, R5.reuse, UR9, R4 ;  /* 0x0000000905097c24 */ /* 0x041fe2000f8e0204 */
        /* <DEDUP_REMOVED lines=19> */
[----:B-1----:R0:W-:Y:S01]  /*d2a0*/  SYNCS.ARRIVE.TRANS64.RED.A1T0 RZ, [R0+URZ], RZ ;  /* 0x000000ff00ff79a7 */ /* 0x0021e2000810043f */
        /* <DEDUP_REMOVED lines=12> */
.L_x_2031:
[----:B------:R-:W-:Y:S05]  /*d370*/  BSYNC B1 ;  /* 0x0000000000017941 */ /* 0x000fea0003800000 */
.L_x_2030:
        /* <DEDUP_REMOVED lines=13> */
.L_x_2033:
[----:B------:R-:W-:Y:S05]  /*d450*/  BSYNC B1 ;  /* 0x0000000000017941 */ /* 0x000fea0003800000 */
.L_x_2032:
        /* <DEDUP_REMOVED lines=13> */
.L_x_2035:
[----:B------:R-:W-:Y:S05]  /*d530*/  BSYNC B1 ;  /* 0x0000000000017941 */ /* 0x000fea0003800000 */
.L_x_2034:
[----:B0-----:R-:W-:Y:S01]  /*d540*/  VIADD R0, R8, 0x60 ;  /* 0x0000006008007836 */ /* 0x001fe20000000000 */
[----:B-1--4-:R-:W0:Y:S04]  /*d550*/  SHFL.IDX PT, R7, R7, 0x3, 0x181f ;  /* 0x00781f0007077f89 */ /* 0x012e2800000e0000 */
[----:B------:R-:W-:Y:S01]  /*d560*/  ISETP.GE.AND P0, PT, R0, R31, PT ;  /* 0x0000001f0000720c */ /* 0x000fe20003f06270 */
[----:B------:R-:W1:-:S12]  /*d570*/  SHFL.IDX PT, R6, R6, 0x3, 0x181f ;  /* 0x00781f0006067f89 */ /* 0x000e5800000e0000 */
[----:B------:R-:W-:Y:S05]  /*d580*/  @P0 BRA `(.L_x_2036) ;  /* 0x0000000800800947 */ /* 0x000fea0003800000 */
[----:B------:R-:W-:Y:S02]  /*d590*/  ULDC UR5, c[0x0][0xac8] ;  /* 0x0002b20000057ab9 */ /* 0x000fe40000000800 */
[----:B------:R-:W-:-:S13]  /*d5a0*/  ISETP.GE.AND P1, PT, R16, UR5, PT ;  /* 0x0000000510007c0c */ /* 0x000fda000bf26270 */
[----:B-1-3--:R-:W-:-:S04]  /*d5b0*/  @!P1 LEA R2, P0, R16, R6, 0x1 ;  /* 0x0000000610029211 */ /* 0x00afc800078008ff */
[----:B0-----:R-:W-:Y:S02]  /*d5c0*/  @!P1 LEA.HI.X R3, R16, R7, R193, 0x1, P0 ;  /* 0x0000000710039211 */ /* 0x001fe400000f0cc1 */
[----:B------:R-:W-:-:S03]  /*d5d0*/  ISETP.GE.AND P0, PT, R19, UR5, PT ;  /* 0x0000000513007c0c */ /* 0x000fc6000bf06270 */
[----:B-----5:R4:W-:Y:S10]  /*d5e0*/  @!P1 ST.E.128 desc[UR50][R2.64], R24 ;  /* 0x0000001802009985 */ /* 0x0209f4000c101d32 */
[----:B------:R-:W-:Y:S05]  /*d5f0*/  @P0 BRA `(.L_x_2036) ;  /* 0x0000000800640947 */ /* 0x000fea0003800000 */
[----:B----4-:R-:W-:-:S04]  /*d600*/  LEA R2, P0, R19, R6, 0x1 ;  /* 0x0000000613027211 */ /* 0x010fc800078008ff */
[----:B------:R-:W-:-:S05]  /*d610*/  LEA.HI.X R3, R19, R7, R192, 0x1, P0 ;  /* 0x0000000713037211 */ /* 0x000fca00000f0cc0 */
[----:B------:R0:W-:Y:S01]  /*d620*/  ST.E.128 desc[UR50][R2.64], R32 ;  /* 0x0000002002007985 */ /* 0x0001e2000c101d32 */
[----:B------:R-:W-:Y:S05]  /*d630*/  BRA `(.L_x_2036) ;  /* 0x0000000800547947 */ /* 0x000fea0003800000 */
.L_x_2029:
        /* <DEDUP_REMOVED lines=50> */
.L_x_2038:
[----:B------:R-:W-:Y:S05]  /*d960*/  BSYNC B1 ;  /* 0x0000000000017941 */ /* 0x000fea0003800000 */
.L_x_2037:
        /* <DEDUP_REMOVED lines=55> */
.L_x_2040:
[----:B------:R-:W-:Y:S05]  /*dce0*/  BSYNC B1 ;  /* 0x0000000000017941 */ /* 0x000fea0003800000 */
.L_x_2039:
        /* <DEDUP_REMOVED lines=13> */
.L_x_2042:
[----:B------:R-:W-:Y:S05]  /*ddc0*/  BSYNC B1 ;  /* 0x0000000000017941 */ /* 0x000fea0003800000 */
.L_x_2041:
        /* <DEDUP_REMOVED lines=13> */
.L_x_2044:
[----:B------:R-:W-:Y:S05]  /*dea0*/  BSYNC B1 ;  /* 0x0000000000017941 */ /* 0x000fea0003800000 */
.L_x_2043:
        /* <DEDUP_REMOVED lines=14> */
.L_x_2036:
[----:B------:R-:W-:Y:S05]  /*df90*/  BSYNC B0 ;  /* 0x0000000000007941 */ /* 0x000fea0003800000 */
.L_x_2028:
[----:B------:R-:W-:Y:S02]  /*dfa0*/  ULDC UR5, c[0x0][0xc38] ;  /* 0x00030e0000057ab9 */ /* 0x000fe40000000800 */
[----:B------:R-:W-:-:S06]  /*dfb0*/  UISETP.GE.AND UP0, UPT, UR4, UR5, UPT ;  /* 0x000000050400728c */ /* 0x000fcc000bf06270 */
[----:B------:R-:W-:-:S13]  /*dfc0*/  PLOP3.LUT P0, PT, PT, PT, UP0, 0x80, 0x0 ;  /* 0x000000000000781c */ /* 0x000fda0003f0f008 */
[----:B------:R-:W-:Y:S05]  /*dfd0*/  @!P0 BRA `(.L_x_2045) ;  /* 0xffffff2c00708947 */ /* 0x000fea000383ffff */
[----:B------:R-:W-:Y:S05]  /*dfe0*/  EXIT ;  /* 0x000000000000794d */ /* 0x000fea0003800000 */
.L_x_1990:
        /* <DEDUP_REMOVED lines=44> */
[----:B------:R-:W-:-:S03]  /*e2b0*/  LOP3.LUT R5, R2, 0x80, RZ, 0xc0, !PT ;  /* 0x0000008002057812 */ /* 0x000fc600078ec0ff */
[----:B------:R-:W-:Y:S01]  /*e2c0*/  IMAD.IADD R0, R17, 0x1, R0 ;  /* 0x0000000111007824 */ /* 0x000fe200078e0200 */
[----:B------:R-:W-:-:S04]  /*e2d0*/  LOP3.LUT R5, R5, 0x10, R11, 0xf8, !PT ;  /* 0x0000001005057812 */ /* 0x000fc800078ef80b */
[----:B------:R-:W-:Y:S02]  /*e2e0*/  LOP3.LUT R7, R5, 0x10, R8, 0x78, !PT ;  /* 0x0000001005077812 */ /* 0x000fe400078e7808 */
[----:B------:R-:W-:Y:S02]  /*e2f0*/  LOP3.LUT R5, R6, 0x70, R3, 0x78, !PT ;  /* 0x0000007006057812 */ /* 0x000fe400078e7803 */
[----:B------:R-:W-:Y:S02]  /*e300*/  LOP3.LUT R6, R9, 0x100, R2, 0xf8, !PT ;  /* 0x0000010009067812 */ /* 0x000fe400078ef802 */
[----:B------:R-:W-:Y:S02]  /*e310*/  LOP3.LUT R5, R5, 0xc00, R4, 0xf8, !PT ;  /* 0x00000c0005057812 */ /* 0x000fe400078ef804 */
[----:B------:R-:W-:-:S03]  /*e320*/  LOP3.LUT R4, R6, R7, RZ, 0xfc, !PT ;  /* 0x0000000706047212 */ /* 0x000fc600078efcff */
[----:B------:R0:W-:Y:S04]  /*e330*/  STL [R1+0x14], R5 ;  /* 0x0000140501007387 */ /* 0x0001e80000100800 */
[----:B------:R1:W-:Y:S04]  /*e340*/  STL [R1+0x10], R4 ;  /* 0x0000100401007387 */ /* 0x0003e80000100800 */
[----:B------:R2:W-:Y:S01]  /*e350*/  STL [R1+0x18], R0 ;  /* 0x0000180001007387 */ /* 0x0005e20000100800 */
[----:B0-----:R-:W-:Y:S02]  /*e360*/  SHF.R.U32.HI R5, RZ, 0x2, R10 ;  /* 0x00000002ff057819 */ /* 0x001fe4000001160a */
[----:B-1----:R-:W-:Y:S01]  /*e370*/  LOP3.LUT R4, R3, 0x30, RZ, 0xc0, !PT ;  /* 0x0000003003047812 */ /* 0x002fe200078ec0ff */
[----:B------:R-:W-:-:S02]  /*e380*/  IMAD.MOV.U32 R3, RZ, RZ, 0x40 ;  /* 0x00000040ff037424 */ /* 0x000fc400078e00ff */
[----:B--2---:R-:W-:-:S03]  /*e390*/  IMAD.MOV.U32 R0, RZ, RZ, 0x1 ;  /* 0x00000001ff007424 */ /* 0x004fc600078e00ff */
[----:B------:R-:W-:Y:S02]  /*e3a0*/  SEL R6, R3, 0xffffffc0, !P0 ;  /* 0xffffffc003067807 */ /* 0x000fe40004000000 */
[----:B------:R-:W-:Y:S01]  /*e3b0*/  LOP3.LUT R3, R5, 0x60, R2, 0xf8, !PT ;  /* 0x0000006005037812 */ /* 0x000fe200078ef802 */
[----:B------:R-:W-:-:S05]  /*e3c0*/  IMAD.U32 R2, RZ, RZ, UR6 ;  /* 0x00000006ff027e24 */ /* 0x000fca000f8e00ff */
[----:B------:R0:W-:Y:S04]  /*e3d0*/  STL [R1+0x1c], R2 ;  /* 0x00001c0201007387 */ /* 0x0001e80000100800 */
[----:B------:R-:W-:Y:S04]  /*e3e0*/  STL [R1+0x20], RZ ;  /* 0x000020ff01007387 */ /* 0x000fe80000100800 */
[----:B------:R1:W-:Y:S01]  /*e3f0*/  STL [R1], R0 ;  /* 0x0000000001007387 */ /* 0x0003e20000100800 */
[C---:B0-----:R-:W-:Y:S02]  /*e400*/  LOP3.LUT R2, R4.reuse, 0x40, RZ, 0xfc, !PT ;  /* 0x0000004004027812 */ /* 0x041fe400078efcff */
[----:B-1----:R-:W-:-:S07]  /*e410*/  LOP3.LUT R0, R4, 0x80, RZ, 0xfc, !PT ;  /* 0x0000008004007812 */ /* 0x002fce00078efcff */
.L_x_2109:
[----:B------:R-:W2:Y:S01]  /*e420*/  LDL R0, [R1+0x1c] ;  /* 0x00001c0001007983 */ /* 0x000ea20000100800 */
        /* <DEDUP_REMOVED lines=22> */
.L_x_2047:
[----:B------:R-:W-:Y:S01]  /*e590*/  ULDC UR9, c[0x0][0xc54] ;  /* 0x0003150000097ab9 */ /* 0x000fe20000000800 */
[----:B------:R-:W-:Y:S01]  /*e5a0*/  UMOV UR5, UR8 ;  /* 0x0000000800057c82 */ /* 0x000fe20008000000 */
[----:B------:R-:W-:-:S11]  /*e5b0*/  UISETP.NE.AND UP0, UPT, UR9, 0x1, UPT ;  /* 0x000000010900788c */ /* 0x000fd6000bf05270 */
[----:B------:R-:W-:Y:S02]  /*e5c0*/  @UP0 ULDC.64 UR10, c[0x0][0xc58] ;  /* 0x00031600000a0ab9 */ /* 0x000fe40000000a00 */
[----:B------:R-:W-:-:S04]  /*e5d0*/  UIMAD.WIDE.U32 UR6, UR8, UR10, URZ ;  /* 0x0000000a080672a5 */ /* 0x000fc8000f8e003f */
[----:B------:R-:W-:-:S04]  /*e5e0*/  @UP0 USHF.R.U32.HI UR5, URZ, UR11, UR7 ;  /* 0x0000000b3f050299 */ /* 0x000fc80008011607 */
[----:B------:R-:W-:-:S12]  /*e5f0*/  UIMAD UR6, UR5, UR9, URZ ;  /* 0x00000009050672a4 */ /* 0x000fd8000f8e023f */
.L_x_2048:
[----:B------:R-:W-:Y:S01]  /*e600*/  ULOP3.LUT UR41, URZ, UR5, URZ, 0x33, !UPT ;  /* 0x000000053f297292 */ /* 0x000fe2000f8e333f */
[----:B------:R-:W-:Y:S01]  /*e610*/  BSSY B7, `(.L_x_2049) ;  /* 0x000033e000077945 */ /* 0x000fe20003800000 */
[----:B------:R-:W-:Y:S01]  /*e620*/  ULDC UR7, c[0x0][0x448] ;  /* 0x0001120000077ab9 */ /* 0x000fe20000000800 */
[----:B------:R-:W-:Y:S01]  /*e630*/  ULDC UR5, c[0x0][0xc3c] ;  /* 0x00030f0000057ab9 */ /* 0x000fe20000000800 */
[----:B------:R-:W-:Y:S02]  /*e640*/  UISETP.NE.AND UP1, UPT, UR7, 0x1, UPT ;  /* 0x000000010700788c */ /* 0x000fe4000bf25270 */
[----:B------:R-:W-:Y:S01]  /*e650*/  UIADD3 UR41, UR41, UR5, URZ ;  /* 0x0000000529297290 */ /* 0x000fe2000fffe03f */
[----:B------:R-:W-:Y:S01]  /*e660*/  ULDC.64 UR10, c[0x0][0x418] ;  /* 0x00010600000a7ab9 */ /* 0x000fe20000000a00 */
[----:B------:R-:W-:Y:S02]  /*e670*/  UIADD3 UR5, UR8, -UR6, URZ ;  /* 0x8000000608057290 */ /* 0x000fe4000fffe03f */
[----:B------:R-:W-:-:S02]  /*e680*/  UISETP.NE.U32.AND UP0, UPT, UR10, URZ, UPT ;  /* 0x0000003f0a00728c */ /* 0x000fc4000bf05070 */
[----:B------:R-:W-:Y:S02]  /*e690*/  USHF.L.U32 UR8, UR41, 0x7, URZ ;  /* 0x0000000729087899 */ /* 0x000fe4000800063f */
[----:B------:R-:W-:Y:S01]  /*e6a0*/  UISETP.NE.AND.EX UP0, UPT, UR11, URZ, UPT, UP0 ;  /* 0x0000003f0b00728c */ /* 0x000fe2000bf05300 */
[----:B------:R-:W-:Y:S01]  /*e6b0*/  ULDC UR7, c[0x0][0x288] ;  /* 0x0000a20000077ab9 */ /* 0x000fe20000000800 */
[----:B------:R-:W-:Y:S01]  /*e6c0*/  UIADD3 UR8, UR8, 0x7f, URZ ;  /* 0x0000007f08087890 */ /* 0x000fe2000fffe03f */
[----:B------:R-:W-:Y:S01]  /*e6d0*/  ULDC UR6, c[0x0][0x424] ;  /* 0x0001090000067ab9 */ /* 0x000fe20000000800 */
[----:B------:R-:W-:Y:S02]  /*e6e0*/  UIADD3 UR13, -UR7, 0xa0, URZ ;  /* 0x000000a0070d7890 */ /* 0x000fe4000fffe13f */
[----:B------:R-:W-:Y:S01]  /*e6f0*/  USEL UR9, UR6, 0x1, UP0 ;  /* 0x0000000106097887 */ /* 0x000fe20008000000 */
[----:B------:R-:W-:Y:S01]  /*e700*/  @UP1 ULDC UR7, c[0x0][0x44c] ;  /* 0x0001130000071ab9 */ /* 0x000fe20000000800 */
[----:B------:R-:W-:Y:S01]  /*e710*/  ULDC UR12, c[0x0][0x2f0] ;  /* 0x0000bc00000c7ab9 */ /* 0x000fe20000000800 */
[----:B------:R-:W-:Y:S01]  /*e720*/  UIMAD.WIDE.U32 UR6, UR8, UR7, URZ ;  /* 0x00000007080672a5 */ /* 0x000fe2000f8e003f */
[----:B------:R-:W-:Y:S01]  /*e730*/  @UP1 ULDC UR14, c[0x0][0x450] ;  /* 0x00011400000e1ab9 */ /* 0x000fe20000000800 */
[----:B------:R-:W-:-:S02]  /*e740*/  UIMAD UR13, UR9, UR12, UR13 ;  /* 0x0000000c090d72a4 */ /* 0x000fc4000f8e020d */
[----:B------:R-:W-:Y:S02]  /*e750*/  @UP1 USHF.R.U32.HI UR8, URZ, UR14, UR7 ;  /* 0x0000000e3f081299 */ /* 0x000fe40008011607 */
[----:B------:R-:W-:Y:S02]  /*e760*/  UIMAD UR6, UR9, UR12, 0x9f ;  /* 0x0000009f090674a4 */ /* 0x000fe4000f8e020c */
[----:B------:R-:W-:Y:S02]  /*e770*/  UIADD3 UR8, UR13, UR8, URZ ;  /* 0x000000080d087290 */ /* 0x000fe4000fffe03f */
[----:B------:R-:W-:Y:S02]  /*e780*/  UIMAD.WIDE UR6, UR6, 0x66666667, URZ ;  /* 0x66666667060678a5 */ /* 0x000fe4000f8e023f */
[----:B------:R-:W-:Y:S02]  /*e790*/  UIMAD.WIDE UR8, UR8, 0x66666667, URZ ;  /* 0x66666667080878a5 */ /* 0x000fe4000f8e023f */
[----:B------:R-:W-:-:S02]  /*e7a0*/  USHF.R.U32.HI UR12, URZ, 0x1f, UR7 ;  /* 0x0000001f3f0c7899 */ /* 0x000fc40008011607 */
[----:B------:R-:W-:Y:S01]  /*e7b0*/  USHF.R.U32.HI UR6, URZ, 0x1f, UR9 ;  /* 0x0000001f3f067899 */ /* 0x000fe20008011609 */
[----:B------:R-:W-:Y:S01]  /*e7c0*/  ULDC UR11, c[0x0][0xc48] ;  /* 0x00031200000b7ab9 */ /* 0x000fe20000000800 */
[----:B------:R-:W-:Y:S02]  /*e7d0*/  ULEA.HI.SX32 UR12, UR7, UR12, 0x1a ;  /* 0x0000000c070c7291 */ /* 0x000fe4000f8fd23f */
[----:B------:R-:W-:Y:S02]  /*e7e0*/  ULEA.HI.SX32 UR6, UR9, UR6, 0x1a ;  /* 0x0000000609067291 */ /* 0x000fe4000f8fd23f */
[----:B------:R-:W-:Y:S02]  /*e7f0*/  UISETP.NE.AND UP0, UPT, UR11, 0x1, UPT ;  /* 0x000000010b00788c */ /* 0x000fe4000bf05270 */
[----:B------:R-:W-:Y:S01]  /*e800*/  UISETP.LT.AND UP1, UPT, UR12, UR6, UPT ;  /* 0x000000060c00728c */ /* 0x000fe2000bf21270 */
[----:B------:R-:W-:-:S03]  /*e810*/  ULDC UR10, c[0x0][0xc54] ;  /* 0x00031500000a7ab9 */ /* 0x000fc60000000800 */
[----:B------:R-:W-:Y:S02]  /*e820*/  USEL UR40, UR12, UR6, UP1 ;  /* 0x000000060c287287 */ /* 0x000fe40008800000 */
[----:B------:R-:W-:-:S03]  /*e830*/  UIMAD UR10, UR4, UR10, UR5 ;  /* 0x0000000a040a72a4 */ /* 0x000fc6000f8e0205 */
[----:B------:R-:W-:Y:S01]  /*e840*/  @UP0 ULDC UR4, c[0x0][0xc4c] ;  /* 0x0003130000040ab9 */ /* 0x000fe20000000800 */
[----:B------:R-:W-:Y:S01]  /*e850*/  ISETP.LT.AND P0, PT, RZ, UR40, PT ;  /* 0x00000028ff007c0c */ /* 0x000fe2000bf01270 */
[----:B------:R-:W-:Y:S01]  /*e860*/  UIMAD.WIDE.U32 UR4, UR10, UR4, URZ ;  /* 0x000000040a0472a5 */ /* 0x000fe2000f8e003f */
[----:B------:R-:W-:Y:S01]  /*e870*/  @UP0 ULDC UR7, c[0x0][0xc50] ;  /* 0x0003140000070ab9 */ /* 0x000fe20000000800 */
[----:B------:R-:W-:Y:S02]  /*e880*/  UMOV UR43, UR10 ;  /* 0x0000000a002b7c82 */ /* 0x000fe40008000000 */
[----:B------:R-:W-:-:S04]  /*e890*/  @UP0 USHF.R.U32.HI UR43, URZ, UR7, UR5 ;  /* 0x000000073f2b0299 */ /* 0x000fc80008011605 */
[----:B------:R-:W-:-:S04]  /*e8a0*/  UIADD3 UR36, -UR43, URZ, URZ ;  /* 0x0000003f2b247290 */ /* 0x000fc8000fffe13f */
[----:B------:R-:W-:Y:S01]  /*e8b0*/  UIMAD UR36, UR11, UR36, UR10 ;  /* 0x000000240b2472a4 */ /* 0x000fe2000f8e020a */
[----:B------:R-:W-:Y:S11]  /*e8c0*/  @P0 BRA `(.L_x_2050) ;  /* 0x0000000000480947 */ /* 0x000ff60003800000 */
        /* <DEDUP_REMOVED lines=18> */
.L_x_2050:
        /* <DEDUP_REMOVED lines=20> */
.L_x_2053:
[----:B------:R-:W-:Y:S05]  /*eb30*/  BSYNC B6 ;  /* 0x0000000000067941 */ /* 0x000fea0003800000 */
.L_x_2052:
        /* <DEDUP_REMOVED lines=24> */
.L_x_2055:
[----:B------:R-:W-:Y:S05]  /*ecc0*/  BSYNC B6 ;  /* 0x0000000000067941 */ /* 0x000fea0003800000 */
.L_x_2054:
        /* <DEDUP_REMOVED lines=20> */
.L_x_2057:
[----:B------:R-:W-:Y:S05]  /*ee10*/  BSYNC B6 ;  /* 0x0000000000067941 */ /* 0x000fea0003800000 */
.L_x_2056:
        /* <DEDUP_REMOVED lines=20> */
.L_x_2059:
[----:B------:R-:W-:Y:S05]  /*ef60*/  BSYNC B6 ;  /* 0x0000000000067941 */ /* 0x000fea0003800000 */
.L_x_2058:
        /* <DEDUP_REMOVED lines=26> */
.L_x_2128:
        /* <DEDUP_REMOVED lines=12> */
.L_x_2131:
        /* <DEDUP_REMOVED lines=20> */
.L_x_2063:
        /* <DEDUP_REMOVED lines=8> */
.L_x_2132:
        /* <DEDUP_REMOVED lines=8> */
.L_x_2065:
        /* <DEDUP_REMOVED lines=16> */
.L_x_2133:
        /* <DEDUP_REMOVED lines=8> */
.L_x_2067:
        /* <DEDUP_REMOVED lines=34> */
.L_x_2061:
        /* <DEDUP_REMOVED lines=22> */
.L_x_2069:
[----:B---3--:R-:W-:Y:S05]  /*f910*/  BSYNC B6 ;  /* 0x0000000000067941 */ /* 0x008fea0003800000 */
.L_x_2068:
[----:B------:R-:W0:Y:S01]  /*f920*/  LDC R7, c[0x0][0x448] ;  /* 0x00011200ff077b82 */ /* 0x000e220000000800 */
[----:B------:R-:W2:Y:S01]  /*f930*/  S2R R2, SR_TID.X ;  /* 0x0000000000027919 */ /* 0x000ea20000002100 */
[----:B------:R-:W-:Y:S01]  /*f940*/  USHF.R.S32.HI UR4, URZ, 0x1f, UR36 ;  /* 0x0000001f3f047899 */ /* 0x000fe20008011424 */
[----:B------:R-:W-:Y:S01]  /*f950*/  ULDC.64 UR8, c[0x0][0x2d8] ;  /* 0x0000b60000087ab9 */ /* 0x000fe20000000a00 */
[----:B-1----:R-:W1:Y:S02]  /*f960*/  S2R R19, SR_TID.X ;  /* 0x0000000000137919 */ /* 0x002e640000002100 */
[----:B------:R-:W-:Y:S02]  /*f970*/  UIMAD UR6, UR4, UR8, URZ ;  /* 0x00000008040672a4 */ /* 0x000fe4000f8e023f */
[----:B------:R-:W-:Y:S01]  /*f980*/  UIMAD.WIDE.U32 UR4, UR36, UR8, URZ ;  /* 0x00000008240472a5 */ /* 0x000fe2000f8e003f */
[----:B------:R-:W3:Y:S01]  /*f990*/  S2R R8, SR_TID.X ;  /* 0x0000000000087919 */ /* 0x000ee20000002100 */
        /* <DEDUP_REMOVED lines=12> */
[----:B--2---:R-:W-:Y:S02]  /*fa60*/  LOP3.LUT R2, R2, 0x7f, RZ, 0xc0, !PT ;  /* 0x0000007f02027812 */ /* 0x004fe400078ec0ff */
[----:B------:R-:W0:Y:S01]  /*fa70*/  @P0 LDC R3, c[0x0][0x44c] ;  /* 0x00011300ff030b82 */ /* 0x000e220000000800 */
[----:B-1----:R-:W-:Y:S01]  /*fa80*/  IMAD.SHL.U32 R19, R19, 0x20, RZ ;  /* 0x0000002013137824 */ /* 0x002fe200078e00ff */
[----:B------:R-:W-:Y:S01]  /*fa90*/  SHF.R.U32.HI R2, RZ, 0x2, R2 ;  /* 0x00000002ff027819 */ /* 0x000fe20000011602 */
[----:B---3--:R-:W-:-:S03]  /*faa0*/  IMAD.SHL.U32 R10, R8, 0x10, RZ ;  /* 0x00000010080a7824 */ /* 0x008fc600078e00ff */
[----:B------:R-:W-:Y:S01]  /*fab0*/  LOP3.LUT R19, R2, 0x60, R19, 0xf8, !PT ;  /* 0x0000006002137812 */ /* 0x000fe200078ef813 */
[----:B------:R-:W-:Y:S01]  /*fac0*/  IMAD.U32 R2, RZ, RZ, UR41 ;  /* 0x00000029ff027e24 */ /* 0x000fe2000f8e00ff */
[----:B------:R-:W1:Y:S01]  /*fad0*/  @P0 LDC R0, c[0x0][0x450] ;  /* 0x00011400ff000b82 */ /* 0x000e620000000800 */
[----:B------:R-:W-:Y:S02]  /*fae0*/  LOP3.LUT R10, R10, 0x30, RZ, 0xc0, !PT ;  /* 0x000000300a0a7812 */ /* 0x000fe400078ec0ff */
[----:B------:R-:W-:Y:S02]  /*faf0*/  IMAD R2, R2, 0x80, R19 ;  /* 0x0000008002027824 */ /* 0x000fe400078e0213 */
[C---:B------:R-:W-:Y:S01]  /*fb00*/  LOP3.LUT R8, R10.reuse, 0x40, RZ, 0xfc, !PT ;  /* 0x000000400a087812 */ /* 0x040fe200078efcff */
[----:B------:R-:W2:Y:S01]  /*fb10*/  S2R R19, SR_TID.X ;  /* 0x0000000000137919 */ /* 0x000ea20000002100 */
[----:B------:R-:W-:Y:S01]  /*fb20*/  IMAD.MOV.U32 R6, RZ, RZ, R2 ;  /* 0x000000ffff067224 */ /* 0x000fe200078e0002 */
[----:B------:R-:W-:Y:S01]  /*fb30*/  LOP3.LUT R10, R10, 0x80, RZ, 0xfc, !PT ;  /* 0x000000800a0a7812 */ /* 0x000fe200078efcff */
        /* <DEDUP_REMOVED lines=31> */
[----:B------:R-:W-:Y:S01]  /*fd30*/  IMAD.U32 R0, RZ, RZ, UR41 ;  /* 0x00000029ff007e24 */ /* 0x000fe2000f8e00ff */
[----:B------:R-:W-:Y:S02]  /*fd40*/  ULDC UR4, c[0x0][0x288] ;  /* 0x0000a20000047ab9 */ /* 0x000fe40000000800 */
[----:B------:R-:W1:Y:S01]  /*fd50*/  SHFL.IDX PT, R5, R3, RZ, 0x1c1f ;  /* 0x001c1fff03057589 */ /* 0x000e6200000e0000 */
[----:B------:R-:W-:Y:S02]  /*fd60*/  IMAD R2, R7, UR4, RZ ;  /* 0x0000000407027c24 */ /* 0x000fe4000f8e02ff */
[----:B------:R-:W-:-:S05]  /*fd70*/  IMAD R0, R0, 0x80, R10 ;  /* 0x0000008000007824 */ /* 0x000fca00078e020a */
        /* <DEDUP_REMOVED lines=30> */
.L_x_2142:
        /* <DEDUP_REMOVED lines=12> */
.L_x_2072:
[----:B------:R-:W-:Y:S05]  /*10020*/  BSYNC B0 ;  /* 0x0000000000007941 */ /* 0x000fea0003800000 */
.L_x_2071:
[----:B------:R-:W-:Y:S01]  /*10030*/  NOP ;  /* 0x0000000000007918 */ /* 0x000fe20000000000 */
[----:B------:R-:W-:-:S13]  /*10040*/  PLOP3.LUT P0, PT, PT, PT, PT, 0x80, 0x0 ;  /* 0x000000000000781c */ /* 0x000fda0003f0f070 */
.L_x_2073:
        /* <DEDUP_REMOVED lines=18> */
.L_x_2143:
[----:B------:R-:W-:Y:S05]  /*10170*/  BSYNC B0 ;  /* 0x0000000000007941 */ /* 0x000fea0003800000 */
.L_x_2074:
[----:B------:R-:W-:-:S06]  /*10180*/  UISETP.GE.AND UP0, UPT, UR40, 0x2, UPT ;  /* 0x000000022800788c */ /* 0x000fcc000bf06270 */
[----:B------:R-:W-:-:S13]  /*10190*/  PLOP3.LUT P0, PT, PT, PT, UP0, 0x80, 0x0 ;  /* 0x000000000000781c */ /* 0x000fda0003f0f008 */
[----:B------:R-:W-:Y:S05]  /*101a0*/  @!P0 BRA `(.L_x_2076) ;  /* 0x0000001000008947 */ /* 0x000fea0003800000 */
[----:B-1----:R1:W5:Y:S01]  /*101b0*/  LDL.LU R0, [R1] ;  /* 0x0000000001007983 */ /* 0x0023620000300800 */
[----:B------:R-:W-:Y:S01]  /*101c0*/  UIADD3 UR4, UR40, -0x2, URZ ;  /* 0xfffffffe28047890 */ /* 0x000fe2000fffe03f */
[----:B------:R-:W-:-:S05]  /*101d0*/  IMAD.MOV.U32 R3, RZ, RZ, R18 ;  /* 0x000000ffff037224 */ /* 0x000fca00078e0012 */
[----:B------:R-:W-:-:S07]  /*101e0*/  IMAD.U32 R2, RZ, RZ, UR4 ;  /* 0x00000004ff027e24 */ /* 0x000fce000f8e00ff */
.L_x_2098:
[----:B0-----:R-:W2:Y:S01]  /*101f0*/  LDL R5, [R1+0x4] ;  /* 0x0000040001057983 */ /* 0x001ea20000100800 */
        /* <DEDUP_REMOVED lines=8> */
[----:B--2---:R-:W-:-:S13]  /*10280*/  LOP3.LUT P1, RZ, R5, 0x2, RZ, 0xc0, !PT ;  /* 0x0000000205ff7812 */ /* 0x004fda000782c0ff */
[----:B---3--:R-:W-:Y:S05]  /*10290*/  @!P1 BRA `(.L_x_2078) ;  /* 0x0000000800009947 */ /* 0x008fea0003800000 */
[----:B------:R-:W-:Y:S01]  /*102a0*/  LOP3.LUT P1, RZ, R5, 0x1, RZ, 0xc0, !PT ;  /* 0x0000000105ff7812 */ /* 0x000fe2000782c0ff */
[----:B0-----:R-:W-:-:S12]  /*102b0*/  IMAD.MOV.U32 R8, RZ, RZ, R2 ;  /* 0x000000ffff087224 */ /* 0x001fd800078e0002 */
[----:B------:R-:W-:Y:S05]  /*102c0*/  @!P1 BRA `(.L_x_2079) ;  /* 0x0000000000509947 */ /* 0x000fea0003800000 */
[----:B------:R-:W2:Y:S01]  /*102d0*/  LDL R10, [R1+0xc] ;  /* 0x00000c00010a7983 */ /* 0x000ea20000100800 */
[----:B------:R-:W0:Y:S01]  /*102e0*/  LDC R8, c[0x0][0x43c] ;  /* 0x00010f00ff087b82 */ /* 0x000e220000000800 */
[----:B------:R-:W-:Y:S02]  /*102f0*/  ULDC.64 UR4, c[0x0][0x428] ;  /* 0x00010a0000047ab9 */ /* 0x000fe40000000a00 */
[----:B------:R-:W3:Y:S01]  /*10300*/  LDL R7, [R1+0x8] ;  /* 0x0000080001077983 */ /* 0x000ee20000100800 */
        /* <DEDUP_REMOVED lines=8> */
[----:B--2---:R-:W-:-:S04]  /*10390*/  IMAD R6, R10, UR4, RZ ;  /* 0x000000040a067c24 */ /* 0x004fc8000f8e02ff */
[C---:B---3--:R-:W-:Y:S02]  /*103a0*/  IMAD R6, R7.reuse, UR5, R6 ;  /* 0x0000000507067c24 */ /* 0x048fe4000f8e0206 */
[----:B------:R-:W-:Y:S01]  /*103b0*/  IMAD.WIDE.U32 R4, R7, UR4, R4 ;  /* 0x0000000407047c25 */ /* 0x000fe2000f8e0004 */
[----:B------:R-:W-:-:S03]  /*103c0*/  ULDC.64 UR4, c[0x0][0x418] ;  /* 0x0001060000047ab9 */ /* 0x000fc60000000a00 */
[----:B------:R-:W-:Y:S01]  /*103d0*/  IMAD.IADD R5, R6, 0x1, R5 ;  /* 0x0000000106057824 */ /* 0x000fe200078e0205 */
[----:B------:R-:W-:-:S04]  /*103e0*/  LEA R6, P0, R4, UR4, 0x2 ;  /* 0x0000000404067c11 */ /* 0x000fc8000f8010ff */
[----:B------:R-:W-:-:S05]  /*103f0*/  LEA.HI.X R7, R4, UR5, R5, 0x2, P0 ;  /* 0x0000000504077c11 */ /* 0x000fca00080f1405 */
[----:B------:R0:W5:Y:S04]  /*10400*/  LDG.E R16, desc[UR50][R6.64] ;  /* 0x0000003206107981 */ /* 0x000168000c1e1900 */
.L_x_2079:
        /* <DEDUP_REMOVED lines=8> */
.L_x_2144:
[----:B------:R-:W-:Y:S05]  /*10490*/  BSYNC B1 ;  /* 0x0000000000017941 */ /* 0x000fea0003800000 */
.L_x_2080:
        /* <DEDUP_REMOVED lines=9> */
.L_x_2083:
[----:B------:R-:W-:Y:S05]  /*10530*/  BSYNC B1 ;  /* 0x0000000000017941 */ /* 0x000fea0003800000 */
.L_x_2082:
        /* <DEDUP_REMOVED lines=11> */
.L_x_2084:
        /* <DEDUP_REMOVED lines=9> */
[----:B--2---:R-:W-:Y:S05]  /*10680*/  @P0 BRA.U.ANY `(.L_x_2084) ;  /* 0xfffffffd00d80947 */ /* 0x004fea000393ffff */
[----:B------:R-:W2:Y:S01]  /*10690*/  SYNCS.PHASECHK.TRANS64.TRYWAIT P0, [R4+URZ+0x29840], R5 ;  /* 0x02984005040075a7 */ /* 0x000ea2000800017f */
[----:B------:R-:W-:Y:S04]  /*106a0*/  BSSY B1, `(.L_x_2085) ;  /* 0x0000002000017945 */ /* 0x000fe80003800000 */
[----:B--2---:R-:W-:Y:S05]  /*106b0*/  @!P0 BRA `(.L_x_2086) ;  /* 0x0000002000bc8947 */ /* 0x004fea0003800000 */
.L_x_2145:
[----:B------:R-:W-:Y:S05]  /*106c0*/  BSYNC B1 ;  /* 0x0000000000017941 */ /* 0x000fea0003800000 */
.L_x_2085:
[----:B------:R-:W-:Y:S01]  /*106d0*/  BSSY B1, `(.L_x_2087) ;  /* 0x000000b000017945 */ /* 0x000fe20003800000 */
[----:B------:R-:W-:Y:S02]  /*106e0*/  IMAD.MOV.U32 R8, RZ, RZ, 0x0 ;  /* 0x00000000ff087424 */ /* 0x000fe400078e00ff */
[----:B------:R-:W-:Y:S01]  /*106f0*/  IMAD.MOV.U32 R9, RZ, RZ, 0x14f00000 ;  /* 0x14f00000ff097424 */ /* 0x000fe200078e00ff */
[----:B------:R-:W-:Y:S06]  /*10700*/  @P1 BRA `(.L_x_2088) ;  /* 0x00000000001c1947 */ /* 0x000fec0003800000 */
[----:B------:R-:W3:Y:S01]  /*10710*/  S2R R7, SR_TID.X ;  /* 0x0000000000077919 */ /* 0x000ee20000002100 */
[----:B0-2---:R-:W-:-:S04]  /*10720*/  IMAD.MOV.U32 R5, RZ, RZ, 0x7800 ;  /* 0x00007800ff057424 */ /* 0x005fc800078e00ff */
[----:B------:R4:W-:Y:S01]  /*10730*/  SYNCS.ARRIVE.TRANS64 RZ, [R4+URZ+0x29830], R5 ;  /* 0x0298300504ff79a7 */ /* 0x0009e2000800003f */
[----:B---3--:R-:W-:-:S04]  /*10740*/  LOP3.LUT R7, R7, 0x1f, RZ, 0xc0, !PT ;  /* 0x0000001f07077812 */ /* 0x008fc800078ec0ff */
[----:B------:R-:W-:-:S13]  /*10750*/  ISETP.NE.AND P0, PT, R7, RZ, PT ;  /* 0x000000ff0700720c */ /* 0x000fda0003f05270 */
[----:B----4-:R-:W-:Y:S05]  /*10760*/  @!P0 BRA `(.L_x_2088) ;  /* 0x0000000000048947 */ /* 0x010fea0003800000 */
[----:B------:R-:W-:Y:S01]  /*10770*/  BPT.TRAP 0x1 ;  /* 0x000000040000795c */ /* 0x000fe20000300000 */
.L_x_2088:
[----:B------:R-:W-:Y:S05]  /*10780*/  BSYNC B1 ;  /* 0x0000000000017941 */ /* 0x000fea0003800000 */
.L_x_2087:
[----:B------:R-:W-:Y:S01]  /*10790*/  R2UR UR10, R10 ;  /* 0x000000000a0a72ca */ /* 0x000fe200000e0000 */
[----:B0-2---:R-:W-:Y:S01]  /*107a0*/  IMAD R5, R18, 0x7800, R17 ;  /* 0x0000780012057824 */ /* 0x005fe200078e0211 */
[----:B------:R-:W-:Y:S01]  /*107b0*/  R2UR UR6, R8 ;  /* 0x00000000080672ca */ /* 0x000fe200000e0000 */
[----:B------:R-:W-:Y:S01]  /*107c0*/  UIADD3 UR4, UP0, UR46, 0x370, URZ ;  /* 0x000003702e047890 */ /* 0x000fe2000ff1e03f */
[----:B------:R-:W-:Y:S01]  /*107d0*/  R2UR UR7, R9 ;  /* 0x00000000090772ca */ /* 0x000fe200000e0000 */
[----:B------:R-:W-:Y:S01]  /*107e0*/  VIADD R4, R4, 0x29830 ;  /* 0x0002983004047836 */ /* 0x000fe20000000000 */
[----:B------:R-:W-:Y:S01]  /*107f0*/  PLOP3.LUT P0, PT, PT, PT, PT, 0x80, 0x0 ;  /* 0x000000000000781c */ /* 0x000fe20003f0f070 */
[----:B------:R-:W-:Y:S01]  /*10800*/  VIADD R7, R5, 0x1a400 ;  /* 0x0001a40005077836 */ /* 0x000fe20000000000 */
[----:B------:R-:W-:-:S12]  /*10810*/  UIADD3.X UR5, URZ, UR47, URZ, UP0, !UPT ;  /* 0x0000002f3f057290 */ /* 0x000fd800087fe43f */
.L_x_2089:
        /* <DEDUP_REMOVED lines=15> */
.L_x_2090:
        /* <DEDUP_REMOVED lines=15> */
.L_x_2091:
        /* <DEDUP_REMOVED lines=10> */
.L_x_2078:
[----:B------:R-:W-:Y:S05]  /*10aa0*/  BSYNC B0 ;  /* 0x0000000000007941 */ /* 0x000fea0003800000 */
.L_x_2077:
[----:B------:R-:W-:-:S06]  /*10ab0*/  UISETP.NE.AND UP0, UPT, UR39, 0x3, UPT ;  /* 0x000000032700788c */ /* 0x000fcc000bf05270 */
[----:B------:R-:W-:-:S13]  /*10ac0*/  PLOP3.LUT P0, PT, PT, PT, UP0, 0x80, 0x0 ;  /* 0x000000000000781c */ /* 0x000fda0003f0f008 */
[----:B------:R-:W-:Y:S05]  /*10ad0*/  @!P0 BRA `(.L_x_2092) ;  /* 0x0000000000048947 */ /* 0x000fea0003800000 */
[----:B------:R-:W-:Y:S01]  /*10ae0*/  BPT.TRAP 0x1 ;  /* 0x000000040000795c */ /* 0x000fe20000300000 */
.L_x_2092:
[----:B------:R-:W-:Y:S01]  /*10af0*/  IMAD.U32 R4, RZ, RZ, UR44 ;  /* 0x0000002cff047e24 */ /* 0x000fe2000f8e00ff */
[----:B------:R-:W-:Y:S01]  /*10b00*/  BSSY B0, `(.L_x_2093) ;  /* 0x0000007000007945 */ /* 0x000fe20003800000 */
[----:B------:R-:W-:-:S03]  /*10b10*/  IMAD R19, R3, 0x8, R17 ;  /* 0x0000000803137824 */ /* 0x000fc600078e0211 */
[----:B------:R-:W-:Y:S02]  /*10b20*/  ISETP.NE.AND P0, PT, R4, 0x3, PT ;  /* 0x000000030400780c */ /* 0x000fe40003f05270 */
[----:B------:R-:W-:-:S04]  /*10b30*/  LOP3.LUT R4, R0, 0x1, RZ, 0x3c, !PT ;  /* 0x0000000100047812 */ /* 0x000fc800078e3cff */
[----:B------:R-:W-:-:S04]  /*10b40*/  SHF.L.U32 R4, R4, 0x1f, RZ ;  /* 0x0000001f04047819 */ /* 0x000fc800000006ff */
[----:B------:R-:W2:Y:S02]  /*10b50*/  SYNCS.PHASECHK.TRANS64.TRYWAIT P1, [R19+URZ+0x29870], R4 ;  /* 0x02987004130075a7 */ /* 0x000ea4000802017f */
[----:B--2---:R-:W-:Y:S05]  /*10b60*/  @!P1 BRA `(.L_x_2094) ;  /* 0x0000001c00a49947 */ /* 0x004fea0003800000 */
.L_x_2146:
[----:B------:R-:W-:Y:S05]  /*10b70*/  BSYNC B0 ;  /* 0x0000000000007941 */ /* 0x000fea0003800000 */
.L_x_2093:
[----:B------:R-:W-:Y:S05]  /*10b80*/  @!P0 BRA `(.L_x_2095) ;  /* 0x0000000000048947 */ /* 0x000fea0003800000 */
[----:B------:R-:W-:Y:S01]  /*10b90*/  BPT.TRAP 0x1 ;  /* 0x000000040000795c */ /* 0x000fe20000300000 */
.L_x_2095:
[----:B------:R-:W-:Y:S01]  /*10ba0*/  SHF.L.U32 R0, R0, 0x1f, RZ ;  /* 0x0000001f00007819 */ /* 0x000fe200000006ff */
[----:B------:R-:W-:-:S03]  /*10bb0*/  IMAD R12, R3, 0x5000, RZ ;  /* 0x00005000030c7824 */ /* 0x000fc600078e02ff */
[----:B------:R-:W3:Y:S02]  /*10bc0*/  SYNCS.PHASECHK.TRANS64.TRYWAIT P1, [R19+URZ+0x29860], R0 ;  /* 0x02986000130075a7 */ /* 0x000ee4000802017f */
[----:B---3--:R-:W-:Y:S05]  /*10bd0*/  @!P1 BRA `(.L_x_2096) ;  /* 0x0000001c009c9947 */ /* 0x008fea0003800000 */
.L_x_2147:
[----:B------:R-:W3:Y:S04]  /*10be0*/  LDL R3, [R1+0x14] ;  /* 0x0000140001037983 */ /* 0x000ee80000100800 */
[----:B------:R-:W4:Y:S01]  /*10bf0*/  LDL R13, [R1+0x10] ;  /* 0x00001000010d7983 */ /* 0x000f220000100800 */
[----:B------:R-:W-:Y:S05]  /*10c00*/  WARPSYNC.ALL ;  /* 0x0000000000007948 */ /* 0x000fea0003800000 */
[----:B---3--:R-:W-:-:S02]  /*10c10*/  LOP3.LUT R0, R12, R3, RZ, 0xfc, !PT ;  /* 0x000000030c007212 */ /* 0x008fc400078efcff */
[----:B------:R-:W3:Y:S01]  /*10c20*/  S2R R3, SR_TID.X ;  /* 0x0000000000037919 */ /* 0x000ee20000002100 */
[----:B----4-:R-:W-:Y:S02]  /*10c30*/  LOP3.LUT R20, R12, R13, RZ, 0xfc, !PT ;  /* 0x0000000d0c147212 */ /* 0x010fe400078efcff */
[----:B------:R-:W-:-:S03]  /*10c40*/  IMAD.IADD R0, R17, 0x1, R0 ;  /* 0x0000000111007824 */ /* 0x000fc600078e0200 */
[----:B------:R-:W-:Y:S02]  /*10c50*/  IMAD.IADD R20, R17, 0x1, R20 ;  /* 0x0000000111147824 */ /* 0x000fe400078e0214 */
[----:B0-----:R-:W2:Y:S01]  /*10c60*/  LDSM.16.MT88.4 R8, [R0+0xa400] ;  /* 0x00a400000008783b */ /* 0x001ea20000004200 */
[----:B---3--:R-:W-:Y:S01]  /*10c70*/  LOP3.LUT P1, RZ, R3, 0x4, RZ, 0xc0, !PT ;  /* 0x0000000403ff7812 */ /* 0x008fe2000782c0ff */
[----:B------:R-:W-:-:S05]  /*10c80*/  IMAD.MOV.U32 R3, RZ, RZ, 0x40 ;  /* 0x00000040ff037424 */ /* 0x000fca00078e00ff */
[----:B------:R-:W-:-:S05]  /*10c90*/  SEL R3, R3, 0xffffffc0, !P1 ;  /* 0xffffffc003037807 */ /* 0x000fca0004800000 */
[----:B------:R-:W-:Y:S01]  /*10ca0*/  IMAD.IADD R3, R3, 0x1, R0 ;  /* 0x0000000103037824 */ /* 0x000fe200078e0200 */
[C-C-:B--2---:R-:W-:Y:S02]  /*10cb0*/  PRMT R4, R8.reuse, 0x6420, R9.reuse ;  /* 0x0000642008047816 */ /* 0x144fe40000000009 */
        /* <DEDUP_REMOVED lines=66> */
.L_x_2097:
        /* <DEDUP_REMOVED lines=12> */
[----:B---3--:R-:W-:Y:S05]  /*111a0*/  @P0 BRA `(.L_x_2098) ;  /* 0xfffffff000100947 */ /* 0x008fea000383ffff */
.L_x_2076:
[----:B0-----:R-:W0:Y:S01]  /*111b0*/  S2R R4, SR_TID.X ;  /* 0x0000000000047919 */ /* 0x001e220000002100 */
[----:B------:R-:W-:Y:S01]  /*111c0*/  BSSY B0, `(.L_x_2099) ;  /* 0x0000011000007945 */ /* 0x000fe20003800000 */
[----:B0-----:R-:W-:-:S04]  /*111d0*/  LOP3.LUT R4, R4, 0x7f, RZ, 0xc0, !PT ;  /* 0x0000007f04047812 */ /* 0x001fc800078ec0ff */
[----:B------:R-:W-:-:S13]  /*111e0*/  ISETP.NE.AND P0, PT, R4, RZ, PT ;  /* 0x000000ff0400720c */ /* 0x000fda0003f05270 */
[----:B------:R-:W-:Y:S05]  /*111f0*/  @P0 BRA `(.L_x_2100) ;  /* 0x0000000000340947 */ /* 0x000fea0003800000 */
[----:B------:R-:W0:Y:S01]  /*11200*/  S2R R3, SR_LANEID ;  /* 0x0000000000037919 */ /* 0x000e220000000000 */
[----:B------:R-:W-:Y:S02]  /*11210*/  VOTEU.ANY UR4, UPT, PT ;  /* 0x0000000000047886 */ /* 0x000fe400038e0100 */
[----:B-1---5:R-:W0:Y:S08]  /*11220*/  FLO.U32 R0, UR4 ;  /* 0x0000000400007d00 */ /* 0x022e3000080e0000 */
        /* <DEDUP_REMOVED lines=9> */
[----:B------:R0:W-:Y:S02]  /*112c0*/  STL [R1+0x1c], R0 ;  /* 0x00001c0001007387 */ /* 0x0001e40000100800 */
.L_x_2100:
[----:B------:R-:W-:Y:S05]  /*112d0*/  BSYNC B0 ;  /* 0x0000000000007941 */ /* 0x000fea0003800000 */
.L_x_2099:
[----:B------:R-:W-:-:S06]  /*112e0*/  UISETP.NE.AND UP0, UPT, UR39, 0x3, UPT ;  /* 0x000000032700788c */ /* 0x000fcc000bf05270 */
[----:B------:R-:W-:-:S13]  /*112f0*/  PLOP3.LUT P1, PT, PT, PT, UP0, 0x80, 0x0 ;  /* 0x000000000000781c */ /* 0x000fda0003f2f008 */
[----:B------:R-:W-:Y:S05]  /*11300*/  @!P1 BRA `(.L_x_2101) ;  /* 0x0000000000049947 */ /* 0x000fea0003800000 */
[----:B------:R-:W-:Y:S01]  /*11310*/  BPT.TRAP 0x1 ;  /* 0x000000040000795c */ /* 0x000fe20000300000 */
.L_x_2101:
[----:B------:R-:W2:Y:S01]  /*11320*/  LDL R2, [R1] ;  /* 0x0000000001027983 */ /* 0x000ea20000100800 */
[----:B------:R-:W-:Y:S01]  /*11330*/  IMAD R16, R18, 0x8, R17 ;  /* 0x0000000812107824 */ /* 0x000fe200078e0211 */
[----:B------:R-:W-:Y:S01]  /*11340*/  BSSY B0, `(.L_x_2102) ;  /* 0x0000007000007945 */ /* 0x000fe20003800000 */
[----:B01---5:R-:W-:-:S05]  /*11350*/  IMAD.U32 R0, RZ, RZ, UR44 ;  /* 0x0000002cff007e24 */ /* 0x023fca000f8e00ff */
[----:B------:R-:W-:Y:S02]  /*11360*/  ISETP.NE.AND P2, PT, R0, 0x3, PT ;  /* 0x000000030000780c */ /* 0x000fe40003f45270 */
[----:B--2---:R-:W-:-:S04]  /*11370*/  LOP3.LUT R3, R2, 0x1, RZ, 0x3c, !PT ;  /* 0x0000000102037812 */ /* 0x004fc800078e3cff */
[----:B------:R-:W-:-:S04]  /*11380*/  SHF.L.U32 R3, R3, 0x1f, RZ ;  /* 0x0000001f03037819 */ /* 0x000fc800000006ff */
[----:B------:R-:W0:Y:S02]  /*11390*/  SYNCS.PHASECHK.TRANS64.TRYWAIT P1, [R16+URZ+0x29870], R3 ;  /* 0x02987003100075a7 */ /* 0x000e24000802017f */
[----:B0-----:R-:W-:Y:S05]  /*113a0*/  @!P1 BRA `(.L_x_2103) ;  /* 0x0000001400bc9947 */ /* 0x001fea0003800000 */
.L_x_2148:
[----:B------:R-:W-:Y:S05]  /*113b0*/  BSYNC B0 ;  /* 0x0000000000007941 */ /* 0x000fea0003800000 */
.L_x_2102:
[----:B------:R-:W-:Y:S05]  /*113c0*/  @!P2 BRA `(.L_x_2104) ;  /* 0x000000000004a947 */ /* 0x000fea0003800000 */
[----:B------:R-:W-:Y:S01]  /*113d0*/  BPT.TRAP 0x1 ;  /* 0x000000040000795c */ /* 0x000fe20000300000 */
.L_x_2104:
[----:B------:R-:W0:Y:S02]  /*113e0*/  LDL R0, [R1] ;  /* 0x0000000001007983 */ /* 0x000e240000100800 */
[----:B0-----:R-:W-:-:S04]  /*113f0*/  SHF.L.U32 R3, R0, 0x1f, RZ ;  /* 0x0000001f00037819 */ /* 0x001fc800000006ff */
[----:B------:R-:W0:Y:S02]  /*11400*/  SYNCS.PHASECHK.TRANS64.TRYWAIT P1, [R16+URZ+0x29860], R3 ;  /* 0x02986003100075a7 */ /* 0x000e24000802017f */
[----:B0-----:R-:W-:Y:S05]  /*11410*/  @!P1 BRA `(.L_x_2105) ;  /* 0x0000001400b49947 */ /* 0x001fea0003800000 */
.L_x_2149:
[----:B------:R-:W2:Y:S04]  /*11420*/  LDL R2, [R1+0x14] ;  /* 0x0000140001027983 */ /* 0x000ea80000100800 */
[----:B------:R-:W3:Y:S01]  /*11430*/  LDL R12, [R1+0x10] ;  /* 0x00001000010c7983 */ /* 0x000ee20000100800 */
[----:B------:R-:W-:Y:S01]  /*11440*/  IMAD R0, R18, 0x5000, RZ ;  /* 0x0000500012007824 */ /* 0x000fe200078e02ff */
[----:B------:R-:W-:Y:S05]  /*11450*/  WARPSYNC.ALL ;  /* 0x0000000000007948 */ /* 0x000fea0003800000 */
[----:B------:R-:W1:Y:S01]  /*11460*/  S2R R9, SR_TID.X ;  /* 0x0000000000097919 */ /* 0x000e620000002100 */
[----:B------:R-:W-:Y:S01]  /*11470*/  IMAD.MOV.U32 R13, RZ, RZ, 0x40 ;  /* 0x00000040ff0d7424 */ /* 0x000fe200078e00ff */
[----:B-1----:R-:W-:-:S04]  /*11480*/  LOP3.LUT P1, RZ, R9, 0x4, RZ, 0xc0, !PT ;  /* 0x0000000409ff7812 */ /* 0x002fc8000782c0ff */
[----:B------:R-:W-:Y:S02]  /*11490*/  SEL R13, R13, 0xffffffc0, !P1 ;  /* 0xffffffc00d0d7807 */ /* 0x000fe40004800000 */
[C---:B--2---:R-:W-:Y:S02]  /*114a0*/  LOP3.LUT R2, R0.reuse, R2, RZ, 0xfc, !PT ;  /* 0x0000000200027212 */ /* 0x044fe400078efcff */
[----:B---3--:R-:W-:-:S03]  /*114b0*/  LOP3.LUT R0, R0, R12, RZ, 0xfc, !PT ;  /* 0x0000000c00007212 */ /* 0x008fc600078efcff */
        /* <DEDUP_REMOVED lines=71> */
.L_x_2106:
[----:B------:R-:W2:Y:S01]  /*11930*/  LDL.LU R2, [R1] ;  /* 0x0000000001027983 */ /* 0x000ea20000300800 */
        /* <DEDUP_REMOVED lines=9> */
[----:B--2---:R-:W-:-:S05]  /*119d0*/  LOP3.LUT R2, R2, R0, RZ, 0x3c, !PT ;  /* 0x0000000002027212 */ /* 0x004fca00078e3cff */
[----:B------:R0:W-:Y:S02]  /*119e0*/  STL [R1], R2 ;  /* 0x0000000201007387 */ /* 0x0001e40000100800 */
.L_x_2051:
[----:B------:R-:W-:Y:S05]  /*119f0*/  BSYNC B7 ;  /* 0x0000000000077941 */ /* 0x000fea0003800000 */
.L_x_2049:
[----:B-1----:R-:W2:Y:S04]  /*11a00*/  LDL R0, [R1+0x4] ;  /* 0x0000040001007983 */ /* 0x002ea80000100800 */
[----:B0-----:R0:W5:Y:S01]  /*11a10*/  LDL R2, [R1+0x1c] ;  /* 0x00001c0001027983 */ /* 0x0011620000100800 */
[----:B--2---:R-:W-:-:S13]  /*11a20*/  LOP3.LUT P1, RZ, R0, 0x4, RZ, 0xc0, !PT ;  /* 0x0000000400ff7812 */ /* 0x004fda000782c0ff */
        /* <DEDUP_REMOVED lines=10> */
.L_x_2107:
        /* <DEDUP_REMOVED lines=8> */
.L_x_2108:
[----:B-1----:R-:W2:Y:S01]  /*11b50*/  LDL R0, [R1+0x1c] ;  /* 0x00001c0001007983 */ /* 0x002ea20000100800 */
[----:B------:R-:W-:Y:S02]  /*11b60*/  ULDC UR4, c[0x0][0xc38] ;  /* 0x00030e0000047ab9 */ /* 0x000fe40000000800 */
[----:B--2---:R-:W-:-:S13]  /*11b70*/  ISETP.GE.AND P0, PT, R0, UR4, PT ;  /* 0x0000000400007c0c */ /* 0x004fda000bf06270 */
[----:B------:R-:W-:Y:S05]  /*11b80*/  @!P0 BRA `(.L_x_2109) ;  /* 0xffffffc800248947 */ /* 0x000fea000383ffff */
.L_x_2046:
[----:B0-----:R-:W2:Y:S01]  /*11b90*/  LDL.LU R0, [R1+0x20] ;  /* 0x0000200001007983 */ /* 0x001ea20000300800 */
[----:B------:R-:W-:Y:S01]  /*11ba0*/  BSSY B0, `(.L_x_2110) ;  /* 0x000000b000007945 */ /* 0x000fe20003800000 */
[----:B------:R-:W0:Y:S01]  /*11bb0*/  S2R R4, SR_CgaCtaId ;  /* 0x0000000000047919 */ /* 0x000e220000008800 */
[----:B--2---:R-:W-:-:S05]  /*11bc0*/  VIADD R0, R0, 0x1 ;  /* 0x0000000100007836 */ /* 0x004fca0000000000 */
        /* <DEDUP_REMOVED lines=8> */
.L_x_2150:
[----:B------:R-:W-:Y:S05]  /*11c50*/  BSYNC B0 ;  /* 0x0000000000007941 */ /* 0x000fea0003800000 */
.L_x_2110:
[----:B------:R-:W-:-:S03]  /*11c60*/  UMOV UR4, 0xffffffff ;  /* 0xffffffff00047882 */ /* 0x000fc60000000000 */
[----:B------:R-:W-:Y:S05]  /*11c70*/  BRA.DIV UR4, `(.L_x_2112) ;  /* 0x0000000e04c47947 */ /* 0x000fea000b800000 */
[----:B0-----:R-:W0:Y:S02]  /*11c80*/  S2R R0, SR_TID.X ;  /* 0x0000000000007919 */ /* 0x001e240000002100 */
[----:B0-----:R-:W-:-:S04]  /*11c90*/  SHF.R.U32.HI R0, RZ, 0x5, R0 ;  /* 0x00000005ff007819 */ /* 0x001fc80000011600 */
[----:B------:R-:W-:-:S05]  /*11ca0*/  LOP3.LUT R0, R0, 0x3, RZ, 0xc0, !PT ;  /* 0x0000000300007812 */ /* 0x000fca00078ec0ff */
[----:B------:R0:W1:Y:S02]  /*11cb0*/  SHFL.IDX PT, R14, R0, RZ, 0x1f ;  /* 0x00001fff000e7589 */ /* 0x00006400000e0000 */
.L_x_2153:
[----:B-1----:R-:W-:Y:S01]  /*11cc0*/  ISETP.NE.AND P0, PT, R14, RZ, PT ;  /* 0x000000ff0e00720c */ /* 0x002fe20003f05270 */
[----:B------:R-:W-:-:S12]  /*11cd0*/  BSSY B0, `(.L_x_2113) ;  /* 0x000002c000007945 */ /* 0x000fd80003800000 */
[----:B------:R-:W-:Y:S05]  /*11ce0*/  @P0 BRA `(.L_x_2114) ;  /* 0x0000000000a80947 */ /* 0x000fea0003800000 */
[----:B------:R-:W-:-:S03]  /*11cf0*/  UMOV UR4, 0xffffffff ;  /* 0xffffffff00047882 */ /* 0x000fc60000000000 */
[----:B------:R-:W-:Y:S05]  /*11d00*/  BRA.DIV UR4, `(.L_x_2115) ;  /* 0x0000000e04d47947 */ /* 0x000fea000b800000 */
[----:B------:R-:W-:-:S13]  /*11d10*/  ELECT P6, URZ, PT ;  /* 0x00000000003f782f */ /* 0x000fda00038c0000 */
.L_x_2156:
[----:B------:R-:W-:Y:S05]  /*11d20*/  @!P6 BRA `(.L_x_2114) ;  /* 0x000000000098e947 */ /* 0x000fea0003800000 */
[----:B------:R-:W-:-:S06]  /*11d30*/  ULOP3.LUT UR4, UR38, 0x2, URZ, 0xfc, !UPT ;  /* 0x0000000226047892 */ /* 0x000fcc000f8efc3f */
[----:B0-----:R-:W-:-:S05]  /*11d40*/  IMAD.U32 R0, RZ, RZ, UR4 ;  /* 0x00000004ff007e24 */ /* 0x001fca000f8e00ff */
[----:B------:R-:W-:-:S13]  /*11d50*/  ISETP.NE.AND P0, PT, R0, 0x3, PT ;  /* 0x000000030000780c */ /* 0x000fda0003f05270 */
[----:B------:R-:W-:Y:S05]  /*11d60*/  @!P0 BRA `(.L_x_2116) ;  /* 0x0000000000048947 */ /* 0x000fea0003800000 */
[----:B------:R-:W-:Y:S01]  /*11d70*/  BPT.TRAP 0x1 ;  /* 0x000000040000795c */ /* 0x000fe20000300000 */
.L_x_2116:
        /* <DEDUP_REMOVED lines=9> */
[----:B------:R-:W-:Y:S02]  /*11e10*/  SEL R2, R0, RZ, P2 ;  /* 0x000000ff00027207 */ /* 0x000fe40001000000 */
[----:B------:R-:W-:-:S03]  /*11e20*/  SHF.L.U32 R0, R6, 0x1f, RZ ;  /* 0x0000001f06007819 */ /* 0x000fc600000006ff */
[----:B------:R-:W-:Y:S01]  /*11e30*/  IMAD R5, R2, 0x8, R5 ;  /* 0x0000000802057824 */ /* 0x000fe200078e0205 */
[----:B0-----:R-:W-:Y:S06]  /*11e40*/  @!P1 BRA `(.L_x_2117) ;  /* 0x0000000c00a49947 */ /* 0x001fec0003800000 */
.L_x_2157:
[----:B------:R-:W1:Y:S02]  /*11e50*/  SYNCS.PHASECHK.TRANS64.TRYWAIT P1, [R5+URZ], R0 ;  /* 0x00000000050075a7 */ /* 0x000e64000802017f */
[----:B-1----:R-:W-:Y:S05]  /*11e60*/  @!P1 BRA `(.L_x_2118) ;  /* 0x0000000c00b09947 */ /* 0x002fea0003800000 */
.L_x_2158:
[----:B------:R-:W-:Y:S05]  /*11e70*/  @!P0 BRA `(.L_x_2119) ;  /* 0x0000000000048947 */ /* 0x000fea0003800000 */
[----:B------:R-:W-:Y:S01]  /*11e80*/  BPT.TRAP 0x1 ;  /* 0x000000040000795c */ /* 0x000fe20000300000 */
.L_x_2119:
[----:B-1----:R-:W-:-:S04]  /*11e90*/  IMAD R5, R18, 0x8, R3 ;  /* 0x0000000812057824 */ /* 0x002fc800078e0203 */
[----:B------:R-:W1:Y:S02]  /*11ea0*/  SYNCS.PHASECHK.TRANS64.TRYWAIT P1, [R5+URZ+0x29860], R4 ;  /* 0x02986004050075a7 */ /* 0x000e64000802017f */
[----:B-1----:R-:W-:Y:S05]  /*11eb0*/  @!P1 BRA `(.L_x_2120) ;  /* 0x0000000c00b09947 */ /* 0x002fea0003800000 */
.L_x_2159:
[----:B------:R-:W-:Y:S05]  /*11ec0*/  @!P0 BRA `(.L_x_2121) ;  /* 0x0000000000048947 */ /* 0x000fea0003800000 */
[----:B------:R-:W-:Y:S01]  /*11ed0*/  BPT.TRAP 0x1 ;  /* 0x000000040000795c */ /* 0x000fe20000300000 */
.L_x_2121:
[----:B------:R-:W-:-:S04]  /*11ee0*/  IMAD R3, R2, 0x8, R3 ;  /* 0x0000000802037824 */ /* 0x000fc800078e0203 */
[----:B------:R-:W2:Y:S02]  /*11ef0*/  SYNCS.PHASECHK.TRANS64.TRYWAIT P1, [R3+URZ+0x29860], R0 ;  /* 0x02986000030075a7 */ /* 0x000ea4000802017f */
[----:B--2---:R-:W-:Y:S05]  /*11f00*/  @!P1 BRA `(.L_x_2122) ;  /* 0x0000000c00b09947 */ /* 0x004fea0003800000 */
.L_x_2160:
[----:B------:R-:W-:Y:S05]  /*11f10*/  @!P0 BRA `(.L_x_2123) ;  /* 0x0000000000048947 */ /* 0x000fea0003800000 */
[----:B------:R-:W-:Y:S01]  /*11f20*/  BPT.TRAP 0x1 ;  /* 0x000000040000795c */ /* 0x000fe20000300000 */
.L_x_2123:
[----:B------:R-:W3:Y:S02]  /*11f30*/  SYNCS.PHASECHK.TRANS64.TRYWAIT P0, [R5+URZ+0x29880], R4 ;  /* 0x02988004050075a7 */ /* 0x000ee4000800017f */
[----:B---3--:R-:W-:Y:S05]  /*11f40*/  @!P0 BRA `(.L_x_2124) ;  /* 0x0000000c00b48947 */ /* 0x008fea0003800000 */
.L_x_2125:
[----:B----4-:R4:W0:Y:S02]  /*11f50*/  SYNCS.PHASECHK.TRANS64.TRYWAIT P0, [R3+URZ+0x29880], R0 ;  /* 0x02988000030075a7 */ /* 0x010824000800017f */
[----:B0-----:R-:W-:Y:S05]  /*11f60*/  @!P0 NANOSLEEP.SYNCS 0x989680 ;  /* 0x009896800000895d */ /* 0x001fea0003900000 */
[----:B------:R-:W0:Y:S02]  /*11f70*/  @!P0 SYNCS.PHASECHK.TRANS64 P0, [R3+URZ+0x29880], R0 ;  /* 0x02988000030085a7 */ /* 0x000e24000800007f */
[----:B0-----:R-:W-:Y:S05]  /*11f80*/  @!P0 BRA `(.L_x_2125) ;  /* 0xfffffffc00f08947 */ /* 0x001fea000383ffff */
.L_x_2114:
[----:B------:R-:W-:Y:S05]  /*11f90*/  BSYNC B0 ;  /* 0x0000000000007941 */ /* 0x000fea0003800000 */
.L_x_2113:
[----:B------:R-:W-:Y:S05]  /*11fa0*/  EXIT ;  /* 0x000000000000794d */ /* 0x000fea0003800000 */
.L_x_1996:
[----:B0-----:R-:W-:-:S04]  /*11fb0*/  IMAD.U32 R3, RZ, RZ, UR41 ;  /* 0x00000029ff037e24 */ /* 0x001fc8000f8e00ff */
[----:B------:R0:W1:Y:S03]  /*11fc0*/  SYNCS.PHASECHK.TRANS64.TRYWAIT P1, [R3+URZ+0x29800], R0 ;  /* 0x02980000030075a7 */ /* 0x000066000802017f */
[----:B-1----:R-:W-:Y:S05]  /*11fd0*/  @!P1 NANOSLEEP.SYNCS 0x989680 ;  /* 0x009896800000995d */ /* 0x002fea0003900000 */
[----:B------:R-:W1:Y:S02]  /*11fe0*/  @!P1 SYNCS.PHASECHK.TRANS64 P1, [R3+URZ+0x29800], R0 ;  /* 0x02980000030095a7 */ /* 0x000e64000802007f */
[----:B-1----:R-:W-:Y:S05]  /*11ff0*/  @!P1 BRA `(.L_x_1996) ;  /* 0xfffffffc00ec9947 */ /* 0x002fea000383ffff */
[----:B------:R-:W-:Y:S05]  /*12000*/  BRA `(.L_x_2126) ;  /* 0xfffffef800747947 */ /* 0x000fea000383ffff */
.L_x_2000:
[----:B-1----:R1:W2:Y:S02]  /*12010*/  SYNCS.PHASECHK.TRANS64.TRYWAIT P2, [R2+URZ+0x29830], R3 ;  /* 0x02983003020075a7 */ /* 0x0022a4000804017f */
[----:B--2---:R-:W-:Y:S05]  /*12020*/  @!P2 NANOSLEEP.SYNCS 0x989680 ;  /* 0x009896800000a95d */ /* 0x004fea0003900000 */
[----:B------:R-:W2:Y:S02]  /*12030*/  @!P2 SYNCS.PHASECHK.TRANS64 P2, [R2+URZ+0x29830], R3 ;  /* 0x029830030200a5a7 */ /* 0x000ea4000804007f */
[----:B--2---:R-:W-:Y:S05]  /*12040*/  @!P2 BRA `(.L_x_2000) ;  /* 0xfffffffc00f0a947 */ /* 0x004fea000383ffff */
[----:B------:R-:W-:Y:S05]  /*12050*/  BRA `(.L_x_1999) ;  /* 0xfffffef800987947 */ /* 0x000fea000383ffff */
.L_x_2005:
[----:B-1----:R-:W-:-:S04]  /*12060*/  IMAD.U32 R7, RZ, RZ, UR6 ;  /* 0x00000006ff077e24 */ /* 0x002fc8000f8e00ff */
[----:B------:R1:W2:Y:S03]  /*12070*/  SYNCS.PHASECHK.TRANS64.TRYWAIT P3, [R7+URZ+0x29830], R0 ;  /* 0x02983000070075a7 */ /* 0x0002a6000806017f */
[----:B--2---:R-:W-:Y:S05]  /*12080*/  @!P3 NANOSLEEP.SYNCS 0x989680 ;  /* 0x009896800000b95d */ /* 0x004fea0003900000 */
[----:B------:R-:W2:Y:S02]  /*12090*/  @!P3 SYNCS.PHASECHK.TRANS64 P3, [R7+URZ+0x29830], R0 ;  /* 0x029830000700b5a7 */ /* 0x000ea4000806007f */
[----:B--2---:R-:W-:Y:S05]  /*120a0*/  @!P3 BRA `(.L_x_2005) ;  /* 0xfffffffc00ecb947 */ /* 0x004fea000383ffff */
[----:B------:R-:W-:Y:S05]  /*120b0*/  BRA `(.L_x_2002) ;  /* 0xffffff2c00487947 */ /* 0x000fea000383ffff */
.L_x_2009:
[----:B-1----:R-:W-:-:S04]  /*120c0*/  IMAD.U32 R7, RZ, RZ, UR6 ;  /* 0x00000006ff077e24 */ /* 0x002fc8000f8e00ff */
[----:B------:R1:W2:Y:S03]  /*120d0*/  SYNCS.PHASECHK.TRANS64.TRYWAIT P3, [R7+URZ+0x29850], R0 ;  /* 0x02985000070075a7 */ /* 0x0002a6000806017f */
[----:B--2---:R-:W-:Y:S05]  /*120e0*/  @!P3 NANOSLEEP.SYNCS 0x989680 ;  /* 0x009896800000b95d */ /* 0x004fea0003900000 */
[----:B------:R-:W2:Y:S02]  /*120f0*/  @!P3 SYNCS.PHASECHK.TRANS64 P3, [R7+URZ+0x29850], R0 ;  /* 0x029850000700b5a7 */ /* 0x000ea4000806007f */
[----:B--2---:R-:W-:Y:S05]  /*12100*/  @!P3 BRA `(.L_x_2009) ;  /* 0xfffffffc00ecb947 */ /* 0x004fea000383ffff */
[----:B------:R-:W-:Y:S05]  /*12110*/  BRA `(.L_x_2006) ;  /* 0xffffff3800507947 */ /* 0x000fea000383ffff */
.L_x_2016:
[----:B-1----:R-:W-:-:S04]  /*12120*/  IMAD.U32 R9, RZ, RZ, UR6 ;  /* 0x00000006ff097e24 */ /* 0x002fc8000f8e00ff */
[----:B------:R1:W2:Y:S03]  /*12130*/  SYNCS.PHASECHK.TRANS64.TRYWAIT P2, [R9+URZ+0x29830], R0 ;  /* 0x02983000090075a7 */ /* 0x0002a6000804017f */
[----:B--2---:R-:W-:Y:S05]  /*12140*/  @!P2 NANOSLEEP.SYNCS 0x989680 ;  /* 0x009896800000a95d */ /* 0x004fea0003900000 */
[----:B------:R-:W2:Y:S02]  /*12150*/  @!P2 SYNCS.PHASECHK.TRANS64 P2, [R9+URZ+0x29830], R0 ;  /* 0x029830000900a5a7 */ /* 0x000ea4000804007f */
[----:B--2---:R-:W-:Y:S05]  /*12160*/  @!P2 BRA `(.L_x_2016) ;  /* 0xfffffffc00eca947 */ /* 0x004fea000383ffff */
[----:B------:R-:W-:Y:S05]  /*12170*/  BRA `(.L_x_2013) ;  /* 0xffffff64002c7947 */ /* 0x000fea000383ffff */
.L_x_2020:
[----:B-1----:R-:W-:-:S04]  /*12180*/  IMAD.U32 R9, RZ, RZ, UR6 ;  /* 0x00000006ff097e24 */ /* 0x002fc8000f8e00ff */
[----:B------:R1:W2:Y:S03]  /*12190*/  SYNCS.PHASECHK.TRANS64.TRYWAIT P2, [R9+URZ+0x29850], R0 ;  /* 0x02985000090075a7 */ /* 0x0002a6000804017f */
[----:B--2---:R-:W-:Y:S05]  /*121a0*/  @!P2 NANOSLEEP.SYNCS 0x989680 ;  /* 0x009896800000a95d */ /* 0x004fea0003900000 */
[----:B------:R-:W2:Y:S02]  /*121b0*/  @!P2 SYNCS.PHASECHK.TRANS64 P2, [R9+URZ+0x29850], R0 ;  /* 0x029850000900a5a7 */ /* 0x000ea4000804007f */
[----:B--2---:R-:W-:Y:S05]  /*121c0*/  @!P2 BRA `(.L_x_2020) ;  /* 0xfffffffc00eca947 */ /* 0x004fea000383ffff */
[----:B------:R-:W-:Y:S05]  /*121d0*/  BRA `(.L_x_2017) ;  /* 0xffffff7000287947 */ /* 0x000fea000383ffff */
.L_x_2026:
[----:B-1----:R-:W-:-:S04]  /*121e0*/  IMAD.U32 R5, RZ, RZ, UR9 ;  /* 0x00000009ff057e24 */ /* 0x002fc8000f8e00ff */
[----:B------:R1:W2:Y:S03]  /*121f0*/  SYNCS.PHASECHK.TRANS64.TRYWAIT P1, [R5+URZ+0x29850], R4 ;  /* 0x02985004050075a7 */ /* 0x0002a6000802017f */
[----:B--2---:R-:W-:Y:S05]  /*12200*/  @!P1 NANOSLEEP.SYNCS 0x989680 ;  /* 0x009896800000995d */ /* 0x004fea0003900000 */
[----:B------:R-:W2:Y:S02]  /*12210*/  @!P1 SYNCS.PHASECHK.TRANS64 P1, [R5+URZ+0x29850], R4 ;  /* 0x02985004050095a7 */ /* 0x000ea4000802007f */
[----:B--2---:R-:W-:Y:S05]  /*12220*/  @!P1 BRA `(.L_x_2026) ;  /* 0xfffffffc00ec9947 */ /* 0x004fea000383ffff */
[----:B------:R-:W-:Y:S05]  /*12230*/  BRA `(.L_x_2025) ;  /* 0xffffff8c00fc7947 */ /* 0x000fea000383ffff */
.L_x_2060:
[----:B------:R-:W-:Y:S02]  /*12240*/  IMAD.MOV.U32 R13, RZ, RZ, R0 ;  /* 0x000000ffff0d7224 */ /* 0x000fe400078e0000 */
[----:B------:R-:W-:Y:S02]  /*12250*/  IMAD.MOV.U32 R12, RZ, RZ, RZ ;  /* 0x000000ffff0c7224 */ /* 0x000fe400078e00ff */
[----:B------:R-:W-:Y:S02]  /*12260*/  IMAD.MOV.U32 R11, RZ, RZ, 0x1f ;  /* 0x0000001fff0b7424 */ /* 0x000fe400078e00ff */
[----:B------:R-:W-:-:S07]  /*12270*/  IMAD.MOV.U32 R15, RZ, RZ, -0x1 ;  /* 0xffffffffff0f7424 */ /* 0x000fce00078e00ff */
[----:B-1----:R-:W-:Y:S05]  /*12280*/  WARPSYNC.COLLECTIVE R15, `(.L_x_2127) ;  /* 0x000000000f087348 */ /* 0x002fea0003c00000 */
[----:B------:R0:W2:Y:S02]  /*12290*/  SHFL.IDX P6, R14, R13, R12, R11 ;  /* 0x0000000c0d0e7389 */ /* 0x0000a400000c000b */
[----:B012---:R-:W-:Y:S01]  /*122a0*/  ENDCOLLECTIVE ;  /* 0x000000000000791b */ /* 0x007fe20003800000 */
.L_x_2127:
[----:B------:R-:W-:Y:S05]  /*122b0*/  BRA `(.L_x_2128) ;  /* 0xffffffcc00947947 */ /* 0x000fea000383ffff */
.L_x_2062:
[----:B------:R-:W-:Y:S01]  /*122c0*/  BSSY B0, `(.L_x_2129) ;  /* 0x0000006000007945 */ /* 0x000fe20003800000 */
[----:B------:R-:W-:-:S07]  /*122d0*/  IMAD.MOV.U32 R15, RZ, RZ, -0x1 ;  /* 0xffffffffff0f7424 */ /* 0x000fce00078e00ff */
[----:B-1----:R-:W-:Y:S05]  /*122e0*/  WARPSYNC.COLLECTIVE R15, `(.L_x_2130) ;  /* 0x000000000f0c7348 */ /* 0x002fea0003c00000 */
[----:B------:R-:W-:Y:S02]  /*122f0*/  ELECT P6, UR62, PT ;  /* 0x00000000003e782f */ /* 0x000fe400038c0000 */
[----:B------:R-:W-:Y:S01]  /*12300*/  MOV R14, UR62 ;  /* 0x0000003e000e7c02 */ /* 0x000fe20008000f00 */
[----:B-1----:R-:W-:Y:S10]  /*12310*/  ENDCOLLECTIVE ;  /* 0x000000000000791b */ /* 0x002ff40003800000 */
.L_x_2130:
[----:B------:R-:W-:Y:S05]  /*12320*/  BSYNC B0 ;  /* 0x0000000000007941 */ /* 0x000fea0003800000 */
.L_x_2129:
[----:B------:R-:W-:Y:S05]  /*12330*/  BRA `(.L_x_2131) ;  /* 0xffffffcc00a47947 */ /* 0x000fea000383ffff */
.L_x_2064:
[----:B0-----:R0:W2:Y:S02]  /*12340*/  SYNCS.PHASECHK.TRANS64.TRYWAIT P1, [R2+URZ+0x29880], R3 ;  /* 0x02988003020075a7 */ /* 0x0010a4000802017f */
[----:B--2---:R-:W-:Y:S05]  /*12350*/  @!P1 NANOSLEEP.SYNCS 0x989680 ;  /* 0x009896800000995d */ /* 0x004fea0003900000 */
[----:B------:R-:W2:Y:S02]  /*12360*/  @!P1 SYNCS.PHASECHK.TRANS64 P1, [R2+URZ+0x29880], R3 ;  /* 0x02988003020095a7 */ /* 0x000ea4000802007f */
[----:B--2---:R-:W-:Y:S05]  /*12370*/  @!P1 BRA `(.L_x_2064) ;  /* 0xfffffffc00f09947 */ /* 0x004fea000383ffff */
[----:B------:R-:W-:Y:S05]  /*12380*/  BRA `(.L_x_2132) ;  /* 0xffffffd000007947 */ /* 0x000fea000383ffff */
.L_x_2066:
[----:B--2---:R2:W3:Y:S02]  /*12390*/  SYNCS.PHASECHK.TRANS64.TRYWAIT P1, [R2+URZ+0x29840], R3 ;  /* 0x02984003020075a7 */ /* 0x0044e4000802017f */
[----:B---3--:R-:W-:Y:S05]  /*123a0*/  @!P1 NANOSLEEP.SYNCS 0x989680 ;  /* 0x009896800000995d */ /* 0x008fea0003900000 */
[----:B------:R-:W3:Y:S02]  /*123b0*/  @!P1 SYNCS.PHASECHK.TRANS64 P1, [R2+URZ+0x29840], R3 ;  /* 0x02984003020095a7 */ /* 0x000ee4000802007f */
[----:B---3--:R-:W-:Y:S05]  /*123c0*/  @!P1 BRA `(.L_x_2066) ;  /* 0xfffffffc00f09947 */ /* 0x008fea000383ffff */
[----:B------:R-:W-:Y:S05]  /*123d0*/  BRA `(.L_x_2133) ;  /* 0xffffffd0004c7947 */ /* 0x000fea000383ffff */
.L_x_2070:
[----:B------:R-:W-:Y:S02]  /*123e0*/  IMAD.MOV.U32 R13, RZ, RZ, R3 ;  /* 0x000000ffff0d7224 */ /* 0x000fe400078e0003 */
[----:B------:R-:W-:Y:S02]  /*123f0*/  IMAD.MOV.U32 R12, RZ, RZ, RZ ;  /* 0x000000ffff0c7224 */ /* 0x000fe400078e00ff */
[----:B------:R-:W-:Y:S02]  /*12400*/  IMAD.MOV.U32 R11, RZ, RZ, 0x1c1f ;  /* 0x00001c1fff0b7424 */ /* 0x000fe400078e00ff */
[----:B------:R-:W-:Y:S02]  /*12410*/  IMAD.MOV.U32 R15, RZ, RZ, -0x1 ;  /* 0xffffffffff0f7424 */ /* 0x000fe400078e00ff */
[----:B------:R-:W-:-:S07]  /*12420*/  IMAD.U32 R0, RZ, RZ, UR41 ;  /* 0x00000029ff007e24 */ /* 0x000fce000f8e00ff */
[----:B-----5:R-:W-:Y:S05]  /*12430*/  WARPSYNC.COLLECTIVE R15, `(.L_x_2134) ;  /* 0x000000000f087348 */ /* 0x020fea0003c00000 */
[----:B------:R0:W1:Y:S02]  /*12440*/  SHFL.IDX P6, R14, R13, R12, R11 ;  /* 0x0000000c0d0e7389 */ /* 0x00006400000c000b */
[----:B01---5:R-:W-:Y:S01]  /*12450*/  ENDCOLLECTIVE ;  /* 0x000000000000791b */ /* 0x023fe20003800000 */
.L_x_2134:
[----:B------:R-:W-:Y:S02]  /*12460*/  IMAD R0, R0, 0x80, R10 ;  /* 0x0000008000007824 */ /* 0x000fe400078e020a */
[----:B------:R-:W-:Y:S02]  /*12470*/  IMAD.MOV.U32 R13, RZ, RZ, R4 ;  /* 0x000000ffff0d7224 */ /* 0x000fe400078e0004 */
[----:B------:R-:W-:-:S07]  /*12480*/  IMAD.MOV.U32 R5, RZ, RZ, R14 ;  /* 0x000000ffff057224 */ /* 0x000fce00078e000e */
[----:B------:R-:W-:Y:S05]  /*12490*/  WARPSYNC.COLLECTIVE R15, `(.L_x_2135) ;  /* 0x000000000f087348 */ /* 0x000fea0003c00000 */
[----:B------:R0:W1:Y:S02]  /*124a0*/  SHFL.IDX P6, R14, R13, R12, R11 ;  /* 0x0000000c0d0e7389 */ /* 0x00006400000c000b */
[----:B01----:R-:W-:Y:S01]  /*124b0*/  ENDCOLLECTIVE ;  /* 0x000000000000791b */ /* 0x003fe20003800000 */
.L_x_2135:
        /* <DEDUP_REMOVED lines=9> */
.L_x_2136:
        /* <DEDUP_REMOVED lines=16> */
.L_x_2137:
[----:B------:R-:W-:Y:S02]  /*12650*/  IMAD.MOV.U32 R13, RZ, RZ, R3 ;  /* 0x000000ffff0d7224 */ /* 0x000fe400078e0003 */
[----:B------:R-:W-:Y:S02]  /*12660*/  IMAD.MOV.U32 R12, RZ, RZ, 0x2 ;  /* 0x00000002ff0c7424 */ /* 0x000fe400078e00ff */
[----:B------:R-:W-:-:S07]  /*12670*/  IMAD.MOV.U32 R6, RZ, RZ, R14 ;  /* 0x000000ffff067224 */ /* 0x000fce00078e000e */
[----:B------:R-:W-:Y:S05]  /*12680*/  WARPSYNC.COLLECTIVE R15, `(.L_x_2138) ;  /* 0x000000000f087348 */ /* 0x000fea0003c00000 */
[----:B------:R0:W1:Y:S02]  /*12690*/  SHFL.IDX P6, R14, R13, R12, R11 ;  /* 0x0000000c0d0e7389 */ /* 0x00006400000c000b */
[----:B01----:R-:W-:Y:S01]  /*126a0*/  ENDCOLLECTIVE ;  /* 0x000000000000791b */ /* 0x003fe20003800000 */
.L_x_2138:
        /* <DEDUP_REMOVED lines=16> */
.L_x_2139:
[----:B------:R-:W-:Y:S02]  /*127b0*/  IMAD.MOV.U32 R13, RZ, RZ, R3 ;  /* 0x000000ffff0d7224 */ /* 0x000fe400078e0003 */
[----:B------:R-:W-:Y:S02]  /*127c0*/  IMAD.MOV.U32 R12, RZ, RZ, 0x3 ;  /* 0x00000003ff0c7424 */ /* 0x000fe400078e00ff */
[----:B------:R-:W-:-:S07]  /*127d0*/  IMAD.MOV.U32 R6, RZ, RZ, R14 ;  /* 0x000000ffff067224 */ /* 0x000fce00078e000e */
[----:B------:R-:W-:Y:S05]  /*127e0*/  WARPSYNC.COLLECTIVE R15, `(.L_x_2140) ;  /* 0x000000000f087348 */ /* 0x000fea0003c00000 */
[----:B------:R0:W1:Y:S02]  /*127f0*/  SHFL.IDX P6, R14, R13, R12, R11 ;  /* 0x0000000c0d0e7389 */ /* 0x00006400000c000b */
[----:B01----:R-:W-:Y:S01]  /*12800*/  ENDCOLLECTIVE ;  /* 0x000000000000791b */ /* 0x003fe20003800000 */
.L_x_2140:
        /* <DEDUP_REMOVED lines=14> */
.L_x_2141:
[----:B------:R-:W-:Y:S01]  /*128f0*/  IMAD.MOV.U32 R4, RZ, RZ, R14 ;  /* 0x000000ffff047224 */ /* 0x000fe200078e000e */
[----:B------:R-:W-:Y:S06]  /*12900*/  BRA `(.L_x_2142) ;  /* 0xffffffd400947947 */ /* 0x000fec000383ffff */
.L_x_2075:
[----:B-1----:R1:W2:Y:S02]  /*12910*/  SYNCS.PHASECHK.TRANS64.TRYWAIT P0, [R17+URZ+0x29820], R0 ;  /* 0x02982000110075a7 */ /* 0x0022a4000800017f */
[----:B--2---:R-:W-:Y:S05]  /*12920*/  @!P0 NANOSLEEP.SYNCS 0x989680 ;  /* 0x009896800000895d */ /* 0x004fea0003900000 */
[----:B------:R-:W2:Y:S02]  /*12930*/  @!P0 SYNCS.PHASECHK.TRANS64 P0, [R17+URZ+0x29820], R0 ;  /* 0x02982000110085a7 */ /* 0x000ea4000800007f */
[----:B--2---:R-:W-:Y:S05]  /*12940*/  @!P0 BRA `(.L_x_2075) ;  /* 0xfffffffc00f08947 */ /* 0x004fea000383ffff */
[----:B------:R-:W-:Y:S05]  /*12950*/  BRA `(.L_x_2143) ;  /* 0xffffffd800047947 */ /* 0x000fea000383ffff */
.L_x_2081:
[----:B0-----:R0:W2:Y:S02]  /*12960*/  SYNCS.PHASECHK.TRANS64.TRYWAIT P0, [R4+URZ+0x29880], R5 ;  /* 0x02988005040075a7 */ /* 0x0010a4000800017f */
[----:B--2---:R-:W-:Y:S05]  /*12970*/  @!P0 NANOSLEEP.SYNCS 0x989680 ;  /* 0x009896800000895d */ /* 0x004fea0003900000 */
[----:B------:R-:W2:Y:S02]  /*12980*/  @!P0 SYNCS.PHASECHK.TRANS64 P0, [R4+URZ+0x29880], R5 ;  /* 0x02988005040085a7 */ /* 0x000ea4000800007f */
[----:B--2---:R-:W-:Y:S05]  /*12990*/  @!P0 BRA `(.L_x_2081) ;  /* 0xfffffffc00f08947 */ /* 0x004fea000383ffff */
[----:B------:R-:W-:Y:S05]  /*129a0*/  BRA `(.L_x_2144) ;  /* 0xffffffd800b87947 */ /* 0x000fea000383ffff */
.L_x_2086:
[----:B--2---:R2:W3:Y:S02]  /*129b0*/  SYNCS.PHASECHK.TRANS64.TRYWAIT P0, [R4+URZ+0x29840], R5 ;  /* 0x02984005040075a7 */ /* 0x0044e4000800017f */
[----:B---3--:R-:W-:Y:S05]  /*129c0*/  @!P0 NANOSLEEP.SYNCS 0x989680 ;  /* 0x009896800000895d */ /* 0x008fea0003900000 */
[----:B------:R-:W3:Y:S02]  /*129d0*/  @!P0 SYNCS.PHASECHK.TRANS64 P0, [R4+URZ+0x29840], R5 ;  /* 0x02984005040085a7 */ /* 0x000ee4000800007f */
[----:B---3--:R-:W-:Y:S05]  /*129e0*/  @!P0 BRA `(.L_x_2086) ;  /* 0xfffffffc00f08947 */ /* 0x008fea000383ffff */
[----:B------:R-:W-:Y:S05]  /*129f0*/  BRA `(.L_x_2145) ;  /* 0xffffffdc00307947 */ /* 0x000fea000383ffff */
.L_x_2094:
[----:B--2---:R2:W3:Y:S02]  /*12a00*/  SYNCS.PHASECHK.TRANS64.TRYWAIT P1, [R19+URZ+0x29870], R4 ;  /* 0x02987004130075a7 */ /* 0x0044e4000802017f */
[----:B---3--:R-:W-:Y:S05]  /*12a10*/  @!P1 NANOSLEEP.SYNCS 0x989680 ;  /* 0x009896800000995d */ /* 0x008fea0003900000 */
[----:B------:R-:W3:Y:S02]  /*12a20*/  @!P1 SYNCS.PHASECHK.TRANS64 P1, [R19+URZ+0x29870], R4 ;  /* 0x02987004130095a7 */ /* 0x000ee4000802007f */
[----:B---3--:R-:W-:Y:S05]  /*12a30*/  @!P1 BRA `(.L_x_2094) ;  /* 0xfffffffc00f09947 */ /* 0x008fea000383ffff */
[----:B------:R-:W-:Y:S05]  /*12a40*/  BRA `(.L_x_2146) ;  /* 0xffffffe000487947 */ /* 0x000fea000383ffff */
.L_x_2096:
[----:B---3--:R3:W4:Y:S02]  /*12a50*/  SYNCS.PHASECHK.TRANS64.TRYWAIT P1, [R19+URZ+0x29860], R0 ;  /* 0x02986000130075a7 */ /* 0x008724000802017f */
[----:B----4-:R-:W-:Y:S05]  /*12a60*/  @!P1 NANOSLEEP.SYNCS 0x989680 ;  /* 0x009896800000995d */ /* 0x010fea0003900000 */
[----:B------:R-:W4:Y:S02]  /*12a70*/  @!P1 SYNCS.PHASECHK.TRANS64 P1, [R19+URZ+0x29860], R0 ;  /* 0x02986000130095a7 */ /* 0x000f24000802007f */
[----:B----4-:R-:W-:Y:S05]  /*12a80*/  @!P1 BRA `(.L_x_2096) ;  /* 0xfffffffc00f09947 */ /* 0x010fea000383ffff */
[----:B------:R-:W-:Y:S05]  /*12a90*/  BRA `(.L_x_2147) ;  /* 0xffffffe000507947 */ /* 0x000fea000383ffff */
.L_x_2103:
[----:B0-----:R0:W1:Y:S02]  /*12aa0*/  SYNCS.PHASECHK.TRANS64.TRYWAIT P1, [R16+URZ+0x29870], R3 ;  /* 0x02987003100075a7 */ /* 0x001064000802017f */
[----:B-1----:R-:W-:Y:S05]  /*12ab0*/  @!P1 NANOSLEEP.SYNCS 0x989680 ;  /* 0x009896800000995d */ /* 0x002fea0003900000 */
[----:B------:R-:W1:Y:S02]  /*12ac0*/  @!P1 SYNCS.PHASECHK.TRANS64 P1, [R16+URZ+0x29870], R3 ;  /* 0x02987003100095a7 */ /* 0x000e64000802007f */
[----:B-1----:R-:W-:Y:S05]  /*12ad0*/  @!P1 BRA `(.L_x_2103) ;  /* 0xfffffffc00f09947 */ /* 0x002fea000383ffff */
[----:B------:R-:W-:Y:S05]  /*12ae0*/  BRA `(.L_x_2148) ;  /* 0xffffffe800307947 */ /* 0x000fea000383ffff */
.L_x_2105:
[----:B0-----:R0:W1:Y:S02]  /*12af0*/  SYNCS.PHASECHK.TRANS64.TRYWAIT P1, [R16+URZ+0x29860], R3 ;  /* 0x02986003100075a7 */ /* 0x001064000802017f */
[----:B-1----:R-:W-:Y:S05]  /*12b00*/  @!P1 NANOSLEEP.SYNCS 0x989680 ;  /* 0x009896800000995d */ /* 0x002fea0003900000 */
[----:B------:R-:W1:Y:S02]  /*12b10*/  @!P1 SYNCS.PHASECHK.TRANS64 P1, [R16+URZ+0x29860], R3 ;  /* 0x02986003100095a7 */ /* 0x000e64000802007f */
[----:B-1----:R-:W-:Y:S05]  /*12b20*/  @!P1 BRA `(.L_x_2105) ;  /* 0xfffffffc00f09947 */ /* 0x002fea000383ffff */
[----:B------:R-:W-:Y:S05]  /*12b30*/  BRA `(.L_x_2149) ;  /* 0xffffffe800387947 */ /* 0x000fea000383ffff */
.L_x_2111:
[----:B0-----:R0:W1:Y:S02]  /*12b40*/  SYNCS.PHASECHK.TRANS64.TRYWAIT P0, [R3+URZ+0x29820], R0 ;  /* 0x02982000030075a7 */ /* 0x001064000800017f */
[----:B-1----:R-:W-:Y:S05]  /*12b50*/  @!P0 NANOSLEEP.SYNCS 0x989680 ;  /* 0x009896800000895d */ /* 0x002fea0003900000 */
[----:B------:R-:W1:Y:S02]  /*12b60*/  @!P0 SYNCS.PHASECHK.TRANS64 P0, [R3+URZ+0x29820], R0 ;  /* 0x02982000030085a7 */ /* 0x000e64000800007f */
[----:B-1----:R-:W-:Y:S05]  /*12b70*/  @!P0 BRA `(.L_x_2111) ;  /* 0xfffffffc00f08947 */ /* 0x002fea000383ffff */
[----:B------:R-:W-:Y:S05]  /*12b80*/  BRA `(.L_x_2150) ;  /* 0xfffffff000307947 */ /* 0x000fea000383ffff */
.L_x_2112:
        /* <DEDUP_REMOVED lines=8> */
[----:B0-----:R-:W-:Y:S05]  /*12c10*/  WARPSYNC.COLLECTIVE R15, `(.L_x_2152) ;  /* 0x000000000f087348 */ /* 0x001fea0003c00000 */
[----:B------:R1:W2:Y:S02]  /*12c20*/  SHFL.IDX P6, R14, R13, R12, R11 ;  /* 0x0000000c0d0e7389 */ /* 0x0002a400000c000b */
[----:B012---:R-:W-:Y:S01]  /*12c30*/  ENDCOLLECTIVE ;  /* 0x000000000000791b */ /* 0x007fe20003800000 */
.L_x_2152:
[----:B------:R-:W-:Y:S05]  /*12c40*/  BSYNC B0 ;  /* 0x0000000000007941 */ /* 0x000fea0003800000 */
.L_x_2151:
[----:B------:R-:W-:Y:S05]  /*12c50*/  BRA `(.L_x_2153) ;  /* 0xfffffff000187947 */ /* 0x000fea000383ffff */
.L_x_2115:
[----:B------:R-:W-:Y:S01]  /*12c60*/  BSSY B1, `(.L_x_2154) ;  /* 0x0000006000017945 */ /* 0x000fe20003800000 */
[----:B------:R-:W-:-:S07]  /*12c70*/  IMAD.MOV.U32 R15, RZ, RZ, -0x1 ;  /* 0xffffffffff0f7424 */ /* 0x000fce00078e00ff */
[----:B0-----:R-:W-:Y:S05]  /*12c80*/  WARPSYNC.COLLECTIVE R15, `(.L_x_2155) ;  /* 0x000000000f0c7348 */ /* 0x001fea0003c00000 */
[----:B------:R-:W-:Y:S02]  /*12c90*/  ELECT P6, UR62, PT ;  /* 0x00000000003e782f */ /* 0x000fe400038c0000 */
[----:B------:R-:W-:Y:S01]  /*12ca0*/  MOV R14, UR62 ;  /* 0x0000003e000e7c02 */ /* 0x000fe20008000f00 */
[----:B0-----:R-:W-:Y:S10]  /*12cb0*/  ENDCOLLECTIVE ;  /* 0x000000000000791b */ /* 0x001ff40003800000 */
.L_x_2155:
[----:B------:R-:W-:Y:S05]  /*12cc0*/  BSYNC B1 ;  /* 0x0000000000017941 */ /* 0x000fea0003800000 */
.L_x_2154:
[----:B------:R-:W-:Y:S05]  /*12cd0*/  BRA `(.L_x_2156) ;  /* 0xfffffff000107947 */ /* 0x000fea000383ffff */
.L_x_2117:
[----:B0-----:R0:W1:Y:S02]  /*12ce0*/  SYNCS.PHASECHK.TRANS64.TRYWAIT P1, [R7+URZ], R4 ;  /* 0x00000004070075a7 */ /* 0x001064000802017f */
[----:B-1----:R-:W-:Y:S05]  /*12cf0*/  @!P1 NANOSLEEP.SYNCS 0x989680 ;  /* 0x009896800000995d */ /* 0x002fea0003900000 */
[----:B------:R-:W1:Y:S02]  /*12d00*/  @!P1 SYNCS.PHASECHK.TRANS64 P1, [R7+URZ], R4 ;  /* 0x00000004070095a7 */ /* 0x000e64000802007f */
[----:B-1----:R-:W-:Y:S05]  /*12d10*/  @!P1 BRA `(.L_x_2117) ;  /* 0xfffffffc00f09947 */ /* 0x002fea000383ffff */
[----:B------:R-:W-:Y:S05]  /*12d20*/  BRA `(.L_x_2157) ;  /* 0xfffffff000487947 */ /* 0x000fea000383ffff */
.L_x_2118:
[----:B-1----:R1:W2:Y:S02]  /*12d30*/  SYNCS.PHASECHK.TRANS64.TRYWAIT P1, [R5+URZ], R0 ;  /* 0x00000000050075a7 */ /* 0x0022a4000802017f */
[----:B--2---:R-:W-:Y:S05]  /*12d40*/  @!P1 NANOSLEEP.SYNCS 0x989680 ;  /* 0x009896800000995d */ /* 0x004fea0003900000 */
[----:B------:R-:W2:Y:S02]  /*12d50*/  @!P1 SYNCS.PHASECHK.TRANS64 P1, [R5+URZ], R0 ;  /* 0x00000000050095a7 */ /* 0x000ea4000802007f */
[----:B--2---:R-:W-:Y:S05]  /*12d60*/  @!P1 BRA `(.L_x_2118) ;  /* 0xfffffffc00f09947 */ /* 0x004fea000383ffff */
[----:B------:R-:W-:Y:S05]  /*12d70*/  BRA `(.L_x_2158) ;  /* 0xfffffff0003c7947 */ /* 0x000fea000383ffff */
.L_x_2120:
[----:B-1----:R1:W2:Y:S02]  /*12d80*/  SYNCS.PHASECHK.TRANS64.TRYWAIT P1, [R5+URZ+0x29860], R4 ;  /* 0x02986004050075a7 */ /* 0x0022a4000802017f */
[----:B--2---:R-:W-:Y:S05]  /*12d90*/  @!P1 NANOSLEEP.SYNCS 0x989680 ;  /* 0x009896800000995d */ /* 0x004fea0003900000 */
[----:B------:R-:W2:Y:S02]  /*12da0*/  @!P1 SYNCS.PHASECHK.TRANS64 P1, [R5+URZ+0x29860], R4 ;  /* 0x02986004050095a7 */ /* 0x000ea4000802007f */
[----:B--2---:R-:W-:Y:S05]  /*12db0*/  @!P1 BRA `(.L_x_2120) ;  /* 0xfffffffc00f09947 */ /* 0x004fea000383ffff */
[----:B------:R-:W-:Y:S05]  /*12dc0*/  BRA `(.L_x_2159) ;  /* 0xfffffff0003c7947 */ /* 0x000fea000383ffff */
.L_x_2122:
[----:B--2---:R2:W3:Y:S02]  /*12dd0*/  SYNCS.PHASECHK.TRANS64.TRYWAIT P1, [R3+URZ+0x29860], R0 ;  /* 0x02986000030075a7 */ /* 0x0044e4000802017f */
[----:B---3--:R-:W-:Y:S05]  /*12de0*/  @!P1 NANOSLEEP.SYNCS 0x989680 ;  /* 0x009896800000995d */ /* 0x008fea0003900000 */
[----:B------:R-:W3:Y:S02]  /*12df0*/  @!P1 SYNCS.PHASECHK.TRANS64 P1, [R3+URZ+0x29860], R0 ;  /* 0x02986000030095a7 */ /* 0x000ee4000802007f */
[----:B---3--:R-:W-:Y:S05]  /*12e00*/  @!P1 BRA `(.L_x_2122) ;  /* 0xfffffffc00f09947 */ /* 0x008fea000383ffff */
[----:B------:R-:W-:Y:S05]  /*12e10*/  BRA `(.L_x_2160) ;  /* 0xfffffff0003c7947 */ /* 0x000fea000383ffff */
.L_x_2124:
[----:B---3--:R3:W4:Y:S02]  /*12e20*/  SYNCS.PHASECHK.TRANS64.TRYWAIT P0, [R5+URZ+0x29880], R4 ;  /* 0x02988004050075a7 */ /* 0x008724000800017f */
[----:B----4-:R-:W-:Y:S05]  /*12e30*/  @!P0 NANOSLEEP.SYNCS 0x989680 ;  /* 0x009896800000895d */ /* 0x010fea0003900000 */
[----:B------:R-:W4:Y:S02]  /*12e40*/  @!P0 SYNCS.PHASECHK.TRANS64 P0, [R5+URZ+0x29880], R4 ;  /* 0x02988004050085a7 */ /* 0x000f24000800007f */
[----:B----4-:R-:W-:Y:S05]  /*12e50*/  @!P0 BRA `(.L_x_2124) ;  /* 0xfffffffc00f08947 */ /* 0x010fea000383ffff */
[----:B------:R-:W-:Y:S05]  /*12e60*/  BRA `(.L_x_2125) ;  /* 0xfffffff000387947 */ /* 0x000fea000383ffff */
.L_x_2161:
        /* <DEDUP_REMOVED lines=9> */
.L_x_2856:


//--------------------- .text._ZN7cutlass13device_kernelIN5flash11enable_sm90INS1_16FlashAttnFwdSm90INS1_25CollectiveMainloopFwdSm90ILi2EN4cute5tupleIJNS5_1CILi1EEES8_S8_EEENS6_IJNS7_ILi128EEENS7_ILi160EEENS7_ILi192EEEEEELi128ENS_12float_e4m3_tEfNS_4arch4Sm90ELb1ELb0ELb0ELb1ELb0ELb0ELb0ELb1ELb1ELb1ELb0ELb0EEENS1_21CollectiveEpilogueFwdINS6_IJSA_SA_SB_EEES9_NS_10bfloat16_tESG_Li256ELb1ELb1ELb0ELb1EEENS1_36VarlenDynamicPersistentTileSchedulerILi128ELi160ELi256ELi128ELb0ELb1ELb1ELb1ELb1ELb1EEEEEEEEEvNT_6ParamsE --------------------------
	.section	.text._ZN7cutlass13device_kernelIN5flash11enable_sm90INS1_16FlashAttnFwdSm90INS1_25CollectiveMainloopFwdSm90ILi2EN4cute5tupleIJNS5_1CILi1EEES8_S8_EEENS6_IJNS7_ILi128EEENS7_ILi160EEENS7_ILi192EEEEEELi128ENS_12float_e4m3_tEfNS_4arch4Sm90ELb1ELb0ELb0ELb1ELb0ELb0ELb0ELb1ELb1ELb1ELb0ELb0EEENS1_21CollectiveEpilogueFwdINS6_IJSA_SA_SB_EEES9_NS_10bfloat16_tESG_Li256ELb1ELb1ELb0ELb1EEENS1_36VarlenDynamicPersistentTileSchedulerILi128ELi160ELi256ELi128ELb0ELb1ELb1ELb1ELb1ELb1EEEEEEEEEvNT_6ParamsE,"ax",@progbits
	.align	128
.text._ZN7cutlass13device_kernelIN5flash11enable_sm90INS1_16FlashAttnFwdSm90INS1_25CollectiveMainloopFwdSm90ILi2EN4cute5tupleIJNS5_1CILi1EEES8_S8_EEENS6_IJNS7_ILi128EEENS7_ILi160EEENS7_ILi192EEEEEELi128ENS_12float_e4m3_tEfNS_4arch4Sm90ELb1ELb0ELb0ELb1ELb0ELb0ELb0ELb1ELb1ELb1ELb0ELb0EEENS1_21CollectiveEpilogueFwdINS6_IJSA_SA_SB_EEES9_NS_10bfloat16_tESG_Li256ELb1ELb1ELb0ELb1EEENS1_36VarlenDynamicPersistentTileSchedulerILi128ELi160ELi256ELi128ELb0ELb1ELb1ELb1ELb1ELb1EEEEEEEEEvNT_6ParamsE:
        .type           _ZN7cutlass13device_kernelIN5flash11enable_sm90INS1_16FlashAttnFwdSm90INS1_25CollectiveMainloopFwdSm90ILi2EN4cute5tupleIJNS5_1CILi1EEES8_S8_EEENS6_IJNS7_ILi128EEENS7_ILi160EEENS7_ILi192EEEEEELi128ENS_12float_e4m3_tEfNS_4arch4Sm90ELb1ELb0ELb0ELb1ELb0ELb0ELb0ELb1ELb1ELb1ELb0ELb0EEENS1_21CollectiveEpilogueFwdINS6_IJSA_SA_SB_EEES9_NS_10bfloat16_tESG_Li256ELb1ELb1ELb0ELb1EEENS1_36VarlenDynamicPersistentTileSchedulerILi128ELi160ELi256ELi128ELb0ELb1ELb1ELb1ELb1ELb1EEEEEEEEEvNT_6ParamsE,@function
        .size           _ZN7cutlass13device_kernelIN5flash11enable_sm90INS1_16FlashAttnFwdSm90INS1_25CollectiveMainloopFwdSm90ILi2EN4cute5tupleIJNS5_1CILi1EEES8_S8_EEENS6_IJNS7_ILi128EEENS7_ILi160EEENS7_ILi192EEEEEELi128ENS_12float_e4m3_tEfNS_4arch4Sm90ELb1ELb0ELb0ELb1ELb0ELb0ELb0ELb1ELb1ELb1ELb0ELb0EEENS1_21CollectiveEpilogueFwdINS6_IJSA_SA_SB_EEES9_NS_10bfloat16_tESG_Li256ELb1ELb1ELb0ELb1EEENS1_36VarlenDynamicPersistentTileSchedulerILi128ELi160ELi256ELi128ELb0ELb1ELb1ELb1ELb1ELb1EEEEEEEEEvNT_6ParamsE,(.L_x_2857 - _ZN7cutlass13device_kernelIN5flash11enable_sm90INS1_16FlashAttnFwdSm90INS1_25CollectiveMainloopFwdSm90ILi2EN4cute5tupleIJNS5_1CILi1EEES8_S8_EEENS6_IJNS7_ILi128EEENS7_ILi160EEENS7_ILi192EEEEEELi128ENS_12float_e4m3_tEfNS_4arch4Sm90ELb1ELb0ELb0ELb1ELb0ELb0ELb0ELb1ELb1ELb1ELb0ELb0EEENS1_21CollectiveEpilogueFwdINS6_IJSA_SA_SB_EEES9_NS_10bfloat16_tESG_Li256ELb1ELb1ELb0ELb1EEENS1_36VarlenDynamicPersistentTileSchedulerILi128ELi160ELi256ELi128ELb0ELb1ELb1ELb1ELb1ELb1EEEEEEEEEvNT_6ParamsE)
        .other          _ZN7cutlass13device_kernelIN5flash11enable_sm90INS1_16FlashAttnFwdSm90INS1_25CollectiveMainloopFwdSm90ILi2EN4cute5tupleIJNS5_1CILi1EEES8_S8_EEENS6_IJNS7_ILi128EEENS7_ILi160EEENS7_ILi192EEEEEELi128ENS_12float_e4m3_tEfNS_4arch4Sm90ELb1ELb0ELb0ELb1ELb0ELb0ELb0ELb1ELb1ELb1ELb0ELb0EEENS1_21CollectiveEpilogueFwdINS6_IJSA_SA_SB_EEES9_NS_10bfloat16_tESG_Li256ELb1ELb1ELb0ELb1EEENS1_36VarlenDynamicPersistentTileSchedulerILi128ELi160ELi256ELi128ELb0ELb1ELb1ELb1ELb1ELb1EEEEEEEEEvNT_6ParamsE,@"STO_CUDA_ENTRY STV_DEFAULT"
_ZN7cutlass13device_kernelIN5flash11enable_sm90INS1_16FlashAttnFwdSm90INS1_25CollectiveMainloopFwdSm90ILi2EN4cute5tupleIJNS5_1CILi1EEES8_S8_EEENS6_IJNS7_ILi128EEENS7_ILi160EEENS7_ILi192EEEEEELi128ENS_12float_e4m3_tEfNS_4arch4Sm90ELb1ELb0ELb0ELb1ELb0ELb0ELb0ELb1ELb1ELb1ELb0ELb0EEENS1_21CollectiveEpilogueFwdINS6_IJSA_SA_SB_EEES9_NS_10bfloat16_tESG_Li256ELb1ELb1ELb0ELb1EEENS1_36VarlenDynamicPersistentTileSchedulerILi128ELi160ELi256ELi128ELb0ELb1ELb1ELb1ELb1ELb1EEEEEEEEEvNT_6ParamsE:
        /* <DEDUP_REMOVED lines=18> */
.L_x_2163:
[----:B------:R-:W-:Y:S05]  /*0120*/  BSYNC B0 ;  /* 0x0000000000007941 */ /* 0x000fea0003800000 */
.L_x_2162:
        /* <DEDUP_REMOVED lines=41> */
.L_x_2164:
        /* <DEDUP_REMOVED lines=22> */
.L_x_2165:
        /* <DEDUP_REMOVED lines=18> */
.L_x_2166:
        /* <DEDUP_REMOVED lines=22> */
.L_x_2167:
        /* <DEDUP_REMOVED lines=22> */
.L_x_2168:
[----:B------:R-:W-:Y:S01]  /*0900*/  PLOP3.LUT P0, PT, PT, PT, UP0, 0x80, 0x0 ;  /* 0x000000000000781c */ /* 0x000fe20003f0f008 */
[----:B------:R-:W-:Y:S01]  /*0910*/  UMOV UR38, 0x1 ;  /* 0x0000000100267882 */ /* 0x000fe20000000000 */
[----:B------:R-:W-:Y:S01]  /*0920*/  NOP ;  /* 0x0000000000007918 */ /* 0x000fe20000000000 */
[----:B------:R-:W-:Y:S01]  /*0930*/  USEL UR38, UR38, 0x2, !UP0 ;  /* 0x0000000226267887 */ /* 0x000fe2000c000000 */
[----:B------:R-:W-:Y:S01]  /*0940*/  ULDC.64 UR54, c[0x0][0x208] ;  /* 0x0000820000367ab9 */ /* 0x000fe20000000a00 */
[----:B012-4-:R-:W-:Y:S08]  /*0950*/  BAR.SYNC.DEFER_BLOCKING 0x0 ;  /* 0x0000000000007b1d */ /* 0x017ff00000010000 */
[----:B------:R-:W-:Y:S05]  /*0960*/  @!P0 BRA `(.L_x_2169) ;  /* 0x000000d800f88947 */ /* 0x000fea0003800000 */
.L_x_2170:
        /* <DEDUP_REMOVED lines=25> */
[----:B------:R-:W-:Y:S02]  /*0b00*/  UMOV UR52, URZ ;  /* 0x0000003f00347c82 */ /* 0x000fe40008000000 */
        /* <DEDUP_REMOVED lines=47> */
.L_x_2227:
[----:B012---:R-:W0:Y:S01]  /*0e00*/  LDC.64 R2, c[0x0][0xc88] ;  /* 0x00032200ff027b82 */ /* 0x007e220000000a00 */
[----:B------:R-:W-:Y:S01]  /*0e10*/  ULDC.64 UR6, c[0x0][0xa28] ;  /* 0x00028a0000067ab9 */ /* 0x000fe20000000a00 */
[----:B------:R-:W-:Y:S01]  /*0e20*/  ULDC.64 UR8, c[0x0][0xa18] ;  /* 0x0002860000087ab9 */ /* 0x000fe20000000a00 */
[----:B------:R-:W-:Y:S01]  /*0e30*/  ULDC UR4, c[0x0][0x424] ;  /* 0x0001090000047ab9 */ /* 0x000fe20000000800 */
[----:B0-----:R-:W-:-:S06]  /*0e40*/  IMAD.WIDE R2, R47, 0x4, R2 ;  /* 0x000000042f027825 */ /* 0x001fcc00078e0202 */
[----:B------:R-:W2:Y:S01]  /*0e50*/  LDG.E R2, desc[UR54][R2.64] ;  /* 0x0000003602027981 */ /* 0x000ea2000c1e1900 */
[----:B------:R-:W-:Y:S02]  /*0e60*/  UISETP.NE.U32.AND UP0, UPT, UR6, URZ, UPT ;  /* 0x0000003f0600728c */ /* 0x000fe4000bf05070 */
[----:B------:R-:W-:Y:S02]  /*0e70*/  UISETP.NE.U32.AND UP1, UPT, UR8, URZ, UPT ;  /* 0x0000003f0800728c */ /* 0x000fe4000bf25070 */
[----:B------:R-:W-:Y:S02]  /*0e80*/  UISETP.NE.AND.EX UP0, UPT, UR7, URZ, UPT, UP0 ;  /* 0x0000003f0700728c */ /* 0x000fe4000bf05300 */
[----:B------:R-:W-:-:S04]  /*0e90*/  UISETP.NE.AND.EX UP1, UPT, UR9, URZ, UPT, UP1 ;  /* 0x0000003f0900728c */ /* 0x000fc8000bf25310 */
[----:B------:R-:W-:Y:S02]  /*0ea0*/  PLOP3.LUT P0, PT, PT, PT, UP0, 0x80, 0x0 ;  /* 0x000000000000781c */ /* 0x000fe40003f0f008 */
[----:B------:R-:W-:Y:S02]  /*0eb0*/  PLOP3.LUT P2, PT, PT, PT, UP1, 0x80, 0x0 ;  /* 0x000000000000781c */ /* 0x000fe40003f4f018 */
[----:B--2---:R-:W-:-:S13]  /*0ec0*/  R2UR UR42, R2 ;  /* 0x00000000022a72ca */ /* 0x004fda00000e0000 */
[----:B------:R-:W-:Y:S02]  /*0ed0*/  USHF.R.S32.HI UR36, URZ, 0x1f, UR42 ;  /* 0x0000001f3f247899 */ /* 0x000fe4000801142a */
[----:B------:R-:W-:-:S04]  /*0ee0*/  @UP0 ULEA UR6, UP2, UR42, UR6, 0x2 ;  /* 0x000000062a060291 */ /* 0x000fc8000f84103f */
[----:B------:R-:W-:Y:S02]  /*0ef0*/  @UP0 ULEA.HI.X UR7, UR42, UR7, UR36, 0x2, UP2 ;  /* 0x000000072a070291 */ /* 0x000fe400090f1424 */
[----:B------:R-:W-:Y:S01]  /*0f00*/  @UP1 ULEA UR8, UP0, UR42, UR8, 0x2 ;  /* 0x000000082a081291 */ /* 0x000fe2000f80103f */
[----:B------:R-:W-:-:S03]  /*0f10*/  IMAD.U32 R2, RZ, RZ, UR6 ;  /* 0x00000006ff027e24 */ /* 0x000fc6000f8e00ff */
[----:B------:R-:W-:Y:S01]  /*0f20*/  @UP1 ULEA.HI.X UR9, UR42, UR9, UR36, 0x2, UP0 ;  /* 0x000000092a091291 */ /* 0x000fe200080f1424 */
[----:B------:R-:W-:Y:S01]  /*0f30*/  IMAD.U32 R3, RZ, RZ, UR7 ;  /* 0x00000007ff037e24 */ /* 0x000fe2000f8e00ff */
[----:B------:R-:W-:Y:S01]  /*0f40*/  ULDC.64 UR6, c[0x0][0x418] ;  /* 0x0001060000067ab9 */ /* 0x000fe20000000a00 */
[----:B------:R-:W-:-:S03]  /*0f50*/  IMAD.U32 R4, RZ, RZ, UR8 ;  /* 0x00000008ff047e24 */ /* 0x000fc6000f8e00ff */
[----:B------:R-:W-:Y:S01]  /*0f60*/  IMAD.U32 R5, RZ, RZ, UR9 ;  /* 0x00000009ff057e24 */ /* 0x000fe2000f8e00ff */
[----:B------:R-:W2:Y:S01]  /*0f70*/  @P0 LDG.E R2, desc[UR54][R2.64] ;  /* 0x0000003602020981 */ /* 0x000ea2000c1e1900 */
[----:B------:R-:W-:Y:S01]  /*0f80*/  UISETP.NE.U32.AND UP0, UPT, UR6, URZ, UPT ;  /* 0x0000003f0600728c */ /* 0x000fe2000bf05070 */
[----:B------:R-:W-:Y:S02]  /*0f90*/  ULDC.64 UR8, c[0x0][0xa20] ;  /* 0x0002880000087ab9 */ /* 0x000fe40000000a00 */
[----:B---3--:R-:W3:Y:S01]  /*0fa0*/  @P2 LDG.E R4, desc[UR54][R4.64] ;  /* 0x0000003604042981 */ /* 0x008ee2000c1e1900 */
[----:B------:R-:W-:Y:S01]  /*0fb0*/  UISETP.NE.AND.EX UP0, UPT, UR7, URZ, UPT, UP0 ;  /* 0x0000003f0700728c */ /* 0x000fe2000bf05300 */
[----:B------:R-:W-:Y:S01]  /*0fc0*/  ISETP.NE.U32.AND P1, PT, RZ, UR8, PT ;  /* 0x00000008ff007c0c */ /* 0x000fe2000bf25070 */
[----:B------:R-:W-:Y:S01]  /*0fd0*/  ULDC UR6, c[0x0][0x2f0] ;  /* 0x0000bc0000067ab9 */ /* 0x000fe20000000800 */
[----:B------:R-:W-:Y:S01]  /*0fe0*/  UMOV UR50, URZ ;  /* 0x0000003f00327c82 */ /* 0x000fe20008000000 */
[----:B------:R-:W-:Y:S01]  /*0ff0*/  USEL UR4, UR4, 0x1, UP0 ;  /* 0x0000000104047887 */ /* 0x000fe20008000000 */
[----:B------:R-:W-:Y:S01]  /*1000*/  ISETP.NE.AND.EX P1, PT, RZ, UR9, PT, P1 ;  /* 0x00000009ff007c0c */ /* 0x000fe2000bf25310 */
[----:B------:R-:W-:-:S02]  /*1010*/  ULDC UR51, c[0x0][0x288] ;  /* 0x0000a20000337ab9 */ /* 0x000fc40000000800 */
[----:B------:R-:W-:Y:S01]  /*1020*/  UIMAD UR4, UR4, UR6, URZ ;  /* 0x00000006040472a4 */ /* 0x000fe2000f8e023f */
[----:B--2---:R-:W-:Y:S02]  /*1030*/  @P0 R2UR UR50, R2 ;  /* 0x00000000023202ca */ /* 0x004fe400000e0000 */
[----:B---3--:R-:W-:Y:S01]  /*1040*/  @P2 R2UR UR51, R4 ;  /* 0x00000000043322ca */ /* 0x008fe200000e0000 */
[----:B----4-:R-:W-:-:S14]  /*1050*/  @P2 BRA `(.L_x_2171) ;  /* 0x0000000000342947 */ /* 0x010fdc0003800000 */
        /* <DEDUP_REMOVED lines=13> */
.L_x_2171:
[----:B------:R-:W-:Y:S01]  /*1130*/  UMOV UR43, UR48 ;  /* 0x00000030002b7c82 */ /* 0x000fe20008000000 */
[----:B------:R-:W-:Y:S05]  /*1140*/  @!P1 BRA `(.L_x_2172) ;  /* 0x00000000001c9947 */ /* 0x000fea0003800000 */
[----:B------:R-:W-:-:S04]  /*1150*/  ULEA UR4, UP0, UR42, UR8, 0x2 ;  /* 0x000000082a047291 */ /* 0x000fc8000f80103f */
[----:B------:R-:W-:Y:S02]  /*1160*/  ULEA.HI.X UR6, UR42, UR9, UR36, 0x2, UP0 ;  /* 0x000000092a067291 */ /* 0x000fe400080f1424 */
[----:B------:R-:W-:-:S04]  /*1170*/  IMAD.U32 R2, RZ, RZ, UR4 ;  /* 0x00000004ff027e24 */ /* 0x000fc8000f8e00ff */
[----:B------:R-:W-:-:S05]  /*1180*/  IMAD.U32 R3, RZ, RZ, UR6 ;  /* 0x00000006ff037e24 */ /* 0x000fca000f8e00ff */
[----:B------:R-:W2:Y:S02]  /*1190*/  LDG.E R2, desc[UR54][R2.64] ;  /* 0x0000003602027981 */ /* 0x000ea4000c1e1900 */
[----:B--2---:R-:W-:Y:S01]  /*11a0*/  R2UR UR4, R2 ;  /* 0x00000000020472ca */ /* 0x004fe200000e0000 */
[----:B------:R-:W-:-:S14]  /*11b0*/  BRA `(.L_x_2173) ;  /* 0x0000000000347947 */ /* 0x000fdc0003800000 */
.L_x_2172:
        /* <DEDUP_REMOVED lines=13> */
.L_x_2173:
[----:B------:R-:W-:Y:S01]  /*1290*/  ULDC.64 UR8, c[0x0][0x990] ;  /* 0x0002640000087ab9 */ /* 0x000fe20000000a00 */
[----:B------:R-:W-:Y:S01]  /*12a0*/  ULDC.64 UR6, c[0x0][0x998] ;  /* 0x0002660000067ab9 */ /* 0x000fe20000000a00 */
        /* <DEDUP_REMOVED lines=11> */
[----:B------:R-:W-:Y:S02]  /*1360*/  @UP0 UIMAD UR10, UR36, UR16, URZ ;  /* 0x00000010240a02a4 */ /* 0x000fe4000f8e023f */
[----:B------:R-:W-:Y:S02]  /*1370*/  @UP1 UIMAD UR12, UR36, UR18, URZ ;  /* 0x00000012240c12a4 */ /* 0x000fe4000f8e023f */
[----:B------:R-:W-:Y:S02]  /*1380*/  @UP0 UIMAD UR17, UR42, UR17, UR10 ;  /* 0x000000112a1102a4 */ /* 0x000fe4000f8e020a */
[----:B------:R-:W-:Y:S02]  /*1390*/  @UP1 UIMAD.WIDE.U32 UR10, UR42, UR18, URZ ;  /* 0x000000122a0a12a5 */ /* 0x000fe4000f8e003f */
[----:B------:R-:W-:-:S02]  /*13a0*/  @UP0 UIMAD.WIDE.U32 UR14, UR42, UR16, URZ ;  /* 0x000000102a0e02a5 */ /* 0x000fc4000f8e003f */
[----:B------:R-:W-:Y:S02]  /*13b0*/  @UP1 UIMAD UR18, UR42, UR19, UR12 ;  /* 0x000000132a1212a4 */ /* 0x000fe4000f8e020c */
[----:B------:R-:W-:Y:S02]  /*13c0*/  @UP1 USHF.R.S32.HI UR19, URZ, 0x1f, UR48 ;  /* 0x0000001f3f131899 */ /* 0x000fe40008011430 */
[----:B------:R-:W-:Y:S01]  /*13d0*/  @UP0 USHF.R.S32.HI UR16, URZ, 0x1f, UR48 ;  /* 0x0000001f3f100899 */ /* 0x000fe20008011430 */
[----:B------:R-:W-:Y:S01]  /*13e0*/  @UP1 ULDC.64 UR12, c[0x0][0x9c0] ;  /* 0x00027000000c1ab9 */ /* 0x000fe20000000a00 */
[----:B------:R-:W-:Y:S02]  /*13f0*/  @UP0 UIADD3 UR15, UR15, UR17, URZ ;  /* 0x000000110f0f0290 */ /* 0x000fe4000fffe03f */
[----:B------:R-:W-:Y:S02]  /*1400*/  @UP1 UIMAD UR17, UR19, UR12, URZ ;  /* 0x0000000c131112a4 */ /* 0x000fe4000f8e023f */
[----:B------:R-:W-:-:S02]  /*1410*/  @UP0 UIMAD UR16, UR16, UR20, URZ ;  /* 0x00000014101002a4 */ /* 0x000fc4000f8e023f */
[----:B------:R-:W-:Y:S02]  /*1420*/  @UP1 UIADD3 UR11, UR11, UR18, URZ ;  /* 0x000000120b0b1290 */ /* 0x000fe4000fffe03f */
[----:B------:R-:W-:Y:S02]  /*1430*/  @UP1 UIMAD UR17, UR48, UR13, UR17 ;  /* 0x0000000d301112a4 */ /* 0x000fe4000f8e0211 */
[----:B------:R-:W-:Y:S02]  /*1440*/  @UP0 UIMAD UR16, UR48, UR21, UR16 ;  /* 0x00000015301002a4 */ /* 0x000fe4000f8e0210 */
[----:B------:R-:W-:Y:S02]  /*1450*/  @UP0 UIMAD.WIDE.U32 UR14, UR48, UR20, UR14 ;  /* 0x00000014300e02a5 */ /* 0x000fe4000f8e000e */
[----:B------:R-:W-:Y:S02]  /*1460*/  @UP1 UIMAD.WIDE.U32 UR12, UR48, UR12, UR10 ;  /* 0x0000000c300c12a5 */ /* 0x000fe4000f8e000a */
[----:B------:R-:W-:-:S02]  /*1470*/  @UP0 UIADD3 UR11, UR15, UR16, URZ ;  /* 0x000000100f0b0290 */ /* 0x000fc4000fffe03f */
[----:B------:R-:W-:Y:S02]  /*1480*/  @UP0 ULEA UR8, UP2, UR14, UR8, 0x2 ;  /* 0x000000080e080291 */ /* 0x000fe4000f84103f */
[----:B------:R-:W-:Y:S02]  /*1490*/  @UP1 UIADD3 UR10, UR13, UR17, URZ ;  /* 0x000000110d0a1290 */ /* 0x000fe4000fffe03f */
[----:B------:R-:W-:Y:S02]  /*14a0*/  @UP1 ULEA UR6, UP3, UR12, UR6, 0x2 ;  /* 0x000000060c061291 */ /* 0x000fe4000f86103f */
[----:B------:R-:W-:Y:S01]  /*14b0*/  @UP0 ULEA.HI.X UR9, UR14, UR9, UR11, 0x2, UP2 ;  /* 0x000000090e090291 */ /* 0x000fe200090f140b */
[----:B------:R-:W-:Y:S01]  /*14c0*/  IMAD.U32 R4, RZ, RZ, UR8 ;  /* 0x00000008ff047e24 */ /* 0x000fe2000f8e00ff */
[----:B------:R-:W-:Y:S02]  /*14d0*/  @UP1 ULEA.HI.X UR7, UR12, UR7, UR10, 0x2, UP3 ;  /* 0x000000070c071291 */ /* 0x000fe400098f140a */
[----:B------:R-:W-:Y:S01]  /*14e0*/  IMAD.U32 R6, RZ, RZ, UR6 ;  /* 0x00000006ff067e24 */ /* 0x000fe2000f8e00ff */
[----:B------:R-:W-:Y:S01]  /*14f0*/  USHF.L.U32 UR37, UR5, 0x7, URZ ;  /* 0x0000000705257899 */ /* 0x000fe2000800063f */
[----:B------:R-:W-:Y:S01]  /*1500*/  IMAD.U32 R5, RZ, RZ, UR9 ;  /* 0x00000009ff057e24 */ /* 0x000fe2000f8e00ff */
[----:B------:R-:W-:Y:S01]  /*1510*/  ULDC UR6, c[0x0][0x988] ;  /* 0x0002620000067ab9 */ /* 0x000fe20000000800 */
[----:B------:R-:W-:Y:S01]  /*1520*/  IMAD.U32 R7, RZ, RZ, UR7 ;  /* 0x00000007ff077e24 */ /* 0x000fe2000f8e00ff */
[----:B------:R-:W-:-:S02]  /*1530*/  ULDC UR5, c[0x0][0x448] ;  /* 0x0001120000057ab9 */ /* 0x000fc40000000800 */
[----:B------:R-:W2:Y:S04]  /*1540*/  @P0 LDG.E R3, desc[UR54][R4.64] ;  /* 0x0000003604030981 */ /* 0x000ea8000c1e1900 */
[----:B------:R0:W2:Y:S01]  /*1550*/  @P1 LDG.E R0, desc[UR54][R6.64] ;  /* 0x0000003606001981 */ /* 0x0000a2000c1e1900 */
[----:B------:R-:W-:Y:S01]  /*1560*/  UISETP.NE.AND UP0, UPT, UR5, 0x1, UPT ;  /* 0x000000010500788c */ /* 0x000fe2000bf05270 */
[----:B------:R-:W-:Y:S01]  /*1570*/  PLOP3.LUT P0, PT, PT, PT, PT, 0x80, 0x0 ;  /* 0x000000000000781c */ /* 0x000fe20003f0f070 */
[----:B------:R-:W-:Y:S01]  /*1580*/  UIADD3 UR50, -UR50, UR4, URZ ;  /* 0x0000000432327290 */ /* 0x000fe2000fffe13f */
[----:B------:R-:W-:Y:S02]  /*1590*/  CS2R R86, SRZ ;  /* 0x0000000000567805 */ /* 0x000fe4000001ff00 */
[----:B------:R-:W-:-:S02]  /*15a0*/  CS2R R84, SRZ ;  /* 0x0000000000547805 */ /* 0x000fc4000001ff00 */
[----:B------:R-:W-:Y:S01]  /*15b0*/  CS2R R8, SRZ ;  /* 0x0000000000087805 */ /* 0x000fe2000001ff00 */
[----:B------:R-:W-:Y:S01]  /*15c0*/  UIADD3 UR7, UR50, 0xa0, -UR51 ;  /* 0x000000a032077890 */ /* 0x000fe2000fffe833 */
[----:B------:R-:W-:Y:S02]  /*15d0*/  CS2R R78, SRZ ;  /* 0x00000000004e7805 */ /* 0x000fe4000001ff00 */
[----:B------:R-:W-:Y:S02]  /*15e0*/  CS2R R10, SRZ ;  /* 0x00000000000a7805 */ /* 0x000fe4000001ff00 */
[----:B0-----:R-:W-:Y:S02]  /*15f0*/  CS2R R6, SRZ ;  /* 0x0000000000067805 */ /* 0x001fe4000001ff00 */
[----:B------:R-:W-:Y:S01]  /*1600*/  CS2R R76, SRZ ;  /* 0x00000000004c7805 */ /* 0x000fe2000001ff00 */
[----:B------:R-:W-:Y:S01]  /*1610*/  @UP0 ULDC UR4, c[0x0][0x44c] ;  /* 0x0001130000040ab9 */ /* 0x000fe20000000800 */
[----:B------:R-:W-:Y:S01]  /*1620*/  @UP0 ULDC UR8, c[0x0][0x450] ;  /* 0x0001140000080ab9 */ /* 0x000fe20000000800 */
        /* <DEDUP_REMOVED lines=29> */
[----:B------:R-:W-:-:S04]  /*1800*/  UIADD3 UR6, UR37, 0x7f, URZ ;  /* 0x0000007f25067890 */ /* 0x000fc8000fffe03f */
[----:B------:R-:W-:Y:S01]  /*1810*/  UIMAD.WIDE.U32 UR4, UR6, UR4, URZ ;  /* 0x00000004060472a5 */ /* 0x000fe2000f8e003f */
[----:B------:R-:W-:Y:S01]  /*1820*/  R2UR UR39, R0 ;  /* 0x00000000002772ca */ /* 0x000fe200000e0000 */
[----:B------:R-:W-:Y:S02]  /*1830*/  UIADD3 UR4, UR50, 0x9f, URZ ;  /* 0x0000009f32047890 */ /* 0x000fe4000fffe03f */
        /* <DEDUP_REMOVED lines=44> */
.L_x_2175:
        /* <DEDUP_REMOVED lines=9> */
.L_x_2325:
[----:B------:R-:W-:Y:S05]  /*1b90*/  @!P0 BRA `(.L_x_2177) ;  /* 0x0000000000048947 */ /* 0x000fea0003800000 */
[----:B------:R-:W-:Y:S01]  /*1ba0*/  BPT.TRAP 0x1 ;  /* 0x000000040000795c */ /* 0x000fe20000300000 */
.L_x_2177:
[----:B------:R-:W-:Y:S02]  /*1bb0*/  IMAD.U32 R2, RZ, RZ, UR52 ;  /* 0x00000034ff027e24 */ /* 0x000fe4000f8e00ff */
[----:B0-----:R-:W-:-:S03]  /*1bc0*/  IMAD.U32 R3, RZ, RZ, UR45 ;  /* 0x0000002dff037e24 */ /* 0x001fc6000f8e00ff */
[----:B------:R-:W-:Y:S02]  /*1bd0*/  LEA R2, R2, UR41, 0x3 ;  /* 0x0000002902027c11 */ /* 0x000fe4000f8e18ff */
[----:B------:R-:W-:-:S04]  /*1be0*/  SHF.L.U32 R3, R3, 0x1f, RZ ;  /* 0x0000001f03037819 */ /* 0x000fc800000006ff */
[----:B------:R0:W1:Y:S01]  /*1bf0*/  SYNCS.PHASECHK.TRANS64.TRYWAIT P2, [R2+URZ+0x29830], R3 ;  /* 0x02983003020075a7 */ /* 0x000062000804017f */
[----:B------:R-:W-:Y:S05]  /*1c00*/  @!P0 BRA `(.L_x_2178) ;  /* 0x0000000000048947 */ /* 0x000fea0003800000 */
[----:B------:R-:W-:Y:S01]  /*1c10*/  BPT.TRAP 0x1 ;  /* 0x000000040000795c */ /* 0x000fe20000300000 */
.L_x_2178:
[----:B------:R-:W2:Y:S02]  /*1c20*/  S2R R0, SR_TID.X ;  /* 0x0000000000007919 */ /* 0x000ea40000002100 */
[----:B--2---:R-:W-:Y:S01]  /*1c30*/  LOP3.LUT P1, RZ, R0, 0x7f, RZ, 0xc0, !PT ;  /* 0x0000007f00ff7812 */ /* 0x004fe2000782c0ff */
[----:B-1----:R-:W-:-:S12]  /*1c40*/  @P2 BRA `(.L_x_2179) ;  /* 0x0000000000082947 */ /* 0x002fd80003800000 */
[----:B------:R-:W1:Y:S02]  /*1c50*/  SYNCS.PHASECHK.TRANS64.TRYWAIT P2, [R2+URZ+0x29830], R3 ;  /* 0x02983003020075a7 */ /* 0x000e64000804017f */
[----:B-1----:R-:W-:Y:S05]  /*1c60*/  @!P2 BRA `(.L_x_2180) ;  /* 0x000001200058a947 */ /* 0x002fea0003800000 */
.L_x_2179:
        /* <DEDUP_REMOVED lines=10> */
[----:B------:R-:W-:Y:S01]  /*1d10*/  IMAD.MOV.U32 R10, RZ, RZ, R0 ;  /* 0x000000ffff0a7224 */ /* 0x000fe200078e0000 */
[----:B------:R-:W-:Y:S01]  /*1d20*/  UMOV UR24, UR20 ;  /* 0x0000001400187c82 */ /* 0x000fe20008000000 */
[----:B------:R-:W-:Y:S01]  /*1d30*/  UIADD3 UR6, UR20, 0x2, URZ ;  /* 0x0000000214067890 */ /* 0x000fe2000fffe03f */
[----:B01----:R-:W-:Y:S01]  /*1d40*/  @!P1 VIADD R2, R2, 0x29840 ;  /* 0x0002984002029836 */ /* 0x003fe20000000000 */
[----:B------:R-:W-:Y:S01]  /*1d50*/  ULOP3.LUT UR49, UR4, 0x10000, URZ, 0xfc, !UPT ;  /* 0x0001000004317892 */ /* 0x000fe2000f8efc3f */
[----:B------:R-:W-:Y:S01]  /*1d60*/  UMOV UR7, 0x80000020 ;  /* 0x8000002000077882 */ /* 0x000fe20000000000 */
[----:B------:R-:W-:-:S02]  /*1d70*/  UIADD3 UR10, UR20, 0x200, URZ ;  /* 0x00000200140a7890 */ /* 0x000fc4000fffe03f */
[----:B------:R-:W-:Y:S01]  /*1d80*/  @!P1 PRMT R2, RZ, 0x654, R2 ;  /* 0x00000654ff029816 */ /* 0x000fe20000000002 */
        /* <DEDUP_REMOVED lines=100> */
[----:B------:R-:W-:-:S03]  /*23d0*/  UISETP.NE.AND UP0, UPT, UR10, 0x1, UPT ;  /* 0x000000010a00788c */ /* 0x000fc6000bf05270 */
[----:B------:R-:W-:-:S03]  /*23e0*/  UMOV UR10, UR37 ;  /* 0x00000025000a7c82 */ /* 0x000fc60008000000 */
[----:B------:R-:W-:-:S05]  /*23f0*/  PLOP3.LUT P2, PT, PT, PT, UP0, 0x80, 0x0 ;  /* 0x000000000000781c */ /* 0x000fca0003f4f008 */
[----:B------:R-:W-:Y:S01]  /*2400*/  @UP0 ULDC UR11, c[0x0][0x450] ;  /* 0x00011400000b0ab9 */ /* 0x000fe20000000800 */
        /* <DEDUP_REMOVED lines=42> */
[----:B------:R-:W-:-:S04]  /*26b0*/  @UP0 ULDC UR6, c[0x0][0x450] ;  /* 0x0001140000060ab9 */ /* 0x000fc80000000800 */
[----:B------:R-:W-:Y:S01]  /*26c0*/  @P2 SHF.R.U32.HI R10, RZ, UR6, R3 ;  /* 0x00000006ff0a2c19 */ /* 0x000fe20008011603 */
[----:B------:R-:W-:-:S04]  /*26d0*/  UIMAD UR6, UR53, -0xa0, UR50 ;  /* 0xffffff60350678a4 */ /* 0x000fc8000f8e0232 */
[----:B------:R-:W0:Y:S01]  /*26e0*/  SHFL.IDX PT, R3, R10, RZ, 0x1c1f ;  /* 0x001c1fff0a037589 */ /* 0x000e2200000e0000 */
[----:B------:R-:W-:-:S03]  /*26f0*/  UIADD3 UR6, UR6, 0xa0, URZ ;  /* 0x000000a006067890 */ /* 0x000fc6000fffe03f */
[----:B------:R-:W1:Y:S03]  /*2700*/  SHFL.IDX PT, R10, R10, 0x1, 0x1c1f ;  /* 0x003c1f000a0a7f89 */ /* 0x000e6600000e0000 */
[----:B------:R-:W-:Y:S01]  /*2710*/  IMAD.U32 R4, RZ, RZ, UR6 ;  /* 0x00000006ff047e24 */ /* 0x000fe2000f8e00ff */
[----:B------:R-:W-:-:S03]  /*2720*/  @UP0 ULDC UR6, c[0x0][0x44c] ;  /* 0x0001130000060ab9 */ /* 0x000fc60000000800 */
[----:B------:R-:W-:Y:S01]  /*2730*/  IMAD R11, R17, -0x2, R4 ;  /* 0xfffffffe110b7824 */ /* 0x000fe200078e0204 */
[----:B------:R-:W-:Y:S02]  /*2740*/  WARPGROUP.DEPBAR.LE gsb0, 0x0 ;  /* 0x00008000000079c5 */ /* 0x000fe40000010000 */
[----:B------:R-:W-:-:S06]  /*2750*/  WARPGROUP.ARRIVE ;  /* 0x00000000000079c5 */ /* 0x000fcc0000000000 */
[----:B------:R-:W-:Y:S01]  /*2760*/  QGMMA.64x32x32.F32.E4M3.E4M3 R40, gdesc[UR16], R40, gsb0 ;  /* 0x00600000102879f3 */ /* 0x000fe20008000828 */
[----:B------:R-:W-:Y:S01]  /*2770*/  UMOV UR18, UR7 ;  /* 0x0000000700127c82 */ /* 0x000fe20008000000 */
[----:B------:R-:W-:Y:S01]  /*2780*/  UMOV UR19, 0x80000020 ;  /* 0x8000002000137882 */ /* 0x000fe20000000000 */
[----:B------:R-:W-:Y:S02]  /*2790*/  UMOV UR7, 0xffffff60 ;  /* 0xffffff6000077882 */ /* 0x000fe40000000000 */
[----:B------:R-:W-:-:S06]  /*27a0*/  UIMAD UR7, UR53, UR7, 0xa1 ;  /* 0x000000a1350774a4 */ /* 0x000fcc000f8e0207 */
[----:B------:R-:W-:Y:S01]  /*27b0*/  IMAD.U32 R0, RZ, RZ, UR7 ;  /* 0x00000007ff007e24 */ /* 0x000fe2000f8e00ff */
[----:B------:R-:W-:-:S03]  /*27c0*/  UIMAD.WIDE.U32 UR6, UR37, UR6, URZ ;  /* 0x00000006250672a5 */ /* 0x000fc6000f8e003f */
[----:B------:R-:W-:Y:S01]  /*27d0*/  IMAD R0, R17, -0x2, R0 ;  /* 0xfffffffe11007824 */ /* 0x000fe200078e0200 */
[----:B------:R-:W-:-:S04]  /*27e0*/  @UP0 USHF.R.U32.HI UR10, URZ, UR11, UR7 ;  /* 0x0000000b3f0a0299 */ /* 0x000fc80008011607 */
[----:B------:R-:W-:Y:S01]  /*27f0*/  IADD3 R12, -R5, UR50, R0 ;  /* 0x00000032050c7c10 */ /* 0x000fe2000fffe100 */
[----:B------:R-:W-:-:S03]  /*2800*/  UIADD3 UR6, UR10, UR50, -UR51 ;  /* 0x000000320a067290 */ /* 0x000fc6000fffe833 */
[----:B0-----:R-:W-:Y:S01]  /*2810*/  VIADDMNMX R3, R3, R12, R11, PT ;  /* 0x0000000c03037246 */ /* 0x001fe2000380010b */
[----:B------:R-:W-:-:S03]  /*2820*/  UIMAD.WIDE UR6, UR6, 0x66666667, URZ ;  /* 0x66666667060678a5 */ /* 0x000fc6000f8e023f */
[C---:B------:R-:W-:Y:S01]  /*2830*/  ISETP.GT.AND P3, PT, R3.reuse, RZ, PT ;  /* 0x000000ff0300720c */ /* 0x040fe20003f64270 */
[----:B------:R-:W-:Y:S01]  /*2840*/  USHF.R.U32.HI UR6, URZ, 0x1f, UR7 ;  /* 0x0000001f3f067899 */ /* 0x000fe20008011607 */
[C---:B------:R-:W-:Y:S02]  /*2850*/  ISETP.GT.AND P4, PT, R3.reuse, 0x1, PT ;  /* 0x000000010300780c */ /* 0x040fe40003f84270 */
[----:B------:R-:W-:Y:S01]  /*2860*/  ISETP.GT.AND P5, PT, R3, 0x8, PT ;  /* 0x000000080300780c */ /* 0x000fe20003fa4270 */
[----:B------:R-:W-:-:S04]  /*2870*/  ULEA.HI.SX32 UR6, UR7, UR6, 0x1a ;  /* 0x0000000607067291 */ /* 0x000fc8000f8fd23f */
[----:B------:R-:W-:-:S04]  /*2880*/  UISETP.LT.AND UP1, UPT, URZ, UR6, UPT ;  /* 0x000000063f00728c */ /* 0x000fc8000bf21270 */
[----:B------:R-:W-:-:S04]  /*2890*/  USEL UR53, URZ, UR6, !UP1 ;  /* 0x000000063f357287 */ /* 0x000fc8000c800000 */
[----:B------:R-:W-:Y:S01]  /*28a0*/  UISETP.GE.AND UP1, UPT, UR56, UR53, UPT ;  /* 0x000000353800728c */ /* 0x000fe2000bf26270 */
        /* <DEDUP_REMOVED lines=64> */
[----:B-1----:R-:W-:-:S04]  /*2cb0*/  VIADDMNMX R73, R10, R12, R11, PT ;  /* 0x0000000c0a497246 */ /* 0x002fc8000380010b */
[----:B------:R-:W-:-:S04]  /*2cc0*/  ISETP.GT.AND P5, PT, R73, 0x8, PT ;  /* 0x000000084900780c */ /* 0x000fc80003fa4270 */
[----:B------:R-:W-:Y:S01]  /*2cd0*/  FSEL R94, R94, -INF , P5 ;  /* 0xff8000005e5e7808 */ /* 0x000fe20002800000 */
[----:B------:R-:W-:Y:S02]  /*2ce0*/  WARPGROUP.DEPBAR.LE gsb0, 0x0 ;  /* 0x00008000000079c5 */ /* 0x000fe40000010000 */
[----:B------:R-:W-:Y:S01]  /*2cf0*/  WARPGROUP.ARRIVE ;  /* 0x00000000000079c5 */ /* 0x000fe20000000000 */
[----:B------:R-:W-:Y:S02]  /*2d00*/  FSEL R114, R56, -INF , P4 ;  /* 0xff80000038727808 */ /* 0x000fe40002000000 */
[----:B------:R-:W-:Y:S02]  /*2d10*/  ISETP.GT.AND P4, PT, R3, 0x48, PT ;  /* 0x000000480300780c */ /* 0x000fe40003f84270 */
[----:B------:R-:W-:Y:S01]  /*2d20*/  FSEL R116, R57, -INF , P3 ;  /* 0xff80000039747808 */ /* 0x000fe20001800000 */
[----:B------:R-:W-:Y:S01]  /*2d30*/  QGMMA.64x32x32.F32.E4M3.E4M3 R40, gdesc[UR20], R40, gsb0 ;  /* 0x00600000142879f3 */ /* 0x000fe20008000828 */
[----:B------:R-:W-:Y:S01]  /*2d40*/  UIADD3 UR22, UR28, 0x702, URZ ;  /* 0x000007021c167890 */ /* 0x000fe2000fffe03f */
[----:B------:R-:W-:Y:S01]  /*2d50*/  FMNMX.FTZ R5, R114, R5, !PT ;  /* 0x0000000572057209 */ /* 0x000fe20007810000 */
[----:B------:R-:W-:Y:S01]  /*2d60*/  UMOV UR23, 0x80000020 ;  /* 0x8000002000177882 */ /* 0x000fe20000000000 */
        /* <DEDUP_REMOVED lines=21> */
[----:B------:R-:W-:Y:S01]  /*2ec0*/  WARPGROUP.ARRIVE ;  /* 0x00000000000079c5 */ /* 0x000fe20000000000 */
[----:B------:R-:W-:Y:S02]  /*2ed0*/  FSEL R40, R40, -INF , P4 ;  /* 0xff80000028287808 */ /* 0x000fe40002000000 */
[----:B------:R-:W-:Y:S02]  /*2ee0*/  ISETP.GT.AND P4, PT, R3, 0x68, PT ;  /* 0x000000680300780c */ /* 0x000fe40003f84270 */
[----:B------:R-:W-:Y:S01]  /*2ef0*/  FSEL R41, R41, -INF , P3 ;  /* 0xff80000029297808 */ /* 0x000fe20001800000 */
[----:B------:R-:W-:Y:S01]  /*2f00*/  QGMMA.64x32x32.F32.E4M3.E4M3 R24, gdesc[UR20], R24, gsb0 ;  /* 0x00600000141879f3 */ /* 0x000fe20008000818 */
        /* <DEDUP_REMOVED lines=20> */
[----:B------:R-:W-:Y:S01]  /*3050*/  FMNMX.FTZ R5, R53, R0, !PT ;  /* 0x0000000035057209 */ /* 0x000fe20007810000 */
[----:B------:R-:W-:Y:S02]  /*3060*/  WARPGROUP.DEPBAR.LE gsb0, 0x0 ;  /* 0x00008000000079c5 */ /* 0x000fe40000010000 */
[----:B------:R-:W-:Y:S01]  /*3070*/  FSEL R24, R24, -INF , P4 ;  /* 0xff80000018187808 */ /* 0x000fe20002000000 */
[----:B------:R0:W-:Y:S01]  /*3080*/  @!P1 SYNCS.ARRIVE.TRANS64.RED.A1T0 RZ, [R2+URZ], RZ ;  /* 0x000000ff02ff99a7 */ /* 0x0001e2000810043f */
        /* <DEDUP_REMOVED lines=18> */
[----:B------:R-:W-:Y:S02]  /*31b0*/  FSEL R37, R37, -INF , P3 ;  /* 0xff80000025257808 */ /* 0x000fe40001800000 */
[----:B------:R-:W-:Y:S01]  /*31c0*/  FMNMX.FTZ R0, R36, R3, !PT ;  /* 0x0000000324007209 */ /* 0x000fe20007810000 */
[----:B------:R-:W-:Y:S01]  /*31d0*/  IMAD.U32 R3, RZ, RZ, UR39 ;  /* 0x00000027ff037e24 */ /* 0x000fe2000f8e00ff */
[----:B------:R-:W-:-:S02]  /*31e0*/  ISETP.GT.AND P4, PT, R73, 0x1, PT ;  /* 0x000000014900780c */ /* 0x000fc40003f84270 */
[----:B------:R-:W-:Y:S02]  /*31f0*/  FMNMX.FTZ R5, R37, R0, !PT ;  /* 0x0000000025057209 */ /* 0x000fe40007810000 */
        /* <DEDUP_REMOVED lines=447> */
[----:B------:R-:W-:-:S07]  /*4df0*/  IMAD.MOV.U32 R87, RZ, RZ, RZ ;  /* 0x000000ffff577224 */ /* 0x000fce00078e00ff */
.L_x_2191:
[----:B------:R-:W-:Y:S01]  /*4e00*/  ISETP.NE.AND P4, PT, RZ, UR44, PT ;  /* 0x0000002cff007c0c */ /* 0x000fe2000bf85270 */
[----:B------:R-:W-:-:S04]  /*4e10*/  UISETP.NE.AND UP1, UPT, UR57, 0x1, UPT ;  /* 0x000000013900788c */ /* 0x000fc8000bf25270 */
[----:B------:R-:W-:-:S04]  /*4e20*/  USEL UR45, URZ, 0x1, UP1 ;  /* 0x000000013f2d7887 */ /* 0x000fc80008800000 */
[----:B------:R-:W-:-:S04]  /*4e30*/  ULOP3.LUT UR45, UR58, UR45, URZ, 0x3c, !UPT ;  /* 0x0000002d3a2d7292 */ /* 0x000fc8000f8e3c3f */
[----:B------:R-:W-:Y:S08]  /*4e40*/  @P4 BRA `(.L_x_2182) ;  /* 0x0000000000384947 */ /* 0x000ff00003800000 */
[----:B------:R-:W-:Y:S05]  /*4e50*/  @!P0 BRA `(.L_x_2183) ;  /* 0x0000000000048947 */ /* 0x000fea0003800000 */
[----:B------:R-:W-:Y:S01]  /*4e60*/  BPT.TRAP 0x1 ;  /* 0x000000040000795c */ /* 0x000fe20000300000 */
.L_x_2183:
        /* <DEDUP_REMOVED lines=9> */
.L_x_2184:
[----:B-1----:R-:W-:Y:S05]  /*4f00*/  @P3 BRA `(.L_x_2182) ;  /* 0x0000000000083947 */ /* 0x002fea0003800000 */
[----:B------:R-:W1:Y:S02]  /*4f10*/  SYNCS.PHASECHK.TRANS64.TRYWAIT P3, [UR6+0x29830], R0 ;  /* 0x02983000ff0075a7 */ /* 0x000e640008060146 */
[----:B-1----:R-:W-:Y:S05]  /*4f20*/  @!P3 BRA `(.L_x_2185) ;  /* 0x000000ec00bcb947 */ /* 0x002fea0003800000 */
.L_x_2182:
        /* <DEDUP_REMOVED lines=191> */
.L_x_2187:
[----:B------:R-:W-:Y:S01]  /*5b20*/  ULEA UR6, UR57, UR41, 0x3 ;  /* 0x0000002939067291 */ /* 0x000fe2000f8e183f */
[----:B------:R-:W-:-:S05]  /*5b30*/  IMAD.U32 R0, RZ, RZ, UR58 ;  /* 0x0000003aff007e24 */ /* 0x000fca000f8e00ff */
[----:B------:R-:W-:-:S04]  /*5b40*/  SHF.L.U32 R0, R0, 0x1f, RZ ;  /* 0x0000001f00007819 */ /* 0x000fc800000006ff */
[----:B------:R0:W1:Y:S01]  /*5b50*/  SYNCS.PHASECHK.TRANS64.TRYWAIT P3, [UR6+0x29850], R0 ;  /* 0x02985000ff0075a7 */ /* 0x0000620008060146 */
[----:B------:R-:W-:Y:S05]  /*5b60*/  @!P0 BRA `(.L_x_2188) ;  /* 0x0000000000048947 */ /* 0x000fea0003800000 */
[----:B------:R-:W-:Y:S01]  /*5b70*/  BPT.TRAP 0x1 ;  /* 0x000000040000795c */ /* 0x000fe20000300000 */
.L_x_2188:
[----:B-1----:R-:W-:Y:S05]  /*5b80*/  @P3 BRA `(.L_x_2186) ;  /* 0x0000000000083947 */ /* 0x002fea0003800000 */
[----:B------:R-:W1:Y:S02]  /*5b90*/  SYNCS.PHASECHK.TRANS64.TRYWAIT P3, [UR6+0x29850], R0 ;  /* 0x02985000ff0075a7 */ /* 0x000e640008060146 */
[----:B-1----:R-:W-:Y:S05]  /*5ba0*/  @!P3 BRA `(.L_x_2189) ;  /* 0x000000e000b4b947 */ /* 0x002fea0003800000 */
.L_x_2186:
[----:B------:R-:W-:Y:S01]  /*5bb0*/  VIADD R15, R18, UR37 ;  /* 0x00000025120f7c36 */ /* 0x000fe20008000000 */
[----:B------:R-:W-:Y:S01]  /*5bc0*/  @UP0 ULDC UR6, c[0x0][0x44c] ;  /* 0x0001130000060ab9 */ /* 0x000fe20000000800 */
[----:B------:R-:W-:Y:S01]  /*5bd0*/  IMAD.U32 R9, RZ, RZ, UR51 ;  /* 0x00000033ff097e24 */ /* 0x000fe2000f8e00ff */
        /* <DEDUP_REMOVED lines=11> */
[----:B------:R-:W2:Y:S02]  /*5c90*/  SHFL.IDX PT, R15, R15, 0x1, 0x1c1f ;  /* 0x003c1f000f0f7f89 */ /* 0x000ea400000e0000 */
[----:B------:R-:W-:Y:S01]  /*5ca0*/  IMAD R6, R17, -0x2, R6 ;  /* 0xfffffffe11067824 */ /* 0x000fe200078e0206 */
[----:B------:R-:W-:-:S04]  /*5cb0*/  USHF.R.U32.HI UR6, URZ, 0x4, UR6 ;  /* 0x000000043f067899 */ /* 0x000fc80008011606 */
[----:B------:R-:W-:Y:S01]  /*5cc0*/  IADD3 R6, -R9, UR50, R6 ;  /* 0x0000003209067c10 */ /* 0x000fe2000fffe106 */
[----:B------:R-:W-:-:S04]  /*5cd0*/  ULOP3.LUT UR6, UR6, 0x3fff, URZ, 0xc0, !UPT ;  /* 0x00003fff06067892 */ /* 0x000fc8000f8ec03f */
[----:B------:R-:W-:-:S04]  /*5ce0*/  ULOP3.LUT UR6, UR6, 0x10000, URZ, 0xfc, !UPT ;  /* 0x0001000006067892 */ /* 0x000fc8000f8efc3f */
[----:B------:R-:W-:Y:S01]  /*5cf0*/  UIMAD UR10, UR57, 0x500, UR6 ;  /* 0x00000500390a78a4 */ /* 0x000fe2000f8e0206 */
[----:B-1----:R-:W-:Y:S01]  /*5d00*/  IMAD.IADD R0, R6, 0x1, R7 ;  /* 0x0000000106007824 */ /* 0x002fe200078e0207 */
[----:B0-----:R-:W-:-:S04]  /*5d10*/  SHF.R.U32.HI R196, RZ, 0x7, R196 ;  /* 0x00000007ffc47819 */ /* 0x001fc800000116c4 */
[C---:B------:R-:W-:Y:S01]  /*5d20*/  ISETP.GT.AND P3, PT, R0.reuse, RZ, PT ;  /* 0x000000ff0000720c */ /* 0x040fe20003f64270 */
[----:B------:R-:W-:Y:S01]  /*5d30*/  UMOV UR6, UR10 ;  /* 0x0000000a00067c82 */ /* 0x000fe20008000000 */
[----:B------:R-:W-:Y:S01]  /*5d40*/  ISETP.GT.AND P4, PT, R0, 0x1, PT ;  /* 0x000000010000780c */ /* 0x000fe20003f84270 */
[----:B------:R-:W-:Y:S01]  /*5d50*/  QGMMA.64x128x32.F32.E4M3.E4M3 R24, R184, gdesc[UR4], R24, gsb0 ;  /* 0x01e00004b8187df3 */ /* 0x000fe20008000818 */
[----:B------:R-:W-:Y:S01]  /*5d60*/  FSEL R21, R152, -INF , P3 ;  /* 0xff80000098157808 */ /* 0x000fe20001800000 */
[----:B------:R-:W-:Y:S01]  /*5d70*/  UIADD3 UR6, UR10, 0x100, URZ ;  /* 0x000001000a067890 */ /* 0x000fe2000fffe03f */
[----:B------:R-:W-:Y:S01]  /*5d80*/  ISETP.GT.AND P3, PT, R0, 0x8, PT ;  /* 0x000000080000780c */ /* 0x000fe20003f64270 */
[----:B------:R-:W-:Y:S01]  /*5d90*/  UMOV UR7, 0xc0000010 ;  /* 0xc000001000077882 */ /* 0x000fe20000000000 */
[----:B------:R-:W-:Y:S01]  /*5da0*/  FSEL R9, R153, -INF , P4 ;  /* 0xff80000099097808 */ /* 0x000fe20002000000 */
[----:B--2---:R-:W-:Y:S01]  /*5db0*/  IMAD.IADD R6, R6, 0x1, R15 ;  /* 0x0000000106067824 */ /* 0x004fe200078e020f */
        /* <DEDUP_REMOVED lines=120> */
[C---:B------:R-:W-:Y:S02]  /*6540*/  ISETP.GT.AND P4, PT, R6.reuse, RZ, PT ;  /* 0x000000ff0600720c */ /* 0x040fe40003f84270 */
[----:B------:R-:W-:Y:S02]  /*6550*/  FMNMX.FTZ R10, R101, R0, !PT ;  /* 0x00000000650a7209 */ /* 0x000fe40007810000 */
[----:B------:R-:W-:-:S02]  /*6560*/  ISETP.GT.AND P5, PT, R6, 0x1, PT ;  /* 0x000000010600780c */ /* 0x000fc40003fa4270 */
[----:B------:R-:W-:Y:S01]  /*6570*/  FSEL R154, R154, -INF , P4 ;  /* 0xff8000009a9a7808 */ /* 0x000fe20002000000 */
[----:B------:R-:W0:Y:S01]  /*6580*/  SHFL.BFLY PT, R201, R10, 0x2, 0x1f ;  /* 0x0c401f000ac97f89 */ /* 0x000e2200000e0000 */
[----:B------:R-:W-:Y:S02]  /*6590*/  ISETP.GT.AND P4, PT, R6, 0x8, PT ;  /* 0x000000080600780c */ /* 0x000fe40003f84270 */
[----:B------:R-:W-:Y:S02]  /*65a0*/  FSEL R155, R155, -INF , P5 ;  /* 0xff8000009b9b7808 */ /* 0x000fe40002800000 */
[----:B------:R-:W-:Y:S02]  /*65b0*/  FMNMX.FTZ R136, R154, R5, !PT ;  /* 0x000000059a887209 */ /* 0x000fe40007810000 */
[----:B------:R-:W-:Y:S02]  /*65c0*/  ISETP.GT.AND P5, PT, R6, 0x9, PT ;  /* 0x000000090600780c */ /* 0x000fe40003fa4270 */
[----:B------:R-:W-:-:S02]  /*65d0*/  FSEL R158, R158, -INF , P4 ;  /* 0xff8000009e9e7808 */ /* 0x000fc40002000000 */
[C---:B------:R-:W-:Y:S02]  /*65e0*/  ISETP.GT.AND P4, PT, R6.reuse, 0x10, PT ;  /* 0x000000100600780c */ /* 0x040fe40003f84270 */
[----:B------:R-:W-:Y:S02]  /*65f0*/  FSEL R159, R159, -INF , P5 ;  /* 0xff8000009f9f7808 */ /* 0x000fe40002800000 */
[----:B------:R-:W-:Y:S02]  /*6600*/  ISETP.GT.AND P5, PT, R6, 0x11, PT ;  /* 0x000000110600780c */ /* 0x000fe40003fa4270 */
[----:B------:R-:W-:Y:S02]  /*6610*/  FSEL R162, R162, -INF , P4 ;  /* 0xff800000a2a27808 */ /* 0x000fe40002000000 */
[----:B------:R-:W-:Y:S02]  /*6620*/  ISETP.GT.AND P4, PT, R6, 0x18, PT ;  /* 0x000000180600780c */ /* 0x000fe40003f84270 */
[----:B------:R-:W-:-:S02]  /*6630*/  FSEL R163, R163, -INF , P5 ;  /* 0xff800000a3a37808 */ /* 0x000fc40002800000 */
[----:B------:R-:W-:Y:S02]  /*6640*/  ISETP.GT.AND P5, PT, R6, 0x19, PT ;  /* 0x000000190600780c */ /* 0x000fe40003fa4270 */
[----:B0-----:R-:W-:Y:S02]  /*6650*/  FMNMX.FTZ R201, R10, R201, !PT ;  /* 0x000000c90ac97209 */ /* 0x001fe40007810000 */
[----:B------:R-:W-:Y:S02]  /*6660*/  FSEL R166, R166, -INF , P4 ;  /* 0xff800000a6a67808 */ /* 0x000fe40002000000 */
[----:B------:R-:W-:Y:S01]  /*6670*/  FSEL R167, R167, -INF , P5 ;  /* 0xff800000a7a77808 */ /* 0x000fe20002800000 */
[----:B------:R-:W0:Y:S01]  /*6680*/  SHFL.BFLY PT, R0, R201, 0x1, 0x1f ;  /* 0x0c201f00c9007f89 */ /* 0x000e2200000e0000 */
[C---:B------:R-:W-:Y:S02]  /*6690*/  ISETP.GT.AND P4, PT, R6.reuse, 0x20, PT ;  /* 0x000000200600780c */ /* 0x040fe40003f84270 */
[----:B------:R-:W-:-:S04]  /*66a0*/  ISETP.GT.AND P5, PT, R6, 0x21, PT ;  /* 0x000000210600780c */ /* 0x000fc80003fa4270 */
[----:B------:R-:W-:Y:S02]  /*66b0*/  FSEL R139, R139, -INF , P5 ;  /* 0xff8000008b8b7808 */ /* 0x000fe40002800000 */
[----:B------:R-:W-:-:S04]  /*66c0*/  ISETP.GT.AND P5, PT, R6, 0x29, PT ;  /* 0x000000290600780c */ /* 0x000fc80003fa4270 */
[----:B------:R-:W-:Y:S02]  /*66d0*/  FSEL R143, R143, -INF , P5 ;  /* 0xff8000008f8f7808 */ /* 0x000fe40002800000 */
[----:B------:R-:W-:-:S04]  /*66e0*/  ISETP.GT.AND P5, PT, R6, 0x31, PT ;  /* 0x000000310600780c */ /* 0x000fc80003fa4270 */
[----:B------:R-:W-:Y:S01]  /*66f0*/  FSEL R147, R147, -INF , P5 ;  /* 0xff80000093937808 */ /* 0x000fe20002800000 */
[----:B------:R-:W-:Y:S02]  /*6700*/  WARPGROUP.DEPBAR.LE gsb0, 0x0 ;  /* 0x00008000000079c5 */ /* 0x000fe40000010000 */
[----:B------:R-:W-:Y:S01]  /*6710*/  ISETP.GT.AND P5, PT, R6, 0x39, PT ;  /* 0x000000390600780c */ /* 0x000fe20003fa4270 */
[----:B------:R-:W-:Y:S01]  /*6720*/  WARPGROUP.ARRIVE ;  /* 0x00000000000079c5 */ /* 0x000fe20000000000 */
[----:B0-----:R-:W-:Y:S02]  /*6730*/  FMNMX.FTZ R0, R201, R0, !PT ;  /* 0x00000000c9007209 */ /* 0x001fe40007810000 */
[----:B------:R-:W-:Y:S02]  /*6740*/  FSEL R151, R151, -INF , P5 ;  /* 0xff80000097977808 */ /* 0x000fe40002800000 */
[C---:B------:R-:W-:Y:S01]  /*6750*/  FSETP.NEU.FTZ.AND P3, PT, R0.reuse, -INF , PT ;  /* 0xff8000000000780b */ /* 0x040fe20003f7d000 */
[----:B------:R-:W-:-:S01]  /*6760*/  FFMA.FTZ R8, R0, R185, -8 ;  /* 0xc100000000087423 */ /* 0x000fc200000100b9 */
[----:B------:R-:W-:Y:S01]  /*6770*/  ISETP.GT.AND P5, PT, R6, 0x41, PT ;  /* 0x000000410600780c */ /* 0x000fe20003fa4270 */
[----:B------:R-:W-:Y:S01]  /*6780*/  QGMMA.64x128x32.F32.E4M3.E4M3 R24, R176, gdesc[UR4], R24, gsb0 ;  /* 0x01e00004b0187df3 */ /* 0x000fe20008000818 */
[----:B------:R-:W-:-:S02]  /*6790*/  UIADD3 UR6, UR10, 0x300, URZ ;  /* 0x000003000a067890 */ /* 0x000fc4000fffe03f */
[----:B------:R-:W-:Y:S01]  /*67a0*/  FSEL R8, R8, RZ, P3 ;  /* 0x000000ff08087208 */ /* 0x000fe20001800000 */
[----:B------:R-:W-:Y:S01]  /*67b0*/  UMOV UR7, 0xc0000010 ;  /* 0xc000001000077882 */ /* 0x000fe20000000000 */
[----:B------:R-:W-:Y:S02]  /*67c0*/  FSEL R123, R123, -INF , P5 ;  /* 0xff8000007b7b7808 */ /* 0x000fe40002800000 */
[----:B------:R-:W-:Y:S01]  /*67d0*/  ISETP.GT.AND P5, PT, R6, 0x49, PT ;  /* 0x000000490600780c */ /* 0x000fe20003fa4270 */
[--C-:B------:R-:W-:Y:S01]  /*67e0*/  FFMA.FTZ R15, R161, UR39, -R8.reuse ;  /* 0x00000027a10f7c23 */ /* 0x100fe20008010808 */
[----:B------:R-:W-:Y:S01]  /*67f0*/  FMNMX.FTZ R161, R155, R136, !PT ;  /* 0x000000889ba17209 */ /* 0x000fe20007810000 */
[--C-:B------:R-:W-:Y:S01]  /*6800*/  FFMA.FTZ R136, R157, UR39, -R8.reuse ;  /* 0x000000279d887c23 */ /* 0x100fe20008010808 */
[----:B------:R-:W-:-:S01]  /*6810*/  FFMA.FTZ R148, R153, UR39, -R8 ;  /* 0x0000002799947c23 */ /* 0x000fc20008010808 */
[----:B------:R-:W-:Y:S01]  /*6820*/  FSEL R127, R127, -INF , P5 ;  /* 0xff8000007f7f7808 */ /* 0x000fe20002800000 */
[----:B------:R-:W-:-:S01]  /*6830*/  FFMA.FTZ R152, R149, UR39, -R8 ;  /* 0x0000002795987c23 */ /* 0x000fc20008010808 */
[----:B------:R-:W-:Y:S01]  /*6840*/  FMNMX.FTZ R140, R158, R161, !PT ;  /* 0x000000a19e8c7209 */ /* 0x000fe20007810000 */
[----:B------:R-:W-:-:S01]  /*6850*/  FFMA.FTZ R21, R21, UR39, -R8 ;  /* 0x0000002715157c23 */ /* 0x000fc20008010808 */
[----:B------:R-:W-:Y:S01]  /*6860*/  ISETP.GT.AND P5, PT, R6, 0x51, PT ;  /* 0x000000510600780c */ /* 0x000fe20003fa4270 */
[----:B------:R-:W-:-:S01]  /*6870*/  FFMA.FTZ R9, R9, UR39, -R8 ;  /* 0x0000002709097c23 */ /* 0x000fc20008010808 */
        /* <DEDUP_REMOVED lines=355> */
.L_x_2190:
        /* <DEDUP_REMOVED lines=116> */
.L_x_2181:
[----:B------:R-:W-:-:S13]  /*85f0*/  ISETP.LE.AND P2, PT, RZ, UR56, PT ;  /* 0x00000038ff007c0c */ /* 0x000fda000bf43270 */
[----:B------:R-:W-:Y:S05]  /*8600*/  @!P2 BRA `(.L_x_2192) ;  /* 0x0000002c0028a947 */ /* 0x000fea0003800000 */
[----:B------:R-:W-:Y:S01]  /*8610*/  IMAD.MOV.U32 R7, RZ, RZ, R6 ;  /* 0x000000ffff077224 */ /* 0x000fe200078e0006 */
[----:B------:R-:W-:Y:S01]  /*8620*/  UMOV UR51, UR45 ;  /* 0x0000002d00337c82 */ /* 0x000fe20008000000 */
[----:B------:R-:W-:Y:S01]  /*8630*/  IMAD.MOV.U32 R5, RZ, RZ, R0 ;  /* 0x000000ffff057224 */ /* 0x000fe200078e0000 */
[----:B------:R-:W-:-:S06]  /*8640*/  UMOV UR50, UR52 ;  /* 0x0000003400327c82 */ /* 0x000fcc0008000000 */
.L_x_2202:
        /* <DEDUP_REMOVED lines=9> */
.L_x_2194:
[----:B------:R-:W-:Y:S01]  /*86e0*/  ULEA UR6, UR52, UR41, 0x3 ;  /* 0x0000002934067291 */ /* 0x000fe2000f8e183f */
[----:B------:R-:W-:-:S05]  /*86f0*/  IMAD.U32 R0, RZ, RZ, UR45 ;  /* 0x0000002dff007e24 */ /* 0x000fca000f8e00ff */
[----:B------:R-:W-:-:S04]  /*8700*/  SHF.L.U32 R0, R0, 0x1f, RZ ;  /* 0x0000001f00007819 */ /* 0x000fc800000006ff */
[----:B------:R0:W1:Y:S01]  /*8710*/  SYNCS.PHASECHK.TRANS64.TRYWAIT P2, [UR6+0x29830], R0 ;  /* 0x02983000ff0075a7 */ /* 0x0000620008040146 */
[----:B------:R-:W-:Y:S05]  /*8720*/  @!P0 BRA `(.L_x_2195) ;  /* 0x0000000000048947 */ /* 0x000fea0003800000 */
[----:B------:R-:W-:Y:S01]  /*8730*/  BPT.TRAP 0x1 ;  /* 0x000000040000795c */ /* 0x000fe20000300000 */
.L_x_2195:
[----:B-1----:R-:W-:Y:S05]  /*8740*/  @P2 BRA `(.L_x_2193) ;  /* 0x0000000000082947 */ /* 0x002fea0003800000 */
[----:B------:R-:W1:Y:S02]  /*8750*/  SYNCS.PHASECHK.TRANS64.TRYWAIT P2, [UR6+0x29830], R0 ;  /* 0x02983000ff0075a7 */ /* 0x000e640008040146 */
[----:B-1----:R-:W-:Y:S05]  /*8760*/  @!P2 BRA `(.L_x_2196) ;  /* 0x000000b400dca947 */ /* 0x002fea0003800000 */
.L_x_2193:
        /* <DEDUP_REMOVED lines=188> */
.L_x_2198:
[----:B------:R-:W-:Y:S01]  /*9330*/  ULEA UR6, UR50, UR41, 0x3 ;  /* 0x0000002932067291 */ /* 0x000fe2000f8e183f */
[----:B------:R-:W-:-:S05]  /*9340*/  IMAD.U32 R0, RZ, RZ, UR51 ;  /* 0x00000033ff007e24 */ /* 0x000fca000f8e00ff */
[----:B------:R-:W-:-:S04]  /*9350*/  SHF.L.U32 R0, R0, 0x1f, RZ ;  /* 0x0000001f00007819 */ /* 0x000fc800000006ff */
[----:B------:R0:W1:Y:S01]  /*9360*/  SYNCS.PHASECHK.TRANS64.TRYWAIT P2, [UR6+0x29850], R0 ;  /* 0x02985000ff0075a7 */ /* 0x0000620008040146 */
[----:B------:R-:W-:Y:S05]  /*9370*/  @!P0 BRA `(.L_x_2199) ;  /* 0x0000000000048947 */ /* 0x000fea0003800000 */
[----:B------:R-:W-:Y:S01]  /*9380*/  BPT.TRAP 0x1 ;  /* 0x000000040000795c */ /* 0x000fe20000300000 */
.L_x_2199:
[----:B-1----:R-:W-:Y:S05]  /*9390*/  @P2 BRA `(.L_x_2197) ;  /* 0x0000000000082947 */ /* 0x002fea0003800000 */
[----:B------:R-:W1:Y:S02]  /*93a0*/  SYNCS.PHASECHK.TRANS64.TRYWAIT P2, [UR6+0x29850], R0 ;  /* 0x02985000ff0075a7 */ /* 0x000e640008040146 */
[----:B-1----:R-:W-:Y:S05]  /*93b0*/  @!P2 BRA `(.L_x_2200) ;  /* 0x000000a800e0a947 */ /* 0x002fea0003800000 */
.L_x_2197:
        /* <DEDUP_REMOVED lines=379> */
.L_x_2201:
        /* <DEDUP_REMOVED lines=116> */
.L_x_2192:
[----:B------:R-:W-:Y:S06]  /*b2b0*/  BAR.ARV 0x8, 0x180 ;  /* 0x0206000000007b1d */ /* 0x000fec0000002000 */
[----:B------:R-:W-:Y:S05]  /*b2c0*/  @!P0 BRA `(.L_x_2203) ;  /* 0x0000000000048947 */ /* 0x000fea0003800000 */
[----:B------:R-:W-:Y:S01]  /*b2d0*/  BPT.TRAP 0x1 ;  /* 0x000000040000795c */ /* 0x000fe20000300000 */
.L_x_2203:
[----:B------:R-:W-:Y:S01]  /*b2e0*/  ULEA UR9, UR52, UR41, 0x3 ;  /* 0x0000002934097291 */ /* 0x000fe2000f8e183f */
[----:B------:R-:W-:-:S05]  /*b2f0*/  IMAD.U32 R4, RZ, RZ, UR45 ;  /* 0x0000002dff047e24 */ /* 0x000fca000f8e00ff */
[----:B------:R-:W-:-:S04]  /*b300*/  SHF.L.U32 R4, R4, 0x1f, RZ ;  /* 0x0000001f04047819 */ /* 0x000fc800000006ff */
[----:B------:R0:W1:Y:S01]  /*b310*/  SYNCS.PHASECHK.TRANS64.TRYWAIT P1, [UR9+0x29850], R4 ;  /* 0x02985004ff0075a7 */ /* 0x0000620008020149 */
[----:B------:R-:W-:Y:S05]  /*b320*/  @!P0 BRA `(.L_x_2204) ;  /* 0x0000000000048947 */ /* 0x000fea0003800000 */
[----:B------:R-:W-:Y:S01]  /*b330*/  BPT.TRAP 0x1 ;  /* 0x000000040000795c */ /* 0x000fe20000300000 */
.L_x_2204:
[----:B-1----:R-:W-:Y:S05]  /*b340*/  @P1 BRA `(.L_x_2205) ;  /* 0x0000000000081947 */ /* 0x002fea0003800000 */
[----:B------:R-:W1:Y:S02]  /*b350*/  SYNCS.PHASECHK.TRANS64.TRYWAIT P1, [UR9+0x29850], R4 ;  /* 0x02985004ff0075a7 */ /* 0x000e640008020149 */
[----:B-1----:R-:W-:Y:S05]  /*b360*/  @!P1 BRA `(.L_x_2206) ;  /* 0x0000008c000c9947 */ /* 0x002fea0003800000 */
.L_x_2205:
        /* <DEDUP_REMOVED lines=38> */
[----:B------:R-:W-:Y:S01]  /*b5d0*/  UIADD3 UR4, UR8, 0x300, URZ ;  /* 0x0000030008047890 */ /* 0x000fe2000fffe03f */
[----:B------:R-:W-:Y:S02]  /*b5e0*/  WARPGROUP.DEPBAR.LE gsb0, 0x0 ;  /* 0x00008000000079c5 */ /* 0x000fe40000010000 */
[----:B------:R-:W-:-:S06]  /*b5f0*/  WARPGROUP.ARRIVE ;  /* 0x00000000000079c5 */ /* 0x000fcc0000000000 */
[----:B------:R-:W-:Y:S01]  /*b600*/  QGMMA.64x128x32.F32.E4M3.E4M3 R24, R176, gdesc[UR4], R24, gsb0 ;  /* 0x01e00004b0187df3 */ /* 0x000fe20008000818 */
[----:B------:R-:W-:Y:S01]  /*b610*/  UMOV UR6, UR4 ;  /* 0x0000000400067c82 */ /* 0x000fe20008000000 */
[----:B------:R-:W-:Y:S01]  /*b620*/  UMOV UR7, 0xc0000010 ;  /* 0xc000001000077882 */ /* 0x000fe20000000000 */
        /* <DEDUP_REMOVED lines=44> */
.L_x_2207:
        /* <DEDUP_REMOVED lines=22> */
[----:B------:R-:W-:Y:S01]  /*ba50*/  FMUL.FTZ R49, R34, R0 ;  /* 0x0000000022317220 */ /* 0x000fe20000410000 */
        /* <DEDUP_REMOVED lines=51> */
.L_x_2174:
        /* <DEDUP_REMOVED lines=35> */
[----:B------:R-:W-:Y:S02]  /*bfc0*/  F2FP.BF16.F32.PACK_AB R38, R38, R49 ;  /* 0x000000312626723e */ /* 0x000fe400000010ff */
[----:B------:R-:W-:Y:S02]  /*bfd0*/  F2FP.BF16.F32.PACK_AB R39, R39, R34 ;  /* 0x000000222727723e */ /* 0x000fe400000010ff */
[----:B------:R-:W-:Y:S02]  /*bfe0*/  F2FP.BF16.F32.PACK_AB R25, R62, R25 ;  /* 0x000000193e19723e */ /* 0x000fe400000010ff */
[----:B------:R-:W-:Y:S02]  /*bff0*/  MOV R4, R0 ;  /* 0x0000000000047202 */ /* 0x000fe40000000f00 */
[----:B0-----:R-:W-:-:S02]  /*c000*/  MOV R5, R51 ;  /* 0x0000003300057202 */ /* 0x001fc40000000f00 */
[----:B------:R-:W-:Y:S02]  /*c010*/  F2FP.BF16.F32.PACK_AB R24, R63, R24 ;  /* 0x000000183f18723e */ /* 0x000fe400000010ff */
[----:B------:R-:W-:Y:S01]  /*c020*/  F2FP.BF16.F32.PACK_AB R13, R76, R13 ;  /* 0x0000000d4c0d723e */ /* 0x000fe200000010ff */
[----:B------:R-:W-:Y:S01]  /*c030*/  IMAD.WIDE R6, R191, 0x2, R4 ;  /* 0x00000002bf067825 */ /* 0x000fe200078e0204 */
[----:B------:R-:W-:Y:S02]  /*c040*/  F2FP.BF16.F32.PACK_AB R12, R77, R12 ;  /* 0x0000000c4d0c723e */ /* 0x000fe400000010ff */
[----:B------:R-:W-:Y:S02]  /*c050*/  F2FP.BF16.F32.PACK_AB R37, R37, R40 ;  /* 0x000000282525723e */ /* 0x000fe400000010ff */
[C---:B------:R-:W-:Y:S02]  /*c060*/  IADD3 R61, P1, R6.reuse, 0x40, RZ ;  /* 0x00000040063d7810 */ /* 0x040fe40007f3e0ff */
[----:B------:R-:W-:-:S02]  /*c070*/  IADD3 R63, P2, R6, 0x60, RZ ;  /* 0x00000060063f7810 */ /* 0x000fc40007f5e0ff */
[----:B------:R-:W-:Y:S02]  /*c080*/  LOP3.LUT R10, R61, 0x380, RZ, 0xc0, !PT ;  /* 0x000003803d0a7812 */ /* 0x000fe400078ec0ff */
[----:B------:R-:W-:Y:S02]  /*c090*/  F2FP.BF16.F32.PACK_AB R31, R31, R42 ;  /* 0x0000002a1f1f723e */ /* 0x000fe400000010ff */
[----:B------:R-:W-:Y:S02]  /*c0a0*/  SHF.R.U64 R10, R10, 0x3, RZ ;  /* 0x000000030a0a7819 */ /* 0x000fe400000012ff */
[----:B------:R-:W-:Y:S02]  /*c0b0*/  F2FP.BF16.F32.PACK_AB R36, R36, R41 ;  /* 0x000000292424723e */ /* 0x000fe400000010ff */
[----:B------:R-:W-:Y:S02]  /*c0c0*/  F2FP.BF16.F32.PACK_AB R30, R30, R43 ;  /* 0x0000002b1e1e723e */ /* 0x000fe400000010ff */
[----:B------:R-:W-:-:S02]  /*c0d0*/  SEL R46, R9, R8, P0 ;  /* 0x00000008092e7207 */ /* 0x000fc40000000000 */
[----:B------:R-:W-:Y:S02]  /*c0e0*/  SEL R45, R8, R9, P0 ;  /* 0x00000009082d7207 */ /* 0x000fe40000000000 */
[----:B------:R-:W-:Y:S02]  /*c0f0*/  IADD3 R67, P4, R6, 0x4020, RZ ;  /* 0x0000402006437810 */ /* 0x000fe40007f9e0ff */
[----:B------:R-:W-:Y:S02]  /*c100*/  F2FP.BF16.F32.PACK_AB R27, R54, R27 ;  /* 0x0000001b361b723e */ /* 0x000fe400000010ff */
[----:B------:R-:W-:Y:S02]  /*c110*/  LOP3.LUT R9, R6, 0x380, RZ, 0xc0, !PT ;  /* 0x0000038006097812 */ /* 0x000fe400078ec0ff */
[----:B------:R-:W-:Y:S02]  /*c120*/  F2FP.BF16.F32.PACK_AB R33, R52, R33 ;  /* 0x000000213421723e */ /* 0x000fe400000010ff */
[----:B------:R-:W-:-:S02]  /*c130*/  F2FP.BF16.F32.PACK_AB R32, R53, R32 ;  /* 0x000000203520723e */ /* 0x000fc400000010ff */
[----:B------:R-:W-:Y:S02]  /*c140*/  SEL R44, R13, R12, P0 ;  /* 0x0000000c0d2c7207 */ /* 0x000fe40000000000 */
[----:B------:R-:W-:Y:S01]  /*c150*/  SEL R43, R12, R13, P0 ;  /* 0x0000000d0c2b7207 */ /* 0x000fe20000000000 */
[--C-:B------:R-:W-:Y:S01]  /*c160*/  IMAD.X R13, RZ, RZ, R7.reuse, P4 ;  /* 0x000000ffff0d7224 */ /* 0x100fe200020e0607 */
[----:B------:R-:W-:Y:S02]  /*c170*/  SEL R50, R38, R39, P0 ;  /* 0x0000002726327207 */ /* 0x000fe40000000000 */
[----:B------:R-:W-:Y:S02]  /*c180*/  SEL R54, R25, R24, P0 ;  /* 0x0000001819367207 */ /* 0x000fe40000000000 */
[----:B------:R-:W-:Y:S01]  /*c190*/  SEL R51, R24, R25, P0 ;  /* 0x0000001918337207 */ /* 0x000fe20000000000 */
[----:B------:R-:W-:Y:S01]  /*c1a0*/  IMAD.X R25, RZ, RZ, R7, P1 ;  /* 0x000000ffff197224 */ /* 0x000fe200008e0607 */
[----:B------:R-:W-:-:S02]  /*c1b0*/  IADD3 R59, P6, R6, 0x20, RZ ;  /* 0x00000020063b7810 */ /* 0x000fc40007fde0ff */
[----:B------:R-:W-:Y:S02]  /*c1c0*/  SEL R39, R39, R38, P0 ;  /* 0x0000002627277207 */ /* 0x000fe40000000000 */
[----:B------:R-:W-:Y:S02]  /*c1d0*/  LOP3.LUT R12, R63, 0x380, RZ, 0xc0, !PT ;  /* 0x000003803f0c7812 */ /* 0x000fe400078ec0ff */
[----:B------:R-:W-:Y:S02]  /*c1e0*/  LOP3.LUT R24, R10, R61, RZ, 0x3c, !PT ;  /* 0x0000003d0a187212 */ /* 0x000fe400078e3cff */
[----:B------:R-:W-:Y:S02]  /*c1f0*/  F2FP.BF16.F32.PACK_AB R29, R60, R29 ;  /* 0x0000001d3c1d723e */ /* 0x000fe400000010ff */
[----:B------:R-:W-:Y:S02]  /*c200*/  SEL R42, R37, R36, P0 ;  /* 0x00000024252a7207 */ /* 0x000fe40000000000 */
[----:B------:R-:W-:-:S02]  /*c210*/  SEL R38, R31, R30, P0 ;  /* 0x0000001e1f267207 */ /* 0x000fc40000000000 */
[----:B------:R-:W-:Y:S02]  /*c220*/  LOP3.LUT R10, R67, 0x380, RZ, 0xc0, !PT ;  /* 0x00000380430a7812 */ /* 0x000fe400078ec0ff */
[----:B------:R-:W-:Y:S02]  /*c230*/  SEL R37, R36, R37, P0 ;  /* 0x0000002524257207 */ /* 0x000fe40000000000 */
[----:B------:R-:W-:Y:S02]  /*c240*/  SEL R31, R30, R31, P0 ;  /* 0x0000001f1e1f7207 */ /* 0x000fe40000000000 */
[----:B------:R-:W-:Y:S02]  /*c250*/  SHF.R.U64 R9, R9, 0x3, RZ ;  /* 0x0000000309097819 */ /* 0x000fe400000012ff */
[----:B------:R-:W-:Y:S02]  /*c260*/  F2FP.BF16.F32.PACK_AB R21, R68, R21 ;  /* 0x000000154415723e */ /* 0x000fe400000010ff */
[----:B------:R-:W-:-:S02]  /*c270*/  F2FP.BF16.F32.PACK_AB R20, R69, R20 ;  /* 0x000000144514723e */ /* 0x000fc400000010ff */
[----:B------:R-:W-:Y:S02]  /*c280*/  SEL R36, R33, R32, P0 ;  /* 0x0000002021247207 */ /* 0x000fe40000000000 */
[----:B------:R-:W-:Y:S02]  /*c290*/  SEL R30, R27, R26, P0 ;  /* 0x0000001a1b1e7207 */ /* 0x000fe40000000000 */
[----:B------:R-:W-:Y:S01]  /*c2a0*/  SEL R49, R26, R27, P0 ;  /* 0x0000001b1a317207 */ /* 0x000fe20000000000 */
[----:B------:R-:W-:Y:S01]  /*c2b0*/  IMAD.X R27, RZ, RZ, R7, P6 ;  /* 0x000000ffff1b7224 */ /* 0x000fe200030e0607 */
[----:B------:R-:W-:Y:S02]  /*c2c0*/  F2FP.BF16.F32.PACK_AB R56, R56, R65 ;  /* 0x000000413838723e */ /* 0x000fe400000010ff */
[----:B------:R-:W-:Y:S02]  /*c2d0*/  SEL R33, R32, R33, P0 ;  /* 0x0000002120217207 */ /* 0x000fe40000000000 */
[----:B------:R-:W-:-:S02]  /*c2e0*/  SHF.R.U64 R12, R12, 0x3, RZ ;  /* 0x000000030c0c7819 */ /* 0x000fc400000012ff */
[----:B------:R-:W-:Y:S02]  /*c2f0*/  F2FP.BF16.F32.PACK_AB R94, R94, R95 ;  /* 0x0000005f5e5e723e */ /* 0x000fe400000010ff */
[----:B------:R-:W-:Y:S02]  /*c300*/  F2FP.BF16.F32.PACK_AB R93, R92, R93 ;  /* 0x0000005d5c5d723e */ /* 0x000fe400000010ff */
[----:B------:R-:W-:Y:S02]  /*c310*/  F2FP.BF16.F32.PACK_AB R57, R48, R57 ;  /* 0x000000393039723e */ /* 0x000fe400000010ff */
[----:B------:R-:W-:Y:S02]  /*c320*/  SEL R32, R29, R28, P0 ;  /* 0x0000001c1d207207 */ /* 0x000fe40000000000 */
[C---:B------:R-:W-:Y:S02]  /*c330*/  IADD3 R65, P3, R6.reuse, 0x4000, RZ ;  /* 0x0000400006417810 */ /* 0x040fe40007f7e0ff */
[----:B------:R-:W-:-:S02]  /*c340*/  IADD3 R69, P5, R6, 0x4040, RZ ;  /* 0x0000404006457810 */ /* 0x000fc40007fbe0ff */
[----:B------:R-:W-:Y:S02]  /*c350*/  IADD3 R62, P6, R6, 0x4060, RZ ;  /* 0x00004060063e7810 */ /* 0x000fe40007fde0ff */
[----:B------:R-:W-:Y:S01]  /*c360*/  SHF.R.U64 R10, R10, 0x3, RZ ;  /* 0x000000030a0a7819 */ /* 0x000fe200000012ff */
[--C-:B------:R-:W-:Y:S01]  /*c370*/  IMAD.X R11, RZ, RZ, R7.reuse, P5 ;  /* 0x000000ffff0b7224 */ /* 0x100fe200028e0607 */
[----:B------:R-:W-:Y:S02]  /*c380*/  F2FP.BF16.F32.PACK_AB R90, R90, R91 ;  /* 0x0000005b5a5a723e */ /* 0x000fe400000010ff */
[----:B------:R-:W-:Y:S02]  /*c390*/  F2FP.BF16.F32.PACK_AB R89, R88, R89 ;  /* 0x000000595859723e */ /* 0x000fe400000010ff */
[----:B------:R-:W-:Y:S02]  /*c3a0*/  SEL R29, R28, R29, P0 ;  /* 0x0000001d1c1d7207 */ /* 0x000fe40000000000 */
[----:B------:R-:W-:Y:S01]  /*c3b0*/  LOP3.LUT R6, R9, R6, RZ, 0x3c, !PT ;  /* 0x0000000609067212 */ /* 0x000fe200078e3cff */
[----:B------:R-:W-:Y:S01]  /*c3c0*/  IMAD.X R9, RZ, RZ, R7, P6 ;  /* 0x000000ffff097224 */ /* 0x000fe200030e0607 */
[----:B------:R-:W-:-:S02]  /*c3d0*/  SEL R28, R21, R20, P0 ;  /* 0x00000014151c7207 */ /* 0x000fc40000000000 */
[----:B------:R-:W-:Y:S01]  /*c3e0*/  SEL R41, R20, R21, P0 ;  /* 0x0000001514297207 */ /* 0x000fe20000000000 */
[----:B------:R-:W-:Y:S01]  /*c3f0*/  IMAD.X R21, RZ, RZ, R7, P2 ;  /* 0x000000ffff157224 */ /* 0x000fe200010e0607 */
[----:B------:R-:W-:Y:S02]  /*c400*/  LOP3.LUT R20, R12, R63, RZ, 0x3c, !PT ;  /* 0x0000003f0c147212 */ /* 0x000fe400078e3cff */
[----:B------:R-:W-:Y:S02]  /*c410*/  SEL R34, R94, R93, P0 ;  /* 0x0000005d5e227207 */ /* 0x000fe40000000000 */
[----:B------:R-:W-:Y:S02]  /*c420*/  SEL R48, R56, R57, P0 ;  /* 0x0000003938307207 */ /* 0x000fe40000000000 */
[----:B------:R-:W-:Y:S02]  /*c430*/  LOP3.LUT R52, R69, 0x380, RZ, 0xc0, !PT ;  /* 0x0000038045347812 */ /* 0x000fe400078ec0ff */
[----:B------:R-:W-:-:S02]  /*c440*/  LOP3.LUT R12, R10, R67, RZ, 0x3c, !PT ;  /* 0x000000430a0c7212 */ /* 0x000fc400078e3cff */
[----:B------:R-:W-:Y:S02]  /*c450*/  SEL R93, R93, R94, P0 ;  /* 0x0000005e5d5d7207 */ /* 0x000fe40000000000 */
[----:B------:R-:W-:Y:S02]  /*c460*/  SEL R40, R90, R89, P0 ;  /* 0x000000595a287207 */ /* 0x000fe40000000000 */
[----:B------:R-:W-:Y:S02]  /*c470*/  SEL R57, R57, R56, P0 ;  /* 0x0000003839397207 */ /* 0x000fe40000000000 */
[----:B------:R-:W-:Y:S02]  /*c480*/  MOV R67, R6 ;  /* 0x0000000600437202 */ /* 0x000fe40000000f00 */
[----:B------:R-:W-:Y:S02]  /*c490*/  F2FP.BF16.F32.PACK_AB R15, R70, R15 ;  /* 0x0000000f460f723e */ /* 0x000fe400000010ff */
[----:B------:R-:W-:-:S02]  /*c4a0*/  F2FP.BF16.F32.PACK_AB R14, R71, R14 ;  /* 0x0000000e470e723e */ /* 0x000fc400000010ff */
[----:B------:R-:W-:Y:S02]  /*c4b0*/  SEL R89, R89, R90, P0 ;  /* 0x0000005a59597207 */ /* 0x000fe40000000000 */
[----:B------:R-:W-:Y:S02]  /*c4c0*/  SHF.R.U64 R52, R52, 0x3, RZ ;  /* 0x0000000334347819 */ /* 0x000fe400000012ff */
[----:B------:R-:W-:Y:S02]  /*c4d0*/  SEL R56, R15, R14, P0 ;  /* 0x0000000e0f387207 */ /* 0x000fe40000000000 */
[----:B------:R-:W-:Y:S01]  /*c4e0*/  SEL R53, R14, R15, P0 ;  /* 0x0000000f0e357207 */ /* 0x000fe20000000000 */
[----:B------:R-:W-:Y:S01]  /*c4f0*/  IMAD.X R15, RZ, RZ, R7, P3 ;  /* 0x000000ffff0f7224 */ /* 0x000fe200018e0607 */
[----:B------:R-:W-:Y:S02]  /*c500*/  SEL R60, R86, R87, P0 ;  /* 0x00000057563c7207 */ /* 0x000fe40000000000 */
[----:B------:R-:W-:-:S02]  /*c510*/  SEL R87, R87, R86, P0 ;  /* 0x0000005657577207 */ /* 0x000fc40000000000 */
[----:B------:R-:W-:Y:S02]  /*c520*/  LOP3.LUT R8, R59, 0x380, RZ, 0xc0, !PT ;  /* 0x000003803b087812 */ /* 0x000fe400078ec0ff */
[----:B------:R-:W-:Y:S02]  /*c530*/  LOP3.LUT R10, R52, R69, RZ, 0x3c, !PT ;  /* 0x00000045340a7212 */ /* 0x000fe400078e3cff */
[----:B------:R-:W-:Y:S02]  /*c540*/  MOV R64, R20 ;  /* 0x0000001400407202 */ /* 0x000fe40000000f00 */
[----:B------:R-:W-:Y:S02]  /*c550*/  SHF.R.U64 R8, R8, 0x3, RZ ;  /* 0x0000000308087819 */ /* 0x000fe400000012ff */
[----:B------:R-:W-:Y:S02]  /*c560*/  MOV R61, R10 ;  /* 0x0000000a003d7202 */ /* 0x000fe40000000f00 */
[----:B------:R-:W-:-:S02]  /*c570*/  LOP3.LUT R26, R8, R59, RZ, 0x3c, !PT ;  /* 0x0000003b081a7212 */ /* 0x000fc400078e3cff */
[----:B------:R-:W-:Y:S02]  /*c580*/  LOP3.LUT R8, R65, 0x380, RZ, 0xc0, !PT ;  /* 0x0000038041087812 */ /* 0x000fe400078ec0ff */
[----:B------:R-:W-:Y:S02]  /*c590*/  LOP3.LUT R59, R62, 0x380, RZ, 0xc0, !PT ;  /* 0x000003803e3b7812 */ /* 0x000fe400078ec0ff */
[----:B------:R-:W-:Y:S02]  /*c5a0*/  SHF.R.U64 R8, R8, 0x3, RZ ;  /* 0x0000000308087819 */ /* 0x000fe400000012ff */
[----:B------:R-:W-:Y:S02]  /*c5b0*/  SHF.R.U64 R59, R59, 0x3, RZ ;  /* 0x000000033b3b7819 */ /* 0x000fe400000012ff */
[----:B------:R-:W-:Y:S02]  /*c5c0*/  LOP3.LUT R14, R8, R65, RZ, 0x3c, !PT ;  /* 0x00000041080e7212 */ /* 0x000fe400078e3cff */
[----:B------:R-:W-:-:S02]  /*c5d0*/  LOP3.LUT R8, R59, R62, RZ, 0x3c, !PT ;  /* 0x0000003e3b087212 */ /* 0x000fc400078e3cff */
[----:B------:R-:W-:Y:S02]  /*c5e0*/  MOV R63, R14 ;  /* 0x0000000e003f7202 */ /* 0x000fe40000000f00 */
[----:B------:R-:W-:Y:S02]  /*c5f0*/  MOV R59, R8 ;  /* 0x00000008003b7202 */ /* 0x000fe40000000f00 */
[----:B------:R-:W-:Y:S02]  /*c600*/  MOV R62, R12 ;  /* 0x0000000c003e7202 */ /* 0x000fe40000000f00 */
[----:B------:R-:W-:Y:S02]  /*c610*/  MOV R66, R26 ;  /* 0x0000001a00427202 */ /* 0x000fe40000000f00 */
[----:B------:R-:W-:Y:S02]  /*c620*/  MOV R65, R24 ;  /* 0x0000001800417202 */ /* 0x000fe40000000f00 */
[----:B------:R-:W-:Y:S01]  /*c630*/  PLOP3.LUT P2, PT, PT, PT, UP0, 0x80, 0x0 ;  /* 0x000000000000781c */ /* 0x000fe20003f4f008 */
[----:B------:R-:W-:Y:S01]  /*c640*/  ULDC UR8, c[0x0][0xa88] ;  /* 0x0002a20000087ab9 */ /* 0x000fe20000000800 */
        /* <DEDUP_REMOVED lines=11> */
[----:B------:R-:W-:Y:S04]  /*c700*/  SHFL.IDX PT, R42, R42, R35, 0x1c1f ;  /* 0x001c1f232a2a7589 */ /* 0x000fe800000e0000 */
[----:B------:R-:W0:Y:S01]  /*c710*/  SHFL.IDX PT, R37, R37, R6, 0x1c1f ;  /* 0x001c1f0625257589 */ /* 0x000e2200000e0000 */
[----:B-1----:R-:W-:Y:S02]  /*c720*/  SEL R9, R48, R57, P0 ;  /* 0x0000003930097207 */ /* 0x002fe40000000000 */
[----:B------:R-:W-:Y:S01]  /*c730*/  SEL R11, R57, R48, P0 ;  /* 0x00000030390b7207 */ /* 0x000fe20000000000 */
[----:B------:R-:W-:Y:S04]  /*c740*/  SHFL.IDX PT, R38, R38, R35, 0x1c1f ;  /* 0x001c1f2326267589 */ /* 0x000fe800000e0000 */
[----:B------:R-:W1:Y:S01]  /*c750*/  SHFL.IDX PT, R31, R31, R6, 0x1c1f ;  /* 0x001c1f061f1f7589 */ /* 0x000e6200000e0000 */
[----:B--2---:R-:W-:-:S02]  /*c760*/  SEL R12, R40, R89, P0 ;  /* 0x00000059280c7207 */ /* 0x004fc40000000000 */
[----:B------:R-:W-:Y:S01]  /*c770*/  SEL R14, R89, R40, P0 ;  /* 0x00000028590e7207 */ /* 0x000fe20000000000 */
[----:B------:R-:W-:Y:S04]  /*c780*/  SHFL.IDX PT, R36, R36, R35, 0x1c1f ;  /* 0x001c1f2324247589 */ /* 0x000fe800000e0000 */
[----:B------:R-:W2:Y:S01]  /*c790*/  SHFL.IDX PT, R33, R33, R6, 0x1c1f ;  /* 0x001c1f0621217589 */ /* 0x000ea200000e0000 */
[----:B---3--:R-:W-:Y:S02]  /*c7a0*/  SEL R13, R50, R39, P0 ;  /* 0x00000027320d7207 */ /* 0x008fe40000000000 */
[----:B------:R-:W-:Y:S01]  /*c7b0*/  SEL R15, R39, R50, P0 ;  /* 0x00000032270f7207 */ /* 0x000fe20000000000 */
[----:B------:R2:W-:Y:S04]  /*c7c0*/  SHFL.IDX PT, R21, R30, R35, 0x1c1f ;  /* 0x001c1f231e157589 */ /* 0x0005e800000e0000 */
[----:B------:R-:W3:Y:S01]  /*c7d0*/  SHFL.IDX PT, R52, R49, R6, 0x1c1f ;  /* 0x001c1f0631347589 */ /* 0x000ee200000e0000 */
[----:B0-----:R-:W-:-:S02]  /*c7e0*/  SEL R24, R42, R37, P0 ;  /* 0x000000252a187207 */ /* 0x001fc40000000000 */
[----:B------:R-:W-:Y:S01]  /*c7f0*/  SEL R26, R37, R42, P0 ;  /* 0x0000002a251a7207 */ /* 0x000fe20000000000 */
[----:B------:R-:W-:Y:S04]  /*c800*/  SHFL.IDX PT, R32, R32, R35, 0x1c1f ;  /* 0x001c1f2320207589 */ /* 0x000fe800000e0000 */
[----:B------:R-:W-:Y:S01]  /*c810*/  SHFL.IDX PT, R54, R54, R35, 0x1c1f ;  /* 0x001c1f2336367589 */ /* 0x000fe200000e0000 */
[----:B-1----:R-:W-:Y:S02]  /*c820*/  SEL R25, R38, R31, P0 ;  /* 0x0000001f26197207 */ /* 0x002fe40000000000 */
[----:B------:R-:W-:Y:S01]  /*c830*/  SEL R27, R31, R38, P0 ;  /* 0x000000261f1b7207 */ /* 0x000fe20000000000 */
[----:B------:R3:W0:Y:S04]  /*c840*/  SHFL.IDX PT, R7, R29, R6, 0x1c1f ;  /* 0x001c1f061d077589 */ /* 0x00062800000e0000 */
[----:B------:R-:W1:Y:S01]  /*c850*/  SHFL.IDX PT, R51, R51, R6, 0x1c1f ;  /* 0x001c1f0633337589 */ /* 0x000e6200000e0000 */
[----:B--2---:R-:W-:-:S03]  /*c860*/  SEL R30, R33, R36, P0 ;  /* 0x00000024211e7207 */ /* 0x004fc60000000000 */
[----:B------:R2:W-:Y:S04]  /*c870*/  SHFL.IDX PT, R20, R28, R35, 0x1c1f ;  /* 0x001c1f231c147589 */ /* 0x0005e800000e0000 */
[----:B------:R-:W-:Y:S01]  /*c880*/  SHFL.IDX PT, R44, R44, R35, 0x1c1f ;  /* 0x001c1f232c2c7589 */ /* 0x000fe200000e0000 */
[----:B---3--:R-:W-:Y:S02]  /*c890*/  SEL R29, R21, R52, P0 ;  /* 0x00000034151d7207 */ /* 0x008fe40000000000 */
[----:B------:R-:W-:Y:S01]  /*c8a0*/  SEL R31, R52, R21, P0 ;  /* 0x00000015341f7207 */ /* 0x000fe20000000000 */
[----:B------:R-:W-:Y:S01]  /*c8b0*/  SHFL.IDX PT, R56, R56, R35, 0x1c1f ;  /* 0x001c1f2338387589 */ /* 0x000fe200000e0000 */
[----:B--2---:R-:W-:-:S03]  /*c8c0*/  SEL R28, R36, R33, P0 ;  /* 0x00000021241c7207 */ /* 0x004fc60000000000 */
[----:B------:R-:W2:Y:S04]  /*c8d0*/  SHFL.IDX PT, R41, R41, R6, 0x1c1f ;  /* 0x001c1f0629297589 */ /* 0x000ea800000e0000 */
[----:B------:R-:W3:Y:S01]  /*c8e0*/  SHFL.IDX PT, R43, R43, R6, 0x1c1f ;  /* 0x001c1f062b2b7589 */ /* 0x000ee200000e0000 */
[----:B0-----:R-:W-:Y:S02]  /*c8f0*/  SEL R36, R32, R7, P0 ;  /* 0x0000000720247207 */ /* 0x001fe40000000000 */
[----:B------:R-:W-:Y:S01]  /*c900*/  SEL R38, R7, R32, P0 ;  /* 0x0000002007267207 */ /* 0x000fe20000000000 */
[----:B------:R-:W0:Y:S01]  /*c910*/  SHFL.IDX PT, R53, R53, R6, 0x1c1f ;  /* 0x001c1f0635357589 */ /* 0x000e2200000e0000 */
[----:B-1----:R-:W-:Y:S01]  /*c920*/  SEL R37, R54, R51, P0 ;  /* 0x0000003336257207 */ /* 0x002fe20000000000 */
[----:B------:R-:W-:Y:S01]  /*c930*/  IMAD.U32 R7, RZ, RZ, UR7 ;  /* 0x00000007ff077e24 */ /* 0x000fe2000f8e00ff */
[----:B------:R-:W-:Y:S01]  /*c940*/  SEL R39, R51, R54, P0 ;  /* 0x0000003633277207 */ /* 0x000fe20000000000 */
[----:B------:R-:W-:Y:S06]  /*c950*/  BAR.SYNC.DEFER_BLOCKING 0x1, 0x100 ;  /* 0x0044000000007b1d */ /* 0x000fec0000010000 */
[----:B------:R-:W-:Y:S04]  /*c960*/  SHFL.IDX PT, R58, R58, R35, 0x1c1f ;  /* 0x001c1f233a3a7589 */ /* 0x000fe800000e0000 */
[----:B------:R-:W1:Y:S01]  /*c970*/  SHFL.IDX PT, R55, R55, R6, 0x1c1f ;  /* 0x001c1f0637377589 */ /* 0x000e6200000e0000 */
[----:B--2---:R-:W-:-:S02]  /*c980*/  SEL R32, R20, R41, P0 ;  /* 0x0000002914207207 */ /* 0x004fc40000000000 */
[----:B------:R-:W-:Y:S01]  /*c990*/  SEL R34, R41, R20, P0 ;  /* 0x0000001429227207 */ /* 0x000fe20000000000 */
[----:B------:R-:W-:Y:S01]  /*c9a0*/  SHFL.IDX PT, R46, R46, R35, 0x1c1f ;  /* 0x001c1f232e2e7589 */ /* 0x000fe200000e0000 */
[----:B---3--:R-:W-:Y:S02]  /*c9b0*/  SEL R40, R44, R43, P0 ;  /* 0x0000002b2c287207 */ /* 0x008fe40000000000 */
[----:B------:R-:W-:Y:S01]  /*c9c0*/  SEL R42, R43, R44, P0 ;  /* 0x0000002c2b2a7207 */ /* 0x000fe20000000000 */
[----:B------:R2:W-:Y:S01]  /*c9d0*/  SHFL.IDX PT, R60, R60, R35, 0x1c1f ;  /* 0x001c1f233c3c7589 */ /* 0x0005e200000e0000 */
[----:B0-----:R-:W-:-:S03]  /*c9e0*/  SEL R33, R56, R53, P0 ;  /* 0x0000003538217207 */ /* 0x001fc60000000000 */
[----:B------:R-:W0:Y:S04]  /*c9f0*/  SHFL.IDX PT, R45, R45, R6, 0x1c1f ;  /* 0x001c1f062d2d7589 */ /* 0x000e2800000e0000 */
[----:B------:R3:W4:Y:S01]  /*ca00*/  SHFL.IDX PT, R87, R87, R6, 0x1c1f ;  /* 0x001c1f0657577589 */ /* 0x00072200000e0000 */
[----:B--2---:R-:W-:-:S03]  /*ca10*/  SEL R35, R53, R56, P0 ;  /* 0x0000003835237207 */ /* 0x004fc60000000000 */
[----:B------:R0:W-:Y:S04]  /*ca20*/  STSM.16.M88.4 [R67], R8 ;  /* 0x0000000843007844 */ /* 0x0001e80000000200 */
[----:B------:R-:W-:Y:S01]  /*ca30*/  STSM.16.M88.4 [R66], R12 ;  /* 0x0000000c42007844 */ /* 0x000fe20000000200 */
[----:B-1----:R-:W-:Y:S01]  /*ca40*/  SEL R41, R58, R55, P0 ;  /* 0x000000373a297207 */ /* 0x002fe20000000000 */
[----:B---3--:R-:W-:Y:S01]  /*ca50*/  IMAD.U32 R6, RZ, RZ, UR6 ;  /* 0x00000006ff067e24 */ /* 0x008fe2000f8e00ff */
[----:B------:R-:W-:Y:S01]  /*ca60*/  SEL R43, R55, R58, P0 ;  /* 0x0000003a372b7207 */ /* 0x000fe20000000000 */
[----:B------:R-:W-:Y:S01]  /*ca70*/  STSM.16.M88.4 [R65], R24 ;  /* 0x0000001841007844 */ /* 0x000fe20000000200 */
[----:B------:R-:W-:-:S03]  /*ca80*/  ULDC.64 UR6, c[0x0][0xc08] ;  /* 0x0003020000067ab9 */ /* 0x000fc60000000a00 */
[----:B------:R-:W-:Y:S01]  /*ca90*/  STSM.16.M88.4 [R64], R28 ;  /* 0x0000001c40007844 */ /* 0x000fe20000000200 */
[----:B0-----:R-:W-:-:S03]  /*caa0*/  SEL R8, R46, R45, P0 ;  /* 0x0000002d2e087207 */ /* 0x001fc60000000000 */
[----:B------:R-:W-:Y:S01]  /*cab0*/  STSM.16.M88.4 [R63], R36 ;  /* 0x000000243f007844 */ /* 0x000fe20000000200 */
[----:B------:R-:W-:Y:S02]  /*cac0*/  SEL R10, R45, R46, P0 ;  /* 0x0000002e2d0a7207 */ /* 0x000fe40000000000 */
[----:B----4-:R-:W-:Y:S01]  /*cad0*/  SEL R9, R60, R87, P0 ;  /* 0x000000573c097207 */ /* 0x010fe20000000000 */
[----:B------:R-:W-:Y:S01]  /*cae0*/  STSM.16.M88.4 [R62], R32 ;  /* 0x000000203e007844 */ /* 0x000fe20000000200 */
[----:B------:R-:W-:Y:S01]  /*caf0*/  SEL R11, R87, R60, P0 ;  /* 0x0000003c570b7207 */ /* 0x000fe20000000000 */
[----:B------:R-:W-:Y:S01]  /*cb00*/  UISETP.NE.U32.AND UP1, UPT, UR6, URZ, UPT ;  /* 0x0000003f0600728c */ /* 0x000fe2000bf25070 */
[----:B------:R-:W0:Y:S01]  /*cb10*/  LDC R46, c[0x0][0xbe8] ;  /* 0x0002fa00ff2e7b82 */ /* 0x000e220000000800 */
[----:B------:R-:W-:Y:S04]  /*cb20*/  STSM.16.M88.4 [R61], R40 ;  /* 0x000000283d007844 */ /* 0x000fe80000000200 */
[----:B------:R1:W-:Y:S03]  /*cb30*/  STSM.16.M88.4 [R59], R8 ;  /* 0x000000083b007844 */ /* 0x0003e60000000200 */
[----:B------:R-:W-:Y:S01]  /*cb40*/  BAR.SYNC.DEFER_BLOCKING 0x1, 0x100 ;  /* 0x0044000000007b1d */ /* 0x000fe20000010000 */
[----:B------:R-:W-:-:S06]  /*cb50*/  UISETP.NE.AND.EX UP1, UPT, UR7, URZ, UPT, UP1 ;  /* 0x0000003f0700728c */ /* 0x000fcc000bf25310 */
[----:B------:R-:W-:-:S05]  /*cb60*/  PLOP3.LUT P0, PT, PT, PT, UP1, 0x80, 0x0 ;  /* 0x000000000000781c */ /* 0x000fca0003f0f018 */
[----:B------:R-:W-:-:S04]  /*cb70*/  @UP1 ULEA UR6, UP2, UR42, UR6, 0x2 ;  /* 0x000000062a061291 */ /* 0x000fc8000f84103f */
[----:B------:R-:W-:Y:S01]  /*cb80*/  @UP1 ULEA.HI.X UR7, UR42, UR7, UR36, 0x2, UP2 ;  /* 0x000000072a071291 */ /* 0x000fe200090f1424 */
[----:B-1----:R-:W-:Y:S02]  /*cb90*/  IMAD.U32 R9, RZ, RZ, UR8 ;  /* 0x00000008ff097e24 */ /* 0x002fe4000f8e00ff */
[----:B------:R-:W-:-:S03]  /*cba0*/  IMAD.U32 R10, RZ, RZ, UR6 ;  /* 0x00000006ff0a7e24 */ /* 0x000fc6000f8e00ff */
[----:B------:R-:W-:Y:S01]  /*cbb0*/  IMAD.U32 R11, RZ, RZ, UR7 ;  /* 0x00000007ff0b7e24 */ /* 0x000fe2000f8e00ff */
[----:B------:R-:W2:Y:S01]  /*cbc0*/  @P2 LDG.E R12, desc[UR54][R6.64] ;  /* 0x00000036060c2981 */ /* 0x000ea2000c1e1900 */
[----:B0-----:R-:W-:Y:S01]  /*cbd0*/  ISETP.NE.AND P1, PT, R46, 0x1, PT ;  /* 0x000000012e00780c */ /* 0x001fe20003f25270 */
[----:B------:R-:W-:Y:S02]  /*cbe0*/  UMOV UR4, URZ ;  /* 0x0000003f00047c82 */ /* 0x000fe40008000000 */
[----:B------:R0:W5:Y:S10]  /*cbf0*/  @P0 LDG.E R9, desc[UR54][R10.64] ;  /* 0x000000360a090981 */ /* 0x000174000c1e1900 */
[----:B------:R-:W1:Y:S08]  /*cc00*/  @P1 LDC R13, c[0x0][0xbec] ;  /* 0x0002fb00ff0d1b82 */ /* 0x000e700000000800 */
[----:B------:R-:W3:Y:S01]  /*cc10*/  @P1 LDC R14, c[0x0][0xbf0] ;  /* 0x0002fc00ff0e1b82 */ /* 0x000ee20000000800 */
[----:B--2---:R-:W-:Y:S01]  /*cc20*/  @P2 R2UR UR4, R12 ;  /* 0x000000000c0422ca */ /* 0x004fe200000e0000 */
[----:B01-3--:R-:W-:-:S14]  /*cc30*/  @P0 BRA `(.L_x_2210) ;  /* 0x0000000000100947 */ /* 0x00bfdc0003800000 */
[----:B------:R-:W-:Y:S05]  /*cc40*/  @!P2 BRA `(.L_x_2210) ;  /* 0x00000000000ca947 */ /* 0x000fea0003800000 */
[----:B------:R-:W2:Y:S04]  /*cc50*/  LDG.E R8, desc[UR54][R6.64] ;  /* 0x0000003606087981 */ /* 0x000ea8000c1e1900 */
[----:B-----5:R-:W2:Y:S02]  /*cc60*/  LDG.E R9, desc[UR54][R6.64+0x4] ;  /* 0x0000043606097981 */ /* 0x020ea4000c1e1900 */
[----:B--2---:R-:W-:-:S07]  /*cc70*/  IMAD.IADD R9, R9, 0x1, -R8 ;  /* 0x0000000109097824 */ /* 0x004fce00078e0a08 */
.L_x_2210:
[----:B------:R-:W-:Y:S01]  /*cc80*/  USHF.R.S32.HI UR14, URZ, 0x1f, UR43 ;  /* 0x0000001f3f0e7899 */ /* 0x000fe2000801142b */
[----:B------:R-:W-:Y:S01]  /*cc90*/  VIADD R8, R18, UR37 ;  /* 0x0000002512087c36 */ /* 0x000fe20008000000 */
[----:B------:R-:W-:Y:S01]  /*cca0*/  ULDC.64 UR12, c[0x0][0xb90] ;  /* 0x0002e400000c7ab9 */ /* 0x000fe20000000a00 */
[----:B------:R-:W-:Y:S01]  /*ccb0*/  USHF.R.S32.HI UR9, URZ, 0x1f, UR4 ;  /* 0x0000001f3f097899 */ /* 0x000fe20008011404 */
[----:B------:R-:W-:Y:S01]  /*ccc0*/  VIADD R24, R190, UR37 ;  /* 0x00000025be187c36 */ /* 0x000fe20008000000 */
        /* <DEDUP_REMOVED lines=19> */
[----:B------:R-:W-:Y:S01]  /*ce00*/  IADD3 R13, P3, R4, 0x2000, RZ ;  /* 0x00002000040d7810 */ /* 0x000fe20007f7e0ff */
[----:B-----5:R-:W-:Y:S01]  /*ce10*/  IMAD R51, R9, R46, RZ ;  /* 0x0000002e09337224 */ /* 0x020fe200078e02ff */
[----:B------:R-:W-:Y:S01]  /*ce20*/  IADD3 R6, P2, R6, UR6, RZ ;  /* 0x0000000606067c10 */ /* 0x000fe2000ff5e0ff */
[----:B------:R-:W-:Y:S01]  /*ce30*/  ULDC.64 UR10, c[0x0][0xaa0] ;  /* 0x0002a800000a7ab9 */ /* 0x000fe20000000a00 */
[----:B------:R-:W-:Y:S01]  /*ce40*/  IMAD.U32 R10, RZ, RZ, UR8 ;  /* 0x00000008ff0a7e24 */ /* 0x000fe2000f8e00ff */
[----:B------:R-:W-:Y:S01]  /*ce50*/  SHF.R.S32.HI R8, RZ, 0x1f, R11 ;  /* 0x0000001fff087819 */ /* 0x000fe2000001140b */
[----:B------:R-:W-:Y:S01]  /*ce60*/  IMAD.X R9, RZ, RZ, R5, P3 ;  /* 0x000000ffff097224 */ /* 0x000fe200018e0605 */
[----:B------:R-:W-:-:S02]  /*ce70*/  IADD3 R15, P0, R4, 0x1000, RZ ;  /* 0x00001000040f7810 */ /* 0x000fc40007f1e0ff */
[----:B------:R-:W-:Y:S01]  /*ce80*/  IADD3.X R7, R7, UR7, R10, P2, !PT ;  /* 0x0000000707077c10 */ /* 0x000fe200097fe40a */
[----:B------:R-:W-:Y:S01]  /*ce90*/  ULDC.64 UR6, c[0x0][0xb88] ;  /* 0x0002e20000067ab9 */ /* 0x000fe20000000a00 */
[----:B------:R-:W-:Y:S01]  /*cea0*/  LOP3.LUT R10, R13, 0x380, RZ, 0xc0, !PT ;  /* 0x000003800d0a7812 */ /* 0x000fe200078ec0ff */
[----:B------:R-:W-:Y:S01]  /*ceb0*/  IMAD R14, R8, UR6, RZ ;  /* 0x00000006080e7c24 */ /* 0x000fe2000f8e02ff */
[----:B------:R-:W-:Y:S01]  /*cec0*/  LOP3.LUT R12, R15, 0x380, RZ, 0xc0, !PT ;  /* 0x000003800f0c7812 */ /* 0x000fe200078ec0ff */
[C---:B------:R-:W-:Y:S01]  /*ced0*/  IMAD.WIDE.U32 R6, R11.reuse, UR6, R6 ;  /* 0x000000060b067c25 */ /* 0x040fe2000f8e0006 */
[----:B------:R-:W-:Y:S02]  /*cee0*/  SHF.R.U64 R8, R10, 0x3, RZ ;  /* 0x000000030a087819 */ /* 0x000fe400000012ff */
[----:B------:R-:W-:Y:S01]  /*cef0*/  SHF.R.U64 R12, R12, 0x3, RZ ;  /* 0x000000030c0c7819 */ /* 0x000fe200000012ff */
[----:B------:R-:W-:Y:S01]  /*cf00*/  IMAD R21, R11, UR7, R14 ;  /* 0x000000070b157c24 */ /* 0x000fe2000f8e020e */
[----:B------:R-:W-:Y:S01]  /*cf10*/  LOP3.LUT R8, R8, R13, RZ, 0x3c, !PT ;  /* 0x0000000d08087212 */ /* 0x000fe200078e3cff */
[----:B------:R-:W-:Y:S01]  /*cf20*/  ULDC.64 UR6, c[0x0][0xb50] ;  /* 0x0002d40000067ab9 */ /* 0x000fe20000000a00 */
[----:B------:R-:W-:Y:S01]  /*cf30*/  LOP3.LUT R12, R12, R15, RZ, 0x3c, !PT ;  /* 0x0000000f0c0c7212 */ /* 0x000fe200078e3cff */
[----:B------:R-:W-:Y:S01]  /*cf40*/  IMAD.IADD R13, R7, 0x1, R21 ;  /* 0x00000001070d7824 */ /* 0x000fe200078e0215 */
[----:B------:R-:W-:Y:S01]  /*cf50*/  LEA R14, P4, R6, UR6, 0x2 ;  /* 0x00000006060e7c11 */ /* 0x000fe2000f8810ff */
[----:B------:R-:W-:Y:S01]  /*cf60*/  VIADD R10, R24, 0x8 ;  /* 0x00000008180a7836 */ /* 0x000fe20000000000 */
[----:B------:R-:W-:-:S02]  /*cf70*/  IADD3 R11, P2, R4, 0x3000, RZ ;  /* 0x00003000040b7810 */ /* 0x000fc40007f5e0ff */
[----:B------:R-:W-:Y:S01]  /*cf80*/  LEA.HI.X R15, R6, UR7, R13, 0x2, P4 ;  /* 0x00000007060f7c11 */ /* 0x000fe2000a0f140d */
[----:B------:R-:W-:Y:S01]  /*cf90*/  SHFL.IDX PT, R20, R14, RZ, 0x1c1f ;  /* 0x001c1fff0e147589 */ /* 0x000fe200000e0000 */
[----:B------:R-:W-:Y:S01]  /*cfa0*/  LOP3.LUT R7, R11, 0x380, RZ, 0xc0, !PT ;  /* 0x000003800b077812 */ /* 0x000fe200078ec0ff */
[--C-:B------:R-:W-:Y:S01]  /*cfb0*/  IMAD.X R13, RZ, RZ, R5.reuse, P0 ;  /* 0x000000ffff0d7224 */ /* 0x100fe200000e0605 */
[----:B------:R-:W-:Y:S01]  /*cfc0*/  LOP3.LUT P0, RZ, R188, 0x3, RZ, 0xc0, !PT ;  /* 0x00000003bcff7812 */ /* 0x000fe2000780c0ff */
[----:B------:R-:W0:Y:S01]  /*cfd0*/  SHFL.IDX PT, R21, R15, RZ, 0x1c1f ;  /* 0x001c1fff0f157589 */ /* 0x000e2200000e0000 */
[----:B------:R-:W-:Y:S01]  /*cfe0*/  SHF.R.U64 R6, R7, 0x3, RZ ;  /* 0x0000000307067819 */ /* 0x000fe200000012ff */
[----:B------:R-:W-:Y:S01]  /*cff0*/  IMAD.X R7, RZ, RZ, R5, P2 ;  /* 0x000000ffff077224 */ /* 0x000fe200010e0605 */
[-C--:B------:R-:W-:Y:S01]  /*d000*/  ISETP.GE.OR P2, PT, R24, R51.reuse, P0 ;  /* 0x000000331800720c */ /* 0x080fe20000746670 */
[----:B------:R-:W-:Y:S01]  /*d010*/  SHFL.IDX PT, R44, R14, 0x1, 0x1c1f ;  /* 0x003c1f000e2c7f89 */ /* 0x000fe200000e0000 */
[----:B------:R-:W-:Y:S01]  /*d020*/  ISETP.GE.OR P0, PT, R10, R51, P0 ;  /* 0x000000330a00720c */ /* 0x000fe20000706670 */
[----:B------:R-:W-:Y:S01]  /*d030*/  UIMAD UR8, UR9, UR10, URZ ;  /* 0x0000000a090872a4 */ /* 0x000fe2000f8e023f */
[C---:B------:R-:W-:Y:S01]  /*d040*/  IADD3 R41, P6, R4.reuse, 0x4000, RZ ;  /* 0x0000400004297810 */ /* 0x040fe20007fde0ff */
[----:B------:R-:W1:Y:S01]  /*d050*/  SHFL.IDX PT, R45, R15, 0x1, 0x1c1f ;  /* 0x003c1f000f2d7f89 */ /* 0x000e6200000e0000 */
[----:B------:R-:W-:Y:S01]  /*d060*/  UIMAD.WIDE.U32 UR6, UR4, UR10, URZ ;  /* 0x0000000a040672a5 */ /* 0x000fe2000f8e003f */
[----:B------:R-:W-:-:S02]  /*d070*/  IADD3 R37, P5, R4, 0x5000, RZ ;  /* 0x0000500004257810 */ /* 0x000fc40007fbe0ff */
[----:B------:R-:W-:Y:S02]  /*d080*/  IADD3 R33, P4, R4, 0x6000, RZ ;  /* 0x0000600004217810 */ /* 0x000fe40007f9e0ff */
[----:B------:R-:W-:Y:S02]  /*d090*/  LOP3.LUT R6, R6, R11, RZ, 0x3c, !PT ;  /* 0x0000000b06067212 */ /* 0x000fe400078e3cff */
[C---:B------:R-:W-:Y:S01]  /*d0a0*/  LOP3.LUT R29, R4.reuse, 0x380, RZ, 0xc0, !PT ;  /* 0x00000380041d7812 */ /* 0x040fe200078ec0ff */
[----:B0-----:R0:W-:Y:S01]  /*d0b0*/  @!P2 ST.E desc[UR54][R20.64], R3 ;  /* 0x000000031400a985 */ /* 0x0011e2000c101936 */
[----:B------:R-:W-:Y:S01]  /*d0c0*/  UIMAD UR8, UR4, UR11, UR8 ;  /* 0x0000000b040872a4 */ /* 0x000fe2000f8e0208 */
[----:B------:R-:W-:Y:S02]  /*d0d0*/  IADD3 R11, P3, R4, 0x7000, RZ ;  /* 0x00007000040b7810 */ /* 0x000fe40007f7e0ff */
[----:B------:R-:W-:Y:S01]  /*d0e0*/  ULDC.64 UR10, c[0x0][0xae8] ;  /* 0x0002ba00000a7ab9 */ /* 0x000fe20000000a00 */
[----:B------:R-:W-:-:S02]  /*d0f0*/  LOP3.LUT R40, R41, 0x380, RZ, 0xc0, !PT ;  /* 0x0000038029287812 */ /* 0x000fc400078ec0ff */
[----:B------:R-:W-:Y:S01]  /*d100*/  LOP3.LUT R36, R37, 0x380, RZ, 0xc0, !PT ;  /* 0x0000038025247812 */ /* 0x000fe200078ec0ff */
[----:B-1----:R1:W-:Y:S01]  /*d110*/  @!P0 ST.E desc[UR54][R44.64], R2 ;  /* 0x000000022c008985 */ /* 0x0023e2000c101936 */
[----:B------:R-:W-:Y:S02]  /*d120*/  LOP3.LUT R32, R33, 0x380, RZ, 0xc0, !PT ;  /* 0x0000038021207812 */ /* 0x000fe400078ec0ff */
[----:B------:R-:W-:Y:S01]  /*d130*/  SHF.R.U64 R29, R29, 0x3, RZ ;  /* 0x000000031d1d7819 */ /* 0x000fe200000012ff */
[----:B0-----:R-:W0:Y:S01]  /*d140*/  @P1 LDC R3, c[0x0][0xbec] ;  /* 0x0002fb00ff031b82 */ /* 0x001e220000000800 */
[----:B------:R-:W-:Y:S01]  /*d150*/  UIADD3 UR7, UR7, UR8, URZ ;  /* 0x0000000807077290 */ /* 0x000fe2000fffe03f */
[----:B------:R-:W-:Y:S01]  /*d160*/  LOP3.LUT R10, R11, 0x380, RZ, 0xc0, !PT ;  /* 0x000003800b0a7812 */ /* 0x000fe200078ec0ff */
[----:B------:R-:W-:Y:S01]  /*d170*/  UIMAD UR4, UR14, UR10, URZ ;  /* 0x0000000a0e0472a4 */ /* 0x000fe2000f8e023f */
[----:B------:R-:W-:Y:S01]  /*d180*/  SHF.R.U64 R40, R40, 0x3, RZ ;  /* 0x0000000328287819 */ /* 0x000fe200000012ff */
[----:B------:R-:W-:Y:S01]  /*d190*/  IMAD.X R25, RZ, RZ, R5, P3 ;  /* 0x000000ffff197224 */ /* 0x000fe200018e0605 */
[----:B------:R-:W-:-:S02]  /*d1a0*/  SHF.R.U64 R36, R36, 0x3, RZ ;  /* 0x0000000324247819 */ /* 0x000fc400000012ff */
[----:B-1----:R-:W1:Y:S01]  /*d1b0*/  @P1 LDC R45, c[0x0][0xbf0] ;  /* 0x0002fc00ff2d1b82 */ /* 0x002e620000000800 */
[----:B------:R-:W-:Y:S01]  /*d1c0*/  IMAD R2, R22, 0x20, R23 ;  /* 0x0000002016027824 */ /* 0x000fe200078e0217 */
[----:B------:R-:W-:Y:S01]  /*d1d0*/  UIMAD UR4, UR43, UR11, UR4 ;  /* 0x0000000b2b0472a4 */ /* 0x000fe2000f8e0204 */
[----:B------:R-:W-:Y:S01]  /*d1e0*/  SHF.R.U64 R32, R32, 0x3, RZ ;  /* 0x0000000320207819 */ /* 0x000fe200000012ff */
[----:B------:R-:W-:Y:S01]  /*d1f0*/  UIMAD.WIDE.U32 UR6, UR43, UR10, UR6 ;  /* 0x0000000a2b0672a5 */ /* 0x000fe2000f8e0006 */
[----:B------:R-:W-:Y:S01]  /*d200*/  VIADD R44, R2, UR37 ;  /* 0x00000025022c7c36 */ /* 0x000fe20008000000 */
[----:B------:R-:W-:Y:S01]  /*d210*/  ULDC.64 UR8, c[0x0][0xaf0] ;  /* 0x0002bc0000087ab9 */ /* 0x000fe20000000a00 */
[----:B------:R-:W-:Y:S01]  /*d220*/  LOP3.LUT R28, R29, R4, RZ, 0x3c, !PT ;  /* 0x000000041d1c7212 */ /* 0x000fe200078e3cff */
[----:B------:R-:W-:Y:S01]  /*d230*/  UIADD3 UR7, UR7, UR4, URZ ;  /* 0x0000000407077290 */ /* 0x000fe2000fffe03f */
[----:B------:R-:W-:Y:S01]  /*d240*/  IMAD.MOV.U32 R21, RZ, RZ, R44 ;  /* 0x000000ffff157224 */ /* 0x000fe200078e002c */
[----:B------:R-:W-:Y:S01]  /*d250*/  UIMAD UR4, UR36, UR8, URZ ;  /* 0x00000008240472a4 */ /* 0x000fe2000f8e023f */
[----:B------:R-:W-:Y:S01]  /*d260*/  SHF.R.U64 R4, R10, 0x3, RZ ;  /* 0x000000030a047819 */ /* 0x000fe200000012ff */
[----:B------:R-:W5:Y:S01]  /*d270*/  LD.E.128 R12, desc[UR54][R12.64] ;  /* 0x000000360c0c7980 */ /* 0x000f62000c101d00 */
[----:B------:R-:W-:-:S02]  /*d280*/  LOP3.LUT R40, R40, R41, RZ, 0x3c, !PT ;  /* 0x0000002928287212 */ /* 0x000fc400078e3cff */
[----:B------:R-:W-:Y:S01]  /*d290*/  LOP3.LUT R36, R36, R37, RZ, 0x3c, !PT ;  /* 0x0000002524247212 */ /* 0x000fe200078e3cff */
[----:B0-----:R-:W-:Y:S01]  /*d2a0*/  @P1 IMAD.HI.U32 R2, R44, R3, RZ ;  /* 0x000000032c021227 */ /* 0x001fe200078e00ff */
[----:B------:R-:W-:Y:S01]  /*d2b0*/  UIMAD UR4, UR42, UR9, UR4 ;  /* 0x000000092a0472a4 */ /* 0x000fe2000f8e0204 */
[----:B------:R-:W-:Y:S01]  /*d2c0*/  LOP3.LUT R32, R32, R33, RZ, 0x3c, !PT ;  /* 0x0000002120207212 */ /* 0x000fe200078e3cff */
[----:B------:R-:W-:Y:S01]  /*d2d0*/  UIMAD.WIDE.U32 UR6, UR42, UR8, UR6 ;  /* 0x000000082a0672a5 */ /* 0x000fe2000f8e0006 */
[--C-:B------:R-:W-:Y:S01]  /*d2e0*/  IMAD.X R41, RZ, RZ, R5.reuse, P6 ;  /* 0x000000ffff297224 */ /* 0x100fe200030e0605 */
[----:B------:R-:W-:Y:S01]  /*d2f0*/  LOP3.LUT R24, R4, R11, RZ, 0x3c, !PT ;  /* 0x0000000b04187212 */ /* 0x000fe200078e3cff */
[--C-:B------:R-:W-:Y:S01]  /*d300*/  IMAD.X R37, RZ, RZ, R5.reuse, P5 ;  /* 0x000000ffff257224 */ /* 0x100fe200028e0605 */
[----:B-1----:R-:W-:Y:S01]  /*d310*/  @P1 SHF.R.U32.HI R21, RZ, R45, R2 ;  /* 0x0000002dff151219 */ /* 0x002fe20000011602 */
[--C-:B------:R-:W-:Y:S01]  /*d320*/  IMAD.X R33, RZ, RZ, R5.reuse, P4 ;  /* 0x000000ffff217224 */ /* 0x100fe200020e0605 */
[----:B------:R-:W-:Y:S01]  /*d330*/  UIADD3 UR4, UR7, UR4, URZ ;  /* 0x0000000407047290 */ /* 0x000fe2000fffe03f */
[----:B------:R-:W-:Y:S01]  /*d340*/  IMAD.MOV.U32 R29, RZ, RZ, R5 ;  /* 0x000000ffff1d7224 */ /* 0x000fe200078e0005 */
[--C-:B------:R-:W-:Y:S01]  /*d350*/  SHF.R.S32.HI R20, RZ, 0x1f, R21.reuse ;  /* 0x0000001fff147819 */ /* 0x100fe20000011415 */
[----:B------:R-:W-:Y:S01]  /*d360*/  IMAD.MOV R45, RZ, RZ, -R21 ;  /* 0x000000ffff2d7224 */ /* 0x000fe200078e0a15 */
[----:B------:R-:W-:Y:S01]  /*d370*/  ULDC.64 UR8, c[0x0][0xae0] ;  /* 0x0002b80000087ab9 */ /* 0x000fe20000000a00 */
[----:B------:R-:W-:Y:S01]  /*d380*/  IMAD.U32 R3, RZ, RZ, UR7 ;  /* 0x00000007ff037e24 */ /* 0x000fe2000f8e00ff */
[----:B------:R-:W5:Y:S01]  /*d390*/  LD.E.128 R8, desc[UR54][R8.64] ;  /* 0x0000003608087980 */ /* 0x000f62000c101d00 */
[----:B------:R-:W-:-:S02]  /*d3a0*/  IMAD R20, R20, UR8, RZ ;  /* 0x0000000814147c24 */ /* 0x000fc4000f8e02ff */
[----:B------:R-:W-:Y:S01]  /*d3b0*/  IMAD R45, R46, R45, R44 ;  /* 0x0000002d2e2d7224 */ /* 0x000fe200078e022c */
[----:B------:R-:W5:Y:S01]  /*d3c0*/  LD.E.128 R28, desc[UR54][R28.64] ;  /* 0x000000361c1c7980 */ /* 0x000f62000c101d00 */
[----:B------:R-:W-:Y:S01]  /*d3d0*/  IMAD.U32 R2, RZ, RZ, UR6 ;  /* 0x00000006ff027e24 */ /* 0x000fe2000f8e00ff */
[----:B------:R-:W-:Y:S01]  /*d3e0*/  ULDC.64 UR6, c[0x0][0xad8] ;  /* 0x0002b60000067ab9 */ /* 0x000fe20000000a00 */
[----:B------:R-:W-:Y:S01]  /*d3f0*/  IMAD.U32 R3, RZ, RZ, UR4 ;  /* 0x00000004ff037e24 */ /* 0x000fe2000f8e00ff */
[----:B------:R-:W5:Y:S01]  /*d400*/  LD.E.128 R4, desc[UR54][R6.64] ;  /* 0x0000003606047980 */ /* 0x000f62000c101d00 */
[----:B------:R-:W-:-:S03]  /*d410*/  IMAD R49, R21, UR9, R20 ;  /* 0x0000000915317c24 */ /* 0x000fc6000f8e0214 */
[----:B------:R-:W5:Y:S01]  /*d420*/  LD.E.128 R40, desc[UR54][R40.64] ;  /* 0x0000003628287980 */ /* 0x000f62000c101d00 */
[----:B------:R-:W-:-:S03]  /*d430*/  SHF.R.S32.HI R20, RZ, 0x1f, R45 ;  /* 0x0000001fff147819 */ /* 0x000fc6000001142d */
[----:B------:R-:W5:Y:S04]  /*d440*/  LD.E.128 R36, desc[UR54][R36.64] ;  /* 0x0000003624247980 */ /* 0x000f68000c101d00 */
[----:B------:R-:W5:Y:S04]  /*d450*/  LD.E.128 R32, desc[UR54][R32.64] ;  /* 0x0000003620207980 */ /* 0x000f68000c101d00 */
[----:B------:R-:W5:Y:S01]  /*d460*/  LD.E.128 R24, desc[UR54][R24.64] ;  /* 0x0000003618187980 */ /* 0x000f62000c101d00 */
[----:B------:R-:W-:Y:S01]  /*d470*/  IMAD.WIDE.U32 R2, R21, UR8, R2 ;  /* 0x0000000815027c25 */ /* 0x000fe2000f8e0002 */
[----:B------:R-:W-:Y:S01]  /*d480*/  @!PT LDS RZ, [RZ] ;  /* 0x00000000fffff984 */ /* 0x000fe20000000800 */
[----:B------:R-:W-:Y:S01]  /*d490*/  @!PT LDS RZ, [RZ] ;  /* 0x00000000fffff984 */ /* 0x000fe20000000800 */
[----:B------:R-:W-:Y:S01]  /*d4a0*/  @!PT LDS RZ, [RZ] ;  /* 0x00000000fffff984 */ /* 0x000fe20000000800 */
[----:B------:R-:W-:Y:S01]  /*d4b0*/  @!PT LDS RZ, [RZ] ;  /* 0x00000000fffff984 */ /* 0x000fe20000000800 */
[----:B------:R0:W-:Y:S06]  /*d4c0*/  MEMBAR.ALL.CTA ;  /* 0x0000000000007992 */ /* 0x0001ec0000008000 */
[----:B0-----:R-:W0:Y:S01]  /*d4d0*/  FENCE.VIEW.ASYNC.S ;  /* 0x00000000000073c6 */ /* 0x001e220000000000 */
[----:B------:R-:W-:-:S02]  /*d4e0*/  IMAD.IADD R3, R3, 0x1, R49 ;  /* 0x0000000103037824 */ /* 0x000fc400078e0231 */
[----:B------:R-:W-:Y:S02]  /*d4f0*/  IMAD R44, R20, UR6, RZ ;  /* 0x00000006142c7c24 */ /* 0x000fe4000f8e02ff */
[----:B------:R-:W-:Y:S02]  /*d500*/  VIADD R46, R23, UR37 ;  /* 0x00000025172e7c36 */ /* 0x000fe40008000000 */
[C---:B------:R-:W-:Y:S02]  /*d510*/  IMAD R21, R45.reuse, UR7, R44 ;  /* 0x000000072d157c24 */ /* 0x040fe4000f8e022c */
[----:B------:R-:W-:Y:S01]  /*d520*/  IMAD.WIDE.U32 R2, R45, UR6, R2 ;  /* 0x000000062d027c25 */ /* 0x000fe2000f8e0002 */
[C---:B------:R-:W-:Y:S01]  /*d530*/  ISETP.GE.AND P2, PT, R46.reuse, R51, PT ;  /* 0x000000332e00720c */ /* 0x040fe20003f46270 */
[----:B------:R-:W-:Y:S02]  /*d540*/  ULDC.64 UR6, c[0x0][0xa80] ;  /* 0x0002a00000067ab9 */ /* 0x000fe40000000a00 */
[----:B------:R-:W-:-:S02]  /*d550*/  VIADD R20, R46, 0x20 ;  /* 0x000000202e147836 */ /* 0x000fc40000000000 */
        /* <DEDUP_REMOVED lines=22> */
.L_x_2212:
[----:B------:R-:W-:Y:S05]  /*d6c0*/  BSYNC B1 ;  /* 0x0000000000017941 */ /* 0x000fea0003800000 */
.L_x_2211:
        /* <DEDUP_REMOVED lines=13> */
.L_x_2214:
[----:B------:R-:W-:Y:S05]  /*d7a0*/  BSYNC B1 ;  /* 0x0000000000017941 */ /* 0x000fea0003800000 */
.L_x_2213:
[----:B----4-:R4:W0:Y:S01]  /*d7b0*/  SHFL.IDX PT, R0, R45, 0x2, 0x181f ;  /* 0x00581f002d007f89 */ /* 0x01082200000e0000 */
        /* <DEDUP_REMOVED lines=12> */
.L_x_2216:
[----:B------:R-:W-:Y:S05]  /*d880*/  BSYNC B1 ;  /* 0x0000000000017941 */ /* 0x000fea0003800000 */
.L_x_2215:
[----:B0-----:R-:W-:Y:S01]  /*d890*/  VIADD R0, R46, 0x60 ;  /* 0x000000602e007836 */ /* 0x001fe20000000000 */
[----:B-1--4-:R-:W4:Y:S04]  /*d8a0*/  SHFL.IDX PT, R45, R45, 0x3, 0x181f ;  /* 0x00781f002d2d7f89 */ /* 0x012f2800000e0000 */
[----:B------:R-:W-:Y:S01]  /*d8b0*/  ISETP.GE.AND P0, PT, R0, R51, PT ;  /* 0x000000330000720c */ /* 0x000fe20003f06270 */
[----:B------:R-:W0:-:S12]  /*d8c0*/  SHFL.IDX PT, R44, R44, 0x3, 0x181f ;  /* 0x00781f002c2c7f89 */ /* 0x000e1800000e0000 */
[----:B------:R-:W-:Y:S05]  /*d8d0*/  @P0 BRA `(.L_x_2217) ;  /* 0x0000000c00080947 */ /* 0x000fea0003800000 */
[----:B------:R-:W-:Y:S02]  /*d8e0*/  ULDC UR4, c[0x0][0xac8] ;  /* 0x0002b20000047ab9 */ /* 0x000fe40000000800 */
[----:B------:R-:W-:-:S13]  /*d8f0*/  ISETP.GE.AND P1, PT, R16, UR4, PT ;  /* 0x0000000410007c0c */ /* 0x000fda000bf26270 */
[----:B0-----:R-:W-:-:S04]  /*d900*/  @!P1 LEA R2, P0, R16, R44, 0x1 ;  /* 0x0000002c10029211 */ /* 0x001fc800078008ff */
[----:B----4-:R-:W-:Y:S02]  /*d910*/  @!P1 LEA.HI.X R3, R16, R45, R193, 0x1, P0 ;  /* 0x0000002d10039211 */ /* 0x010fe400000f0cc1 */
[----:B------:R-:W-:-:S03]  /*d920*/  ISETP.GE.AND P0, PT, R19, UR4, PT ;  /* 0x0000000413007c0c */ /* 0x000fc6000bf06270 */
[----:B------:R0:W-:Y:S10]  /*d930*/  @!P1 ST.E.128 desc[UR54][R2.64], R4 ;  /* 0x0000000402009985 */ /* 0x0001f4000c101d36 */
[----:B------:R-:W-:Y:S05]  /*d940*/  @P0 BRA `(.L_x_2217) ;  /* 0x0000000800ec0947 */ /* 0x000fea0003800000 */
[----:B0-----:R-:W-:-:S04]  /*d950*/  LEA R2, P0, R19, R44, 0x1 ;  /* 0x0000002c13027211 */ /* 0x001fc800078008ff */
[----:B------:R-:W-:-:S05]  /*d960*/  LEA.HI.X R3, R19, R45, R192, 0x1, P0 ;  /* 0x0000002d13037211 */ /* 0x000fca00000f0cc0 */
[----:B------:R0:W-:Y:S01]  /*d970*/  ST.E.128 desc[UR54][R2.64], R24 ;  /* 0x0000001802007985 */ /* 0x0001e2000c101d36 */
[----:B------:R-:W-:Y:S05]  /*d980*/  BRA `(.L_x_2217) ;  /* 0x0000000800dc7947 */ /* 0x000fea0003800000 */
.L_x_2209:
        /* <DEDUP_REMOVED lines=33> */
.L_x_2218:
[----:B------:R-:W-:Y:S01]  /*dba0*/  USEL UR42, UR42, URZ, !UP0 ;  /* 0x0000003f2a2a7287 */ /* 0x000fe2000c000000 */
[----:B------:R-:W-:Y:S01]  /*dbb0*/  BSSY B1, `(.L_x_2219) ;  /* 0x000002c000017945 */ /* 0x000fe20003800000 */
[----:B------:R-:W-:-:S03]  /*dbc0*/  USEL UR36, UR36, URZ, !UP0 ;  /* 0x0000003f24247287 */ /* 0x000fc6000c000000 */
[----:B------:R-:W-:Y:S09]  /*dbd0*/  @P1 BRA `(.L_x_2220) ;  /* 0x0000000000a41947 */ /* 0x000ff20003800000 */
        /* <DEDUP_REMOVED lines=41> */
.L_x_2220:
[----:B------:R-:W-:Y:S05]  /*de70*/  BSYNC B1 ;  /* 0x0000000000017941 */ /* 0x000fea0003800000 */
.L_x_2219:
        /* <DEDUP_REMOVED lines=61> */
.L_x_2222:
[----:B------:R-:W-:Y:S05]  /*e250*/  BSYNC B1 ;  /* 0x0000000000017941 */ /* 0x000fea0003800000 */
.L_x_2221:
        /* <DEDUP_REMOVED lines=13> */
.L_x_2224:
[----:B------:R-:W-:Y:S05]  /*e330*/  BSYNC B1 ;  /* 0x0000000000017941 */ /* 0x000fea0003800000 */
.L_x_2223:
        /* <DEDUP_REMOVED lines=13> */
.L_x_2226:
[----:B------:R-:W-:Y:S05]  /*e410*/  BSYNC B1 ;  /* 0x0000000000017941 */ /* 0x000fea0003800000 */
.L_x_2225:
        /* <DEDUP_REMOVED lines=14> */
.L_x_2217:
[----:B------:R-:W-:Y:S05]  /*e500*/  BSYNC B0 ;  /* 0x0000000000007941 */ /* 0x000fea0003800000 */
.L_x_2208:
[----:B------:R-:W-:Y:S02]  /*e510*/  ULDC UR4, c[0x0][0xc3c] ;  /* 0x00030f0000047ab9 */ /* 0x000fe40000000800 */
[----:B------:R-:W-:-:S13]  /*e520*/  ISETP.GE.AND P0, PT, R47, UR4, PT ;  /* 0x000000042f007c0c */ /* 0x000fda000bf06270 */
[----:B------:R-:W-:Y:S05]  /*e530*/  @!P0 BRA `(.L_x_2227) ;  /* 0xffffff2800308947 */ /* 0x000fea000383ffff */
[----:B------:R-:W-:Y:S05]  /*e540*/  EXIT ;  /* 0x000000000000794d */ /* 0x000fea0003800000 */
.L_x_2169:
[----:B------:R-:W-:-:S08]  /*e550*/  NOP ;  /* 0x0000000000007918 */ /* 0x000fd00000000000 */
[----:B------:R-:W0:-:S00]  /*e560*/  USETMAXREG.DEALLOC.CTAPOOL 0x18 ;  /* 0x00000018000079c8 */ /* 0x000e0000080e0500 */
[----:B0-----:R-:W-:Y:S01]  /*e570*/  LOP3.LUT R0, R0, 0x3, RZ, 0xc0, !PT ;  /* 0x0000000300007812 */ /* 0x001fe200078ec0ff */
[----:B------:R-:W-:-:S05]  /*e580*/  IMAD.MOV.U32 R6, RZ, RZ, RZ ;  /* 0x000000ffff067224 */ /* 0x000fca00078e00ff */
[----:B------:R-:W0:Y:S02]  /*e590*/  SHFL.IDX PT, R0, R0, RZ, 0x1f ;  /* 0x00001fff00007589 */ /* 0x000e2400000e0000 */
[----:B0-----:R-:W-:-:S04]  /*e5a0*/  ISETP.NE.AND P0, PT, R0, RZ, PT ;  /* 0x000000ff0000720c */ /* 0x001fc80003f05270 */
[----:B------:R-:W-:-:S05]  /*e5b0*/  P2R R0, PR, RZ, 0x1 ;  /* 0x00000001ff007803 */ /* 0x000fca0000000000 */
[----:B------:R0:W-:Y:S04]  /*e5c0*/  STL [R1+0x30], R0 ;  /* 0x0000300001007387 */ /* 0x0001e80000100800 */
        /* <DEDUP_REMOVED lines=12> */
.L_x_2228:
[----:B0-----:R-:W0:Y:S01]  /*e690*/  S2R R0, SR_TID.X ;  /* 0x0000000000007919 */ /* 0x001e220000002100 */
        /* <DEDUP_REMOVED lines=40> */
.L_x_2234:
        /* <DEDUP_REMOVED lines=14> */
.L_x_2233:
[----:B------:R-:W-:Y:S05]  /*ea00*/  BSYNC B0 ;  /* 0x0000000000007941 */ /* 0x000fea0003800000 */
.L_x_2232:
        /* <DEDUP_REMOVED lines=22> */
.L_x_2230:
        /* <DEDUP_REMOVED lines=25> */
.L_x_2235:
        /* <DEDUP_REMOVED lines=58> */
.L_x_2231:
[----:B------:R0:W-:Y:S01]  /*f0a0*/  STL [R1+0x10], R0 ;  /* 0x0000100001007387 */ /* 0x0001e20000100800 */
[----:B------:R-:W-:-:S03]  /*f0b0*/  UMOV UR36, URZ ;  /* 0x0000003f00247c82 */ /* 0x000fc60008000000 */
[----:B------:R0:W-:Y:S02]  /*f0c0*/  STL [R1+0x14], RZ ;  /* 0x000014ff01007387 */ /* 0x0001e40000100800 */
.L_x_2236:
        /* <DEDUP_REMOVED lines=11> */
.L_x_2229:
[----:B0-----:R-:W-:Y:S01]  /*f180*/  IMAD.MOV.U32 R0, RZ, RZ, 0x1 ;  /* 0x00000001ff007424 */ /* 0x001fe200078e00ff */
[----:B------:R-:W-:Y:S01]  /*f190*/  ULDC UR4, c[0x0][0xc3c] ;  /* 0x00030f0000047ab9 */ /* 0x000fe20000000800 */
[----:B------:R0:W-:Y:S01]  /*f1a0*/  STL [R1+0x2c], RZ ;  /* 0x00002cff01007387 */ /* 0x0001e20000100800 */
[----:B------:R-:W-:Y:S01]  /*f1b0*/  UISETP.GE.AND UP0, UPT, UR42, UR4, UPT ;  /* 0x000000042a00728c */ /* 0x000fe2000bf06270 */
[----:B------:R-:W-:Y:S02]  /*f1c0*/  IMAD.MOV.U32 R18, RZ, RZ, RZ ;  /* 0x000000ffff127224 */ /* 0x000fe400078e00ff */
[----:B------:R0:W-:Y:S03]  /*f1d0*/  STL [R1], R0 ;  /* 0x0000000001007387 */ /* 0x0001e60000100800 */
[----:B------:R-:W-:-:S13]  /*f1e0*/  PLOP3.LUT P0, PT, PT, PT, UP0, 0x80, 0x0 ;  /* 0x000000000000781c */ /* 0x000fda0003f0f008 */
[----:B0-----:R-:W-:Y:S05]  /*f1f0*/  @P0 BRA `(.L_x_2237) ;  /* 0x0000004400d40947 */ /* 0x001fea0003800000 */
[----:B------:R-:W0:Y:S01]  /*f200*/  S2R R11, SR_TID.X ;  /* 0x00000000000b7919 */ /* 0x000e220000002100 */
        /* <DEDUP_REMOVED lines=9> */
[C---:B0-----:R-:W-:Y:S01]  /*f2a0*/  LOP3.LUT R10, R11.reuse, 0x7f, RZ, 0xc0, !PT ;  /* 0x0000007f0b0a7812 */ /* 0x041fe200078ec0ff */
[C---:B-1----:R-:W-:Y:S01]  /*f2b0*/  IMAD.SHL.U32 R4, R11.reuse, 0x80, RZ ;  /* 0x000000800b047824 */ /* 0x042fe200078e00ff */
[C---:B------:R-:W-:Y:S01]  /*f2c0*/  LOP3.LUT P0, RZ, R11.reuse, 0x4, RZ, 0xc0, !PT ;  /* 0x000000040bff7812 */ /* 0x040fe2000780c0ff */
[C---:B------:R-:W-:Y:S01]  /*f2d0*/  IMAD.SHL.U32 R3, R11.reuse, 0x10, RZ ;  /* 0x000000100b037824 */ /* 0x040fe200078e00ff */
[----:B------:R-:W-:Y:S01]  /*f2e0*/  SHF.R.U32.HI R5, RZ, 0x5, R10 ;  /* 0x00000005ff057819 */ /* 0x000fe2000001160a */
[C---:B------:R-:W-:Y:S01]  /*f2f0*/  IMAD.SHL.U32 R2, R11.reuse, 0x20, RZ ;  /* 0x000000200b027824 */ /* 0x040fe200078e00ff */
        /* <DEDUP_REMOVED lines=27> */
[----:B------:R1:W-:Y:S04]  /*f4b0*/  STL [R1], R0 ;  /* 0x0000000001007387 */ /* 0x0003e80000100800 */
[----:B------:R2:W-:Y:S01]  /*f4c0*/  STL [R1+0x2c], RZ ;  /* 0x00002cff01007387 */ /* 0x0005e20000100800 */
[C---:B0-----:R-:W-:Y:S02]  /*f4d0*/  LOP3.LUT R2, R4.reuse, 0x40, RZ, 0xfc, !PT ;  /* 0x0000004004027812 */ /* 0x041fe400078efcff */
[----:B-1----:R-:W-:-:S07]  /*f4e0*/  LOP3.LUT R0, R4, 0x80, RZ, 0xfc, !PT ;  /* 0x0000008004007812 */ /* 0x002fce00078efcff */
.L_x_2308:
[----:B------:R-:W-:Y:S01]  /*f4f0*/  ULDC.64 UR4, c[0x0][0xc88] ;  /* 0x0003220000047ab9 */ /* 0x000fe20000000a00 */
[----:B------:R-:W-:Y:S01]  /*f500*/  IMAD.MOV.U32 R0, RZ, RZ, RZ ;  /* 0x000000ffff007224 */ /* 0x000fe200078e00ff */
[----:B------:R-:W-:Y:S01]  /*f510*/  UIMAD.WIDE UR4, UR42, 0x4, UR4 ;  /* 0x000000042a0478a5 */ /* 0x000fe2000f8e0204 */
[----:B------:R-:W-:Y:S01]  /*f520*/  ULDC.64 UR8, c[0x0][0xa18] ;  /* 0x0002860000087ab9 */ /* 0x000fe20000000a00 */
[----:B------:R-:W-:-:S04]  /*f530*/  ULDC.64 UR6, c[0x0][0xa08] ;  /* 0x0002820000067ab9 */ /* 0x000fc80000000a00 */
[----:B------:R-:W-:Y:S02]  /*f540*/  IMAD.U32 R2, RZ, RZ, UR4 ;  /* 0x00000004ff027e24 */ /* 0x000fe4000f8e00ff */
[----:B------:R-:W-:Y:S01]  /*f550*/  IMAD.U32 R3, RZ, RZ, UR5 ;  /* 0x00000005ff037e24 */ /* 0x000fe2000f8e00ff */
[----:B------:R-:W-:-:S04]  /*f560*/  ULDC.64 UR4, c[0x0][0xa28] ;  /* 0x00028a0000047ab9 */ /* 0x000fc80000000a00 */
[----:B------:R-:W3:Y:S01]  /*f570*/  LDG.E R2, desc[UR54][R2.64] ;  /* 0x0000003602027981 */ /* 0x000ee2000c1e1900 */
[----:B------:R-:W-:-:S04]  /*f580*/  UISETP.NE.U32.AND UP0, UPT, UR4, URZ, UPT ;  /* 0x0000003f0400728c */ /* 0x000fc8000bf05070 */
[----:B------:R-:W-:-:S06]  /*f590*/  UISETP.NE.AND.EX UP0, UPT, UR5, URZ, UPT, UP0 ;  /* 0x0000003f0500728c */ /* 0x000fcc000bf05300 */
[----:B------:R-:W-:Y:S02]  /*f5a0*/  PLOP3.LUT P0, PT, PT, PT, UP0, 0x80, 0x0 ;  /* 0x000000000000781c */ /* 0x000fe40003f0f008 */
[----:B------:R-:W-:-:S04]  /*f5b0*/  ISETP.NE.U32.AND P1, PT, RZ, UR6, PT ;  /* 0x00000006ff007c0c */ /* 0x000fc8000bf25070 */
[----:B------:R-:W-:Y:S01]  /*f5c0*/  ISETP.NE.AND.EX P1, PT, RZ, UR7, PT, P1 ;  /* 0x00000007ff007c0c */ /* 0x000fe2000bf25310 */
[----:B------:R-:W-:Y:S01]  /*f5d0*/  IMAD.MOV.U32 R8, RZ, RZ, RZ ;  /* 0x000000ffff087224 */ /* 0x000fe200078e00ff */
[----:B---3--:R-:W-:-:S13]  /*f5e0*/  R2UR UR43, R2 ;  /* 0x00000000022b72ca */ /* 0x008fda00000e0000 */
[----:B------:R-:W-:Y:S02]  /*f5f0*/  USHF.R.S32.HI UR46, URZ, 0x1f, UR43 ;  /* 0x0000001f3f2e7899 */ /* 0x000fe4000801142b */
[----:B------:R-:W-:-:S04]  /*f600*/  @UP0 ULEA UR4, UP1, UR43, UR4, 0x2 ;  /* 0x000000042b040291 */ /* 0x000fc8000f82103f */
[----:B------:R-:W-:Y:S02]  /*f610*/  @UP0 ULEA.HI.X UR5, UR43, UR5, UR46, 0x2, UP1 ;  /* 0x000000052b050291 */ /* 0x000fe400088f142e */
[----:B------:R-:W-:Y:S01]  /*f620*/  IMAD.U32 R2, RZ, RZ, UR4 ;  /* 0x00000004ff027e24 */ /* 0x000fe2000f8e00ff */
[----:B------:R-:W-:-:S03]  /*f630*/  USHF.L.U32 UR44, UR43, 0x2, URZ ;  /* 0x000000022b2c7899 */ /* 0x000fc6000800063f */
[----:B------:R-:W-:Y:S01]  /*f640*/  IMAD.U32 R3, RZ, RZ, UR5 ;  /* 0x00000005ff037e24 */ /* 0x000fe2000f8e00ff */
[----:B------:R-:W-:Y:S01]  /*f650*/  ULDC.64 UR4, c[0x0][0xa00] ;  /* 0x0002800000047ab9 */ /* 0x000fe20000000a00 */
[----:B------:R-:W-:-:S03]  /*f660*/  USHF.L.U64.HI UR45, UR43, 0x2, UR46 ;  /* 0x000000022b2d7899 */ /* 0x000fc6000801022e */
[----:B0-----:R0:W5:Y:S01]  /*f670*/  @P0 LDG.E R0, desc[UR54][R2.64] ;  /* 0x0000003602000981 */ /* 0x001162000c1e1900 */
[----:B------:R-:W-:Y:S01]  /*f680*/  ISETP.NE.U32.AND P0, PT, RZ, UR4, PT ;  /* 0x00000004ff007c0c */ /* 0x000fe2000bf05070 */
[----:B------:R-:W-:Y:S02]  /*f690*/  UIADD3 UR4, UP0, UR44, UR4, URZ ;  /* 0x000000042c047290 */ /* 0x000fe4000ff1e03f */
[----:B------:R-:W-:Y:S01]  /*f6a0*/  UIADD3 UR6, UP1, UR44, UR6, URZ ;  /* 0x000000062c067290 */ /* 0x000fe2000ff3e03f */
[----:B------:R-:W-:Y:S01]  /*f6b0*/  ISETP.NE.AND.EX P0, PT, RZ, UR5, PT, P0 ;  /* 0x00000005ff007c0c */ /* 0x000fe2000bf05300 */
[----:B------:R-:W-:Y:S02]  /*f6c0*/  UIADD3.X UR5, UR45, UR5, URZ, UP0, !UPT ;  /* 0x000000052d057290 */ /* 0x000fe400087fe43f */
[----:B------:R-:W-:Y:S02]  /*f6d0*/  UISETP.NE.U32.AND UP0, UPT, UR8, URZ, UPT ;  /* 0x0000003f0800728c */ /* 0x000fe4000bf05070 */
[----:B------:R-:W-:Y:S01]  /*f6e0*/  UIADD3.X UR7, UR45, UR7, URZ, UP1, !UPT ;  /* 0x000000072d077290 */ /* 0x000fe20008ffe43f */
[----:B0-----:R-:W-:Y:S01]  /*f6f0*/  IMAD.U32 R2, RZ, RZ, UR4 ;  /* 0x00000004ff027e24 */ /* 0x001fe2000f8e00ff */
[----:B------:R-:W-:Y:S01]  /*f700*/  UISETP.NE.AND.EX UP0, UPT, UR9, URZ, UPT, UP0 ;  /* 0x0000003f0900728c */ /* 0x000fe2000bf05300 */
[----:B------:R-:W-:-:S02]  /*f710*/  IMAD.U32 R3, RZ, RZ, UR5 ;  /* 0x00000005ff037e24 */ /* 0x000fc4000f8e00ff */
[----:B-1----:R-:W-:Y:S02]  /*f720*/  IMAD.U32 R4, RZ, RZ, UR6 ;  /* 0x00000006ff047e24 */ /* 0x002fe4000f8e00ff */
[----:B------:R-:W-:Y:S01]  /*f730*/  IMAD.U32 R5, RZ, RZ, UR7 ;  /* 0x00000007ff057e24 */ /* 0x000fe2000f8e00ff */
[----:B------:R-:W-:-:S05]  /*f740*/  PLOP3.LUT P2, PT, PT, PT, UP0, 0x80, 0x0 ;  /* 0x000000000000781c */ /* 0x000fca0003f4f008 */
[----:B------:R-:W-:Y:S01]  /*f750*/  @UP0 UIADD3 UR4, UP1, UR44, UR8, URZ ;  /* 0x000000082c040290 */ /* 0x000fe2000ff3e03f */
[----:B------:R0:W5:Y:S03]  /*f760*/  @P1 LDG.E R8, desc[UR54][R4.64] ;  /* 0x0000003604081981 */ /* 0x000166000c1e1900 */
[----:B------:R-:W-:Y:S01]  /*f770*/  @UP0 UIADD3.X UR5, UR45, UR9, URZ, UP1, !UPT ;  /* 0x000000092d050290 */ /* 0x000fe20008ffe43f */
[----:B------:R0:W5:Y:S01]  /*f780*/  @P0 LDG.E R9, desc[UR54][R2.64] ;  /* 0x0000003602090981 */ /* 0x000162000c1e1900 */
[----:B------:R-:W-:Y:S01]  /*f790*/  ULDC UR6, c[0x0][0x288] ;  /* 0x0000a20000067ab9 */ /* 0x000fe20000000800 */
[----:B------:R-:W-:Y:S02]  /*f7a0*/  IMAD.U32 R6, RZ, RZ, UR4 ;  /* 0x00000004ff067e24 */ /* 0x000fe4000f8e00ff */
[----:B------:R-:W-:Y:S02]  /*f7b0*/  IMAD.U32 R10, RZ, RZ, UR6 ;  /* 0x00000006ff0a7e24 */ /* 0x000fe4000f8e00ff */
[----:B------:R-:W-:-:S05]  /*f7c0*/  IMAD.U32 R7, RZ, RZ, UR5 ;  /* 0x00000005ff077e24 */ /* 0x000fca000f8e00ff */
[----:B------:R-:W3:Y:S04]  /*f7d0*/  @P2 LDG.E R10, desc[UR54][R6.64] ;  /* 0x00000036060a2981 */ /* 0x000ee8000c1e1900 */
[----:B---3--:R0:W-:Y:S01]  /*f7e0*/  STL [R1+0x1c], R10 ;  /* 0x00001c0a01007387 */ /* 0x0081e20000100800 */
[----:B------:R-:W-:Y:S05]  /*f7f0*/  @P2 BRA `(.L_x_2238) ;  /* 0x0000000000142947 */ /* 0x000fea0003800000 */
[----:B------:R-:W-:Y:S05]  /*f800*/  @!P0 BRA `(.L_x_2238) ;  /* 0x0000000000108947 */ /* 0x000fea0003800000 */
[----:B------:R-:W3:Y:S04]  /*f810*/  LDG.E R6, desc[UR54][R2.64] ;  /* 0x0000003602067981 */ /* 0x000ee8000c1e1900 */
[----:B0-----:R-:W3:Y:S02]  /*f820*/  LDG.E R2, desc[UR54][R2.64+0x4] ;  /* 0x0000043602027981 */ /* 0x001ee4000c1e1900 */
[----:B---3--:R-:W-:-:S05]  /*f830*/  IMAD.IADD R2, R2, 0x1, -R6 ;  /* 0x0000000102027824 */ /* 0x008fca00078e0a06 */
[----:B------:R1:W-:Y:S02]  /*f840*/  STL [R1+0x1c], R2 ;  /* 0x00001c0201007387 */ /* 0x0003e40000100800 */
.L_x_2238:
[----:B-----5:R-:W-:Y:S01]  /*f850*/  IMAD.IADD R6, R8, 0x1, R0 ;  /* 0x0000000108067824 */ /* 0x020fe200078e0200 */
[----:B------:R-:W-:Y:S01]  /*f860*/  ULDC.64 UR4, c[0x0][0x418] ;  /* 0x0001060000047ab9 */ /* 0x000fe20000000a00 */
[----:B0-----:R-:W-:Y:S01]  /*f870*/  IMAD.U32 R3, RZ, RZ, UR43 ;  /* 0x0000002bff037e24 */ /* 0x001fe2000f8e00ff */
[----:B------:R-:W-:Y:S01]  /*f880*/  UISETP.NE.U32.AND UP0, UPT, UR4, URZ, UPT ;  /* 0x0000003f0400728c */ /* 0x000fe2000bf05070 */
[----:B------:R-:W-:Y:S01]  /*f890*/  UMOV UR47, URZ ;  /* 0x0000003f002f7c82 */ /* 0x000fe20008000000 */
[----:B------:R-:W-:Y:S01]  /*f8a0*/  ULDC.64 UR6, c[0x0][0xa20] ;  /* 0x0002880000067ab9 */ /* 0x000fe20000000a00 */
[----:B------:R0:W-:Y:S01]  /*f8b0*/  STL [R1+0x18], R6 ;  /* 0x0000180601007387 */ /* 0x0001e20000100800 */
[----:B------:R-:W-:Y:S01]  /*f8c0*/  @P0 R2UR UR47, R9 ;  /* 0x00000000092f02ca */ /* 0x000fe200000e0000 */
[----:B------:R-:W-:Y:S01]  /*f8d0*/  UISETP.NE.AND.EX UP0, UPT, UR5, URZ, UPT, UP0 ;  /* 0x0000003f0500728c */ /* 0x000fe2000bf05300 */
[----:B------:R-:W-:Y:S01]  /*f8e0*/  ISETP.NE.U32.AND P0, PT, RZ, UR6, PT ;  /* 0x00000006ff007c0c */ /* 0x000fe2000bf05070 */
[----:B------:R0:W-:Y:S01]  /*f8f0*/  STL [R1+0x4], R3 ;  /* 0x0000040301007387 */ /* 0x0001e20000100800 */
[----:B------:R-:W-:Y:S01]  /*f900*/  ULDC UR4, c[0x0][0x424] ;  /* 0x0001090000047ab9 */ /* 0x000fe20000000800 */
[----:B------:R-:W-:Y:S01]  /*f910*/  ULDC UR5, c[0x0][0x2f0] ;  /* 0x0000bc0000057ab9 */ /* 0x000fe20000000800 */
[----:B------:R-:W-:Y:S01]  /*f920*/  ISETP.NE.AND.EX P0, PT, RZ, UR7, PT, P0 ;  /* 0x00000007ff007c0c */ /* 0x000fe2000bf05300 */
[----:B------:R-:W-:-:S04]  /*f930*/  USEL UR4, UR4, 0x1, UP0 ;  /* 0x0000000104047887 */ /* 0x000fc80008000000 */
[----:B------:R-:W-:-:S06]  /*f940*/  UIMAD UR4, UR4, UR5, URZ ;  /* 0x00000005040472a4 */ /* 0x000fcc000f8e023f */
[----:B-1----:R-:W-:Y:S02]  /*f950*/  IMAD.U32 R2, RZ, RZ, UR4 ;  /* 0x00000004ff027e24 */ /* 0x002fe4000f8e00ff */
[----:B0-----:R-:W-:Y:S05]  /*f960*/  @!P0 BRA `(.L_x_2239) ;  /* 0x0000000000188947 */ /* 0x001fea0003800000 */
[----:B------:R-:W-:-:S04]  /*f970*/  UIADD3 UR4, UP0, UR44, UR6, URZ ;  /* 0x000000062c047290 */ /* 0x000fc8000ff1e03f */
[----:B------:R-:W-:Y:S02]  /*f980*/  UIADD3.X UR5, UR45, UR7, URZ, UP0, !UPT ;  /* 0x000000072d057290 */ /* 0x000fe400087fe43f */
[----:B------:R-:W-:-:S04]  /*f990*/  IMAD.U32 R2, RZ, RZ, UR4 ;  /* 0x00000004ff027e24 */ /* 0x000fc8000f8e00ff */
[----:B------:R-:W-:-:S05]  /*f9a0*/  IMAD.U32 R3, RZ, RZ, UR5 ;  /* 0x00000005ff037e24 */ /* 0x000fca000f8e00ff */
[----:B------:R0:W5:Y:S01]  /*f9b0*/  LDG.E R2, desc[UR54][R2.64] ;  /* 0x0000003602027981 */ /* 0x000162000c1e1900 */
[----:B------:R-:W-:Y:S05]  /*f9c0*/  BRA `(.L_x_2240) ;  /* 0x0000000000107947 */ /* 0x000fea0003800000 */
.L_x_2239:
[----:B------:R-:W-:Y:S05]  /*f9d0*/  @!P1 BRA `(.L_x_2240) ;  /* 0x00000000000c9947 */ /* 0x000fea0003800000 */
[----:B------:R-:W3:Y:S04]  /*f9e0*/  LDG.E R2, desc[UR54][R4.64] ;  /* 0x0000003604027981 */ /* 0x000ee8000c1e1900 */
[----:B------:R-:W3:Y:S02]  /*f9f0*/  LDG.E R4, desc[UR54][R4.64+0x4] ;  /* 0x0000043604047981 */ /* 0x000ee4000c1e1900 */
[----:B---3--:R-:W-:-:S07]  /*fa00*/  IMAD.IADD R2, R4, 0x1, -R2 ;  /* 0x0000000104027824 */ /* 0x008fce00078e0a02 */
.L_x_2240:
[----:B------:R-:W3:Y:S04]  /*fa10*/  LDL R4, [R1+0x1c] ;  /* 0x00001c0001047983 */ /* 0x000ee80000100800 */
[----:B0-----:R-:W4:Y:S01]  /*fa20*/  LDL R3, [R1+0x14] ;  /* 0x0000140001037983 */ /* 0x001f220000100800 */
[----:B-----5:R-:W-:Y:S01]  /*fa30*/  IMAD.IADD R0, R2, 0x1, -R0 ;  /* 0x0000000102007824 */ /* 0x020fe200078e0a00 */
[----:B------:R-:W-:Y:S01]  /*fa40*/  BSSY B7, `(.L_x_2241) ;  /* 0x0000328000077945 */ /* 0x000fe20003800000 */
[----:B------:R-:W0:Y:S02]  /*fa50*/  LDC R2, c[0x0][0x448] ;  /* 0x00011200ff027b82 */ /* 0x000e240000000800 */
[----:B0-----:R-:W-:-:S13]  /*fa60*/  ISETP.NE.AND P0, PT, R2, 0x1, PT ;  /* 0x000000010200780c */ /* 0x001fda0003f05270 */
[----:B------:R-:W0:Y:S01]  /*fa70*/  @P0 LDC R2, c[0x0][0x450] ;  /* 0x00011400ff020b82 */ /* 0x000e220000000800 */
[----:B---3--:R-:W-:-:S07]  /*fa80*/  IMAD.MOV.U32 R5, RZ, RZ, R4 ;  /* 0x000000ffff057224 */ /* 0x008fce00078e0004 */
[----:B------:R-:W1:Y:S01]  /*fa90*/  @P0 LDC R4, c[0x0][0x44c] ;  /* 0x00011300ff040b82 */ /* 0x000e620000000800 */
[----:B----4-:R-:W-:-:S04]  /*faa0*/  IMAD.SHL.U32 R3, R3, 0x80, RZ ;  /* 0x0000008003037824 */ /* 0x010fc800078e00ff */
[----:B------:R-:W-:-:S04]  /*fab0*/  VIADD R3, R3, 0x7f ;  /* 0x0000007f03037836 */ /* 0x000fc80000000000 */
[----:B-1----:R-:W-:-:S05]  /*fac0*/  @P0 IMAD.HI.U32 R4, R3, R4, RZ ;  /* 0x0000000403040227 */ /* 0x002fca00078e00ff */
[----:B0-----:R-:W-:Y:S01]  /*fad0*/  @P0 SHF.R.U32.HI R3, RZ, R2, R4 ;  /* 0x00000002ff030219 */ /* 0x001fe20000011604 */
[C---:B------:R-:W-:Y:S01]  /*fae0*/  VIADD R2, R0.reuse, 0x9f ;  /* 0x0000009f00027836 */ /* 0x040fe20000000000 */
[----:B------:R-:W-:-:S03]  /*faf0*/  IADD3 R0, R0, 0xa0, -R5 ;  /* 0x000000a000007810 */ /* 0x000fc60007ffe805 */
[----:B------:R-:W-:-:S04]  /*fb00*/  IMAD.HI R2, R2, 0x66666667, RZ ;  /* 0x6666666702027827 */ /* 0x000fc800078e02ff */
[----:B------:R-:W-:Y:S01]  /*fb10*/  IMAD.IADD R0, R0, 0x1, R3 ;  /* 0x0000000100007824 */ /* 0x000fe200078e0203 */
[----:B------:R-:W-:-:S03]  /*fb20*/  SHF.R.U32.HI R3, RZ, 0x1f, R2 ;  /* 0x0000001fff037819 */ /* 0x000fc60000011602 */
[----:B------:R-:W-:Y:S01]  /*fb30*/  IMAD.HI R0, R0, 0x66666667, RZ ;  /* 0x6666666700007827 */ /* 0x000fe200078e02ff */
[----:B------:R-:W-:-:S04]  /*fb40*/  LEA.HI.SX32 R3, R2, R3, 0x1a ;  /* 0x0000000302037211 */ /* 0x000fc800078fd2ff */
[----:B------:R-:W-:-:S04]  /*fb50*/  SHF.R.U32.HI R2, RZ, 0x1f, R0 ;  /* 0x0000001fff027819 */ /* 0x000fc80000011600 */
[----:B------:R-:W-:-:S04]  /*fb60*/  LEA.HI.SX32 R2, R0, R2, 0x1a ;  /* 0x0000000200027211 */ /* 0x000fc800078fd2ff */
[----:B------:R-:W-:-:S04]  /*fb70*/  VIMNMX R19, R3, R2, PT ;  /* 0x0000000203137248 */ /* 0x000fc80003fe0100 */
[----:B------:R-:W-:-:S13]  /*fb80*/  ISETP.GT.AND P0, PT, R19, RZ, PT ;  /* 0x000000ff1300720c */ /* 0x000fda0003f04270 */
        /* <DEDUP_REMOVED lines=19> */
.L_x_2242:
        /* <DEDUP_REMOVED lines=20> */
.L_x_2245:
[----:B------:R-:W-:Y:S05]  /*fe00*/  BSYNC B6 ;  /* 0x0000000000067941 */ /* 0x000fea0003800000 */
.L_x_2244:
[----:B------:R-:W-:Y:S01]  /*fe10*/  VIADD R0, R17, 0xa400 ;  /* 0x0000a40011007836 */ /* 0x000fe20000000000 */
[----:B------:R-:W-:Y:S04]  /*fe20*/  BSSY B6, `(.L_x_2246) ;  /* 0x0000014000067945 */ /* 0x000fe80003800000 */
[----:B------:R-:W-:-:S04]  /*fe30*/  LOP3.LUT P0, RZ, R0, 0x3ff, RZ, 0xc0, !PT ;  /* 0x000003ff00ff7812 */ /* 0x000fc8000780c0ff */
[----:B------:R-:W-:-:S09]  /*fe40*/  P2R R16, PR, RZ, 0x1 ;  /* 0x00000001ff107803 */ /* 0x000fd20000000000 */
        /* <DEDUP_REMOVED lines=17> */
.L_x_2247:
[----:B------:R-:W-:Y:S05]  /*ff60*/  BSYNC B6 ;  /* 0x0000000000067941 */ /* 0x000fea0003800000 */
.L_x_2246:
        /* <DEDUP_REMOVED lines=20> */
.L_x_2249:
[----:B------:R-:W-:Y:S05]  /*100b0*/  BSYNC B6 ;  /* 0x0000000000067941 */ /* 0x000fea0003800000 */
.L_x_2248:
[----:B------:R-:W-:Y:S01]  /*100c0*/  ISETP.NE.AND P6, PT, R16, RZ, PT ;  /* 0x000000ff1000720c */ /* 0x000fe20003fc5270 */
[----:B------:R-:W-:-:S12]  /*100d0*/  BSSY B6, `(.L_x_2250) ;  /* 0x0000012000067945 */ /* 0x000fd80003800000 */
        /* <DEDUP_REMOVED lines=17> */
.L_x_2251:
[----:B------:R-:W-:Y:S05]  /*101f0*/  BSYNC B6 ;  /* 0x0000000000067941 */ /* 0x000fea0003800000 */
.L_x_2250:
        /* <DEDUP_REMOVED lines=9> */
[----:B------:R-:W0:Y:S01]  /*10290*/  S2R R0, SR_TID.X ;  /* 0x0000000000007919 */ /* 0x000e220000002100 */
[----:B------:R-:W-:-:S03]  /*102a0*/  ULDC.64 UR4, c[0x0][0xa08] ;  /* 0x0002820000047ab9 */ /* 0x000fc60000000a00 */
[----:B---3--:R1:W3:Y:S01]  /*102b0*/  @P0 LDG.E R8, desc[UR54][R2.64] ;  /* 0x0000003602080981 */ /* 0x0082e2000c1e1900 */
[----:B0-----:R-:W-:-:S04]  /*102c0*/  SHF.R.U32.HI R0, RZ, 0x5, R0 ;  /* 0x00000005ff007819 */ /* 0x001fc80000011600 */
[----:B------:R-:W-:Y:S01]  /*102d0*/  LOP3.LUT R0, R0, 0x3, RZ, 0xc0, !PT ;  /* 0x0000000300007812 */ /* 0x000fe200078ec0ff */
[----:B-1----:R-:W0:Y:S01]  /*102e0*/  LDC.64 R2, c[0x0][0x418] ;  /* 0x00010600ff027b82 */ /* 0x002e220000000a00 */
[----:B---3--:R-:W-:Y:S01]  /*102f0*/  SHF.R.S32.HI R9, RZ, 0x1f, R8 ;  /* 0x0000001fff097819 */ /* 0x008fe20000011408 */
[----:B------:R1:W-:Y:S01]  /*10300*/  @P0 STL [R1+0x4], R8 ;  /* 0x0000040801000387 */ /* 0x0003e20000100800 */
[----:B0-----:R-:W-:Y:S01]  /*10310*/  LOP3.LUT P0, RZ, R2, UR4, RZ, 0xfc, !PT ;  /* 0x0000000402ff7c12 */ /* 0x001fe2000f80fcff */
[----:B------:R-:W-:Y:S02]  /*10320*/  UMOV UR4, 0xffffffff ;  /* 0xffffffff00047882 */ /* 0x000fe40000000000 */
[----:B------:R1:W-:Y:S01]  /*10330*/  STL [R1+0x8], R9 ;  /* 0x0000080901007387 */ /* 0x0003e20000100800 */
[----:B------:R-:W-:-:S04]  /*10340*/  LOP3.LUT P0, RZ, R3, UR5, RZ, 0xfc, P0 ;  /* 0x0000000503ff7c12 */ /* 0x000fc8000800fcff */
[----:B------:R-:W-:Y:S01]  /*10350*/  SEL R16, R8, RZ, !P0 ;  /* 0x000000ff08107207 */ /* 0x000fe20004000000 */
[----:B------:R-:W-:Y:S08]  /*10360*/  BRA.DIV UR4, `(.L_x_2252) ;  /* 0x0000003e04247947 */ /* 0x000ff0000b800000 */
[----:B------:R0:W3:Y:S02]  /*10370*/  SHFL.IDX PT, R14, R0, RZ, 0x1f ;  /* 0x00001fff000e7589 */ /* 0x0000e400000e0000 */
.L_x_2327:
[----:B------:R-:W-:Y:S02]  /*10380*/  PLOP3.LUT P1, PT, PT, PT, PT, 0x8, 0x0 ;  /* 0x000000000000781c */ /* 0x000fe40003f2e170 */
[----:B---3--:R-:W-:Y:S02]  /*10390*/  ISETP.NE.AND P0, PT, R14, RZ, PT ;  /* 0x000000ff0e00720c */ /* 0x008fe40003f05270 */
[----:B0-----:R-:W-:-:S05]  /*103a0*/  P2R R0, PR, RZ, 0x2 ;  /* 0x00000002ff007803 */ /* 0x001fca0000000000 */
[----:B------:R0:W-:Y:S06]  /*103b0*/  STL [R1+0xc], R0 ;  /* 0x00000c0001007387 */ /* 0x0001ec0000100800 */
[----:B------:R-:W-:Y:S05]  /*103c0*/  @P0 BRA `(.L_x_2253) ;  /* 0x0000000400880947 */ /* 0x000fea0003800000 */
[----:B------:R-:W-:Y:S01]  /*103d0*/  UMOV UR4, 0xffffffff ;  /* 0xffffffff00047882 */ /* 0x000fe20000000000 */
[----:B0-----:R-:W-:Y:S02]  /*103e0*/  VIADD R0, R19, 0xffffffff ;  /* 0xffffffff13007836 */ /* 0x001fe40000000000 */
[----:B------:R-:W-:Y:S05]  /*103f0*/  BRA.DIV UR4, `(.L_x_2254) ;  /* 0x0000003e04207947 */ /* 0x000fea000b800000 */
[----:B------:R-:W-:-:S13]  /*10400*/  ELECT P6, URZ, PT ;  /* 0x00000000003f782f */ /* 0x000fda00038c0000 */
.L_x_2330:
        /* <DEDUP_REMOVED lines=21> */
.L_x_2255:
[----:B0-----:R-:W3:Y:S01]  /*10560*/  LDL R3, [R1] ;  /* 0x0000000001037983 */ /* 0x001ee20000100800 */
[----:B------:R-:W-:Y:S01]  /*10570*/  IMAD R2, R18, 0x8, R17 ;  /* 0x0000000812027824 */ /* 0x000fe200078e0211 */
[----:B-1----:R-:W0:Y:S02]  /*10580*/  S2R R8, SR_TID.X ;  /* 0x0000000000087919 */ /* 0x002e240000002100 */
[----:B0-----:R-:W-:-:S04]  /*10590*/  LOP3.LUT R8, R8, 0x7f, RZ, 0xc0, !PT ;  /* 0x0000007f08087812 */ /* 0x001fc800078ec0ff */
[----:B------:R-:W-:Y:S02]  /*105a0*/  ISETP.NE.AND P1, PT, R8, RZ, PT ;  /* 0x000000ff0800720c */ /* 0x000fe40003f25270 */
[----:B---3--:R-:W-:-:S04]  /*105b0*/  SHF.L.U32 R3, R3, 0x1f, RZ ;  /* 0x0000001f03037819 */ /* 0x008fc800000006ff */
[----:B------:R-:W0:Y:S02]  /*105c0*/  SYNCS.PHASECHK.TRANS64.TRYWAIT P0, [R2+URZ+0x29880], R3 ;  /* 0x02988003020075a7 */ /* 0x000e24000800017f */
[----:B0-----:R-:W-:Y:S05]  /*105d0*/  @!P0 BRA `(.L_x_2256) ;  /* 0x0000003800c88947 */ /* 0x001fea0003800000 */
.L_x_2331:
        /* <DEDUP_REMOVED lines=8> */
.L_x_2257:
[----:B------:R-:W3:Y:S01]  /*10660*/  LDL R5, [R1+0x18] ;  /* 0x0000180001057983 */ /* 0x000ee20000100800 */
        /* <DEDUP_REMOVED lines=11> */
[----:B---3--:R-:W-:-:S05]  /*10720*/  IMAD R0, R0, 0xa0, R5 ;  /* 0x000000a000007824 */ /* 0x008fca00078e0205 */
[----:B------:R-:W-:-:S13]  /*10730*/  R2UR UR35, R0 ;  /* 0x00000000002372ca */ /* 0x000fda00000e0000 */
[----:B------:R1:W-:Y:S01]  /*10740*/  UTMALDG.4D [UR32], [UR4], desc[UR6] ;  /* 0x00000620040075b4 */ /* 0x0003e20008019000 */
[----:B------:R-:W3:Y:S02]  /*10750*/  SYNCS.PHASECHK.TRANS64.TRYWAIT P0, [R2+URZ+0x29840], R3 ;  /* 0x02984003020075a7 */ /* 0x000ee4000800017f */
[----:B-1-3--:R-:W-:Y:S05]  /*10760*/  @!P0 BRA `(.L_x_2258) ;  /* 0x0000003800788947 */ /* 0x00afea0003800000 */
.L_x_2332:
        /* <DEDUP_REMOVED lines=8> */
.L_x_2259:
[----:B------:R-:W-:Y:S01]  /*107f0*/  R2UR UR27, R0 ;  /* 0x00000000001b72ca */ /* 0x000fe200000e0000 */
[----:B------:R-:W-:Y:S01]  /*10800*/  IMAD R0, R18, 0x7800, R17 ;  /* 0x0000780012007824 */ /* 0x000fe200078e0211 */
        /* <DEDUP_REMOVED lines=8> */
[----:B------:R-:W-:Y:S01]  /*10890*/  UMOV UR26, URZ ;  /* 0x0000003f001a7c82 */ /* 0x000fe20008000000 */
[----:B------:R-:W-:Y:S01]  /*108a0*/  UMOV UR28, UR36 ;  /* 0x00000024001c7c82 */ /* 0x000fe20008000000 */
[----:B------:R-:W-:Y:S01]  /*108b0*/  P2R R0, PR, RZ, 0x1 ;  /* 0x00000001ff007803 */ /* 0x000fe20000000000 */
[----:B------:R-:W-:Y:S01]  /*108c0*/  UMOV UR18, 0x40 ;  /* 0x0000004000127882 */ /* 0x000fe20000000000 */
[----:B------:R-:W-:Y:S01]  /*108d0*/  UMOV UR20, UR36 ;  /* 0x0000002400147c82 */ /* 0x000fe20008000000 */
[----:B------:R-:W-:Y:S01]  /*108e0*/  UIADD3 UR25, UR25, 0x29830, URZ ;  /* 0x0002983019197890 */ /* 0x000fe2000fffe03f */
[----:B------:R-:W-:Y:S01]  /*108f0*/  UMOV UR19, UR27 ;  /* 0x0000001b00137c82 */ /* 0x000fe20008000000 */
[----:B------:R-:W-:-:S02]  /*10900*/  UMOV UR21, UR29 ;  /* 0x0000001d00157c82 */ /* 0x000fc40008000000 */
[----:B------:R-:W-:Y:S01]  /*10910*/  UIADD3 UR24, UR8, 0x1a400, URZ ;  /* 0x0001a40008187890 */ /* 0x000fe2000fffe03f */
[----:B------:R3:W-:Y:S01]  /*10920*/  STL [R1+0xc], R0 ;  /* 0x00000c0001007387 */ /* 0x0007e20000100800 */
[----:B------:R-:W-:Y:S02]  /*10930*/  UIADD3 UR16, UR8, 0x1cc00, URZ ;  /* 0x0001cc0008107890 */ /* 0x000fe4000fffe03f */
[----:B------:R-:W-:Y:S01]  /*10940*/  UIADD3 UR8, UR8, 0x1f400, URZ ;  /* 0x0001f40008087890 */ /* 0x000fe2000fffe03f */
        /* <DEDUP_REMOVED lines=8> */
[----:B------:R3:W-:Y:S02]  /*109d0*/  UTMALDG.4D [UR8], [UR4], desc[UR6] ;  /* 0x00000608040075b4 */ /* 0x0007e40008019000 */
[----:B---3--:R-:W-:Y:S01]  /*109e0*/  NOP ;  /* 0x0000000000007918 */ /* 0x008fe20000000000 */
.L_x_2253:
[----:B------:R-:W-:Y:S05]  /*109f0*/  WARPSYNC.ALL ;  /* 0x0000000000007948 */ /* 0x000fea0003800000 */
[----:B0-----:R-:W-:Y:S01]  /*10a00*/  VIADD R0, R17, 0x14400 ;  /* 0x0001440011007836 */ /* 0x001fe20000000000 */
[----:B------:R-:W-:Y:S01]  /*10a10*/  USHF.R.S32.HI UR4, URZ, 0x1f, UR47 ;  /* 0x0000001f3f047899 */ /* 0x000fe2000801142f */
        /* <DEDUP_REMOVED lines=15> */
[----:B-1----:R-:W-:Y:S01]  /*10b10*/  MOV R2, 0x0 ;  /* 0x0000000000027802 */ /* 0x002fe20000000f00 */
        /* <DEDUP_REMOVED lines=15> */
.L_x_2261:
[----:B------:R-:W-:Y:S05]  /*10c10*/  BSYNC B6 ;  /* 0x0000000000067941 */ /* 0x000fea0003800000 */
.L_x_2260:
[----:B------:R-:W3:Y:S01]  /*10c20*/  LDL R10, [R1+0x14] ;  /* 0x00001400010a7983 */ /* 0x000ee20000100800 */
[----:B------:R-:W0:Y:S01]  /*10c30*/  LDC R5, c[0x0][0x448] ;  /* 0x00011200ff057b82 */ /* 0x000e220000000800 */
[----:B------:R-:W-:Y:S01]  /*10c40*/  ULDC.64 UR8, c[0x0][0x2d8] ;  /* 0x0000b60000087ab9 */ /* 0x000fe20000000a00 */
[----:B-1----:R-:W1:Y:S01]  /*10c50*/  S2R R2, SR_TID.X ;  /* 0x0000000000027919 */ /* 0x002e620000002100 */
[----:B0-----:R-:W-:Y:S01]  /*10c60*/  ISETP.NE.AND P0, PT, R5, 0x1, PT ;  /* 0x000000010500780c */ /* 0x001fe20003f05270 */
[----:B------:R-:W0:Y:S01]  /*10c70*/  S2R R6, SR_TID.X ;  /* 0x0000000000067919 */ /* 0x000e220000002100 */
[----:B-1----:R-:W-:-:S11]  /*10c80*/  LOP3.LUT R0, R2, 0x7f, RZ, 0xc0, !PT ;  /* 0x0000007f02007812 */ /* 0x002fd600078ec0ff */
[----:B------:R-:W1:Y:S01]  /*10c90*/  @P0 LDC R3, c[0x0][0x44c] ;  /* 0x00011300ff030b82 */ /* 0x000e620000000800 */
[----:B------:R-:W-:Y:S01]  /*10ca0*/  IMAD.SHL.U32 R2, R2, 0x20, RZ ;  /* 0x0000002002027824 */ /* 0x000fe200078e00ff */
[----:B------:R-:W-:-:S06]  /*10cb0*/  SHF.R.U32.HI R0, RZ, 0x2, R0 ;  /* 0x00000002ff007819 */ /* 0x000fcc0000011600 */
[----:B------:R-:W4:Y:S01]  /*10cc0*/  @P0 LDC R4, c[0x0][0x450] ;  /* 0x00011400ff040b82 */ /* 0x000f220000000800 */
[----:B------:R-:W-:Y:S01]  /*10cd0*/  LOP3.LUT R2, R0, 0x60, R2, 0xf8, !PT ;  /* 0x0000006000027812 */ /* 0x000fe200078ef802 */
[----:B------:R-:W-:Y:S01]  /*10ce0*/  UIMAD UR6, UR44, UR8, URZ ;  /* 0x000000082c0672a4 */ /* 0x000fe2000f8e023f */
[----:B------:R-:W-:Y:S01]  /*10cf0*/  UMOV UR4, UR50 ;  /* 0x0000003200047c82 */ /* 0x000fe20008000000 */
[----:B------:R-:W-:Y:S02]  /*10d00*/  UMOV UR5, UR45 ;  /* 0x0000002d00057c82 */ /* 0x000fe40008000000 */
[----:B------:R-:W-:Y:S02]  /*10d10*/  UIMAD UR6, UR36, UR9, UR6 ;  /* 0x00000009240672a4 */ /* 0x000fe4000f8e0206 */
[----:B------:R-:W-:-:S03]  /*10d20*/  UIMAD.WIDE.U32 UR4, UR36, UR8, UR4 ;  /* 0x00000008240472a5 */ /* 0x000fc6000f8e0004 */
[----:B------:R-:W-:Y:S01]  /*10d30*/  ULDC.64 UR8, c[0x0][0x2e0] ;  /* 0x0000b80000087ab9 */ /* 0x000fe20000000a00 */
[----:B------:R-:W-:Y:S02]  /*10d40*/  UIADD3 UR5, UR5, UR6, URZ ;  /* 0x0000000605057290 */ /* 0x000fe4000fffe03f */
[----:B------:R-:W-:Y:S02]  /*10d50*/  UIMAD UR6, UR37, UR8, URZ ;  /* 0x00000008250672a4 */ /* 0x000fe4000f8e023f */
[----:B------:R-:W-:Y:S02]  /*10d60*/  UIMAD.WIDE.U32 UR4, UR43, UR8, UR4 ;  /* 0x000000082b0472a5 */ /* 0x000fe4000f8e0004 */
[----:B------:R-:W-:-:S03]  /*10d70*/  UIMAD UR6, UR43, UR9, UR6 ;  /* 0x000000092b0672a4 */ /* 0x000fc6000f8e0206 */
[----:B------:R-:W-:Y:S01]  /*10d80*/  ULDC.64 UR8, c[0x0][0x2d0] ;  /* 0x0000b40000087ab9 */ /* 0x000fe20000000a00 */
[----:B------:R-:W-:Y:S01]  /*10d90*/  UIADD3 UR5, UR5, UR6, URZ ;  /* 0x0000000605057290 */ /* 0x000fe2000fffe03f */
[----:B0-----:R-:W-:-:S05]  /*10da0*/  IMAD.SHL.U32 R6, R6, 0x10, RZ ;  /* 0x0000001006067824 */ /* 0x001fca00078e00ff */
[----:B------:R-:W-:-:S04]  /*10db0*/  LOP3.LUT R6, R6, 0x30, RZ, 0xc0, !PT ;  /* 0x0000003006067812 */ /* 0x000fc800078ec0ff */
[----:B------:R-:W-:Y:S01]  /*10dc0*/  LOP3.LUT R8, R6, 0x40, RZ, 0xfc, !PT ;  /* 0x0000004006087812 */ /* 0x000fe200078efcff */
[----:B---3--:R-:W-:-:S04]  /*10dd0*/  IMAD R0, R10, 0x80, R2 ;  /* 0x000000800a007824 */ /* 0x008fc800078e0202 */
[----:B-1----:R-:W-:-:S04]  /*10de0*/  @P0 IMAD.HI.U32 R3, R0, R3, RZ ;  /* 0x0000000300030227 */ /* 0x002fc800078e00ff */
[----:B------:R-:W-:Y:S01]  /*10df0*/  IMAD.MOV.U32 R2, RZ, RZ, R0 ;  /* 0x000000ffff027224 */ /* 0x000fe200078e0000 */
[----:B----4-:R-:W-:-:S04]  /*10e00*/  @P0 SHF.R.U32.HI R2, RZ, R4, R3 ;  /* 0x00000004ff020219 */ /* 0x010fc80000011603 */
[--C-:B------:R-:W-:Y:S01]  /*10e10*/  SHF.R.S32.HI R4, RZ, 0x1f, R2.reuse ;  /* 0x0000001fff047819 */ /* 0x100fe20000011402 */
[----:B------:R-:W-:-:S04]  /*10e20*/  IMAD.MOV R3, RZ, RZ, -R2 ;  /* 0x000000ffff037224 */ /* 0x000fc800078e0a02 */
[----:B------:R-:W-:Y:S02]  /*10e30*/  IMAD R0, R5, R3, R0 ;  /* 0x0000000305007224 */ /* 0x000fe400078e0200 */
[----:B------:R-:W-:Y:S02]  /*10e40*/  IMAD R4, R4, UR8, RZ ;  /* 0x0000000804047c24 */ /* 0x000fe4000f8e02ff */
[----:B------:R-:W-:Y:S02]  /*10e50*/  IMAD.U32 R3, RZ, RZ, UR8 ;  /* 0x00000008ff037e24 */ /* 0x000fe4000f8e00ff */
[C---:B------:R-:W-:Y:S02]  /*10e60*/  IMAD R4, R2.reuse, UR9, R4 ;  /* 0x0000000902047c24 */ /* 0x040fe4000f8e0204 */
        /* <DEDUP_REMOVED lines=11> */
[----:B------:R0:W5:Y:S01]  /*10f20*/  LDL R8, [R1+0x28] ;  /* 0x0000280001087983 */ /* 0x0001620000100800 */
[----:B------:R-:W1:Y:S01]  /*10f30*/  S2R R7, SR_TID.X ;  /* 0x0000000000077919 */ /* 0x000e620000002100 */
[----:B------:R-:W-:-:S02]  /*10f40*/  LOP3.LUT R6, R6, 0x80, RZ, 0xfc, !PT ;  /* 0x0000008006067812 */ /* 0x000fc400078efcff */
[----:B------:R-:W-:Y:S02]  /*10f50*/  IADD3.X R0, R3, UR5, R0, P0, !PT ;  /* 0x0000000503007c10 */ /* 0x000fe400087fe400 */
[----:B------:R-:W-:Y:S01]  /*10f60*/  ISETP.GE.AND P2, PT, R6, UR4, PT ;  /* 0x0000000406007c0c */ /* 0x000fe2000bf46270 */
[----:B-1----:R-:W-:-:S05]  /*10f70*/  IMAD.SHL.U32 R9, R7, 0x10, RZ ;  /* 0x0000001007097824 */ /* 0x002fca00078e00ff */
[----:B------:R-:W-:-:S04]  /*10f80*/  LOP3.LUT R9, R9, 0x30, RZ, 0xc0, !PT ;  /* 0x0000003009097812 */ /* 0x000fc800078ec0ff */
[----:B------:R-:W-:Y:S01]  /*10f90*/  ISETP.GE.AND P0, PT, R9, UR4, PT ;  /* 0x0000000409007c0c */ /* 0x000fe2000bf06270 */
[----:B------:R-:W-:-:S03]  /*10fa0*/  UMOV UR4, 0xffffffff ;  /* 0xffffffff00047882 */ /* 0x000fc60000000000 */
[----:B0-----:R-:W-:Y:S09]  /*10fb0*/  BRA.DIV UR4, `(.L_x_2262) ;  /* 0x0000003204787947 */ /* 0x001ff2000b800000 */
[----:B------:R-:W0:Y:S02]  /*10fc0*/  S2R R6, SR_TID.X ;  /* 0x0000000000067919 */ /* 0x000e240000002100 */
[----:B0-----:R-:W-:Y:S02]  /*10fd0*/  LOP3.LUT R7, R6, 0x7f, RZ, 0xc0, !PT ;  /* 0x0000007f06077812 */ /* 0x001fe400078ec0ff */
[----:B------:R-:W3:Y:S02]  /*10fe0*/  LDL.LU R6, [R1+0x1c] ;  /* 0x00001c0001067983 */ /* 0x000ee40000300800 */
[----:B------:R-:W-:-:S05]  /*10ff0*/  SHF.R.U32.HI R7, RZ, 0x2, R7 ;  /* 0x00000002ff077819 */ /* 0x000fca0000011607 */
[----:B------:R-:W-:Y:S02]  /*11000*/  IMAD R3, R10, 0x80, R7 ;  /* 0x000000800a037824 */ /* 0x000fe400078e0207 */
[----:B---3--:R-:W-:Y:S02]  /*11010*/  IMAD R2, R6, R5, RZ ;  /* 0x0000000506027224 */ /* 0x008fe400078e02ff */
[----:B------:R-:W0:Y:S03]  /*11020*/  SHFL.IDX PT, R5, R4, RZ, 0x1c1f ;  /* 0x001c1fff04057589 */ /* 0x000e2600000e0000 */
[----:B------:R-:W-:Y:S01]  /*11030*/  ISETP.GE.AND P4, PT, R3, R2, PT ;  /* 0x000000020300720c */ /* 0x000fe20003f86270 */
[----:B------:R-:W1:-:S12]  /*11040*/  SHFL.IDX PT, R6, R0, RZ, 0x1c1f ;  /* 0x001c1fff00067589 */ /* 0x000e5800000e0000 */
[----:B0-----:R-:W-:-:S05]  /*11050*/  @!P4 IADD3 R5, P3, R9, R5, RZ ;  /* 0x000000050905c210 */ /* 0x001fca0007f7e0ff */
[----:B-1----:R-:W-:-:S04]  /*11060*/  @!P4 IMAD.X R6, RZ, RZ, R6, P3 ;  /* 0x000000ffff06c224 */ /* 0x002fc800018e0606 */
[----:B------:R-:W-:Y:S02]  /*11070*/  @!P4 IMAD.MOV.U32 R7, RZ, RZ, R6 ;  /* 0x000000ffff07c224 */ /* 0x000fe400078e0006 */
        /* <DEDUP_REMOVED lines=27> */
.L_x_2341:
        /* <DEDUP_REMOVED lines=12> */
.L_x_2264:
[----:B------:R-:W-:Y:S05]  /*112f0*/  BSYNC B0 ;  /* 0x0000000000007941 */ /* 0x000fea0003800000 */
.L_x_2263:
[----:B------:R-:W-:Y:S01]  /*11300*/  NOP ;  /* 0x0000000000007918 */ /* 0x000fe20000000000 */
[----:B------:R-:W-:-:S13]  /*11310*/  PLOP3.LUT P0, PT, PT, PT, PT, 0x80, 0x0 ;  /* 0x000000000000781c */ /* 0x000fda0003f0f070 */
.L_x_2265:
[----:B------:R-:W-:Y:S02]  /*11320*/  PLOP3.LUT P1, PT, P1, P0, PT, 0xa2, 0x0 ;  /* 0x000000000000781c */ /* 0x000fe40000f21472 */
[----:B------:R-:W-:-:S08]  /*11330*/  @P0 R2UR P1, UR4, R17 ;  /* 0x00000000110402ca */ /* 0x000fd00000020000 */
[----:B------:R-:W-:-:S05]  /*11340*/  @P0 PLOP3.LUT P0, PT, P1, PT, PT, 0x80, 0x0 ;  /* 0x000000000000081c */ /* 0x000fca0000f0f070 */
[----:B------:R-:W-:Y:S01]  /*11350*/  @!P1 SYNCS.ARRIVE.TRANS64.RED.A0T1 RZ, [UR4+0x29800], RZ ;  /* 0x029800ffffff99a7 */ /* 0x000fe20008200404 */
[----:B------:R-:W-:Y:S07]  /*11360*/  @!P1 ARRIVES.LDGSTSBAR.64.TRANSCNT [UR4+0x29800] ;  /* 0x02980000ff0099b0 */ /* 0x000fee0008000a84 */
[----:B------:R-:W-:Y:S05]  /*11370*/  @P0 BRA.U.ANY `(.L_x_2265) ;  /* 0xfffffffd00e80947 */ /* 0x000fea000393ffff */
[----:B-1----:R-:W3:Y:S02]  /*11380*/  LDL.LU R2, [R1+0x2c] ;  /* 0x00002c0001027983 */ /* 0x002ee40000300800 */
[----:B---3--:R-:W-:-:S05]  /*11390*/  VIADD R2, R2, 0x1 ;  /* 0x0000000102027836 */ /* 0x008fca0000000000 */
        /* <DEDUP_REMOVED lines=9> */
[----:B-1-3--:R-:W-:Y:S05]  /*11430*/  @!P0 BRA `(.L_x_2267) ;  /* 0x0000003000b88947 */ /* 0x00afea0003800000 */
.L_x_2342:
[----:B------:R-:W-:Y:S05]  /*11440*/  BSYNC B0 ;  /* 0x0000000000007941 */ /* 0x000fea0003800000 */
.L_x_2266:
[----:B------:R-:W-:-:S13]  /*11450*/  ISETP.GE.AND P0, PT, R19, 0x2, PT ;  /* 0x000000021300780c */ /* 0x000fda0003f06270 */
[----:B------:R-:W-:Y:S05]  /*11460*/  @!P0 BRA `(.L_x_2268) ;  /* 0x0000001000048947 */ /* 0x000fea0003800000 */
[----:B-1----:R1:W5:Y:S01]  /*11470*/  LDL.LU R0, [R1] ;  /* 0x0000000001007983 */ /* 0x0023620000300800 */
[----:B------:R-:W-:Y:S02]  /*11480*/  VIADD R2, R19, 0xfffffffe ;  /* 0xfffffffe13027836 */ /* 0x000fe40000000000 */
[----:B------:R-:W-:-:S07]  /*11490*/  IMAD.MOV.U32 R3, RZ, RZ, R18 ;  /* 0x000000ffff037224 */ /* 0x000fce00078e0012 */
.L_x_2290:
[----:B0-----:R-:W3:Y:S01]  /*114a0*/  LDL R4, [R1+0xc] ;  /* 0x00000c0001047983 */ /* 0x001ee20000100800 */
[----:B------:R-:W-:Y:S01]  /*114b0*/  VIADD R18, R3, 0x1 ;  /* 0x0000000103127836 */ /* 0x000fe20000000000 */
[----:B------:R-:W-:Y:S05]  /*114c0*/  YIELD ;  /* 0x0000000000007946 */ /* 0x000fea0003800000 */
[C---:B------:R-:W-:Y:S01]  /*114d0*/  ISETP.NE.AND P0, PT, R18.reuse, 0x2, PT ;  /* 0x000000021200780c */ /* 0x040fe20003f05270 */
[----:B------:R-:W-:Y:S03]  /*114e0*/  BSSY B0, `(.L_x_2269) ;  /* 0x0000089000007945 */ /* 0x000fe60003800000 */
[----:B------:R-:W-:-:S02]  /*114f0*/  SEL R18, R18, RZ, P0 ;  /* 0x000000ff12127207 */ /* 0x000fc40000000000 */
[----:B---3--:R-:W-:Y:S02]  /*11500*/  ISETP.NE.AND P1, PT, R4, RZ, PT ;  /* 0x000000ff0400720c */ /* 0x008fe40003f25270 */
[----:B------:R-:W-:-:S04]  /*11510*/  SEL R4, RZ, 0x1, P0 ;  /* 0x00000001ff047807 */ /* 0x000fc80000000000 */
[----:B-----5:R-:W-:-:S05]  /*11520*/  LOP3.LUT R9, R0, R4, RZ, 0x3c, !PT ;  /* 0x0000000400097212 */ /* 0x020fca00078e3cff */
[----:B------:R3:W-:Y:S02]  /*11530*/  STL [R1], R9 ;  /* 0x0000000901007387 */ /* 0x0007e40000100800 */
[----:B------:R-:W-:Y:S05]  /*11540*/  @!P1 BRA `(.L_x_2270) ;  /* 0x0000000800089947 */ /* 0x000fea0003800000 */
[----:B------:R-:W-:Y:S01]  /*11550*/  ULDC.64 UR4, c[0x0][0x418] ;  /* 0x0001060000047ab9 */ /* 0x000fe20000000a00 */
[----:B0-----:R-:W-:Y:S01]  /*11560*/  IMAD.MOV.U32 R8, RZ, RZ, R2 ;  /* 0x000000ffff087224 */ /* 0x001fe200078e0002 */
        /* <DEDUP_REMOVED lines=22> */
.L_x_2271:
[----:B------:R-:W0:Y:S01]  /*116d0*/  S2R R4, SR_TID.X ;  /* 0x0000000000047919 */ /* 0x000e220000002100 */
[----:B------:R-:W-:Y:S01]  /*116e0*/  IMAD R5, R18, 0x8, R17 ;  /* 0x0000000812057824 */ /* 0x000fe200078e0211 */
[----:B------:R-:W-:Y:S01]  /*116f0*/  BSSY B1, `(.L_x_2272) ;  /* 0x0000006000017945 */ /* 0x000fe20003800000 */
[----:B0-----:R-:W-:Y:S02]  /*11700*/  LOP3.LUT R6, R4, 0x7f, RZ, 0xc0, !PT ;  /* 0x0000007f04067812 */ /* 0x001fe400078ec0ff */
[----:B------:R-:W-:Y:S02]  /*11710*/  SHF.L.U32 R4, R9, 0x1f, RZ ;  /* 0x0000001f09047819 */ /* 0x000fe400000006ff */
[----:B------:R-:W-:Y:S02]  /*11720*/  ISETP.NE.AND P1, PT, R6, RZ, PT ;  /* 0x000000ff0600720c */ /* 0x000fe40003f25270 */
[----:B------:R-:W0:Y:S02]  /*11730*/  SYNCS.PHASECHK.TRANS64.TRYWAIT P0, [R5+URZ+0x29880], R4 ;  /* 0x02988004050075a7 */ /* 0x000e24000800017f */
[----:B0-----:R-:W-:Y:S09]  /*11740*/  @!P0 BRA `(.L_x_2273) ;  /* 0x0000003000088947 */ /* 0x001ff20003800000 */
.L_x_2343:
[----:B------:R-:W-:Y:S05]  /*11750*/  BSYNC B1 ;  /* 0x0000000000017941 */ /* 0x000fea0003800000 */
.L_x_2272:
        /* <DEDUP_REMOVED lines=9> */
.L_x_2275:
[----:B------:R-:W-:Y:S05]  /*117f0*/  BSYNC B1 ;  /* 0x0000000000017941 */ /* 0x000fea0003800000 */
.L_x_2274:
[----:B------:R-:W4:Y:S01]  /*11800*/  LDL R6, [R1+0x18] ;  /* 0x0000180001067983 */ /* 0x000f220000100800 */
        /* <DEDUP_REMOVED lines=9> */
[----:B----4-:R-:W-:-:S02]  /*118a0*/  IMAD R6, R8, 0xa0, R6 ;  /* 0x000000a008067824 */ /* 0x010fc400078e0206 */
[----:B------:R-:W-:-:S09]  /*118b0*/  VIADD R8, R5, 0x29870 ;  /* 0x0002987005087836 */ /* 0x000fd20000000000 */
.L_x_2276:
        /* <DEDUP_REMOVED lines=13> */
.L_x_2344:
[----:B------:R-:W-:Y:S05]  /*11990*/  BSYNC B1 ;  /* 0x0000000000017941 */ /* 0x000fea0003800000 */
.L_x_2277:
[----:B------:R-:W-:Y:S01]  /*119a0*/  BSSY B1, `(.L_x_2279) ;  /* 0x000000b000017945 */ /* 0x000fe20003800000 */
[----:B------:R-:W-:Y:S02]  /*119b0*/  IMAD.MOV.U32 R8, RZ, RZ, 0x0 ;  /* 0x00000000ff087424 */ /* 0x000fe400078e00ff */
[----:B---3--:R-:W-:Y:S01]  /*119c0*/  IMAD.MOV.U32 R9, RZ, RZ, 0x14f00000 ;  /* 0x14f00000ff097424 */ /* 0x008fe200078e00ff */
[----:B------:R-:W-:Y:S06]  /*119d0*/  @P1 BRA `(.L_x_2280) ;  /* 0x00000000001c1947 */ /* 0x000fec0003800000 */
[----:B------:R-:W3:Y:S01]  /*119e0*/  S2R R7, SR_TID.X ;  /* 0x0000000000077919 */ /* 0x000ee20000002100 */
[----:B0---4-:R-:W-:-:S04]  /*119f0*/  IMAD.MOV.U32 R4, RZ, RZ, 0x7800 ;  /* 0x00007800ff047424 */ /* 0x011fc800078e00ff */
[----:B------:R0:W-:Y:S01]  /*11a00*/  SYNCS.ARRIVE.TRANS64 RZ, [R5+URZ+0x29830], R4 ;  /* 0x0298300405ff79a7 */ /* 0x0001e2000800003f */
[----:B---3--:R-:W-:-:S04]  /*11a10*/  LOP3.LUT R7, R7, 0x1f, RZ, 0xc0, !PT ;  /* 0x0000001f07077812 */ /* 0x008fc800078ec0ff */
[----:B------:R-:W-:-:S13]  /*11a20*/  ISETP.NE.AND P0, PT, R7, RZ, PT ;  /* 0x000000ff0700720c */ /* 0x000fda0003f05270 */
[----:B0-----:R-:W-:Y:S05]  /*11a30*/  @!P0 BRA `(.L_x_2280) ;  /* 0x0000000000048947 */ /* 0x001fea0003800000 */
[----:B------:R-:W-:Y:S01]  /*11a40*/  BPT.TRAP 0x1 ;  /* 0x000000040000795c */ /* 0x000fe20000300000 */
.L_x_2280:
[----:B------:R-:W-:Y:S05]  /*11a50*/  BSYNC B1 ;  /* 0x0000000000017941 */ /* 0x000fea0003800000 */
.L_x_2279:
[----:B------:R-:W-:Y:S01]  /*11a60*/  R2UR UR10, R10 ;  /* 0x000000000a0a72ca */ /* 0x000fe200000e0000 */
[----:B0---4-:R-:W-:Y:S01]  /*11a70*/  IMAD R4, R18, 0x7800, R17 ;  /* 0x0000780012047824 */ /* 0x011fe200078e0211 */
[----:B------:R-:W-:Y:S01]  /*11a80*/  R2UR UR6, R8 ;  /* 0x00000000080672ca */ /* 0x000fe200000e0000 */
[----:B------:R-:W-:Y:S01]  /*11a90*/  UIADD3 UR4, UP0, UR48, 0x370, URZ ;  /* 0x0000037030047890 */ /* 0x000fe2000ff1e03f */
[----:B------:R-:W-:Y:S01]  /*11aa0*/  R2UR UR7, R9 ;  /* 0x00000000090772ca */ /* 0x000fe200000e0000 */
[----:B------:R-:W-:Y:S01]  /*11ab0*/  VIADD R5, R5, 0x29830 ;  /* 0x0002983005057836 */ /* 0x000fe20000000000 */
[----:B------:R-:W-:Y:S01]  /*11ac0*/  PLOP3.LUT P0, PT, PT, PT, PT, 0x80, 0x0 ;  /* 0x000000000000781c */ /* 0x000fe20003f0f070 */
[----:B------:R-:W-:Y:S01]  /*11ad0*/  VIADD R7, R4, 0x1a400 ;  /* 0x0001a40004077836 */ /* 0x000fe20000000000 */
[----:B------:R-:W-:-:S12]  /*11ae0*/  UIADD3.X UR5, URZ, UR49, URZ, UP0, !UPT ;  /* 0x000000313f057290 */ /* 0x000fd800087fe43f */
.L_x_2281:
        /* <DEDUP_REMOVED lines=15> */
.L_x_2282:
        /* <DEDUP_REMOVED lines=15> */
.L_x_2283:
        /* <DEDUP_REMOVED lines=10> */
.L_x_2270:
[----:B------:R-:W-:Y:S05]  /*11d70*/  BSYNC B0 ;  /* 0x0000000000007941 */ /* 0x000fea0003800000 */
.L_x_2269:
[----:B------:R-:W-:-:S06]  /*11d80*/  UISETP.NE.AND UP0, UPT, UR39, 0x3, UPT ;  /* 0x000000032700788c */ /* 0x000fcc000bf05270 */
[----:B------:R-:W-:-:S13]  /*11d90*/  PLOP3.LUT P0, PT, PT, PT, UP0, 0x80, 0x0 ;  /* 0x000000000000781c */ /* 0x000fda0003f0f008 */
[----:B------:R-:W-:Y:S05]  /*11da0*/  @!P0 BRA `(.L_x_2284) ;  /* 0x0000000000048947 */ /* 0x000fea0003800000 */
[----:B------:R-:W-:Y:S01]  /*11db0*/  BPT.TRAP 0x1 ;  /* 0x000000040000795c */ /* 0x000fe20000300000 */
.L_x_2284:
        /* <DEDUP_REMOVED lines=8> */
.L_x_2345:
[----:B------:R-:W-:Y:S05]  /*11e40*/  BSYNC B0 ;  /* 0x0000000000007941 */ /* 0x000fea0003800000 */
.L_x_2285:
[----:B------:R-:W-:Y:S05]  /*11e50*/  @!P1 BRA `(.L_x_2287) ;  /* 0x0000000000049947 */ /* 0x000fea0003800000 */
[----:B------:R-:W-:Y:S01]  /*11e60*/  BPT.TRAP 0x1 ;  /* 0x000000040000795c */ /* 0x000fe20000300000 */
.L_x_2287:
[----:B------:R-:W-:Y:S01]  /*11e70*/  SHF.L.U32 R0, R0, 0x1f, RZ ;  /* 0x0000001f00007819 */ /* 0x000fe200000006ff */
[----:B------:R-:W-:-:S03]  /*11e80*/  IMAD R12, R3, 0x5000, RZ ;  /* 0x00005000030c7824 */ /* 0x000fc600078e02ff */
[----:B------:R-:W5:Y:S02]  /*11e90*/  SYNCS.PHASECHK.TRANS64.TRYWAIT P0, [R19+URZ+0x29860], R0 ;  /* 0x02986000130075a7 */ /* 0x000f64000800017f */
[----:B-----5:R-:W-:Y:S05]  /*11ea0*/  @!P0 BRA `(.L_x_2288) ;  /* 0x00000028006c8947 */ /* 0x020fea0003800000 */
.L_x_2346:
[----:B------:R-:W5:Y:S04]  /*11eb0*/  LDL R3, [R1+0x24] ;  /* 0x0000240001037983 */ /* 0x000f680000100800 */
[----:B------:R-:W2:Y:S01]  /*11ec0*/  LDL R13, [R1+0x20] ;  /* 0x00002000010d7983 */ /* 0x000ea20000100800 */
[----:B------:R-:W-:Y:S05]  /*11ed0*/  WARPSYNC.ALL ;  /* 0x0000000000007948 */ /* 0x000fea0003800000 */
[----:B-----5:R-:W-:-:S02]  /*11ee0*/  LOP3.LUT R0, R12, R3, RZ, 0xfc, !PT ;  /* 0x000000030c007212 */ /* 0x020fc400078efcff */
[----:B------:R-:W5:Y:S01]  /*11ef0*/  S2R R3, SR_TID.X ;  /* 0x0000000000037919 */ /* 0x000f620000002100 */
[----:B--2---:R-:W-:Y:S02]  /*11f00*/  LOP3.LUT R20, R12, R13, RZ, 0xfc, !PT ;  /* 0x0000000d0c147212 */ /* 0x004fe400078efcff */
[----:B------:R-:W-:-:S03]  /*11f10*/  IMAD.IADD R0, R17, 0x1, R0 ;  /* 0x0000000111007824 */ /* 0x000fc600078e0200 */
[----:B------:R-:W-:Y:S02]  /*11f20*/  IMAD.IADD R20, R17, 0x1, R20 ;  /* 0x0000000111147824 */ /* 0x000fe400078e0214 */
[----:B0--3--:R-:W4:Y:S01]  /*11f30*/  LDSM.16.MT88.4 R8, [R0+0xa400] ;  /* 0x00a400000008783b */ /* 0x009f220000004200 */
[----:B-----5:R-:W-:Y:S01]  /*11f40*/  LOP3.LUT P0, RZ, R3, 0x4, RZ, 0xc0, !PT ;  /* 0x0000000403ff7812 */ /* 0x020fe2000780c0ff */
[----:B------:R-:W-:-:S05]  /*11f50*/  IMAD.MOV.U32 R3, RZ, RZ, 0x40 ;  /* 0x00000040ff037424 */ /* 0x000fca00078e00ff */
[----:B------:R-:W-:-:S05]  /*11f60*/  SEL R3, R3, 0xffffffc0, !P0 ;  /* 0xffffffc003037807 */ /* 0x000fca0004000000 */
[----:B------:R-:W-:Y:S01]  /*11f70*/  IMAD.IADD R3, R3, 0x1, R0 ;  /* 0x0000000103037824 */ /* 0x000fe200078e0200 */
[C-C-:B----4-:R-:W-:Y:S02]  /*11f80*/  PRMT R4, R8.reuse, 0x6420, R9.reuse ;  /* 0x0000642008047816 */ /* 0x150fe40000000009 */
        /* <DEDUP_REMOVED lines=66> */
.L_x_2289:
        /* <DEDUP_REMOVED lines=13> */
.L_x_2268:
        /* <DEDUP_REMOVED lines=18> */
.L_x_2292:
[----:B------:R-:W-:Y:S05]  /*125a0*/  BSYNC B0 ;  /* 0x0000000000007941 */ /* 0x000fea0003800000 */
.L_x_2291:
[----:B------:R-:W-:-:S06]  /*125b0*/  UISETP.NE.AND UP0, UPT, UR39, 0x3, UPT ;  /* 0x000000032700788c */ /* 0x000fcc000bf05270 */
[----:B------:R-:W-:-:S13]  /*125c0*/  PLOP3.LUT P1, PT, PT, PT, UP0, 0x80, 0x0 ;  /* 0x000000000000781c */ /* 0x000fda0003f2f008 */
[----:B------:R-:W-:Y:S05]  /*125d0*/  @!P1 BRA `(.L_x_2293) ;  /* 0x0000000000049947 */ /* 0x000fea0003800000 */
[----:B------:R-:W-:Y:S01]  /*125e0*/  BPT.TRAP 0x1 ;  /* 0x000000040000795c */ /* 0x000fe20000300000 */
.L_x_2293:
[----:B------:R-:W3:Y:S01]  /*125f0*/  LDL R2, [R1] ;  /* 0x0000000001027983 */ /* 0x000ee20000100800 */
[----:B------:R-:W-:Y:S01]  /*12600*/  IMAD R16, R18, 0x8, R17 ;  /* 0x0000000812107824 */ /* 0x000fe200078e0211 */
[----:B------:R-:W-:Y:S01]  /*12610*/  BSSY B0, `(.L_x_2294) ;  /* 0x0000007000007945 */ /* 0x000fe20003800000 */
[----:B01---5:R-:W-:-:S05]  /*12620*/  IMAD.U32 R0, RZ, RZ, UR41 ;  /* 0x00000029ff007e24 */ /* 0x023fca000f8e00ff */
[----:B------:R-:W-:Y:S02]  /*12630*/  ISETP.NE.AND P2, PT, R0, 0x3, PT ;  /* 0x000000030000780c */ /* 0x000fe40003f45270 */
[----:B---3--:R-:W-:-:S04]  /*12640*/  LOP3.LUT R3, R2, 0x1, RZ, 0x3c, !PT ;  /* 0x0000000102037812 */ /* 0x008fc800078e3cff */
[----:B------:R-:W-:-:S04]  /*12650*/  SHF.L.U32 R3, R3, 0x1f, RZ ;  /* 0x0000001f03037819 */ /* 0x000fc800000006ff */
[----:B------:R-:W0:Y:S02]  /*12660*/  SYNCS.PHASECHK.TRANS64.TRYWAIT P1, [R16+URZ+0x29870], R3 ;  /* 0x02987003100075a7 */ /* 0x000e24000802017f */
[----:B0-----:R-:W-:Y:S05]  /*12670*/  @!P1 BRA `(.L_x_2295) ;  /* 0x00000020008c9947 */ /* 0x001fea0003800000 */
.L_x_2347:
[----:B------:R-:W-:Y:S05]  /*12680*/  BSYNC B0 ;  /* 0x0000000000007941 */ /* 0x000fea0003800000 */
.L_x_2294:
[----:B------:R-:W-:Y:S05]  /*12690*/  @!P2 BRA `(.L_x_2296) ;  /* 0x000000000004a947 */ /* 0x000fea0003800000 */
[----:B------:R-:W-:Y:S01]  /*126a0*/  BPT.TRAP 0x1 ;  /* 0x000000040000795c */ /* 0x000fe20000300000 */
.L_x_2296:
[----:B------:R-:W0:Y:S02]  /*126b0*/  LDL R0, [R1] ;  /* 0x0000000001007983 */ /* 0x000e240000100800 */
[----:B0-----:R-:W-:-:S04]  /*126c0*/  SHF.L.U32 R3, R0, 0x1f, RZ ;  /* 0x0000001f00037819 */ /* 0x001fc800000006ff */
[----:B------:R-:W0:Y:S02]  /*126d0*/  SYNCS.PHASECHK.TRANS64.TRYWAIT P1, [R16+URZ+0x29860], R3 ;  /* 0x02986003100075a7 */ /* 0x000e24000802017f */
[----:B0-----:R-:W-:Y:S05]  /*126e0*/  @!P1 BRA `(.L_x_2297) ;  /* 0x0000002000849947 */ /* 0x001fea0003800000 */
.L_x_2348:
        /* <DEDUP_REMOVED lines=81> */
.L_x_2298:
        /* <DEDUP_REMOVED lines=12> */
.L_x_2243:
[----:B------:R-:W-:Y:S05]  /*12cc0*/  BSYNC B7 ;  /* 0x0000000000077941 */ /* 0x000fea0003800000 */
.L_x_2241:
[----:B-1----:R-:W3:Y:S02]  /*12cd0*/  LDL R0, [R1+0x30] ;  /* 0x0000300001007983 */ /* 0x002ee40000100800 */
[----:B---3--:R-:W-:-:S13]  /*12ce0*/  ISETP.NE.AND P0, PT, R0, RZ, PT ;  /* 0x000000ff0000720c */ /* 0x008fda0003f05270 */
        /* <DEDUP_REMOVED lines=14> */
.L_x_2299:
[----:B0-----:R-:W0:Y:S01]  /*12dd0*/  S2R R2, SR_TID.X ;  /* 0x0000000000027919 */ /* 0x001e220000002100 */
        /* <DEDUP_REMOVED lines=27> */
[----:B------:R-:W1:Y:S02]  /*12f90*/  SHFL.UP PT, R2, R3, 0x8, RZ ;  /* 0x0500000003027989 */ /* 0x000e6400000e00ff */
[----:B-1----:R-:W-:-:S05]  /*12fa0*/  SEL R2, R2, RZ, P4 ;  /* 0x000000ff02027207 */ /* 0x002fca0002000000 */
[----:B------:R-:W-:-:S05]  /*12fb0*/  IMAD.IADD R6, R3, 0x1, R2 ;  /* 0x0000000103067824 */ /* 0x000fca00078e0202 */
[----:B------:R-:W1:Y:S02]  /*12fc0*/  SHFL.UP PT, R0, R6, 0x10, RZ ;  /* 0x0600000006007989 */ /* 0x000e6400000e00ff */
[----:B-1----:R-:W-:-:S05]  /*12fd0*/  SEL R7, R0, RZ, P5 ;  /* 0x000000ff00077207 */ /* 0x002fca0002800000 */
[----:B------:R-:W-:-:S05]  /*12fe0*/  IMAD.IADD R8, R6, 0x1, R7 ;  /* 0x0000000106087824 */ /* 0x000fca00078e0207 */
[----:B------:R-:W0:Y:S04]  /*12ff0*/  SHFL.IDX PT, R2, R8, 0x1f, 0x1f ;  /* 0x03e01f0008027f89 */ /* 0x000e2800000e0000 */
[----:B------:R-:W1:Y:S04]  /*13000*/  SHFL.IDX PT, R7, R9, 0x1, 0x1f ;  /* 0x00201f0009077f89 */ /* 0x000e6800000e0000 */
[----:B------:R-:W3:Y:S01]  /*13010*/  SHFL.IDX PT, R0, R9, RZ, 0x1f ;  /* 0x00001fff09007589 */ /* 0x000ee200000e0000 */
[----:B0-----:R-:W-:-:S04]  /*13020*/  IMAD R2, R2, R4, RZ ;  /* 0x0000000402027224 */ /* 0x001fc800078e02ff */
[----:B-1----:R-:W-:-:S05]  /*13030*/  IMAD.IADD R7, R7, 0x1, R2 ;  /* 0x0000000107077824 */ /* 0x002fca00078e0202 */
[----:B---3--:R-:W-:-:S13]  /*13040*/  ISETP.GT.AND P6, PT, R7, R0, PT ;  /* 0x000000000700720c */ /* 0x008fda0003fc4270 */
[----:B------:R-:W-:Y:S05]  /*13050*/  @P6 BRA `(.L_x_2301) ;  /* 0x0000000000906947 */ /* 0x000fea0003800000 */
.L_x_2305:
        /* <DEDUP_REMOVED lines=14> */
.L_x_2304:
[----:B------:R-:W-:Y:S05]  /*13140*/  BSYNC B0 ;  /* 0x0000000000007941 */ /* 0x000fea0003800000 */
.L_x_2303:
        /* <DEDUP_REMOVED lines=21> */
.L_x_2301:
        /* <DEDUP_REMOVED lines=21> */
.L_x_2306:
        /* <DEDUP_REMOVED lines=58> */
[----:B------:R-:W-:-:S04]  /*13790*/  LOP3.LUT R2, RZ, R2, RZ, 0x33, !PT ;  /* 0x00000002ff027212 */ /* 0x000fc800078e33ff */
[----:B------:R-:W-:Y:S01]  /*137a0*/  R2UR UR36, R0 ;  /* 0x00000000002472ca */ /* 0x000fe200000e0000 */
[----:B------:R-:W-:-:S05]  /*137b0*/  IMAD.IADD R0, R5, 0x1, R2 ;  /* 0x0000000105007824 */ /* 0x000fca00078e0202 */
[----:B------:R1:W-:Y:S01]  /*137c0*/  STL [R1+0x14], R0 ;  /* 0x0000140001007387 */ /* 0x0003e20000100800 */
[----:B------:R-:W-:Y:S08]  /*137d0*/  BRA `(.L_x_2307) ;  /* 0x0000000000107947 */ /* 0x000ff00003800000 */
.L_x_2302:
[----:B------:R0:W-:Y:S01]  /*137e0*/  STL [R1+0x10], R0 ;  /* 0x0000100001007387 */ /* 0x0001e20000100800 */
[----:B------:R-:W-:Y:S01]  /*137f0*/  ULDC UR42, c[0x0][0xc3c] ;  /* 0x00030f00002a7ab9 */ /* 0x000fe20000000800 */
[----:B------:R-:W-:Y:S02]  /*13800*/  UMOV UR36, URZ ;  /* 0x0000003f00247c82 */ /* 0x000fe40008000000 */
[----:B------:R0:W-:Y:S03]  /*13810*/  STL [R1+0x14], RZ ;  /* 0x000014ff01007387 */ /* 0x0001e60000100800 */
.L_x_2307:
        /* <DEDUP_REMOVED lines=15> */
.L_x_2300:
[----:B------:R-:W-:Y:S02]  /*13910*/  ULDC UR4, c[0x0][0xc3c] ;  /* 0x00030f0000047ab9 */ /* 0x000fe40000000800 */
[----:B------:R-:W-:-:S06]  /*13920*/  UISETP.GE.AND UP0, UPT, UR42, UR4, UPT ;  /* 0x000000042a00728c */ /* 0x000fcc000bf06270 */
[----:B------:R-:W-:-:S13]  /*13930*/  PLOP3.LUT P0, PT, PT, PT, UP0, 0x80, 0x0 ;  /* 0x000000000000781c */ /* 0x000fda0003f0f008 */
[----:B------:R-:W-:Y:S05]  /*13940*/  @!P0 BRA `(.L_x_2308) ;  /* 0xffffffb800e88947 */ /* 0x000fea000383ffff */
.L_x_2237:
        /* <DEDUP_REMOVED lines=12> */
.L_x_2349:
[----:B------:R-:W-:Y:S05]  /*13a10*/  BSYNC B0 ;  /* 0x0000000000007941 */ /* 0x000fea0003800000 */
.L_x_2309:
[----:B------:R-:W-:-:S03]  /*13a20*/  UMOV UR4, 0xffffffff ;  /* 0xffffffff00047882 */ /* 0x000fc60000000000 */
[----:B------:R-:W-:Y:S05]  /*13a30*/  BRA.DIV UR4, `(.L_x_2311) ;  /* 0x0000000e04d87947 */ /* 0x000fea000b800000 */
[----:B0-----:R-:W0:Y:S02]  /*13a40*/  S2R R0, SR_TID.X ;  /* 0x0000000000007919 */ /* 0x001e240000002100 */
[----:B0-----:R-:W-:-:S04]  /*13a50*/  SHF.R.U32.HI R0, RZ, 0x5, R0 ;  /* 0x00000005ff007819 */ /* 0x001fc80000011600 */
[----:B------:R-:W-:-:S05]  /*13a60*/  LOP3.LUT R0, R0, 0x3, RZ, 0xc0, !PT ;  /* 0x0000000300007812 */ /* 0x000fca00078ec0ff */
[----:B------:R0:W1:Y:S02]  /*13a70*/  SHFL.IDX PT, R14, R0, RZ, 0x1f ;  /* 0x00001fff000e7589 */ /* 0x00006400000e0000 */
.L_x_2352:
[----:B-1----:R-:W-:Y:S01]  /*13a80*/  ISETP.NE.AND P0, PT, R14, RZ, PT ;  /* 0x000000ff0e00720c */ /* 0x002fe20003f05270 */
[----:B------:R-:W-:-:S12]  /*13a90*/  BSSY B0, `(.L_x_2312) ;  /* 0x000002c000007945 */ /* 0x000fd80003800000 */
[----:B------:R-:W-:Y:S05]  /*13aa0*/  @P0 BRA `(.L_x_2313) ;  /* 0x0000000000a80947 */ /* 0x000fea0003800000 */
[----:B------:R-:W-:-:S03]  /*13ab0*/  UMOV UR4, 0xffffffff ;  /* 0xffffffff00047882 */ /* 0x000fc60000000000 */
[----:B------:R-:W-:Y:S05]  /*13ac0*/  BRA.DIV UR4, `(.L_x_2314) ;  /* 0x0000000e04e87947 */ /* 0x000fea000b800000 */
[----:B------:R-:W-:-:S13]  /*13ad0*/  ELECT P6, URZ, PT ;  /* 0x00000000003f782f */ /* 0x000fda00038c0000 */
.L_x_2355:
[----:B------:R-:W-:Y:S05]  /*13ae0*/  @!P6 BRA `(.L_x_2313) ;  /* 0x000000000098e947 */ /* 0x000fea0003800000 */
[----:B------:R-:W-:-:S06]  /*13af0*/  ULOP3.LUT UR4, UR38, 0x2, URZ, 0xfc, !UPT ;  /* 0x0000000226047892 */ /* 0x000fcc000f8efc3f */
[----:B0-----:R-:W-:-:S05]  /*13b00*/  IMAD.U32 R0, RZ, RZ, UR4 ;  /* 0x00000004ff007e24 */ /* 0x001fca000f8e00ff */
[----:B------:R-:W-:-:S13]  /*13b10*/  ISETP.NE.AND P0, PT, R0, 0x3, PT ;  /* 0x000000030000780c */ /* 0x000fda0003f05270 */
[----:B------:R-:W-:Y:S05]  /*13b20*/  @!P0 BRA `(.L_x_2315) ;  /* 0x0000000000048947 */ /* 0x000fea0003800000 */
[----:B------:R-:W-:Y:S01]  /*13b30*/  BPT.TRAP 0x1 ;  /* 0x000000040000795c */ /* 0x000fe20000300000 */
.L_x_2315:
        /* <DEDUP_REMOVED lines=13> */
.L_x_2356:
[----:B------:R-:W1:Y:S02]  /*13c10*/  SYNCS.PHASECHK.TRANS64.TRYWAIT P1, [R5+URZ], R0 ;  /* 0x00000000050075a7 */ /* 0x000e64000802017f */
[----:B-1----:R-:W-:Y:S05]  /*13c20*/  @!P1 BRA `(.L_x_2317) ;  /* 0x0000000c00c49947 */ /* 0x002fea0003800000 */
.L_x_2357:
[----:B------:R-:W-:Y:S05]  /*13c30*/  @!P0 BRA `(.L_x_2318) ;  /* 0x0000000000048947 */ /* 0x000fea0003800000 */
[----:B------:R-:W-:Y:S01]  /*13c40*/  BPT.TRAP 0x1 ;  /* 0x000000040000795c */ /* 0x000fe20000300000 */
.L_x_2318:
[----:B-1----:R-:W-:-:S04]  /*13c50*/  IMAD R5, R18, 0x8, R3 ;  /* 0x0000000812057824 */ /* 0x002fc800078e0203 */
[----:B------:R-:W1:Y:S02]  /*13c60*/  SYNCS.PHASECHK.TRANS64.TRYWAIT P1, [R5+URZ+0x29860], R4 ;  /* 0x02986004050075a7 */ /* 0x000e64000802017f */
[----:B-1----:R-:W-:Y:S05]  /*13c70*/  @!P1 BRA `(.L_x_2319) ;  /* 0x0000000c00c49947 */ /* 0x002fea0003800000 */
.L_x_2358:
[----:B------:R-:W-:Y:S05]  /*13c80*/  @!P0 BRA `(.L_x_2320) ;  /* 0x0000000000048947 */ /* 0x000fea0003800000 */
[----:B------:R-:W-:Y:S01]  /*13c90*/  BPT.TRAP 0x1 ;  /* 0x000000040000795c */ /* 0x000fe20000300000 */
.L_x_2320:
[----:B------:R-:W-:-:S04]  /*13ca0*/  IMAD R3, R2, 0x8, R3 ;  /* 0x0000000802037824 */ /* 0x000fc800078e0203 */
[----:B------:R-:W3:Y:S02]  /*13cb0*/  SYNCS.PHASECHK.TRANS64.TRYWAIT P1, [R3+URZ+0x29860], R0 ;  /* 0x02986000030075a7 */ /* 0x000ee4000802017f */
[----:B---3--:R-:W-:Y:S05]  /*13cc0*/  @!P1 BRA `(.L_x_2321) ;  /* 0x0000000c00c49947 */ /* 0x008fea0003800000 */
.L_x_2359:
[----:B------:R-:W-:Y:S05]  /*13cd0*/  @!P0 BRA `(.L_x_2322) ;  /* 0x0000000000048947 */ /* 0x000fea0003800000 */
[----:B------:R-:W-:Y:S01]  /*13ce0*/  BPT.TRAP 0x1 ;  /* 0x000000040000795c */ /* 0x000fe20000300000 */
.L_x_2322:
[----:B------:R-:W4:Y:S02]  /*13cf0*/  SYNCS.PHASECHK.TRANS64.TRYWAIT P0, [R5+URZ+0x29880], R4 ;  /* 0x02988004050075a7 */ /* 0x000f24000800017f */
[----:B----4-:R-:W-:Y:S05]  /*13d00*/  @!P0 BRA `(.L_x_2323) ;  /* 0x0000000c00c88947 */ /* 0x010fea0003800000 */
.L_x_2324:
[----:B------:R0:W0:Y:S02]  /*13d10*/  SYNCS.PHASECHK.TRANS64.TRYWAIT P0, [R3+URZ+0x29880], R0 ;  /* 0x02988000030075a7 */ /* 0x000024000800017f */
[----:B0-----:R-:W-:Y:S05]  /*13d20*/  @!P0 NANOSLEEP.SYNCS 0x989680 ;  /* 0x009896800000895d */ /* 0x001fea0003900000 */
[----:B------:R-:W0:Y:S02]  /*13d30*/  @!P0 SYNCS.PHASECHK.TRANS64 P0, [R3+URZ+0x29880], R0 ;  /* 0x02988000030085a7 */ /* 0x000e24000800007f */
[----:B0-----:R-:W-:Y:S05]  /*13d40*/  @!P0 BRA `(.L_x_2324) ;  /* 0xfffffffc00f08947 */ /* 0x001fea000383ffff */
.L_x_2313:
[----:B------:R-:W-:Y:S05]  /*13d50*/  BSYNC B0 ;  /* 0x0000000000007941 */ /* 0x000fea0003800000 */
.L_x_2312:
[----:B------:R-:W-:Y:S05]  /*13d60*/  EXIT ;  /* 0x000000000000794d */ /* 0x000fea0003800000 */
.L_x_2176:
[----:B0-----:R-:W-:-:S04]  /*13d70*/  IMAD.U32 R3, RZ, RZ, UR41 ;  /* 0x00000029ff037e24 */ /* 0x001fc8000f8e00ff */
[----:B------:R0:W1:Y:S03]  /*13d80*/  SYNCS.PHASECHK.TRANS64.TRYWAIT P1, [R3+URZ+0x29800], R0 ;  /* 0x02980000030075a7 */ /* 0x000066000802017f */
[----:B-1----:R-:W-:Y:S05]  /*13d90*/  @!P1 NANOSLEEP.SYNCS 0x989680 ;  /* 0x009896800000995d */ /* 0x002fea0003900000 */
[----:B------:R-:W1:Y:S02]  /*13da0*/  @!P1 SYNCS.PHASECHK.TRANS64 P1, [R3+URZ+0x29800], R0 ;  /* 0x02980000030095a7 */ /* 0x000e64000802007f */
[----:B-1----:R-:W-:Y:S05]  /*13db0*/  @!P1 BRA `(.L_x_2176) ;  /* 0xfffffffc00ec9947 */ /* 0x002fea000383ffff */
[----:B------:R-:W-:Y:S05]  /*13dc0*/  BRA `(.L_x_2325) ;  /* 0xfffffedc00707947 */ /* 0x000fea000383ffff */
.L_x_2180:
[----:B-1----:R1:W2:Y:S02]  /*13dd0*/  SYNCS.PHASECHK.TRANS64.TRYWAIT P2, [R2+URZ+0x29830], R3 ;  /* 0x02983003020075a7 */ /* 0x0022a4000804017f */
[----:B--2---:R-:W-:Y:S05]  /*13de0*/  @!P2 NANOSLEEP.SYNCS 0x989680 ;  /* 0x009896800000a95d */ /* 0x004fea0003900000 */
[----:B------:R-:W2:Y:S02]  /*13df0*/  @!P2 SYNCS.PHASECHK.TRANS64 P2, [R2+URZ+0x29830], R3 ;  /* 0x029830030200a5a7 */ /* 0x000ea4000804007f */
[----:B--2---:R-:W-:Y:S05]  /*13e00*/  @!P2 BRA `(.L_x_2180) ;  /* 0xfffffffc00f0a947 */ /* 0x004fea000383ffff */
[----:B------:R-:W-:Y:S05]  /*13e10*/  BRA `(.L_x_2179) ;  /* 0xfffffedc00947947 */ /* 0x000fea000383ffff */
.L_x_2185:
[----:B-1----:R-:W-:-:S04]  /*13e20*/  IMAD.U32 R7, RZ, RZ, UR6 ;  /* 0x00000006ff077e24 */ /* 0x002fc8000f8e00ff */
[----:B------:R1:W2:Y:S03]  /*13e30*/  SYNCS.PHASECHK.TRANS64.TRYWAIT P3, [R7+URZ+0x29830], R0 ;  /* 0x02983000070075a7 */ /* 0x0002a6000806017f */
[----:B--2---:R-:W-:Y:S05]  /*13e40*/  @!P3 NANOSLEEP.SYNCS 0x989680 ;  /* 0x009896800000b95d */ /* 0x004fea0003900000 */
[----:B------:R-:W2:Y:S02]  /*13e50*/  @!P3 SYNCS.PHASECHK.TRANS64 P3, [R7+URZ+0x29830], R0 ;  /* 0x029830000700b5a7 */ /* 0x000ea4000806007f */
[----:B--2---:R-:W-:Y:S05]  /*13e60*/  @!P3 BRA `(.L_x_2185) ;  /* 0xfffffffc00ecb947 */ /* 0x004fea000383ffff */
[----:B------:R-:W-:Y:S05]  /*13e70*/  BRA `(.L_x_2182) ;  /* 0xffffff10002c7947 */ /* 0x000fea000383ffff */
.L_x_2189:
[----:B-1----:R-:W-:-:S04]  /*13e80*/  IMAD.U32 R7, RZ, RZ, UR6 ;  /* 0x00000006ff077e24 */ /* 0x002fc8000f8e00ff */
[----:B------:R1:W2:Y:S03]  /*13e90*/  SYNCS.PHASECHK.TRANS64.TRYWAIT P3, [R7+URZ+0x29850], R0 ;  /* 0x02985000070075a7 */ /* 0x0002a6000806017f */
[----:B--2---:R-:W-:Y:S05]  /*13ea0*/  @!P3 NANOSLEEP.SYNCS 0x989680 ;  /* 0x009896800000b95d */ /* 0x004fea0003900000 */
[----:B------:R-:W2:Y:S02]  /*13eb0*/  @!P3 SYNCS.PHASECHK.TRANS64 P3, [R7+URZ+0x29850], R0 ;  /* 0x029850000700b5a7 */ /* 0x000ea4000806007f */
[----:B--2---:R-:W-:Y:S05]  /*13ec0*/  @!P3 BRA `(.L_x_2189) ;  /* 0xfffffffc00ecb947 */ /* 0x004fea000383ffff */
[----:B------:R-:W-:Y:S05]  /*13ed0*/  BRA `(.L_x_2186) ;  /* 0xffffff1c00347947 */ /* 0x000fea000383ffff */
.L_x_2196:
[----:B-1----:R-:W-:-:S04]  /*13ee0*/  IMAD.U32 R9, RZ, RZ, UR6 ;  /* 0x00000006ff097e24 */ /* 0x002fc8000f8e00ff */
[----:B------:R1:W2:Y:S03]  /*13ef0*/  SYNCS.PHASECHK.TRANS64.TRYWAIT P2, [R9+URZ+0x29830], R0 ;  /* 0x02983000090075a7 */ /* 0x0002a6000804017f */
[----:B--2---:R-:W-:Y:S05]  /*13f00*/  @!P2 NANOSLEEP.SYNCS 0x989680 ;  /* 0x009896800000a95d */ /* 0x004fea0003900000 */
[----:B------:R-:W2:Y:S02]  /*13f10*/  @!P2 SYNCS.PHASECHK.TRANS64 P2, [R9+URZ+0x29830], R0 ;  /* 0x029830000900a5a7 */ /* 0x000ea4000804007f */
[----:B--2---:R-:W-:Y:S05]  /*13f20*/  @!P2 BRA `(.L_x_2196) ;  /* 0xfffffffc00eca947 */ /* 0x004fea000383ffff */
[----:B------:R-:W-:Y:S05]  /*13f30*/  BRA `(.L_x_2193) ;  /* 0xffffff48000c7947 */ /* 0x000fea000383ffff */
.L_x_2200:
[----:B-1----:R-:W-:-:S04]  /*13f40*/  IMAD.U32 R9, RZ, RZ, UR6 ;  /* 0x00000006ff097e24 */ /* 0x002fc8000f8e00ff */
[----:B------:R1:W2:Y:S03]  /*13f50*/  SYNCS.PHASECHK.TRANS64.TRYWAIT P2, [R9+URZ+0x29850], R0 ;  /* 0x02985000090075a7 */ /* 0x0002a6000804017f */
[----:B--2---:R-:W-:Y:S05]  /*13f60*/  @!P2 NANOSLEEP.SYNCS 0x989680 ;  /* 0x009896800000a95d */ /* 0x004fea0003900000 */
[----:B------:R-:W2:Y:S02]  /*13f70*/  @!P2 SYNCS.PHASECHK.TRANS64 P2, [R9+URZ+0x29850], R0 ;  /* 0x029850000900a5a7 */ /* 0x000ea4000804007f */
[----:B--2---:R-:W-:Y:S05]  /*13f80*/  @!P2 BRA `(.L_x_2200) ;  /* 0xfffffffc00eca947 */ /* 0x004fea000383ffff */
[----:B------:R-:W-:Y:S05]  /*13f90*/  BRA `(.L_x_2197) ;  /* 0xffffff5400087947 */ /* 0x000fea000383ffff */
.L_x_2206:
[----:B-1----:R-:W-:-:S04]  /*13fa0*/  IMAD.U32 R5, RZ, RZ, UR9 ;  /* 0x00000009ff057e24 */ /* 0x002fc8000f8e00ff */
[----:B------:R1:W2:Y:S03]  /*13fb0*/  SYNCS.PHASECHK.TRANS64.TRYWAIT P1, [R5+URZ+0x29850], R4 ;  /* 0x02985004050075a7 */ /* 0x0002a6000802017f */
[----:B--2---:R-:W-:Y:S05]  /*13fc0*/  @!P1 NANOSLEEP.SYNCS 0x989680 ;  /* 0x009896800000995d */ /* 0x004fea0003900000 */
[----:B------:R-:W2:Y:S02]  /*13fd0*/  @!P1 SYNCS.PHASECHK.TRANS64 P1, [R5+URZ+0x29850], R4 ;  /* 0x02985004050095a7 */ /* 0x000ea4000802007f */
[----:B--2---:R-:W-:Y:S05]  /*13fe0*/  @!P1 BRA `(.L_x_2206) ;  /* 0xfffffffc00ec9947 */ /* 0x004fea000383ffff */
[----:B------:R-:W-:Y:S05]  /*13ff0*/  BRA `(.L_x_2205) ;  /* 0xffffff7000dc7947 */ /* 0x000fea000383ffff */
.L_x_2252:
[----:B------:R-:W-:Y:S02]  /*14000*/  IMAD.MOV.U32 R13, RZ, RZ, R0 ;  /* 0x000000ffff0d7224 */ /* 0x000fe400078e0000 */
[----:B------:R-:W-:Y:S02]  /*14010*/  IMAD.MOV.U32 R12, RZ, RZ, RZ ;  /* 0x000000ffff0c7224 */ /* 0x000fe400078e00ff */
[----:B------:R-:W-:Y:S02]  /*14020*/  IMAD.MOV.U32 R11, RZ, RZ, 0x1f ;  /* 0x0000001fff0b7424 */ /* 0x000fe400078e00ff */
[----:B------:R-:W-:-:S07]  /*14030*/  IMAD.MOV.U32 R15, RZ, RZ, -0x1 ;  /* 0xffffffffff0f7424 */ /* 0x000fce00078e00ff */
[----:B-12---:R-:W-:Y:S05]  /*14040*/  WARPSYNC.COLLECTIVE R15, `(.L_x_2326) ;  /* 0x000000000f087348 */ /* 0x006fea0003c00000 */
[----:B------:R0:W3:Y:S02]  /*14050*/  SHFL.IDX P6, R14, R13, R12, R11 ;  /* 0x0000000c0d0e7389 */ /* 0x0000e400000c000b */
[----:B0123--:R-:W-:Y:S01]  /*14060*/  ENDCOLLECTIVE ;  /* 0x000000000000791b */ /* 0x00ffe20003800000 */
.L_x_2326:
[----:B------:R-:W-:Y:S05]  /*14070*/  BRA `(.L_x_2327) ;  /* 0xffffffc000c07947 */ /* 0x000fea000383ffff */
.L_x_2254:
[----:B------:R-:W-:Y:S01]  /*14080*/  BSSY B0, `(.L_x_2328) ;  /* 0x0000006000007945 */ /* 0x000fe20003800000 */
[----:B------:R-:W-:-:S07]  /*14090*/  IMAD.MOV.U32 R15, RZ, RZ, -0x1 ;  /* 0xffffffffff0f7424 */ /* 0x000fce00078e00ff */
[----:B-12---:R-:W-:Y:S05]  /*140a0*/  WARPSYNC.COLLECTIVE R15, `(.L_x_2329) ;  /* 0x000000000f0c7348 */ /* 0x006fea0003c00000 */
[----:B------:R-:W-:Y:S02]  /*140b0*/  ELECT P6, UR62, PT ;  /* 0x00000000003e782f */ /* 0x000fe400038c0000 */
[----:B------:R-:W-:Y:S01]  /*140c0*/  MOV R14, UR62 ;  /* 0x0000003e000e7c02 */ /* 0x000fe20008000f00 */
[----:B-12---:R-:W-:Y:S10]  /*140d0*/  ENDCOLLECTIVE ;  /* 0x000000000000791b */ /* 0x006ff40003800000 */
.L_x_2329:
[----:B------:R-:W-:Y:S05]  /*140e0*/  BSYNC B0 ;  /* 0x0000000000007941 */ /* 0x000fea0003800000 */
.L_x_2328:
[----:B------:R-:W-:Y:S05]  /*140f0*/  BRA `(.L_x_2330) ;  /* 0xffffffc000c47947 */ /* 0x000fea000383ffff */
.L_x_2256:
[----:B0-----:R0:W1:Y:S02]  /*14100*/  SYNCS.PHASECHK.TRANS64.TRYWAIT P0, [R2+URZ+0x29880], R3 ;  /* 0x02988003020075a7 */ /* 0x001064000800017f */
[----:B-1----:R-:W-:Y:S05]  /*14110*/  @!P0 NANOSLEEP.SYNCS 0x989680 ;  /* 0x009896800000895d */ /* 0x002fea0003900000 */
[----:B------:R-:W1:Y:S02]  /*14120*/  @!P0 SYNCS.PHASECHK.TRANS64 P0, [R2+URZ+0x29880], R3 ;  /* 0x02988003020085a7 */ /* 0x000e64000800007f */
[----:B-1----:R-:W-:Y:S05]  /*14130*/  @!P0 BRA `(.L_x_2256) ;  /* 0xfffffffc00f08947 */ /* 0x002fea000383ffff */
[----:B------:R-:W-:Y:S05]  /*14140*/  BRA `(.L_x_2331) ;  /* 0xffffffc400247947 */ /* 0x000fea000383ffff */
.L_x_2258:
[----:B-1----:R1:W3:Y:S02]  /*14150*/  SYNCS.PHASECHK.TRANS64.TRYWAIT P0, [R2+URZ+0x29840], R3 ;  /* 0x02984003020075a7 */ /* 0x0022e4000800017f */
[----:B---3--:R-:W-:Y:S05]  /*14160*/  @!P0 NANOSLEEP.SYNCS 0x989680 ;  /* 0x009896800000895d */ /* 0x008fea0003900000 */
[----:B------:R-:W3:Y:S02]  /*14170*/  @!P0 SYNCS.PHASECHK.TRANS64 P0, [R2+URZ+0x29840], R3 ;  /* 0x02984003020085a7 */ /* 0x000ee4000800007f */
[----:B---3--:R-:W-:Y:S05]  /*14180*/  @!P0 BRA `(.L_x_2258) ;  /* 0xfffffffc00f08947 */ /* 0x008fea000383ffff */
[----:B------:R-:W-:Y:S05]  /*14190*/  BRA `(.L_x_2332) ;  /* 0xffffffc400747947 */ /* 0x000fea000383ffff */
.L_x_2262:
[----:B------:R0:W5:Y:S01]  /*141a0*/  LDL.LU R6, [R1+0x1c] ;  /* 0x00001c0001067983 */ /* 0x0001620000300800 */
[----:B------:R-:W-:Y:S01]  /*141b0*/  IMAD.MOV.U32 R13, RZ, RZ, R0 ;  /* 0x000000ffff0d7224 */ /* 0x000fe200078e0000 */
[----:B------:R-:W-:Y:S01]  /*141c0*/  LOP3.LUT R7, R7, 0x7f, RZ, 0xc0, !PT ;  /* 0x0000007f07077812 */ /* 0x000fe200078ec0ff */
[----:B------:R-:W-:Y:S02]  /*141d0*/  IMAD.MOV.U32 R12, RZ, RZ, RZ ;  /* 0x000000ffff0c7224 */ /* 0x000fe400078e00ff */
[----:B------:R-:W-:Y:S01]  /*141e0*/  IMAD.MOV.U32 R11, RZ, RZ, 0x1c1f ;  /* 0x00001c1fff0b7424 */ /* 0x000fe200078e00ff */
[----:B------:R-:W-:Y:S01]  /*141f0*/  SHF.R.U32.HI R3, RZ, 0x2, R7 ;  /* 0x00000002ff037819 */ /* 0x000fe20000011607 */
[----:B------:R-:W-:-:S04]  /*14200*/  IMAD.MOV.U32 R15, RZ, RZ, -0x1 ;  /* 0xffffffffff0f7424 */ /* 0x000fc800078e00ff */
[----:B0-----:R-:W-:-:S07]  /*14210*/  IMAD R3, R10, 0x80, R3 ;  /* 0x000000800a037824 */ /* 0x001fce00078e0203 */
[----:B--2--5:R-:W-:Y:S05]  /*14220*/  WARPSYNC.COLLECTIVE R15, `(.L_x_2333) ;  /* 0x000000000f087348 */ /* 0x024fea0003c00000 */
[----:B------:R0:W1:Y:S02]  /*14230*/  SHFL.IDX P6, R14, R13, R12, R11 ;  /* 0x0000000c0d0e7389 */ /* 0x00006400000c000b */
[----:B012--5:R-:W-:Y:S01]  /*14240*/  ENDCOLLECTIVE ;  /* 0x000000000000791b */ /* 0x027fe20003800000 */
.L_x_2333:
[----:B------:R-:W-:Y:S02]  /*14250*/  IMAD.MOV.U32 R13, RZ, RZ, R4 ;  /* 0x000000ffff0d7224 */ /* 0x000fe400078e0004 */
[----:B------:R-:W-:Y:S02]  /*14260*/  IMAD R2, R6, R5, RZ ;  /* 0x0000000506027224 */ /* 0x000fe400078e02ff */
[----:B------:R-:W-:-:S07]  /*14270*/  IMAD.MOV.U32 R6, RZ, RZ, R14 ;  /* 0x000000ffff067224 */ /* 0x000fce00078e000e */
[----:B------:R-:W-:Y:S05]  /*14280*/  WARPSYNC.COLLECTIVE R15, `(.L_x_2334) ;  /* 0x000000000f087348 */ /* 0x000fea0003c00000 */
[----:B------:R0:W1:Y:S02]  /*14290*/  SHFL.IDX P6, R14, R13, R12, R11 ;  /* 0x0000000c0d0e7389 */ /* 0x00006400000c000b */
[----:B01----:R-:W-:Y:S01]  /*142a0*/  ENDCOLLECTIVE ;  /* 0x000000000000791b */ /* 0x003fe20003800000 */
.L_x_2334:
[----:B------:R-:W-:Y:S01]  /*142b0*/  ISETP.GE.AND P4, PT, R3, R2, PT ;  /* 0x000000020300720c */ /* 0x000fe20003f86270 */
[----:B------:R-:W-:Y:S02]  /*142c0*/  IMAD.MOV.U32 R13, RZ, RZ, R0 ;  /* 0x000000ffff0d7224 */ /* 0x000fe400078e0000 */
[----:B------:R-:W-:Y:S02]  /*142d0*/  IMAD.MOV.U32 R12, RZ, RZ, 0x1 ;  /* 0x00000001ff0c7424 */ /* 0x000fe400078e00ff */
[----:B------:R-:W-:-:S08]  /*142e0*/  IMAD.MOV.U32 R5, RZ, RZ, R14 ;  /* 0x000000ffff057224 */ /* 0x000fd000078e000e */
[----:B------:R-:W-:Y:S05]  /*142f0*/  WARPSYNC.COLLECTIVE R15, `(.L_x_2335) ;  /* 0x000000000f087348 */ /* 0x000fea0003c00000 */
[----:B------:R0:W1:Y:S02]  /*14300*/  SHFL.IDX P6, R14, R13, R12, R11 ;  /* 0x0000000c0d0e7389 */ /* 0x00006400000c000b */
[----:B01----:R-:W-:Y:S01]  /*14310*/  ENDCOLLECTIVE ;  /* 0x000000000000791b */ /* 0x003fe20003800000 */
.L_x_2335:
[----:B------:R-:W-:-:S05]  /*14320*/  @!P4 IADD3 R5, P3, R9, R5, RZ ;  /* 0x000000050905c210 */ /* 0x000fca0007f7e0ff */
[----:B------:R-:W-:-:S04]  /*14330*/  @!P4 IMAD.X R6, RZ, RZ, R6, P3 ;  /* 0x000000ffff06c224 */ /* 0x000fc800018e0606 */
[----:B------:R-:W-:Y:S02]  /*14340*/  @!P4 IMAD.MOV.U32 R7, RZ, RZ, R6 ;  /* 0x000000ffff07c224 */ /* 0x000fe400078e0006 */
        /* <DEDUP_REMOVED lines=9> */
[----:B------:R-:W-:-:S10]  /*143e0*/  IMAD.MOV.U32 R5, RZ, RZ, R14 ;  /* 0x000000ffff057224 */ /* 0x000fd400078e000e */
[----:B0-----:R-:W-:Y:S05]  /*143f0*/  WARPSYNC.COLLECTIVE R15, `(.L_x_2336) ;  /* 0x000000000f087348 */ /* 0x001fea0003c00000 */
[----:B------:R1:W2:Y:S02]  /*14400*/  SHFL.IDX P6, R14, R13, R12, R11 ;  /* 0x0000000c0d0e7389 */ /* 0x0002a400000c000b */
[----:B012---:R-:W-:Y:S01]  /*14410*/  ENDCOLLECTIVE ;  /* 0x000000000000791b */ /* 0x007fe20003800000 */
.L_x_2336:
[----:B------:R-:W-:Y:S01]  /*14420*/  @!PT LDS RZ, [RZ] ;  /* 0x00000000fffff984 */ /* 0x000fe20000000800 */
[----:B------:R-:W-:Y:S01]  /*14430*/  @!PT LDS RZ, [RZ] ;  /* 0x00000000fffff984 */ /* 0x000fe20000000800 */
[----:B------:R-:W-:Y:S01]  /*14440*/  @!PT LDS RZ, [RZ] ;  /* 0x00000000fffff984 */ /* 0x000fe20000000800 */
[----:B------:R0:W-:Y:S01]  /*14450*/  @!P4 LDGSTS.E.BYPASS.LTC128B.128 [R8+0x18400], desc[UR54][R6.64+0x80], !P2 ;  /* 0x184000800608cfae */ /* 0x0001e2000d101d76 */
[----:B------:R-:W-:Y:S02]  /*14460*/  IMAD.MOV.U32 R13, RZ, RZ, R0 ;  /* 0x000000ffff0d7224 */ /* 0x000fe400078e0000 */
[----:B------:R-:W-:Y:S02]  /*14470*/  IMAD.MOV.U32 R12, RZ, RZ, 0x2 ;  /* 0x00000002ff0c7424 */ /* 0x000fe400078e00ff */
[----:B0-----:R-:W-:-:S07]  /*14480*/  IMAD.MOV.U32 R6, RZ, RZ, R14 ;  /* 0x000000ffff067224 */ /* 0x001fce00078e000e */
[----:B------:R-:W-:Y:S05]  /*14490*/  WARPSYNC.COLLECTIVE R15, `(.L_x_2337) ;  /* 0x000000000f087348 */ /* 0x000fea0003c00000 */
[----:B------:R0:W1:Y:S02]  /*144a0*/  SHFL.IDX P6, R14, R13, R12, R11 ;  /* 0x0000000c0d0e7389 */ /* 0x00006400000c000b */
[----:B01----:R-:W-:Y:S01]  /*144b0*/  ENDCOLLECTIVE ;  /* 0x000000000000791b */ /* 0x003fe20003800000 */
.L_x_2337:
        /* <DEDUP_REMOVED lines=16> */
.L_x_2338:
[----:B------:R-:W-:Y:S02]  /*145c0*/  IMAD.MOV.U32 R13, RZ, RZ, R0 ;  /* 0x000000ffff0d7224 */ /* 0x000fe400078e0000 */
[----:B------:R-:W-:Y:S02]  /*145d0*/  IMAD.MOV.U32 R12, RZ, RZ, 0x3 ;  /* 0x00000003ff0c7424 */ /* 0x000fe400078e00ff */
[----:B------:R-:W-:-:S07]  /*145e0*/  IMAD.MOV.U32 R6, RZ, RZ, R14 ;  /* 0x000000ffff067224 */ /* 0x000fce00078e000e */
[----:B------:R-:W-:Y:S05]  /*145f0*/  WARPSYNC.COLLECTIVE R15, `(.L_x_2339) ;  /* 0x000000000f087348 */ /* 0x000fea0003c00000 */
[----:B------:R0:W1:Y:S02]  /*14600*/  SHFL.IDX P6, R14, R13, R12, R11 ;  /* 0x0000000c0d0e7389 */ /* 0x00006400000c000b */
[----:B01----:R-:W-:Y:S01]  /*14610*/  ENDCOLLECTIVE ;  /* 0x000000000000791b */ /* 0x003fe20003800000 */
.L_x_2339:
        /* <DEDUP_REMOVED lines=14> */
.L_x_2340:
[----:B------:R-:W-:Y:S01]  /*14700*/  IMAD.MOV.U32 R4, RZ, RZ, R14 ;  /* 0x000000ffff047224 */ /* 0x000fe200078e000e */
[----:B------:R-:W-:Y:S06]  /*14710*/  BRA `(.L_x_2341) ;  /* 0xffffffc800c47947 */ /* 0x000fec000383ffff */
.L_x_2267:
[----:B-1----:R1:W3:Y:S02]  /*14720*/  SYNCS.PHASECHK.TRANS64.TRYWAIT P0, [R17+URZ+0x29820], R0 ;  /* 0x02982000110075a7 */ /* 0x0022e4000800017f */
[----:B---3--:R-:W-:Y:S05]  /*14730*/  @!P0 NANOSLEEP.SYNCS 0x989680 ;  /* 0x009896800000895d */ /* 0x008fea0003900000 */
[----:B------:R-:W3:Y:S02]  /*14740*/  @!P0 SYNCS.PHASECHK.TRANS64 P0, [R17+URZ+0x29820], R0 ;  /* 0x02982000110085a7 */ /* 0x000ee4000800007f */
[----:B---3--:R-:W-:Y:S05]  /*14750*/  @!P0 BRA `(.L_x_2267) ;  /* 0xfffffffc00f08947 */ /* 0x008fea000383ffff */
[----:B------:R-:W-:Y:S05]  /*14760*/  BRA `(.L_x_2342) ;  /* 0xffffffcc00347947 */ /* 0x000fea000383ffff */
.L_x_2273:
[----:B0-----:R0:W4:Y:S02]  /*14770*/  SYNCS.PHASECHK.TRANS64.TRYWAIT P0, [R5+URZ+0x29880], R4 ;  /* 0x02988004050075a7 */ /* 0x001124000800017f */
[----:B----4-:R-:W-:Y:S05]  /*14780*/  @!P0 NANOSLEEP.SYNCS 0x989680 ;  /* 0x009896800000895d */ /* 0x010fea0003900000 */
[----:B------:R-:W4:Y:S02]  /*14790*/  @!P0 SYNCS.PHASECHK.TRANS64 P0, [R5+URZ+0x29880], R4 ;  /* 0x02988004050085a7 */ /* 0x000f24000800007f */
[----:B----4-:R-:W-:Y:S05]  /*147a0*/  @!P0 BRA `(.L_x_2273) ;  /* 0xfffffffc00f08947 */ /* 0x010fea000383ffff */
[----:B------:R-:W-:Y:S05]  /*147b0*/  BRA `(.L_x_2343) ;  /* 0xffffffcc00e47947 */ /* 0x000fea000383ffff */
.L_x_2278:
[----:B----4-:R4:W0:Y:S02]  /*147c0*/  SYNCS.PHASECHK.TRANS64.TRYWAIT P0, [R5+URZ+0x29840], R4 ;  /* 0x02984004050075a7 */ /* 0x010824000800017f */
[----:B0-----:R-:W-:Y:S05]  /*147d0*/  @!P0 NANOSLEEP.SYNCS 0x989680 ;  /* 0x009896800000895d */ /* 0x001fea0003900000 */
[----:B------:R-:W0:Y:S02]  /*147e0*/  @!P0 SYNCS.PHASECHK.TRANS64 P0, [R5+URZ+0x29840], R4 ;  /* 0x02984004050085a7 */ /* 0x000e24000800007f */
[----:B0-----:R-:W-:Y:S05]  /*147f0*/  @!P0 BRA `(.L_x_2278) ;  /* 0xfffffffc00f08947 */ /* 0x001fea000383ffff */
[----:B------:R-:W-:Y:S05]  /*14800*/  BRA `(.L_x_2344) ;  /* 0xffffffd000607947 */ /* 0x000fea000383ffff */
.L_x_2286:
[----:B----4-:R4:W0:Y:S02]  /*14810*/  SYNCS.PHASECHK.TRANS64.TRYWAIT P0, [R19+URZ+0x29870], R4 ;  /* 0x02987004130075a7 */ /* 0x010824000800017f */
[----:B0-----:R-:W-:Y:S05]  /*14820*/  @!P0 NANOSLEEP.SYNCS 0x989680 ;  /* 0x009896800000895d */ /* 0x001fea0003900000 */
[----:B------:R-:W0:Y:S02]  /*14830*/  @!P0 SYNCS.PHASECHK.TRANS64 P0, [R19+URZ+0x29870], R4 ;  /* 0x02987004130085a7 */ /* 0x000e24000800007f */
[----:B0-----:R-:W-:Y:S05]  /*14840*/  @!P0 BRA `(.L_x_2286) ;  /* 0xfffffffc00f08947 */ /* 0x001fea000383ffff */
[----:B------:R-:W-:Y:S05]  /*14850*/  BRA `(.L_x_2345) ;  /* 0xffffffd400787947 */ /* 0x000fea000383ffff */
.L_x_2288:
[----:B------:R0:W0:Y:S02]  /*14860*/  SYNCS.PHASECHK.TRANS64.TRYWAIT P0, [R19+URZ+0x29860], R0 ;  /* 0x02986000130075a7 */ /* 0x000024000800017f */
[----:B0-----:R-:W-:Y:S05]  /*14870*/  @!P0 NANOSLEEP.SYNCS 0x989680 ;  /* 0x009896800000895d */ /* 0x001fea0003900000 */
[----:B------:R-:W0:Y:S02]  /*14880*/  @!P0 SYNCS.PHASECHK.TRANS64 P0, [R19+URZ+0x29860], R0 ;  /* 0x02986000130085a7 */ /* 0x000e24000800007f */
[----:B0-----:R-:W-:Y:S05]  /*14890*/  @!P0 BRA `(.L_x_2288) ;  /* 0xfffffffc00f08947 */ /* 0x001fea000383ffff */
[----:B------:R-:W-:Y:S05]  /*148a0*/  BRA `(.L_x_2346) ;  /* 0xffffffd400807947 */ /* 0x000fea000383ffff */
.L_x_2295:
[----:B0-----:R0:W1:Y:S02]  /*148b0*/  SYNCS.PHASECHK.TRANS64.TRYWAIT P1, [R16+URZ+0x29870], R3 ;  /* 0x02987003100075a7 */ /* 0x001064000802017f */
[----:B-1----:R-:W-:Y:S05]  /*148c0*/  @!P1 NANOSLEEP.SYNCS 0x989680 ;  /* 0x009896800000995d */ /* 0x002fea0003900000 */
[----:B------:R-:W1:Y:S02]  /*148d0*/  @!P1 SYNCS.PHASECHK.TRANS64 P1, [R16+URZ+0x29870], R3 ;  /* 0x02987003100095a7 */ /* 0x000e64000802007f */
[----:B-1----:R-:W-:Y:S05]  /*148e0*/  @!P1 BRA `(.L_x_2295) ;  /* 0xfffffffc00f09947 */ /* 0x002fea000383ffff */
[----:B------:R-:W-:Y:S05]  /*148f0*/  BRA `(.L_x_2347) ;  /* 0xffffffdc00607947 */ /* 0x000fea000383ffff */
.L_x_2297:
[----:B0-----:R0:W1:Y:S02]  /*14900*/  SYNCS.PHASECHK.TRANS64.TRYWAIT P1, [R16+URZ+0x29860], R3 ;  /* 0x02986003100075a7 */ /* 0x001064000802017f */
[----:B-1----:R-:W-:Y:S05]  /*14910*/  @!P1 NANOSLEEP.SYNCS 0x989680 ;  /* 0x009896800000995d */ /* 0x002fea0003900000 */
[----:B------:R-:W1:Y:S02]  /*14920*/  @!P1 SYNCS.PHASECHK.TRANS64 P1, [R16+URZ+0x29860], R3 ;  /* 0x02986003100095a7 */ /* 0x000e64000802007f */
[----:B-1----:R-:W-:Y:S05]  /*14930*/  @!P1 BRA `(.L_x_2297) ;  /* 0xfffffffc00f09947 */ /* 0x002fea000383ffff */
[----:B------:R-:W-:Y:S05]  /*14940*/  BRA `(.L_x_2348) ;  /* 0xffffffdc00687947 */ /* 0x000fea000383ffff */
.L_x_2310:
[----:B0-----:R0:W1:Y:S02]  /*14950*/  SYNCS.PHASECHK.TRANS64.TRYWAIT P0, [R3+URZ+0x29820], R0 ;  /* 0x02982000030075a7 */ /* 0x001064000800017f */
[----:B-1----:R-:W-:Y:S05]  /*14960*/  @!P0 NANOSLEEP.SYNCS 0x989680 ;  /* 0x009896800000895d */ /* 0x002fea0003900000 */
[----:B------:R-:W1:Y:S02]  /*14970*/  @!P0 SYNCS.PHASECHK.TRANS64 P0, [R3+URZ+0x29820], R0 ;  /* 0x02982000030085a7 */ /* 0x000e64000800007f */
[----:B-1----:R-:W-:Y:S05]  /*14980*/  @!P0 BRA `(.L_x_2310) ;  /* 0xfffffffc00f08947 */ /* 0x002fea000383ffff */
[----:B------:R-:W-:Y:S05]  /*14990*/  BRA `(.L_x_2349) ;  /* 0xfffffff0001c7947 */ /* 0x000fea000383ffff */
.L_x_2311:
        /* <DEDUP_REMOVED lines=11> */
.L_x_2351:
[----:B------:R-:W-:Y:S05]  /*14a50*/  BSYNC B0 ;  /* 0x0000000000007941 */ /* 0x000fea0003800000 */
.L_x_2350:
[----:B------:R-:W-:Y:S05]  /*14a60*/  BRA `(.L_x_2352) ;  /* 0xfffffff000047947 */ /* 0x000fea000383ffff */
.L_x_2314:
[----:B------:R-:W-:Y:S01]  /*14a70*/  BSSY B1, `(.L_x_2353) ;  /* 0x0000006000017945 */ /* 0x000fe20003800000 */
[----:B------:R-:W-:-:S07]  /*14a80*/  IMAD.MOV.U32 R15, RZ, RZ, -0x1 ;  /* 0xffffffffff0f7424 */ /* 0x000fce00078e00ff */
[----:B0-2---:R-:W-:Y:S05]  /*14a90*/  WARPSYNC.COLLECTIVE R15, `(.L_x_2354) ;  /* 0x000000000f0c7348 */ /* 0x005fea0003c00000 */
[----:B------:R-:W-:Y:S02]  /*14aa0*/  ELECT P6, UR62, PT ;  /* 0x00000000003e782f */ /* 0x000fe400038c0000 */
[----:B------:R-:W-:Y:S01]  /*14ab0*/  MOV R14, UR62 ;  /* 0x0000003e000e7c02 */ /* 0x000fe20008000f00 */
[----:B0-2---:R-:W-:Y:S10]  /*14ac0*/  ENDCOLLECTIVE ;  /* 0x000000000000791b */ /* 0x005ff40003800000 */
.L_x_2354:
[----:B------:R-:W-:Y:S05]  /*14ad0*/  BSYNC B1 ;  /* 0x0000000000017941 */ /* 0x000fea0003800000 */
.L_x_2353:
[----:B------:R-:W-:Y:S05]  /*14ae0*/  BRA `(.L_x_2355) ;  /* 0xffffffec00fc7947 */ /* 0x000fea000383ffff */
.L_x_2316:
[----:B0-----:R0:W1:Y:S02]  /*14af0*/  SYNCS.PHASECHK.TRANS64.TRYWAIT P1, [R7+URZ], R4 ;  /* 0x00000004070075a7 */ /* 0x001064000802017f */
[----:B-1----:R-:W-:Y:S05]  /*14b00*/  @!P1 NANOSLEEP.SYNCS 0x989680 ;  /* 0x009896800000995d */ /* 0x002fea0003900000 */
[----:B------:R-:W1:Y:S02]  /*14b10*/  @!P1 SYNCS.PHASECHK.TRANS64 P1, [R7+URZ], R4 ;  /* 0x00000004070095a7 */ /* 0x000e64000802007f */
[----:B-1----:R-:W-:Y:S05]  /*14b20*/  @!P1 BRA `(.L_x_2316) ;  /* 0xfffffffc00f09947 */ /* 0x002fea000383ffff */
[----:B------:R-:W-:Y:S05]  /*14b30*/  BRA `(.L_x_2356) ;  /* 0xfffffff000347947 */ /* 0x000fea000383ffff */
.L_x_2317:
[----:B-1----:R1:W3:Y:S02]  /*14b40*/  SYNCS.PHASECHK.TRANS64.TRYWAIT P1, [R5+URZ], R0 ;  /* 0x00000000050075a7 */ /* 0x0022e4000802017f */
[----:B---3--:R-:W-:Y:S05]  /*14b50*/  @!P1 NANOSLEEP.SYNCS 0x989680 ;  /* 0x009896800000995d */ /* 0x008fea0003900000 */
[----:B------:R-:W3:Y:S02]  /*14b60*/  @!P1 SYNCS.PHASECHK.TRANS64 P1, [R5+URZ], R0 ;  /* 0x00000000050095a7 */ /* 0x000ee4000802007f */
[----:B---3--:R-:W-:Y:S05]  /*14b70*/  @!P1 BRA `(.L_x_2317) ;  /* 0xfffffffc00f09947 */ /* 0x008fea000383ffff */
[----:B------:R-:W-:Y:S05]  /*14b80*/  BRA `(.L_x_2357) ;  /* 0xfffffff000287947 */ /* 0x000fea000383ffff */
.L_x_2319:
[----:B-1----:R1:W3:Y:S02]  /*14b90*/  SYNCS.PHASECHK.TRANS64.TRYWAIT P1, [R5+URZ+0x29860], R4 ;  /* 0x02986004050075a7 */ /* 0x0022e4000802017f */
[----:B---3--:R-:W-:Y:S05]  /*14ba0*/  @!P1 NANOSLEEP.SYNCS 0x989680 ;  /* 0x009896800000995d */ /* 0x008fea0003900000 */
[----:B------:R-:W3:Y:S02]  /*14bb0*/  @!P1 SYNCS.PHASECHK.TRANS64 P1, [R5+URZ+0x29860], R4 ;  /* 0x02986004050095a7 */ /* 0x000ee4000802007f */
[----:B---3--:R-:W-:Y:S05]  /*14bc0*/  @!P1 BRA `(.L_x_2319) ;  /* 0xfffffffc00f09947 */ /* 0x008fea000383ffff */
[----:B------:R-:W-:Y:S05]  /*14bd0*/  BRA `(.L_x_2358) ;  /* 0xfffffff000287947 */ /* 0x000fea000383ffff */
.L_x_2321:
[----:B---3--:R3:W4:Y:S02]  /*14be0*/  SYNCS.PHASECHK.TRANS64.TRYWAIT P1, [R3+URZ+0x29860], R0 ;  /* 0x02986000030075a7 */ /* 0x008724000802017f */
[----:B----4-:R-:W-:Y:S05]  /*14bf0*/  @!P1 NANOSLEEP.SYNCS 0x989680 ;  /* 0x009896800000995d */ /* 0x010fea0003900000 */
[----:B------:R-:W4:Y:S02]  /*14c00*/  @!P1 SYNCS.PHASECHK.TRANS64 P1, [R3+URZ+0x29860], R0 ;  /* 0x02986000030095a7 */ /* 0x000f24000802007f */
[----:B----4-:R-:W-:Y:S05]  /*14c10*/  @!P1 BRA `(.L_x_2321) ;  /* 0xfffffffc00f09947 */ /* 0x010fea000383ffff */
[----:B------:R-:W-:Y:S05]  /*14c20*/  BRA `(.L_x_2359) ;  /* 0xfffffff000287947 */ /* 0x000fea000383ffff */
.L_x_2323:
[----:B----4-:R4:W0:Y:S02]  /*14c30*/  SYNCS.PHASECHK.TRANS64.TRYWAIT P0, [R5+URZ+0x29880], R4 ;  /* 0x02988004050075a7 */ /* 0x010824000800017f */
[----:B0-----:R-:W-:Y:S05]  /*14c40*/  @!P0 NANOSLEEP.SYNCS 0x989680 ;  /* 0x009896800000895d */ /* 0x001fea0003900000 */
[----:B------:R-:W0:Y:S02]  /*14c50*/  @!P0 SYNCS.PHASECHK.TRANS64 P0, [R5+URZ+0x29880], R4 ;  /* 0x02988004050085a7 */ /* 0x000e24000800007f */
[----:B0-----:R-:W-:Y:S05]  /*14c60*/  @!P0 BRA `(.L_x_2323) ;  /* 0xfffffffc00f08947 */ /* 0x001fea000383ffff */
[----:B------:R-:W-:Y:S05]  /*14c70*/  BRA `(.L_x_2324) ;  /* 0xfffffff000247947 */ /* 0x000fea000383ffff */
.L_x_2360:
        /* <DEDUP_REMOVED lines=16> */
.L_x_2857:


//--------------------- .text._ZN7cutlass13device_kernelIN5flash11enable_sm90INS1_16FlashAttnFwdSm90INS1_25CollectiveMainloopFwdSm90ILi2EN4cute5tupleIJNS5_1CILi1EEES8_S8_EEENS6_IJNS7_ILi128EEENS7_ILi160EEENS7_ILi192EEEEEELi128ENS_12float_e4m3_tEfNS_4arch4Sm90ELb1ELb0ELb0ELb1ELb0ELb1ELb0ELb1ELb1ELb1ELb0ELb0EEENS1_21CollectiveEpilogueFwdINS6_IJSA_SA_SB_EEES9_NS_10bfloat16_tESG_Li256ELb1ELb1ELb0ELb1EEENS1_36VarlenDynamicPersistentTileSchedulerILi128ELi160ELi256ELi128ELb0ELb1ELb1ELb1ELb1ELb1EEEEEEEEEvNT_6ParamsE --------------------------
	.section	.text._ZN7cutlass13device_kernelIN5flash11enable_sm90INS1_16FlashAttnFwdSm90INS1_25CollectiveMainloopFwdSm90ILi2EN4cute5tupleIJNS5_1CILi1EEES8_S8_EEENS6_IJNS7_ILi128EEENS7_ILi160EEENS7_ILi192EEEEEELi128ENS_12float_e4m3_tEfNS_4arch4Sm90ELb1ELb0ELb0ELb1ELb0ELb1ELb0ELb1ELb1ELb1ELb0ELb0EEENS1_21CollectiveEpilogueFwdINS6_IJSA_SA_SB_EEES9_NS_10bfloat16_tESG_Li256ELb1ELb1ELb0ELb1EEENS1_36VarlenDynamicPersistentTileSchedulerILi128ELi160ELi256ELi128ELb0ELb1ELb1ELb1ELb1ELb1EEEEEEEEEvNT_6ParamsE,"ax",@progbits
	.align	128
.text._ZN7cutlass13device_kernelIN5flash11enable_sm90INS1_16FlashAttnFwdSm90INS1_25CollectiveMainloopFwdSm90ILi2EN4cute5tupleIJNS5_1CILi1EEES8_S8_EEENS6_IJNS7_ILi128EEENS7_ILi160EEENS7_ILi192EEEEEELi128ENS_12float_e4m3_tEfNS_4arch4Sm90ELb1ELb0ELb0ELb1ELb0ELb1ELb0ELb1ELb1ELb1ELb0ELb0EEENS1_21CollectiveEpilogueFwdINS6_IJSA_SA_SB_EEES9_NS_10bfloat16_tESG_Li256ELb1ELb1ELb0ELb1EEENS1_36VarlenDynamicPersistentTileSchedulerILi128ELi160ELi256ELi128ELb0ELb1ELb1ELb1ELb1ELb1EEEEEEEEEvNT_6ParamsE:
        .type           _ZN7cutlass13device_kernelIN5flash11enable_sm90INS1_16FlashAttnFwdSm90INS1_25CollectiveMainloopFwdSm90ILi2EN4cute5tupleIJNS5_1CILi1EEES8_S8_EEENS6_IJNS7_ILi128EEENS7_ILi160EEENS7_ILi192EEEEEELi128ENS_12float_e4m3_tEfNS_4arch4Sm90ELb1ELb0ELb0ELb1ELb0ELb1ELb0ELb1ELb1ELb1ELb0ELb0EEENS1_21CollectiveEpilogueFwdINS6_IJSA_SA_SB_EEES9_NS_10bfloat16_tESG_Li256ELb1ELb1ELb0ELb1EEENS1_36VarlenDynamicPersistentTileSchedulerILi128ELi160ELi256ELi128ELb0ELb1ELb1ELb1ELb1ELb1EEEEEEEEEvNT_6ParamsE,@function
        .size           _ZN7cutlass13device_kernelIN5flash11enable_sm90INS1_16FlashAttnFwdSm90INS1_25CollectiveMainloopFwdSm90ILi2EN4cute5tupleIJNS5_1CILi1EEES8_S8_EEENS6_IJNS7_ILi128EEENS7_ILi160EEENS7_ILi192EEEEEELi128ENS_12float_e4m3_tEfNS_4arch4Sm90ELb1ELb0ELb0ELb1ELb0ELb1ELb0ELb1ELb1ELb1ELb0ELb0EEENS1_21CollectiveEpilogueFwdINS6_IJSA_SA_SB_EEES9_NS_10bfloat16_tESG_Li256ELb1ELb1ELb0ELb1EEENS1_36VarlenDynamicPersistentTileSchedulerILi128ELi160ELi256ELi128ELb0ELb1ELb1ELb1ELb1ELb1EEEEEEEEEvNT_6ParamsE,(.L_x_2858 - _ZN7cutlass13device_kernelIN5flash11enable_sm90INS1_16FlashAttnFwdSm90INS1_25CollectiveMainloopFwdSm90ILi2EN4cute5tupleIJNS5_1CILi1EEES8_S8_EEENS6_IJNS7_ILi128EEENS7_ILi160EEENS7_ILi192EEEEEELi128ENS_12float_e4m3_tEfNS_4arch4Sm90ELb1ELb0ELb0ELb1ELb0ELb1ELb0ELb1ELb1ELb1ELb0ELb0EEENS1_21CollectiveEpilogueFwdINS6_IJSA_SA_SB_EEES9_NS_10bfloat16_tESG_Li256ELb1ELb1ELb0ELb1EEENS1_36VarlenDynamicPersistentTileSchedulerILi128ELi160ELi256ELi128ELb0ELb1ELb1ELb1ELb1ELb1EEEEEEEEEvNT_6ParamsE)
        .other          _ZN7cutlass13device_kernelIN5flash11enable_sm90INS1_16FlashAttnFwdSm90INS1_25CollectiveMainloopFwdSm90ILi2EN4cute5tupleIJNS5_1CILi1EEES8_S8_EEENS6_IJNS7_ILi128EEENS7_ILi160EEENS7_ILi192EEEEEELi128ENS_12float_e4m3_tEfNS_4arch4Sm90ELb1ELb0ELb0ELb1ELb0ELb1ELb0ELb1ELb1ELb1ELb0ELb0EEENS1_21CollectiveEpilogueFwdINS6_IJSA_SA_SB_EEES9_NS_10bfloat16_tESG_Li256ELb1ELb1ELb0ELb1EEENS1_36VarlenDynamicPersistentTileSchedulerILi128ELi160ELi256ELi128ELb0ELb1ELb1ELb1ELb1ELb1EEEEEEEEEvNT_6ParamsE,@"STO_CUDA_ENTRY STV_DEFAULT"
_ZN7cutlass13device_kernelIN5flash11enable_sm90INS1_16FlashAttnFwdSm90INS1_25CollectiveMainloopFwdSm90ILi2EN4cute5tupleIJNS5_1CILi1EEES8_S8_EEENS6_IJNS7_ILi128EEENS7_ILi160EEENS7_ILi192EEEEEELi128ENS_12float_e4m3_tEfNS_4arch4Sm90ELb1ELb0ELb0ELb1ELb0ELb1ELb0ELb1ELb1ELb1ELb0ELb0EEENS1_21CollectiveEpilogueFwdINS6_IJSA_SA_SB_EEES9_NS_10bfloat16_tESG_Li256ELb1ELb1ELb0ELb1EEENS1_36VarlenDynamicPersistentTileSchedulerILi128ELi160ELi256ELi128ELb0ELb1ELb1ELb1ELb1ELb1EEEEEEEEEvNT_6ParamsE:
        /* <DEDUP_REMOVED lines=24> */
.L_x_2362:
[----:B------:R-:W-:Y:S05]  /*0180*/  BSYNC B0 ;  /* 0x0000000000007941 */ /* 0x000fea0003800000 */
.L_x_2361:
        /* <DEDUP_REMOVED lines=41> */
.L_x_2363:
        /* <DEDUP_REMOVED lines=22> */
.L_x_2364:
        /* <DEDUP_REMOVED lines=18> */
.L_x_2365:
        /* <DEDUP_REMOVED lines=22> */
.L_x_2366:
        /* <DEDUP_REMOVED lines=22> */
.L_x_2367:
        /* <DEDUP_REMOVED lines=8> */
.L_x_2370:
        /* <DEDUP_REMOVED lines=25> */
[----:B------:R-:W-:Y:S01]  /*0b70*/  IMAD.MOV.U32 R17, RZ, RZ, RZ ;  /* 0x000000ffff117224 */ /* 0x000fe200078e00ff */
[----:B------:R-:W-:Y:S01]  /*0b80*/  CS2R R190, SRZ ;  /* 0x0000000000be7805 */ /* 0x000fe2000001ff00 */
[----:B------:R-:W-:Y:S01]  /*0b90*/  IMAD.MOV.U32 R189, RZ, RZ, RZ ;  /* 0x000000ffffbd7224 */ /* 0x000fe200078e00ff */
[----:B------:R-:W-:Y:S01]  /*0ba0*/  ULOP3.LUT UR53, UR36, 0x1, URZ, 0xfc, !UPT ;  /* 0x0000000124357892 */ /* 0x000fe2000f8efc3f */
[----:B------:R-:W-:-:S08]  /*0bb0*/  UMOV UR43, URZ ;  /* 0x0000003f002b7c82 */ /* 0x000fd00008000000 */
[----:B------:R-:W-:Y:S01]  /*0bc0*/  UIADD3 UR52, UR52, 0x14400, URZ ;  /* 0x0001440034347890 */ /* 0x000fe2000fffe03f */
[----:B0-----:R-:W-:-:S05]  /*0bd0*/  VIADD R21, R0, 0xffffff80 ;  /* 0xffffff8000157836 */ /* 0x001fca0000000000 */
[----:B------:R-:W-:-:S04]  /*0be0*/  SHF.R.S32.HI R0, RZ, 0x1f, R21 ;  /* 0x0000001fff007819 */ /* 0x000fc80000011415 */
[CC--:B------:R-:W-:Y:S02]  /*0bf0*/  LEA.HI R3, R0.reuse, R21.reuse, RZ, 0x5 ;  /* 0x0000001500037211 */ /* 0x0c0fe400078f28ff */
[CC--:B------:R-:W-:Y:S02]  /*0c00*/  LEA.HI R5, R0.reuse, R21.reuse, RZ, 0x4 ;  /* 0x0000001500057211 */ /* 0x0c0fe400078f20ff */
[----:B------:R-:W-:Y:S01]  /*0c10*/  LEA.HI R2, R0, R21, RZ, 0x2 ;  /* 0x0000001500027211 */ /* 0x000fe200078f10ff */
[----:B------:R-:W-:Y:S01]  /*0c20*/  IMAD.SHL.U32 R7, R3, 0x20, RZ ;  /* 0x0000002003077824 */ /* 0x000fe200078e00ff */
[----:B------:R-:W-:Y:S02]  /*0c30*/  LOP3.LUT R6, R5, 0x3fffff0, RZ, 0xc0, !PT ;  /* 0x03fffff005067812 */ /* 0x000fe400078ec0ff */
[--C-:B------:R-:W-:Y:S02]  /*0c40*/  SHF.R.S32.HI R4, RZ, 0x2, R2.reuse ;  /* 0x00000002ff047819 */ /* 0x100fe40000011402 */
[----:B------:R-:W-:-:S02]  /*0c50*/  SHF.R.S32.HI R3, RZ, 0x1f, R2 ;  /* 0x0000001fff037819 */ /* 0x000fc40000011402 */
[----:B------:R-:W-:Y:S01]  /*0c60*/  LOP3.LUT R8, R7, 0xfffffc00, RZ, 0xc0, !PT ;  /* 0xfffffc0007087812 */ /* 0x000fe200078ec0ff */
[----:B------:R-:W-:Y:S01]  /*0c70*/  IMAD.IADD R7, R21, 0x1, -R6 ;  /* 0x0000000115077824 */ /* 0x000fe200078e0a06 */
[----:B------:R-:W-:Y:S02]  /*0c80*/  SHF.R.S32.HI R6, RZ, 0x4, R5 ;  /* 0x00000004ff067819 */ /* 0x000fe40000011405 */
[----:B------:R-:W-:Y:S01]  /*0c90*/  LEA.HI R3, R3, R4, RZ, 0x2 ;  /* 0x0000000403037211 */ /* 0x000fe200078f10ff */
[----:B------:R-:W-:Y:S01]  /*0ca0*/  IMAD R8, R7, 0x40, R8 ;  /* 0x0000004007087824 */ /* 0x000fe200078e0208 */
[----:B------:R-:W-:Y:S02]  /*0cb0*/  LOP3.LUT R7, R2, 0xfffffffc, RZ, 0xc0, !PT ;  /* 0xfffffffc02077812 */ /* 0x000fe400078ec0ff */
[----:B------:R-:W-:Y:S02]  /*0cc0*/  LEA.HI R2, R5, R6, RZ, 0x1 ;  /* 0x0000000605027211 */ /* 0x000fe400078f08ff */
[----:B------:R-:W-:-:S02]  /*0cd0*/  LOP3.LUT R5, R3, 0xfffffffc, RZ, 0xc0, !PT ;  /* 0xfffffffc03057812 */ /* 0x000fc400078ec0ff */
[C---:B------:R-:W-:Y:S02]  /*0ce0*/  LEA.HI R3, R21.reuse, R21, RZ, 0x1 ;  /* 0x0000001515037211 */ /* 0x040fe400078f08ff */
[----:B------:R-:W-:Y:S01]  /*0cf0*/  IADD3 R9, R21, -R7, RZ ;  /* 0x8000000715097210 */ /* 0x000fe20007ffe0ff */
[----:B------:R-:W-:Y:S01]  /*0d00*/  IMAD.IADD R5, R4, 0x1, -R5 ;  /* 0x0000000104057824 */ /* 0x000fe200078e0a05 */
[----:B------:R-:W-:Y:S02]  /*0d10*/  SHF.R.S32.HI R188, RZ, 0x1, R3 ;  /* 0x00000001ffbc7819 */ /* 0x000fe40000011403 */
[----:B------:R-:W-:Y:S01]  /*0d20*/  LOP3.LUT R7, R2, 0x1ffffffe, RZ, 0xc0, !PT ;  /* 0x1ffffffe02077812 */ /* 0x000fe200078ec0ff */
[----:B------:R-:W-:Y:S01]  /*0d30*/  IMAD.SHL.U32 R198, R5, 0x80, RZ ;  /* 0x0000008005c67824 */ /* 0x000fe200078e00ff */
[----:B------:R-:W-:Y:S01]  /*0d40*/  LEA.HI R2, R9, R9, RZ, 0x1 ;  /* 0x0000000909027211 */ /* 0x000fe200078f08ff */
[----:B------:R-:W-:Y:S01]  /*0d50*/  VIADD R221, R188, 0x80 ;  /* 0x00000080bcdd7836 */ /* 0x000fe20000000000 */
[----:B------:R-:W-:Y:S01]  /*0d60*/  LOP3.LUT R226, R3, 0xfffffffe, RZ, 0xc0, !PT ;  /* 0xfffffffe03e27812 */ /* 0x000fe200078ec0ff */
[----:B------:R-:W-:Y:S01]  /*0d70*/  IMAD.IADD R7, R6, 0x1, -R7 ;  /* 0x0000000106077824 */ /* 0x000fe200078e0a07 */
[----:B------:R-:W-:-:S02]  /*0d80*/  LOP3.LUT R2, R2, 0x1ffffffe, RZ, 0xc0, !PT ;  /* 0x1ffffffe02027812 */ /* 0x000fc400078ec0ff */
[----:B------:R-:W-:Y:S01]  /*0d90*/  SHF.R.S32.HI R4, RZ, 0x1f, R221 ;  /* 0x0000001fff047819 */ /* 0x000fe200000114dd */
[----:B------:R-:W-:Y:S01]  /*0da0*/  IMAD.IADD R226, R21, 0x1, -R226 ;  /* 0x0000000115e27824 */ /* 0x000fe200078e0ae2 */
[-C--:B------:R-:W-:Y:S01]  /*0db0*/  LEA.HI R13, R221, R221.reuse, RZ, 0x1 ;  /* 0x000000dddd0d7211 */ /* 0x080fe200078f08ff */
[----:B------:R-:W-:Y:S01]  /*0dc0*/  IMAD.IADD R211, R9, 0x1, -R2 ;  /* 0x0000000109d37824 */ /* 0x000fe200078e0a02 */
[----:B------:R-:W-:Y:S01]  /*0dd0*/  LEA.HI R2, R4, R221, RZ, 0x3 ;  /* 0x000000dd04027211 */ /* 0x000fe200078f18ff */
[----:B------:R-:W-:Y:S01]  /*0de0*/  IMAD R7, R7, 0x8, R8 ;  /* 0x0000000807077824 */ /* 0x000fe200078e0208 */
[C---:B------:R-:W-:Y:S01]  /*0df0*/  SHF.L.U32 R22, R226.reuse, 0x3, RZ ;  /* 0x00000003e2167819 */ /* 0x040fe200000006ff */
[----:B------:R-:W-:Y:S01]  /*0e00*/  IMAD.SHL.U32 R18, R226, 0x10, RZ ;  /* 0x00000010e2127824 */ /* 0x000fe200078e00ff */
[----:B------:R-:W-:Y:S01]  /*0e10*/  LOP3.LUT R4, R13, 0x3fffffe, RZ, 0xc0, !PT ;  /* 0x03fffffe0d047812 */ /* 0x000fe200078ec0ff */
[----:B------:R-:W-:Y:S01]  /*0e20*/  IMAD.SHL.U32 R8, R2, 0x40, RZ ;  /* 0x0000004002087824 */ /* 0x000fe200078e00ff */
[-C--:B------:R-:W-:Y:S01]  /*0e30*/  LEA.HI R2, R0, R21.reuse, RZ, 0x7 ;  /* 0x0000001500027211 */ /* 0x080fe200078f38ff */
[----:B------:R0:W-:Y:S01]  /*0e40*/  STL [R1+0xc], R7 ;  /* 0x00000c0701007387 */ /* 0x0001e20000100800 */
[----:B------:R-:W-:Y:S01]  /*0e50*/  VIADD R192, R22, 0x20 ;  /* 0x0000002016c07836 */ /* 0x000fe20000000000 */
[----:B------:R-:W-:Y:S01]  /*0e60*/  LEA.HI R0, R0, R21, RZ, 0x3 ;  /* 0x0000001500007211 */ /* 0x000fe200078f18ff */
[----:B------:R-:W-:Y:S01]  /*0e70*/  IMAD.IADD R202, R221, 0x1, -R4 ;  /* 0x00000001ddca7824 */ /* 0x000fe200078e0a04 */
[----:B------:R-:W-:Y:S01]  /*0e80*/  LOP3.LUT R228, R2, 0xffffff80, RZ, 0xc0, !PT ;  /* 0xffffff8002e47812 */ /* 0x000fe200078ec0ff */
[----:B------:R-:W-:Y:S01]  /*0e90*/  IMAD.IADD R4, R22, 0x1, R192 ;  /* 0x0000000116047824 */ /* 0x000fe200078e02c0 */
[----:B------:R-:W-:Y:S01]  /*0ea0*/  LOP3.LUT R9, R8, 0xfffffe00, RZ, 0xc0, !PT ;  /* 0xfffffe0008097812 */ /* 0x000fe200078ec0ff */
[----:B------:R-:W-:Y:S01]  /*0eb0*/  VIADD R194, R22, 0x40 ;  /* 0x0000004016c27836 */ /* 0x000fe20000000000 */
[----:B------:R-:W-:Y:S01]  /*0ec0*/  SHF.R.S32.HI R237, RZ, 0x7, R2 ;  /* 0x00000007ffed7819 */ /* 0x000fe20000011402 */
[----:B------:R-:W-:Y:S01]  /*0ed0*/  IMAD.IADD R228, R21, 0x1, -R228 ;  /* 0x0000000115e47824 */ /* 0x000fe200078e0ae4 */
[----:B0-----:R-:W-:Y:S01]  /*0ee0*/  SHF.R.S32.HI R7, RZ, 0x1f, R3 ;  /* 0x0000001fff077819 */ /* 0x001fe20000011403 */
[----:B------:R-:W-:Y:S01]  /*0ef0*/  IMAD R202, R202, 0x40, R9 ;  /* 0x00000040caca7824 */ /* 0x000fe200078e0209 */
[----:B------:R-:W-:Y:S01]  /*0f00*/  SHF.R.S32.HI R11, RZ, 0x1f, R4 ;  /* 0x0000001fff0b7819 */ /* 0x000fe20000011404 */
[C---:B------:R-:W-:Y:S01]  /*0f10*/  IMAD.IADD R12, R22.reuse, 0x1, R194 ;  /* 0x00000001160c7824 */ /* 0x040fe200078e02c2 */
[----:B------:R-:W-:Y:S01]  /*0f20*/  LEA.HI R7, R7, R188, RZ, 0x3 ;  /* 0x000000bc07077211 */ /* 0x000fe200078f18ff */
[C---:B------:R-:W-:Y:S01]  /*0f30*/  VIADD R195, R22.reuse, 0x30 ;  /* 0x0000003016c37836 */ /* 0x040fe20000000000 */
[----:B------:R-:W-:Y:S01]  /*0f40*/  SHF.R.S32.HI R9, RZ, 0x1f, R228 ;  /* 0x0000001fff097819 */ /* 0x000fe200000114e4 */
[----:B------:R-:W-:Y:S01]  /*0f50*/  VIADD R196, R22, 0x50 ;  /* 0x0000005016c47836 */ /* 0x000fe20000000000 */
[----:B------:R-:W-:-:S02]  /*0f60*/  LOP3.LUT R7, R7, 0xfffffff8, RZ, 0xc0, !PT ;  /* 0xfffffff807077812 */ /* 0x000fc400078ec0ff */
[----:B------:R-:W-:Y:S02]  /*0f70*/  LEA.HI R8, R9, R228, RZ, 0x2 ;  /* 0x000000e409087211 */ /* 0x000fe400078f10ff */
[----:B------:R-:W-:Y:S02]  /*0f80*/  IADD3 R10, R188, -R7, RZ ;  /* 0x80000007bc0a7210 */ /* 0x000fe40007ffe0ff */
[CC--:B------:R-:W-:Y:S02]  /*0f90*/  LEA.HI R225, R11.reuse, R4.reuse, RZ, 0x4 ;  /* 0x000000040be17211 */ /* 0x0c0fe400078f20ff */
[----:B------:R-:W-:Y:S01]  /*0fa0*/  LEA.HI R14, R11, R4, RZ, 0x6 ;  /* 0x000000040b0e7211 */ /* 0x000fe200078f30ff */
[----:B------:R0:W-:Y:S01]  /*0fb0*/  STL [R1+0x8], R10 ;  /* 0x0000080a01007387 */ /* 0x0001e20000100800 */
[----:B------:R-:W-:Y:S01]  /*0fc0*/  IMAD.SHL.U32 R4, R10, 0x80, RZ ;  /* 0x000000800a047824 */ /* 0x000fe200078e00ff */
[----:B------:R-:W-:Y:S02]  /*0fd0*/  SHF.R.S32.HI R11, RZ, 0x1f, R8 ;  /* 0x0000001fff0b7819 */ /* 0x000fe40000011408 */
[----:B------:R-:W-:Y:S01]  /*0fe0*/  LEA.HI R2, R2, R237, RZ, 0x1 ;  /* 0x000000ed02027211 */ /* 0x000fe200078f08ff */
[----:B------:R-:W-:Y:S01]  /*0ff0*/  IMAD.SHL.U32 R14, R14, 0x80, RZ ;  /* 0x000000800e0e7824 */ /* 0x000fe200078e00ff */
[----:B------:R-:W-:-:S02]  /*1000*/  LEA.HI R9, R9, R228, RZ, 0x5 ;  /* 0x000000e409097211 */ /* 0x000fc400078f28ff */
[----:B------:R-:W-:Y:S02]  /*1010*/  LOP3.LUT R2, R2, 0x3fffffe, RZ, 0xc0, !PT ;  /* 0x03fffffe02027812 */ /* 0x000fe400078ec0ff */
[----:B0-----:R-:W-:Y:S02]  /*1020*/  SHF.R.S32.HI R10, RZ, 0x2, R8 ;  /* 0x00000002ff0a7819 */ /* 0x001fe40000011408 */
[----:B------:R-:W-:Y:S02]  /*1030*/  SHF.R.S32.HI R9, RZ, 0x5, R9 ;  /* 0x00000005ff097819 */ /* 0x000fe40000011409 */
[----:B------:R-:W-:Y:S02]  /*1040*/  LEA.HI R11, R11, R10, RZ, 0x3 ;  /* 0x0000000a0b0b7211 */ /* 0x000fe400078f18ff */
[----:B------:R-:W-:Y:S02]  /*1050*/  LEA.HI R3, R3, R188, RZ, 0x1 ;  /* 0x000000bc03037211 */ /* 0x000fe400078f08ff */
[----:B------:R-:W-:-:S02]  /*1060*/  LOP3.LUT R11, R11, 0xfffffff8, RZ, 0xc0, !PT ;  /* 0xfffffff80b0b7812 */ /* 0x000fc400078ec0ff */
[----:B------:R-:W-:Y:S02]  /*1070*/  IADD3 R2, R237, -R2, RZ ;  /* 0x80000002ed027210 */ /* 0x000fe40007ffe0ff */
[----:B------:R-:W-:Y:S01]  /*1080*/  LOP3.LUT R3, R3, 0x3fffffe, RZ, 0xc0, !PT ;  /* 0x03fffffe03037812 */ /* 0x000fe200078ec0ff */
[----:B------:R-:W-:Y:S01]  /*1090*/  IMAD.IADD R10, R10, 0x1, -R11 ;  /* 0x000000010a0a7824 */ /* 0x000fe200078e0a0b */
[----:B------:R-:W-:Y:S02]  /*10a0*/  LOP3.LUT R7, R4, 0x380, RZ, 0xc0, !PT ;  /* 0x0000038004077812 */ /* 0x000fe400078ec0ff */
[----:B------:R-:W-:Y:S01]  /*10b0*/  LOP3.LUT R216, R0, 0xfffffff8, RZ, 0xc0, !PT ;  /* 0xfffffff800d87812 */ /* 0x000fe200078ec0ff */
[----:B------:R-:W-:Y:S01]  /*10c0*/  IMAD R9, R9, 0x10, R10 ;  /* 0x0000001009097824 */ /* 0x000fe200078e020a */
[----:B------:R-:W-:Y:S01]  /*10d0*/  SHF.R.U32.HI R4, RZ, 0x3, R7 ;  /* 0x00000003ff047819 */ /* 0x000fe20000011607 */
[----:B------:R-:W-:Y:S01]  /*10e0*/  IMAD.IADD R3, R188, 0x1, -R3 ;  /* 0x00000001bc037824 */ /* 0x000fe200078e0a03 */
[----:B------:R-:W-:Y:S01]  /*10f0*/  SHF.R.S32.HI R15, RZ, 0x1f, R12 ;  /* 0x0000001fff0f7819 */ /* 0x000fe2000001140c */
[----:B------:R-:W-:Y:S01]  /*1100*/  IMAD R20, R2, 0x40, R9 ;  /* 0x0000004002147824 */ /* 0x000fe200078e0209 */
[----:B------:R-:W-:Y:S01]  /*1110*/  LOP3.LUT R7, R7, 0x10, R18, 0xf8, !PT ;  /* 0x0000001007077812 */ /* 0x000fe200078ef812 */
[----:B------:R-:W-:Y:S01]  /*1120*/  IMAD.IADD R216, R21, 0x1, -R216 ;  /* 0x0000000115d87824 */ /* 0x000fe200078e0ad8 */
[----:B------:R-:W-:Y:S01]  /*1130*/  LOP3.LUT R198, R198, 0x180, RZ, 0xc0, !PT ;  /* 0x00000180c6c67812 */ /* 0x000fe200078ec0ff */
[----:B------:R-:W-:Y:S01]  /*1140*/  IMAD R3, R6, 0x8, R3 ;  /* 0x0000000806037824 */ /* 0x000fe200078e0203 */
[----:B------:R-:W-:Y:S01]  /*1150*/  LEA.HI R227, R15, R12, RZ, 0x4 ;  /* 0x0000000c0fe37211 */ /* 0x000fe200078f20ff */
[----:B------:R0:W-:Y:S01]  /*1160*/  STL [R1+0x4], R20 ;  /* 0x0000041401007387 */ /* 0x0001e20000100800 */
[----:B------:R-:W-:Y:S01]  /*1170*/  LOP3.LUT R7, R7, R4, RZ, 0x3c, !PT ;  /* 0x0000000407077212 */ /* 0x000fe200078e3cff */
[----:B------:R-:W-:Y:S01]  /*1180*/  IMAD.SHL.U32 R208, R216, 0x8, RZ ;  /* 0x00000008d8d07824 */ /* 0x000fe200078e00ff */
[----:B------:R-:W-:Y:S01]  /*1190*/  LEA.HI R12, R15, R12, RZ, 0x6 ;  /* 0x0000000c0f0c7211 */ /* 0x000fe200078f30ff */
[----:B------:R-:W-:Y:S01]  /*11a0*/  IMAD.SHL.U32 R200, R3, 0x40, RZ ;  /* 0x0000004003c87824 */ /* 0x000fe200078e00ff */
[----:B------:R-:W-:Y:S01]  /*11b0*/  LOP3.LUT R4, R198, 0x30, R225, 0xf8, !PT ;  /* 0x00000030c6047812 */ /* 0x000fe200078ef8e1 */
[----:B------:R-:W-:Y:S01]  /*11c0*/  IMAD.MOV.U32 R2, RZ, RZ, 0x20 ;  /* 0x00000020ff027424 */ /* 0x000fe200078e00ff */
[----:B------:R-:W-:Y:S01]  /*11d0*/  SHF.R.U32.HI R199, RZ, 0x3, R198 ;  /* 0x00000003ffc77819 */ /* 0x000fe200000116c6 */
[----:B------:R-:W-:Y:S01]  /*11e0*/  IMAD.SHL.U32 R12, R12, 0x80, RZ ;  /* 0x000000800c0c7824 */ /* 0x000fe200078e00ff */
[----:B------:R-:W-:Y:S01]  /*11f0*/  SHF.R.S32.HI R224, RZ, 0x3, R0 ;  /* 0x00000003ffe07819 */ /* 0x000fe20000011400 */
[----:B------:R-:W-:Y:S01]  /*1200*/  VIADD R215, R208, 0x40 ;  /* 0x00000040d0d77836 */ /* 0x000fe20000000000 */
[----:B------:R-:W-:Y:S01]  /*1210*/  LOP3.LUT R3, R14, 0xffffe000, RZ, 0xc0, !PT ;  /* 0xffffe0000e037812 */ /* 0x000fe200078ec0ff */
[----:B------:R-:W-:Y:S01]  /*1220*/  IMAD R211, R211, 0x8, R20 ;  /* 0x00000008d3d37824 */ /* 0x000fe200078e0214 */
[----:B------:R-:W-:-:S02]  /*1230*/  LOP3.LUT R4, R4, R199, RZ, 0x3c, !PT ;  /* 0x000000c704047212 */ /* 0x000fc400078e3cff */
[----:B------:R-:W-:Y:S02]  /*1240*/  SHF.R.S32.HI R0, RZ, 0x1f, R208 ;  /* 0x0000001fff007819 */ /* 0x000fe400000114d0 */
[----:B------:R-:W-:Y:S02]  /*1250*/  LEA R213, R6, R7, 0xa ;  /* 0x0000000706d57211 */ /* 0x000fe400078e50ff */
[C---:B------:R-:W-:Y:S02]  /*1260*/  LOP3.LUT R0, R198.reuse, 0x10, R18, 0xf8, !PT ;  /* 0x00000010c6007812 */ /* 0x040fe400078ef812 */
[----:B------:R-:W-:Y:S02]  /*1270*/  LOP3.LUT R6, R198, 0x30, R227, 0xf8, !PT ;  /* 0x00000030c6067812 */ /* 0x000fe400078ef8e3 */
[----:B------:R-:W-:Y:S02]  /*1280*/  IADD3 R235, R4, R200, R3 ;  /* 0x000000c804eb7210 */ /* 0x000fe40007ffe003 */
[----:B------:R-:W-:-:S02]  /*1290*/  LOP3.LUT P0, RZ, R5, 0x2, RZ, 0xc0, !PT ;  /* 0x0000000205ff7812 */ /* 0x000fc4000780c0ff */
[----:B------:R-:W-:Y:S02]  /*12a0*/  SHF.R.S32.HI R13, RZ, 0x1, R13 ;  /* 0x00000001ff0d7819 */ /* 0x000fe4000001140d */
[----:B------:R-:W-:Y:S02]  /*12b0*/  LOP3.LUT R3, R8, 0x7ffffffc, RZ, 0xc0, !PT ;  /* 0x7ffffffc08037812 */ /* 0x000fe400078ec0ff */
[-C--:B------:R-:W-:Y:S01]  /*12c0*/  LOP3.LUT R209, R0, R199.reuse, RZ, 0x3c, !PT ;  /* 0x000000c700d17212 */ /* 0x080fe200078e3cff */
[----:B------:R-:W-:Y:S01]  /*12d0*/  IMAD.SHL.U32 R13, R13, 0x80, RZ ;  /* 0x000000800d0d7824 */ /* 0x000fe200078e00ff */
[----:B------:R-:W-:Y:S01]  /*12e0*/  LOP3.LUT R5, R12, 0xffffe000, RZ, 0xc0, !PT ;  /* 0xffffe0000c057812 */ /* 0x000fe200078ec0ff */
[----:B------:R-:W-:Y:S01]  /*12f0*/  IMAD.IADD R210, R228, 0x1, -R3 ;  /* 0x00000001e4d27824 */ /* 0x000fe200078e0a03 */
[----:B------:R-:W-:Y:S01]  /*1300*/  LOP3.LUT R6, R6, R199, RZ, 0x3c, !PT ;  /* 0x000000c706067212 */ /* 0x000fe200078e3cff */
[----:B------:R-:W-:Y:S01]  /*1310*/  IMAD.IADD R209, R200, 0x1, R209 ;  /* 0x00000001c8d17824 */ /* 0x000fe200078e02d1 */
[----:B------:R-:W-:-:S02]  /*1320*/  LOP3.LUT R4, R198, 0x30, R18, 0xf8, !PT ;  /* 0x00000030c6047812 */ /* 0x000fc400078ef812 */
[----:B------:R-:W-:Y:S02]  /*1330*/  IADD3 R5, R6, R200, R5 ;  /* 0x000000c806057210 */ /* 0x000fe40007ffe005 */
[----:B------:R-:W-:Y:S02]  /*1340*/  SEL R2, R2, 0xffffffe0, !P0 ;  /* 0xffffffe002027807 */ /* 0x000fe40004000000 */
        /* <DEDUP_REMOVED lines=14> */
[C---:B------:R-:W-:Y:S02]  /*1430*/  IADD3 R236, R16.reuse, R200, R3 ;  /* 0x000000c810ec7210 */ /* 0x040fe40007ffe003 */
[----:B------:R-:W-:Y:S02]  /*1440*/  IADD3 R235, R16, R235, RZ ;  /* 0x000000eb10eb7210 */ /* 0x000fe40007ffe0ff */
[----:B0-----:R-:W-:-:S07]  /*1450*/  IADD3 R223, R2, UR52, R209 ;  /* 0x0000003402df7c10 */ /* 0x001fce000fffe0d1 */
.L_x_2574:
        /* <DEDUP_REMOVED lines=22> */
[----:B------:R-:W-:-:S02]  /*15c0*/  ISETP.NE.AND.EX P2, PT, RZ, UR9, PT, P2 ;  /* 0x00000009ff007c0c */ /* 0x000fc4000bf45320 */
[----:B------:R-:W-:Y:S01]  /*15d0*/  MOV R204, UR4 ;  /* 0x0000000400cc7c02 */ /* 0x000fe20008000f00 */
[----:B------:R-:W-:Y:S01]  /*15e0*/  ULDC.64 UR4, c[0x0][0x418] ;  /* 0x0001060000047ab9 */ /* 0x000fe20000000a00 */
[----:B------:R-:W-:-:S05]  /*15f0*/  IADD3.X R9, R219, UR7, RZ, P3, !PT ;  /* 0x00000007db097c10 */ /* 0x000fca0009ffe4ff */
[----:B------:R0:W5:Y:S04]  /*1600*/  @P0 LDG.E R27, desc[UR54][R8.64] ;  /* 0x00000036081b0981 */ /* 0x000168000c1e1900 */
        /* <DEDUP_REMOVED lines=10> */
[----:B------:R-:W-:Y:S02]  /*16b0*/  IMAD.U32 R2, RZ, RZ, UR5 ;  /* 0x00000005ff027e24 */ /* 0x000fe4000f8e00ff */
        /* <DEDUP_REMOVED lines=12> */
.L_x_2372:
[----:B------:R-:W-:Y:S01]  /*1780*/  ULDC.64 UR4, c[0x0][0xa20] ;  /* 0x0002880000047ab9 */ /* 0x000fe20000000a00 */
[----:B------:R-:W-:Y:S01]  /*1790*/  IMAD.MOV.U32 R217, RZ, RZ, R206 ;  /* 0x000000ffffd97224 */ /* 0x000fe200078e00ce */
[----:B------:R-:W-:-:S04]  /*17a0*/  ISETP.NE.U32.AND P1, PT, RZ, UR4, PT ;  /* 0x00000004ff007c0c */ /* 0x000fc8000bf25070 */
[----:B------:R-:W-:-:S13]  /*17b0*/  ISETP.NE.AND.EX P1, PT, RZ, UR5, PT, P1 ;  /* 0x00000005ff007c0c */ /* 0x000fda000bf25310 */
[----:B------:R-:W-:Y:S05]  /*17c0*/  @!P1 BRA `(.L_x_2373) ;  /* 0x0000000000109947 */ /* 0x000fea0003800000 */
[----:B------:R-:W-:-:S04]  /*17d0*/  IADD3 R4, P0, R218, UR4, RZ ;  /* 0x00000004da047c10 */ /* 0x000fc8000ff1e0ff */
[----:B------:R-:W-:-:S05]  /*17e0*/  IADD3.X R5, R219, UR5, RZ, P0, !PT ;  /* 0x00000005db057c10 */ /* 0x000fca00087fe4ff */
[----:B------:R0:W5:Y:S01]  /*17f0*/  LDG.E R26, desc[UR54][R4.64] ;  /* 0x00000036041a7981 */ /* 0x000162000c1e1900 */
[----:B------:R-:W-:Y:S05]  /*1800*/  BRA `(.L_x_2374) ;  /* 0x0000000000107947 */ /* 0x000fea0003800000 */
.L_x_2373:
[----:B------:R-:W-:Y:S05]  /*1810*/  @!P0 BRA `(.L_x_2374) ;  /* 0x00000000000c8947 */ /* 0x000fea0003800000 */
[----:B------:R-:W2:Y:S04]  /*1820*/  LDG.E R5, desc[UR54][R8.64] ;  /* 0x0000003608057981 */ /* 0x000ea8000c1e1900 */
[----:B------:R-:W2:Y:S02]  /*1830*/  LDG.E R26, desc[UR54][R8.64+0x4] ;  /* 0x00000436081a7981 */ /* 0x000ea4000c1e1900 */
[----:B--2---:R-:W-:-:S07]  /*1840*/  IMAD.IADD R26, R26, 0x1, -R5 ;  /* 0x000000011a1a7824 */ /* 0x004fce00078e0a05 */
.L_x_2374:
[----:B------:R-:W-:Y:S01]  /*1850*/  ULDC.64 UR4, c[0x0][0xa10] ;  /* 0x0002840000047ab9 */ /* 0x000fe20000000a00 */
[----:B------:R-:W1:Y:S01]  /*1860*/  LDC R8, c[0x0][0x448] ;  /* 0x00011200ff087b82 */ /* 0x000e620000000800 */
[----:B------:R-:W-:-:S04]  /*1870*/  ISETP.NE.U32.AND P0, PT, RZ, UR4, PT ;  /* 0x00000004ff007c0c */ /* 0x000fc8000bf05070 */
[----:B------:R-:W-:Y:S01]  /*1880*/  ISETP.NE.AND.EX P0, PT, RZ, UR5, PT, P0 ;  /* 0x00000005ff007c0c */ /* 0x000fe2000bf05300 */
[----:B------:R-:W-:-:S12]  /*1890*/  ULDC.64 UR4, c[0x0][0xa30] ;  /* 0x00028c0000047ab9 */ /* 0x000fd80000000a00 */
[----:B0-----:R-:W0:Y:S02]  /*18a0*/  @P0 LDC.64 R4, c[0x0][0xa10] ;  /* 0x00028400ff040b82 */ /* 0x001e240000000a00 */
[----:B0-----:R-:W-:-:S05]  /*18b0*/  @P0 IMAD.WIDE R4, R25, 0x4, R4 ;  /* 0x0000000419040825 */ /* 0x001fca00078e0204 */
[----:B------:R-:W2:Y:S04]  /*18c0*/  @P0 LDG.E R0, desc[UR54][R4.64] ;  /* 0x0000003604000981 */ /* 0x000ea8000c1e1900 */
[----:B------:R0:W2:Y:S01]  /*18d0*/  @P0 LDG.E R9, desc[UR54][R4.64+0x4] ;  /* 0x0000043604090981 */ /* 0x0000a2000c1e1900 */
[----:B------:R-:W-:Y:S02]  /*18e0*/  ISETP.NE.U32.AND P1, PT, RZ, UR4, PT ;  /* 0x00000004ff007c0c */ /* 0x000fe4000bf25070 */
[----:B-----5:R-:W-:Y:S02]  /*18f0*/  MOV R144, R26 ;  /* 0x0000001a00907202 */ /* 0x020fe40000000f00 */
[----:B------:R-:W-:-:S13]  /*1900*/  ISETP.NE.AND.EX P1, PT, RZ, UR5, PT, P1 ;  /* 0x00000005ff007c0c */ /* 0x000fda000bf25310 */
[----:B------:R-:W-:-:S04]  /*1910*/  @P1 IADD3 R6, P2, R218, UR4, RZ ;  /* 0x00000004da061c10 */ /* 0x000fc8000ff5e0ff */
[----:B------:R-:W-:-:S05]  /*1920*/  @P1 IADD3.X R7, R219, UR5, RZ, P2, !PT ;  /* 0x00000005db071c10 */ /* 0x000fca00097fe4ff */
[----:B------:R3:W5:Y:S01]  /*1930*/  @P1 LDG.E R144, desc[UR54][R6.64] ;  /* 0x0000003606901981 */ /* 0x000762000c1e1900 */
[----:B-1----:R-:W-:Y:S01]  /*1940*/  ISETP.NE.AND P1, PT, R8, 0x1, PT ;  /* 0x000000010800780c */ /* 0x002fe20003f25270 */
[----:B------:R-:W-:Y:S02]  /*1950*/  IMAD.SHL.U32 R203, R205, 0x80, RZ ;  /* 0x00000080cdcb7824 */ /* 0x000fe400078e00ff */
[----:B------:R-:W-:Y:S02]  /*1960*/  IMAD.IADD R8, R26, 0x1, -R3 ;  /* 0x000000011a087824 */ /* 0x000fe400078e0a03 */
[----:B0-----:R-:W-:Y:S02]  /*1970*/  VIADD R4, R203, 0x7f ;  /* 0x0000007fcb047836 */ /* 0x001fe40000000000 */
[----:B------:R-:W-:-:S05]  /*1980*/  IMAD.MOV R120, RZ, RZ, -R8 ;  /* 0x000000ffff787224 */ /* 0x000fca00078e0a08 */
[----:B------:R-:W-:Y:S01]  /*1990*/  VIMNMX R120, RZ, R120, !PT ;  /* 0x00000078ff787248 */ /* 0x000fe20007fe0100 */
[----:B------:R-:W0:Y:S08]  /*19a0*/  @P1 LDC R11, c[0x0][0x44c] ;  /* 0x00011300ff0b1b82 */ /* 0x000e300000000800 */
[----:B------:R-:W1:Y:S01]  /*19b0*/  @P1 LDC R5, c[0x0][0x450] ;  /* 0x00011400ff051b82 */ /* 0x000e620000000800 */
[----:B--2---:R-:W-:-:S02]  /*19c0*/  @P0 IMAD.IADD R2, R9, 0x1, -R0 ;  /* 0x0000000109020824 */ /* 0x004fc400078e0a00 */
[----:B0-----:R-:W-:-:S04]  /*19d0*/  @P1 IMAD.HI.U32 R0, R4, R11, RZ ;  /* 0x0000000b04001227 */ /* 0x001fc800078e00ff */
[----:B------:R-:W-:Y:S01]  /*19e0*/  IMAD.IADD R205, R8, 0x1, R2 ;  /* 0x0000000108cd7824 */ /* 0x000fe200078e0202 */
[----:B-1----:R-:W-:-:S03]  /*19f0*/  @P1 SHF.R.U32.HI R4, RZ, R5, R0 ;  /* 0x00000005ff041219 */ /* 0x002fc60000011600 */
[C---:B------:R-:W-:Y:S01]  /*1a00*/  VIADD R0, R205.reuse, 0x9f ;  /* 0x0000009fcd007836 */ /* 0x040fe20000000000 */
[----:B------:R-:W-:-:S03]  /*1a10*/  IADD3 R161, R205, 0xa0, -R204 ;  /* 0x000000a0cda17810 */ /* 0x000fc60007ffe8cc */
[----:B------:R-:W-:Y:S01]  /*1a20*/  IMAD.HI R0, R0, 0x66666667, RZ ;  /* 0x6666666700007827 */ /* 0x000fe200078e02ff */
[----:B------:R-:W-:-:S04]  /*1a30*/  IADD3 R4, R161, R4, RZ ;  /* 0x00000004a1047210 */ /* 0x000fc80007ffe0ff */
[----:B------:R-:W-:Y:S01]  /*1a40*/  SHF.R.U32.HI R3, RZ, 0x1f, R0 ;  /* 0x0000001fff037819 */ /* 0x000fe20000011600 */
[----:B------:R-:W-:-:S03]  /*1a50*/  IMAD.HI R4, R4, 0x66666667, RZ ;  /* 0x6666666704047827 */ /* 0x000fc600078e02ff */
[----:B------:R-:W-:Y:S02]  /*1a60*/  LEA.HI.SX32 R162, R0, R3, 0x1a ;  /* 0x0000000300a27211 */ /* 0x000fe400078fd2ff */
[----:B------:R-:W-:-:S04]  /*1a70*/  SHF.R.U32.HI R5, RZ, 0x1f, R4 ;  /* 0x0000001fff057819 */ /* 0x000fc80000011604 */
[----:B------:R-:W-:-:S04]  /*1a80*/  LEA.HI.SX32 R5, R4, R5, 0x1a ;  /* 0x0000000504057211 */ /* 0x000fc800078fd2ff */
[----:B------:R-:W-:-:S05]  /*1a90*/  VIMNMX R5, R162, R5, PT ;  /* 0x00000005a2057248 */ /* 0x000fca0003fe0100 */
        /* <DEDUP_REMOVED lines=12> */
[----:B---3--:R-:W-:Y:S05]  /*1b60*/  @!P1 BRA `(.L_x_2375) ;  /* 0x000000dc00f49947 */ /* 0x008fea0003800000 */
        /* <DEDUP_REMOVED lines=20> */
.L_x_2377:
[----:B------:R-:W-:Y:S05]  /*1cb0*/  BSYNC B6 ;  /* 0x0000000000067941 */ /* 0x000fea0003800000 */
.L_x_2376:
        /* <DEDUP_REMOVED lines=12> */
[----:B------:R-:W-:Y:S01]  /*1d80*/  MOV R8, 0x70 ;  /* 0x0000007000087802 */ /* 0x000fe20000000f00 */
[----:B------:R-:W-:Y:S02]  /*1d90*/  IMAD.U32 R7, RZ, RZ, UR7 ;  /* 0x00000007ff077e24 */ /* 0x000fe4000f8e00ff */
[----:B------:R-:W-:-:S02]  /*1da0*/  IMAD.U32 R10, RZ, RZ, UR4 ;  /* 0x00000004ff0a7e24 */ /* 0x000fc4000f8e00ff */
[----:B------:R-:W-:Y:S02]  /*1db0*/  IMAD.U32 R11, RZ, RZ, UR5 ;  /* 0x00000005ff0b7e24 */ /* 0x000fe4000f8e00ff */
[----:B------:R-:W-:Y:S02]  /*1dc0*/  IMAD.MOV.U32 R12, RZ, RZ, 0x1 ;  /* 0x00000001ff0c7424 */ /* 0x000fe400078e00ff */
[----:B0-----:R-:W-:-:S07]  /*1dd0*/  IMAD.MOV.U32 R13, RZ, RZ, RZ ;  /* 0x000000ffff0d7224 */ /* 0x001fce00078e00ff */
[----:B------:R-:W-:-:S07]  /*1de0*/  LEPC R20, `(.L_x_2379) ;  /* 0x000000001014794e */ /* 0x000fce0000000000 */
[----:B-1---5:R-:W-:Y:S05]  /*1df0*/  CALL.ABS.NOINC R14 ;  /* 0x000000000e007343 */ /* 0x022fea0003c00000 */
.L_x_2379:
[----:B------:R-:W-:Y:S05]  /*1e00*/  BSYNC B6 ;  /* 0x0000000000067941 */ /* 0x000fea0003800000 */
.L_x_2378:
[----:B------:R-:W-:Y:S01]  /*1e10*/  ULDC.64 UR4, c[0x0][0x9f8] ;  /* 0x00027e0000047ab9 */ /* 0x000fe20000000a00 */
[----:B------:R-:W2:Y:S01]  /*1e20*/  LDL.LU R14, [R1+0x10] ;  /* 0x00001000010e7983 */ /* 0x000ea20000300800 */
[----:B------:R-:W-:Y:S01]  /*1e30*/  ISETP.NE.U32.AND P0, PT, RZ, UR4, PT ;  /* 0x00000004ff007c0c */ /* 0x000fe2000bf05070 */
[----:B------:R-:W0:Y:S01]  /*1e40*/  LDC.64 R112, c[0x0][0x300] ;  /* 0x0000c000ff707b82 */ /* 0x000e220000000a00 */
[----:B------:R-:W-:Y:S01]  /*1e50*/  IMAD.IADD R119, R27, 0x1, R26 ;  /* 0x000000011b777824 */ /* 0x000fe200078e021a */
[----:B------:R-:W3:Y:S01]  /*1e60*/  LDL R21, [R1+0x8] ;  /* 0x0000080001157983 */ /* 0x000ee20000100800 */
[----:B------:R-:W-:Y:S01]  /*1e70*/  ISETP.NE.AND.EX P0, PT, RZ, UR5, PT, P0 ;  /* 0x00000005ff007c0c */ /* 0x000fe2000bf05300 */
[----:B------:R-:W-:Y:S01]  /*1e80*/  ULDC.64 UR6, c[0x0][0xa08] ;  /* 0x0002820000067ab9 */ /* 0x000fe20000000a00 */
[----:B------:R-:W1:Y:S01]  /*1e90*/  S2R R20, SR_TID.X ;  /* 0x0000000000147919 */ /* 0x000e620000002100 */
[----:B------:R-:W-:Y:S02]  /*1ea0*/  SHF.R.S32.HI R8, RZ, 0x1f, R206 ;  /* 0x0000001fff087819 */ /* 0x000fe400000114ce */
[----:B------:R-:W4:Y:S08]  /*1eb0*/  LDC.64 R106, c[0x0][0x3f8] ;  /* 0x0000fe00ff6a7b82 */ /* 0x000f300000000a00 */
[----:B------:R-:W-:Y:S01]  /*1ec0*/  @P0 IADD3 R4, P1, R218, UR4, RZ ;  /* 0x00000004da040c10 */ /* 0x000fe2000ff3e0ff */
[----:B------:R-:W2:Y:S03]  /*1ed0*/  LDC R99, c[0x0][0x3f4] ;  /* 0x0000fd00ff637b82 */ /* 0x000ea60000000800 */
[----:B------:R-:W-:Y:S01]  /*1ee0*/  @P0 IADD3.X R5, R219, UR5, RZ, P1, !PT ;  /* 0x00000005db050c10 */ /* 0x000fe20008ffe4ff */
[----:B------:R-:W-:-:S04]  /*1ef0*/  ULDC.64 UR4, c[0x0][0x308] ;  /* 0x0000c20000047ab9 */ /* 0x000fc80000000a00 */
[----:B------:R1:W2:Y:S01]  /*1f00*/  @P0 LDG.E R25, desc[UR54][R4.64] ;  /* 0x0000003604190981 */ /* 0x0002a2000c1e1900 */
        /* <DEDUP_REMOVED lines=8> */
[----:B------:R-:W-:Y:S02]  /*1f90*/  IMAD.IADD R7, R7, 0x1, R3 ;  /* 0x0000000107077824 */ /* 0x000fe400078e0203 */
[----:B------:R-:W-:Y:S01]  /*1fa0*/  IMAD R3, R8, UR4, RZ ;  /* 0x0000000408037c24 */ /* 0x000fe2000f8e02ff */
[----:B------:R-:W-:Y:S01]  /*1fb0*/  ISETP.NE.AND P6, PT, R20, 0x1, PT ;  /* 0x000000011400780c */ /* 0x000fe20003fc5270 */
[----:B------:R-:W-:-:S04]  /*1fc0*/  IMAD.WIDE.U32 R4, R206, UR4, R6 ;  /* 0x00000004ce047c25 */ /* 0x000fc8000f8e0006 */
[----:B------:R-:W-:Y:S01]  /*1fd0*/  IMAD R3, R206, UR5, R3 ;  /* 0x00000005ce037c24 */ /* 0x000fe2000f8e0203 */
[----:B------:R-:W-:-:S03]  /*1fe0*/  ULDC.64 UR4, c[0x0][0x310] ;  /* 0x0000c40000047ab9 */ /* 0x000fc60000000a00 */
[----:B------:R-:W-:Y:S01]  /*1ff0*/  IMAD.IADD R5, R5, 0x1, R3 ;  /* 0x0000000105057824 */ /* 0x000fe200078e0203 */
[----:B------:R-:W-:Y:S01]  /*2000*/  SHF.R.S32.HI R19, RZ, 0x1f, R18 ;  /* 0x0000001fff137819 */ /* 0x000fe20000011412 */
[----:B------:R-:W-:-:S04]  /*2010*/  IMAD R3, R222, R112, RZ ;  /* 0x00000070de037224 */ /* 0x000fc800078e02ff */
[C---:B------:R-:W-:Y:S01]  /*2020*/  IMAD R11, R188.reuse, R113, R3 ;  /* 0x00000071bc0b7224 */ /* 0x040fe200078e0203 */
[----:B------:R-:W-:Y:S01]  /*2030*/  SHF.R.S32.HI R23, RZ, 0x1f, R22 ;  /* 0x0000001fff177819 */ /* 0x000fe20000011416 */
[----:B----4-:R-:W-:-:S04]  /*2040*/  IMAD.WIDE.U32 R108, R188, R106, R18 ;  /* 0x0000006abc6c7225 */ /* 0x010fc800078e0012 */
[----:B------:R-:W-:-:S04]  /*2050*/  IMAD.WIDE.U32 R110, R188, R106, R22 ;  /* 0x0000006abc6e7225 */ /* 0x000fc800078e0016 */
[----:B0-----:R-:W-:-:S04]  /*2060*/  IMAD.WIDE.U32 R104, R188, R100, R22 ;  /* 0x00000064bc687225 */ /* 0x001fc800078e0016 */
[----:B------:R-:W-:-:S04]  /*2070*/  IMAD.WIDE.U32 R102, R188, R100, R18 ;  /* 0x00000064bc667225 */ /* 0x000fc800078e0012 */
[----:B------:R-:W-:Y:S02]  /*2080*/  IMAD.MOV.U32 R124, RZ, RZ, 0x20 ;  /* 0x00000020ff7c7424 */ /* 0x000fe400078e00ff */
[----:B------:R-:W-:Y:S02]  /*2090*/  IMAD.MOV.U32 R121, RZ, RZ, 0x40 ;  /* 0x00000040ff797424 */ /* 0x000fe400078e00ff */
[----:B------:R-:W-:Y:S01]  /*20a0*/  VIADD R156, R20, 0x8 ;  /* 0x00000008149c7836 */ /* 0x000fe20000000000 */
[C---:B------:R-:W-:Y:S01]  /*20b0*/  SHF.L.U64.HI R128, R112.reuse, 0x7, R113 ;  /* 0x0000000770807819 */ /* 0x040fe20000010271 */
[----:B------:R-:W-:Y:S01]  /*20c0*/  IMAD R125, R113, 0xa0, RZ ;  /* 0x000000a0717d7824 */ /* 0x000fe200078e02ff */
[----:B------:R-:W-:Y:S01]  /*20d0*/  SHF.L.U32 R129, R112, 0x7, RZ ;  /* 0x0000000770817819 */ /* 0x000fe200000006ff */
        /* <DEDUP_REMOVED lines=17> */
[----:B------:R-:W-:Y:S01]  /*21f0*/  ISETP.GE.AND P1, PT, R0, UR4, PT ;  /* 0x0000000400007c0c */ /* 0x000fe2000bf26270 */
[----:B------:R-:W-:Y:S02]  /*2200*/  IMAD.IADD R4, R117, 0x1, R9 ;  /* 0x0000000175047824 */ /* 0x000fe400078e0209 */
[C---:B------:R-:W-:Y:S02]  /*2210*/  VIADD R9, R18.reuse, 0xa0 ;  /* 0x000000a012097836 */ /* 0x040fe40000000000 */
[----:B------:R-:W-:Y:S01]  /*2220*/  IMAD.IADD R115, R7, 0x1, R115 ;  /* 0x0000000107737824 */ /* 0x000fe200078e0273 */
[----:B------:R-:W-:Y:S01]  /*2230*/  SEL R7, RZ, 0xffffffff, P1 ;  /* 0xffffffffff077807 */ /* 0x000fe20000800000 */
[----:B------:R-:W-:Y:S01]  /*2240*/  IMAD.MOV.U32 R114, RZ, RZ, R6 ;  /* 0x000000ffff727224 */ /* 0x000fe200078e0006 */
[C---:B------:R-:W-:Y:S01]  /*2250*/  IADD3 R8, R18.reuse, 0x80, RZ ;  /* 0x0000008012087810 */ /* 0x040fe20007ffe0ff */
[----:B------:R-:W-:Y:S01]  /*2260*/  VIADD R6, R18, 0x40 ;  /* 0x0000004012067836 */ /* 0x000fe20000000000 */
[----:B------:R-:W-:-:S02]  /*2270*/  IADD3.X R5, R4, R5, R11, P0, !PT ;  /* 0x0000000504057210 */ /* 0x000fc400007fe40b */
[----:B------:R-:W-:Y:S01]  /*2280*/  ISETP.GE.AND P4, PT, R9, UR4, PT ;  /* 0x0000000409007c0c */ /* 0x000fe2000bf86270 */
[----:B------:R-:W-:Y:S01]  /*2290*/  IMAD.SHL.U32 R9, R7, 0x2, RZ ;  /* 0x0000000207097824 */ /* 0x000fe200078e00ff */
[C---:B------:R-:W-:Y:S02]  /*22a0*/  ISETP.GE.AND P0, PT, R18.reuse, UR4, PT ;  /* 0x0000000412007c0c */ /* 0x040fe4000bf06270 */
[----:B------:R-:W-:Y:S02]  /*22b0*/  IADD3 R7, R18, 0x60, RZ ;  /* 0x0000006012077810 */ /* 0x000fe40007ffe0ff */
[----:B------:R-:W-:Y:S02]  /*22c0*/  ISETP.GE.AND P2, PT, R8, UR4, PT ;  /* 0x0000000408007c0c */ /* 0x000fe4000bf46270 */
[----:B------:R-:W-:Y:S02]  /*22d0*/  SEL R8, RZ, 0x1, P0 ;  /* 0x00000001ff087807 */ /* 0x000fe40000000000 */
[----:B------:R-:W-:-:S02]  /*22e0*/  ISETP.GE.AND P0, PT, R6, UR4, PT ;  /* 0x0000000406007c0c */ /* 0x000fc4000bf06270 */
[----:B------:R-:W-:Y:S01]  /*22f0*/  ISETP.GE.AND P1, PT, R7, UR4, PT ;  /* 0x0000000407007c0c */ /* 0x000fe2000bf26270 */
[----:B------:R-:W-:Y:S01]  /*2300*/  IMAD R11, R222, R106, RZ ;  /* 0x0000006ade0b7224 */ /* 0x000fe200078e02ff */
[----:B------:R-:W-:Y:S01]  /*2310*/  LOP3.LUT R8, R9, 0x2, R8, 0xe2, !PT ;  /* 0x0000000209087812 */ /* 0x000fe200078ee208 */
[----:B------:R-:W-:Y:S01]  /*2320*/  ULDC.64 UR4, c[0x0][0x338] ;  /* 0x0000ce0000047ab9 */ /* 0x000fe20000000a00 */
[----:B------:R-:W-:Y:S02]  /*2330*/  SEL R9, RZ, 0x4, P0 ;  /* 0x00000004ff097807 */ /* 0x000fe40000000000 */
[----:B------:R-:W-:Y:S01]  /*2340*/  SEL R10, RZ, 0x8, P1 ;  /* 0x00000008ff0a7807 */ /* 0x000fe20000800000 */
[----:B------:R-:W-:Y:S01]  /*2350*/  IMAD R11, R188, R107, R11 ;  /* 0x0000006bbc0b7224 */ /* 0x000fe200078e020b */
[----:B------:R-:W-:Y:S02]  /*2360*/  ISETP.GE.AND P0, PT, R18, R99, PT ;  /* 0x000000631200720c */ /* 0x000fe40003f06270 */
[----:B------:R-:W-:-:S02]  /*2370*/  LOP3.LUT R8, R10, R8, R9, 0xfe, !PT ;  /* 0x000000080a087212 */ /* 0x000fc400078efe09 */
[----:B------:R-:W-:Y:S02]  /*2380*/  SEL R9, RZ, 0x10, P2 ;  /* 0x00000010ff097807 */ /* 0x000fe40001000000 */
[----:B------:R-:W-:Y:S02]  /*2390*/  ISETP.GE.AND P3, PT, R0, R99, PT ;  /* 0x000000630000720c */ /* 0x000fe40003f66270 */
[----:B------:R-:W-:Y:S02]  /*23a0*/  LOP3.LUT R35, R8, R9, RZ, 0xfc, !PT ;  /* 0x0000000908237212 */ /* 0x000fe400078efcff */
[----:B------:R-:W-:Y:S01]  /*23b0*/  ISETP.GE.AND P5, PT, R6, R99, PT ;  /* 0x000000630600720c */ /* 0x000fe20003fa6270 */
[----:B------:R-:W-:Y:S01]  /*23c0*/  IMAD.IADD R111, R111, 0x1, R11 ;  /* 0x000000016f6f7824 */ /* 0x000fe200078e020b */
[----:B------:R-:W-:Y:S01]  /*23d0*/  SEL R9, R99, RZ, P0 ;  /* 0x000000ff63097207 */ /* 0x000fe20000000000 */
[----:B------:R-:W-:Y:S01]  /*23e0*/  IMAD.IADD R109, R11, 0x1, R109 ;  /* 0x000000010b6d7824 */ /* 0x000fe200078e026d */
[----:B------:R-:W-:Y:S01]  /*23f0*/  SEL R11, R99, RZ, P3 ;  /* 0x000000ff630b7207 */ /* 0x000fe20001800000 */
[----:B------:R-:W-:-:S02]  /*2400*/  IMAD R10, R12, UR4, RZ ;  /* 0x000000040c0a7c24 */ /* 0x000fc4000f8e02ff */
[----:B------:R-:W-:Y:S02]  /*2410*/  IMAD R8, R222, R100, RZ ;  /* 0x00000064de087224 */ /* 0x000fe400078e02ff */
[----:B------:R-:W-:Y:S01]  /*2420*/  IMAD.IADD R9, R18, 0x1, R9 ;  /* 0x0000000112097824 */ /* 0x000fe200078e0209 */
[----:B------:R-:W-:Y:S01]  /*2430*/  LOP3.LUT R14, R14, 0xfffffffe, RZ, 0xc0, !PT ;  /* 0xfffffffe0e0e7812 */ /* 0x000fe200078ec0ff */
[----:B------:R-:W-:Y:S02]  /*2440*/  IMAD.IADD R11, R0, 0x1, R11 ;  /* 0x00000001000b7824 */ /* 0x000fe400078e020b */
[C---:B------:R-:W-:Y:S02]  /*2450*/  IMAD R33, R13.reuse, UR5, R10 ;  /* 0x000000050d217c24 */ /* 0x040fe4000f8e020a */
[----:B------:R-:W-:Y:S01]  /*2460*/  IMAD.WIDE.U32 R114, R13, UR4, R114 ;  /* 0x000000040d727c25 */ /* 0x000fe2000f8e0072 */
[----:B------:R-:W-:-:S03]  /*2470*/  @P5 LOP3.LUT R14, R14, 0x1, RZ, 0xfc, !PT ;  /* 0x000000010e0e5812 */ /* 0x000fc600078efcff */
[----:B------:R-:W-:Y:S01]  /*2480*/  IMAD R13, R188, R101, R8 ;  /* 0x00000065bc0d7224 */ /* 0x000fe200078e0208 */
[----:B------:R-:W-:Y:S02]  /*2490*/  SHF.R.S32.HI R8, RZ, 0x1f, R9 ;  /* 0x0000001fff087819 */ /* 0x000fe40000011409 */
[----:B------:R-:W-:Y:S01]  /*24a0*/  SHF.R.S32.HI R10, RZ, 0x1f, R11 ;  /* 0x0000001fff0a7819 */ /* 0x000fe2000001140b */
[----:B------:R-:W-:Y:S01]  /*24b0*/  IMAD.IADD R105, R105, 0x1, R13 ;  /* 0x0000000169697824 */ /* 0x000fe200078e020d */
[CC--:B------:R-:W-:Y:S01]  /*24c0*/  LEA.HI R25, R8.reuse, R9.reuse, RZ, 0x4 ;  /* 0x0000000908197211 */ /* 0x0c0fe200078f20ff */
[----:B------:R-:W-:Y:S01]  /*24d0*/  IMAD.IADD R103, R13, 0x1, R103 ;  /* 0x000000010d677824 */ /* 0x000fe200078e0267 */
[----:B------:R-:W-:Y:S02]  /*24e0*/  SEL R13, R99, RZ, P5 ;  /* 0x000000ff630d7207 */ /* 0x000fe40002800000 */
[----:B------:R-:W-:Y:S01]  /*24f0*/  LEA.HI R9, R8, R9, RZ, 0x6 ;  /* 0x0000000908097211 */ /* 0x000fe200078f30ff */
[----:B------:R0:W-:Y:S01]  /*2500*/  STL [R1+0x10], R14 ;  /* 0x0000100e01007387 */ /* 0x0001e20000100800 */
[----:B------:R-:W-:-:S02]  /*2510*/  LEA.HI R27, R10, R11, RZ, 0x4 ;  /* 0x0000000b0a1b7211 */ /* 0x000fc400078f20ff */
[----:B------:R-:W-:Y:S02]  /*2520*/  LEA.HI R10, R10, R11, RZ, 0x6 ;  /* 0x0000000b0a0a7211 */ /* 0x000fe400078f30ff */
[----:B------:R-:W-:Y:S02]  /*2530*/  SHF.R.S32.HI R9, RZ, 0x6, R9 ;  /* 0x00000006ff097819 */ /* 0x000fe40000011409 */
[----:B------:R-:W-:Y:S02]  /*2540*/  SHF.R.S32.HI R11, RZ, 0x6, R10 ;  /* 0x00000006ff0b7819 */ /* 0x000fe4000001140a */
[----:B0-----:R-:W-:Y:S02]  /*2550*/  IADD3 R14, R6, R13, RZ ;  /* 0x0000000d060e7210 */ /* 0x001fe40007ffe0ff */
[C---:B------:R-:W-:Y:S02]  /*2560*/  LOP3.LUT R12, R198.reuse, 0x30, R27, 0xf8, !PT ;  /* 0x00000030c60c7812 */ /* 0x040fe400078ef81b */
[----:B------:R-:W-:Y:S01]  /*2570*/  SHF.R.S32.HI R15, RZ, 0x1f, R14 ;  /* 0x0000001fff0f7819 */ /* 0x000fe2000001140e */
[C---:B------:R-:W-:Y:S01]  /*2580*/  IMAD R143, R9.reuse, 0x2800, R200 ;  /* 0x00002800098f7824 */ /* 0x040fe200078e02c8 */
[----:B------:R-:W-:Y:S01]  /*2590*/  LOP3.LUT R10, R198, 0x30, R25, 0xf8, !PT ;  /* 0x00000030c60a7812 */ /* 0x000fe200078ef819 */
[----:B------:R-:W-:Y:S01]  /*25a0*/  IMAD R141, R9, 0x2800, R202 ;  /* 0x00002800098d7824 */ /* 0x000fe200078e02ca */
[----:B------:R-:W-:Y:S01]  /*25b0*/  LOP3.LUT R9, R12, R199, RZ, 0x3c, !PT ;  /* 0x000000c70c097212 */ /* 0x000fe200078e3cff */
[----:B------:R-:W-:Y:S01]  /*25c0*/  IMAD R142, R11, 0x2800, R200 ;  /* 0x000028000b8e7824 */ /* 0x000fe200078e02c8 */
[----:B------:R-:W-:-:S02]  /*25d0*/  LEA.HI R29, R15, R14, RZ, 0x4 ;  /* 0x0000000e0f1d7211 */ /* 0x000fc400078f20ff */
[-C--:B------:R-:W-:Y:S02]  /*25e0*/  LOP3.LUT R10, R10, R199.reuse, RZ, 0x3c, !PT ;  /* 0x000000c70a0a7212 */ /* 0x080fe400078e3cff */
[----:B------:R-:W-:Y:S01]  /*25f0*/  LEA.HI R14, R15, R14, RZ, 0x6 ;  /* 0x0000000e0f0e7211 */ /* 0x000fe200078f30ff */
[----:B------:R-:W-:Y:S02]  /*2600*/  IMAD.IADD R142, R142, 0x1, R9 ;  /* 0x000000018e8e7824 */ /* 0x000fe400078e0209 */
[----:B------:R-:W-:Y:S01]  /*2610*/  IMAD.IADD R143, R143, 0x1, R10 ;  /* 0x000000018f8f7824 */ /* 0x000fe200078e020a */
[----:B------:R-:W-:Y:S02]  /*2620*/  SHF.R.S32.HI R9, RZ, 0x6, R14 ;  /* 0x00000006ff097819 */ /* 0x000fe4000001140e */
[----:B------:R-:W-:Y:S01]  /*2630*/  LOP3.LUT R10, R198, 0x30, R29, 0xf8, !PT ;  /* 0x00000030c60a7812 */ /* 0x000fe200078ef81d */
[----:B------:R-:W-:Y:S01]  /*2640*/  IMAD R133, R11, 0x2800, R202 ;  /* 0x000028000b857824 */ /* 0x000fe200078e02ca */
[----:B------:R-:W-:Y:S01]  /*2650*/  SHF.R.U32.HI R8, RZ, 0x3, R201 ;  /* 0x00000003ff087819 */ /* 0x000fe200000116c9 */
[----:B------:R-:W-:Y:S01]  /*2660*/  IMAD R140, R9, 0x2800, R200 ;  /* 0x00002800098c7824 */ /* 0x000fe200078e02c8 */
[----:B------:R-:W-:Y:S01]  /*2670*/  LOP3.LUT R13, R201, 0x30, R25, 0xf8, !PT ;  /* 0x00000030c90d7812 */ /* 0x000fe200078ef819 */
[----:B------:R-:W-:Y:S01]  /*2680*/  IMAD R131, R9, 0x2800, R202 ;  /* 0x0000280009837824 */ /* 0x000fe200078e02ca */
[----:B------:R-:W-:-:S02]  /*2690*/  LOP3.LUT R9, R10, R199, RZ, 0x3c, !PT ;  /* 0x000000c70a097212 */ /* 0x000fc400078e3cff */
[----:B------:R-:W-:Y:S02]  /*26a0*/  LOP3.LUT R15, R201, 0x30, R29, 0xf8, !PT ;  /* 0x00000030c90f7812 */ /* 0x000fe400078ef81d */
[----:B-----5:R-:W-:Y:S01]  /*26b0*/  SHF.R.S32.HI R11, RZ, 0x1f, R144 ;  /* 0x0000001fff0b7819 */ /* 0x020fe20000011490 */
[----:B------:R-:W-:Y:S01]  /*26c0*/  IMAD.IADD R140, R140, 0x1, R9 ;  /* 0x000000018c8c7824 */ /* 0x000fe200078e0209 */
[-C--:B------:R-:W-:Y:S02]  /*26d0*/  LOP3.LUT R12, R13, R8.reuse, RZ, 0x3c, !PT ;  /* 0x000000080d0c7212 */ /* 0x080fe400078e3cff */
[----:B------:R-:W-:Y:S01]  /*26e0*/  LOP3.LUT R10, R15, R8, RZ, 0x3c, !PT ;  /* 0x000000080f0a7212 */ /* 0x000fe200078e3cff */
[----:B------:R-:W-:Y:S01]  /*26f0*/  IMAD R9, R11, R106, RZ ;  /* 0x0000006a0b097224 */ /* 0x000fe200078e02ff */
[----:B------:R-:W-:Y:S01]  /*2700*/  LOP3.LUT R13, R201, 0x30, R27, 0xf8, !PT ;  /* 0x00000030c90d7812 */ /* 0x000fe200078ef81b */
[----:B------:R-:W-:Y:S02]  /*2710*/  IMAD.IADD R141, R141, 0x1, R12 ;  /* 0x000000018d8d7824 */ /* 0x000fe400078e020c */
[----:B------:R-:W-:Y:S01]  /*2720*/  IMAD R11, R11, R100, RZ ;  /* 0x000000640b0b7224 */ /* 0x000fe200078e02ff */
[----:B------:R-:W-:Y:S01]  /*2730*/  LOP3.LUT R12, R13, R8, RZ, 0x3c, !PT ;  /* 0x000000080d0c7212 */ /* 0x000fe200078e3cff */
[----:B------:R-:W-:-:S02]  /*2740*/  IMAD.IADD R131, R131, 0x1, R10 ;  /* 0x0000000183837824 */ /* 0x000fc400078e020a */
[----:B------:R-:W-:Y:S01]  /*2750*/  IMAD R15, R144, R107, R9 ;  /* 0x0000006b900f7224 */ /* 0x000fe200078e0209 */
[C---:B------:R-:W-:Y:S01]  /*2760*/  SHF.L.U64.HI R9, R106.reuse, 0x7, R107 ;  /* 0x000000076a097819 */ /* 0x040fe2000001026b */
[----:B------:R-:W-:Y:S01]  /*2770*/  IMAD R13, R107, 0xa0, RZ ;  /* 0x000000a06b0d7824 */ /* 0x000fe200078e02ff */
[----:B---3--:R-:W-:Y:S01]  /*2780*/  R2P PR, R21, 0x6 ;  /* 0x0000000615007804 */ /* 0x008fe20000000000 */
[----:B------:R-:W-:Y:S02]  /*2790*/  IMAD.SHL.U32 R10, R106, 0x80, RZ ;  /* 0x000000806a0a7824 */ /* 0x000fe400078e00ff */
[----:B------:R-:W-:-:S04]  /*27a0*/  IMAD.WIDE.U32 R110, R144, R106, R110 ;  /* 0x0000006a906e7225 */ /* 0x000fc800078e006e */
[----:B------:R-:W-:Y:S01]  /*27b0*/  IMAD.WIDE.U32 R108, R144, R106, R108 ;  /* 0x0000006a906c7225 */ /* 0x000fe200078e006c */
[----:B------:R-:W-:-:S03]  /*27c0*/  SEL R32, RZ, 0x20, P4 ;  /* 0x00000020ff207807 */ /* 0x000fc60002000000 */
[----:B------:R-:W-:-:S04]  /*27d0*/  IMAD.WIDE.U32 R106, R106, 0xa0, RZ ;  /* 0x000000a06a6a7825 */ /* 0x000fc800078e00ff */
[C---:B------:R-:W-:Y:S02]  /*27e0*/  IMAD R21, R144.reuse, R101, R11 ;  /* 0x0000006590157224 */ /* 0x040fe400078e020b */
[----:B------:R-:W-:-:S04]  /*27f0*/  IMAD.WIDE.U32 R104, R144, R100, R104 ;  /* 0x0000006490687225 */ /* 0x000fc800078e0068 */
[----:B------:R-:W-:Y:S01]  /*2800*/  IMAD.WIDE.U32 R102, R144, R100, R102 ;  /* 0x0000006490667225 */ /* 0x000fe200078e0066 */
[----:B------:R-:W-:-:S03]  /*2810*/  SEL R124, R124, 0xffffffe0, !P1 ;  /* 0xffffffe07c7c7807 */ /* 0x000fc60004800000 */
[----:B------:R-:W-:Y:S02]  /*2820*/  IMAD.IADD R126, R107, 0x1, R13 ;  /* 0x000000016b7e7824 */ /* 0x000fe400078e020d */
[----:B------:R-:W-:Y:S02]  /*2830*/  IMAD.IADD R13, R111, 0x1, R15 ;  /* 0x000000016f0d7824 */ /* 0x000fe400078e020f */
[----:B------:R-:W-:Y:S01]  /*2840*/  IMAD.IADD R14, R15, 0x1, R109 ;  /* 0x000000010f0e7824 */ /* 0x000fe200078e026d */
[----:B------:R-:W-:Y:S01]  /*2850*/  IADD3 R15, R105, R21, RZ ;  /* 0x00000015690f7210 */ /* 0x000fe20007ffe0ff */
[----:B------:R-:W-:Y:S01]  /*2860*/  IMAD.IADD R133, R133, 0x1, R12 ;  /* 0x0000000185857824 */ /* 0x000fe200078e020c */
[----:B------:R-:W-:Y:S01]  /*2870*/  SHF.L.U64.HI R11, R100, 0x7, R101 ;  /* 0x00000007640b7819 */ /* 0x000fe20000010265 */
[----:B------:R-:W-:Y:S01]  /*2880*/  IMAD.IADD R20, R21, 0x1, R103 ;  /* 0x0000000115147824 */ /* 0x000fe200078e0267 */
[----:B------:R-:W-:Y:S01]  /*2890*/  IADD3 R118, P1, R188, R119, RZ ;  /* 0x00000077bc767210 */ /* 0x000fe20007f3e0ff */
[----:B------:R-:W-:Y:S01]  /*28a0*/  IMAD.SHL.U32 R12, R100, 0x80, RZ ;  /* 0x00000080640c7824 */ /* 0x000fe200078e00ff */
[----:B------:R-:W-:Y:S01]  /*28b0*/  SEL R121, R121, 0xffffffc0, !P2 ;  /* 0xffffffc079797807 */ /* 0x000fe20005000000 */
[----:B------:R-:W-:Y:S01]  /*28c0*/  IMAD.WIDE.U32 R112, R112, 0xa0, RZ ;  /* 0x000000a070707825 */ /* 0x000fe200078e00ff */
[----:B------:R-:W-:-:S02]  /*28d0*/  SHF.R.S32.HI R21, RZ, 0x4, R25 ;  /* 0x00000004ff157819 */ /* 0x000fc40000011419 */
[----:B------:R-:W-:Y:S01]  /*28e0*/  SHF.R.S32.HI R26, RZ, 0x4, R27 ;  /* 0x00000004ff1a7819 */ /* 0x000fe2000001141b */
[----:B------:R-:W-:Y:S01]  /*28f0*/  IMAD.WIDE.U32 R100, R100, 0xa0, RZ ;  /* 0x000000a064647825 */ /* 0x000fe200078e00ff */
[----:B------:R-:W-:Y:S02]  /*2900*/  SHF.R.S32.HI R28, RZ, 0x4, R29 ;  /* 0x00000004ff1c7819 */ /* 0x000fe4000001141d */
[----:B------:R-:W-:Y:S02]  /*2910*/  LOP3.LUT R39, R35, R32, RZ, 0xfc, !PT ;  /* 0x0000002023277212 */ /* 0x000fe400078efcff */
[----:B------:R-:W-:Y:S02]  /*2920*/  LOP3.LUT R25, R25, 0xfffffff0, RZ, 0xc0, !PT ;  /* 0xfffffff019197812 */ /* 0x000fe400078ec0ff */
[----:B------:R-:W-:Y:S02]  /*2930*/  LOP3.LUT R27, R27, 0xfffffff0, RZ, 0xc0, !PT ;  /* 0xfffffff01b1b7812 */ /* 0x000fe400078ec0ff */
[----:B------:R-:W-:-:S02]  /*2940*/  LOP3.LUT R29, R29, 0xfffffff0, RZ, 0xc0, !PT ;  /* 0xfffffff01d1d7812 */ /* 0x000fc400078ec0ff */
[----:B------:R-:W-:Y:S01]  /*2950*/  LOP3.LUT R34, R35, 0x1, RZ, 0xc0, !PT ;  /* 0x0000000123227812 */ /* 0x000fe200078ec0ff */
[----:B------:R-:W-:Y:S01]  /*2960*/  IMAD.SHL.U32 R99, R99, 0x2, RZ ;  /* 0x0000000263637824 */ /* 0x000fe200078e00ff */
[----:B------:R-:W-:Y:S01]  /*2970*/  IADD3.X R119, R222, R31, RZ, P1, !PT ;  /* 0x0000001fde777210 */ /* 0x000fe20000ffe4ff */
[----:B------:R-:W-:Y:S01]  /*2980*/  IMAD.IADD R130, R124, 0x1, R121 ;  /* 0x000000017c827824 */ /* 0x000fe200078e0279 */
[----:B------:R-:W-:Y:S01]  /*2990*/  LOP3.LUT R35, R39, 0x2, RZ, 0xc0, !PT ;  /* 0x0000000227237812 */ /* 0x000fe200078ec0ff */
[----:B------:R-:W-:Y:S01]  /*29a0*/  IMAD.IADD R125, R113, 0x1, R125 ;  /* 0x00000001717d7824 */ /* 0x000fe200078e027d */
[----:B------:R-:W-:Y:S01]  /*29b0*/  LOP3.LUT R36, R39, 0x4, RZ, 0xc0, !PT ;  /* 0x0000000427247812 */ /* 0x000fe200078ec0ff */
[----:B------:R-:W-:Y:S01]  /*29c0*/  IMAD.IADD R127, R101, 0x1, R127 ;  /* 0x00000001657f7824 */ /* 0x000fe200078e027f */
[----:B------:R-:W-:Y:S01]  /*29d0*/  LOP3.LUT R37, R39, 0x8, RZ, 0xc0, !PT ;  /* 0x0000000827257812 */ /* 0x000fe200078ec0ff */
[----:B------:R-:W-:Y:S01]  /*29e0*/  IMAD.IADD R33, R115, 0x1, R33 ;  /* 0x0000000173217824 */ /* 0x000fe200078e0221 */
[----:B------:R-:W-:-:S02]  /*29f0*/  LOP3.LUT R38, R39, 0x10, RZ, 0xc0, !PT ;  /* 0x0000001027267812 */ /* 0x000fc400078ec0ff */
[----:B------:R-:W-:Y:S02]  /*2a00*/  SHF.R.S32.HI R30, RZ, 0x1f, R25 ;  /* 0x0000001fff1e7819 */ /* 0x000fe40000011419 */
[----:B------:R-:W-:Y:S02]  /*2a10*/  SHF.R.S32.HI R31, RZ, 0x1f, R27 ;  /* 0x0000001fff1f7819 */ /* 0x000fe4000001141b */
[----:B------:R-:W-:Y:S02]  /*2a20*/  SHF.R.S32.HI R32, RZ, 0x1f, R29 ;  /* 0x0000001fff207819 */ /* 0x000fe4000001141d */
[----:B------:R-:W-:Y:S01]  /*2a30*/  LOP3.LUT R39, R39, 0x20, RZ, 0xc0, !PT ;  /* 0x0000002027277812 */ /* 0x000fe200078ec0ff */
[----:B------:R-:W-:Y:S06]  /*2a40*/  @!P6 BAR.SYNC.DEFER_BLOCKING 0x9, 0x100 ;  /* 0x024400000000eb1d */ /* 0x000fec0000010000 */
.L_x_2479:
        /* <DEDUP_REMOVED lines=14> */
[----:B------:R-:W-:Y:S02]  /*2b30*/  IMAD R41, R17, 0x7800, R212 ;  /* 0x0000780011297824 */ /* 0x000fe400078e02d4 */
[----:B------:R-:W-:Y:S01]  /*2b40*/  IMAD.IADD R47, R16, 0x1, R47 ;  /* 0x00000001102f7824 */ /* 0x000fe200078e022f */
[----:B------:R-:W-:Y:S02]  /*2b50*/  IADD3.X R24, R5, R92, R128, P1, P2 ;  /* 0x0000005c05187210 */ /* 0x000fe40000fe4480 */
[----:B0-----:R-:W-:-:S02]  /*2b60*/  IADD3 R48, P1, P2, R136, R122, R3 ;  /* 0x0000007a88307210 */ /* 0x001fc40007a3e003 */
[----:B------:R-:W-:Y:S02]  /*2b70*/  IADD3 R46, R16, R41, RZ ;  /* 0x00000029102e7210 */ /* 0x000fe40007ffe0ff */
        /* <DEDUP_REMOVED lines=74> */
.L_x_2384:
[----:B------:R-:W-:Y:S05]  /*3020*/  BSYNC B1 ;  /* 0x0000000000017941 */ /* 0x000fea0003800000 */
.L_x_2383:
        /* <DEDUP_REMOVED lines=56> */
.L_x_2386:
[----:B------:R-:W-:Y:S05]  /*33b0*/  BSYNC B1 ;  /* 0x0000000000017941 */ /* 0x000fea0003800000 */
.L_x_2385:
        /* <DEDUP_REMOVED lines=9> */
[----:B------:R-:W-:Y:S02]  /*3450*/  IMAD.MOV.U32 R154, RZ, RZ, R80 ;  /* 0x000000ffff9a7224 */ /* 0x000fe400078e0050 */
        /* <DEDUP_REMOVED lines=13> */
[----:B------:R-:W-:Y:S01]  /*3530*/  IMAD.MOV.U32 R152, RZ, RZ, R72 ;  /* 0x000000ffff987224 */ /* 0x000fe200078e0048 */
[----:B------:R-:W-:Y:S06]  /*3540*/  @!P1 BRA `(.L_x_2387) ;  /* 0x0000000000049947 */ /* 0x000fec0003800000 */
[----:B------:R-:W-:Y:S01]  /*3550*/  BPT.TRAP 0x1 ;  /* 0x000000040000795c */ /* 0x000fe20000300000 */
.L_x_2387:
[----:B------:R-:W-:Y:S01]  /*3560*/  LEA R97, R17, R16, 0x3 ;  /* 0x0000001011617211 */ /* 0x000fe200078e18ff */
[----:B------:R-:W-:Y:S01]  /*3570*/  BSSY B1, `(.L_x_2388) ;  /* 0x0000004000017945 */ /* 0x000fe20003800000 */
[----:B------:R-:W-:-:S04]  /*3580*/  SHF.L.U32 R98, R191, 0x1f, RZ ;  /* 0x0000001fbf627819 */ /* 0x000fc800000006ff */
[----:B------:R-:W3:Y:S02]  /*3590*/  SYNCS.PHASECHK.TRANS64.TRYWAIT P5, [R97+URZ+0x29890], R98 ;  /* 0x02989062610075a7 */ /* 0x000ee400080a017f */
[----:B---3--:R-:W-:Y:S05]  /*35a0*/  @!P5 BRA `(.L_x_2389) ;  /* 0x0000028000ecd947 */ /* 0x008fea0003800000 */
.L_x_2709:
[----:B------:R-:W-:Y:S05]  /*35b0*/  BSYNC B1 ;  /* 0x0000000000017941 */ /* 0x000fea0003800000 */
.L_x_2388:
        /* <DEDUP_REMOVED lines=11> */
[-C--:B------:R-:W-:Y:S02]  /*3670*/  F2FP.F16.E4M3.UNPACK_B R41, R165.reuse.H1 ;  /* 0x000000a5ff29723e */ /* 0x080fe400030006ff */
        /* <DEDUP_REMOVED lines=48> */
[----:B------:R-:W-:Y:S02]  /*3980*/  SHF.R.U32.HI R171, RZ, 0x10, R135 ;  /* 0x00000010ffab7819 */ /* 0x000fe40000011687 */
[----:B------:R-:W-:Y:S01]  /*3990*/  LOP3.LUT R166, R135, 0xff0000ff, RZ, 0xc0, !PT ;  /* 0xff0000ff87a67812 */ /* 0x000fe200078ec0ff */
[----:B------:R-:W-:Y:S01]  /*39a0*/  IMAD.SHL.U32 R135, R170, 0x100, RZ ;  /* 0x00000100aa877824 */ /* 0x000fe200078e00ff */
[----:B------:R-:W-:Y:S01]  /*39b0*/  LOP3.LUT R168, R168, 0xff00, R137, 0xf8, !PT ;  /* 0x0000ff00a8a87812 */ /* 0x000fe200078ef889 */
[----:B------:R-:W-:Y:S01]  /*39c0*/  IMAD.U32 R137, R169, 0x10000, RZ ;  /* 0x00010000a9897824 */ /* 0x000fe200078e00ff */
[----:B------:R-:W-:Y:S02]  /*39d0*/  MOV R167, R43 ;  /* 0x0000002b00a77202 */ /* 0x000fe40000000f00 */
        /* <DEDUP_REMOVED lines=50> */
.L_x_2395:
[----:B------:R-:W-:Y:S05]  /*3d00*/  BSYNC B3 ;  /* 0x0000000000037941 */ /* 0x000fea0003800000 */
.L_x_2394:
[----:B-1----:R4:W-:Y:S02]  /*3d10*/  STG.E.128 desc[UR54][R48.64], R40 ;  /* 0x0000002830007986 */ /* 0x0029e4000c101d36 */
.L_x_2393:
[----:B------:R-:W-:Y:S05]  /*3d20*/  BSYNC B2 ;  /* 0x0000000000027941 */ /* 0x000fea0003800000 */
.L_x_2392:
        /* <DEDUP_REMOVED lines=24> */
[----:B------:R-:W-:-:S02]  /*3eb0*/  IMAD.MOV.U32 R134, RZ, RZ, R40 ;  /* 0x000000ffff867224 */ /* 0x000fc400078e0028 */
[----:B------:R-:W-:Y:S02]  /*3ec0*/  HADD2.F32 R40, -RZ, R135.H1_H1 ;  /* 0x30000087ff287230 */ /* 0x000fe40000004100 */
        /* <DEDUP_REMOVED lines=33> */
[----:B------:R-:W-:Y:S02]  /*40e0*/  SHF.L.U32 R164, R164, 0x10, RZ ;  /* 0x00000010a4a47819 */ /* 0x000fe400000006ff */
[----:B------:R-:W-:Y:S01]  /*40f0*/  LOP3.LUT R165, R136, 0xff00, R165, 0xf8, !PT ;  /* 0x0000ff0088a57812 */ /* 0x000fe200078ef8a5 */
[----:B------:R-:W-:Y:S01]  /*4100*/  IMAD.SHL.U32 R136, R167, 0x100, RZ ;  /* 0x00000100a7887824 */ /* 0x000fe200078e00ff */
[----:B------:R-:W-:-:S04]  /*4110*/  F2FP.SATFINITE.E4M3.F32.PACK_AB_MERGE_C R40, R163, R134, R122 ;  /* 0x00000086a328723e */ /* 0x000fc8000480707a */
[----:B------:R-:W-:Y:S01]  /*4120*/  LOP3.LUT R95, R123, 0xff00, R136, 0xf8, !PT ;  /* 0x0000ff007b5f7812 */ /* 0x000fe200078ef888 */
[----:B------:R-:W-:Y:S01]  /*4130*/  IMAD.U32 R136, R166, 0x10000, RZ ;  /* 0x00010000a6887824 */ /* 0x000fe200078e00ff */
[----:B------:R-:W-:Y:S01]  /*4140*/  LOP3.LUT R123, R165, 0xff0000, R164, 0xf8, !PT ;  /* 0x00ff0000a57b7812 */ /* 0x000fe200078ef8a4 */
[----:B------:R-:W-:-:S03]  /*4150*/  IMAD.MOV.U32 R164, RZ, RZ, R43 ;  /* 0x000000ffffa47224 */ /* 0x000fc600078e002b */
[----:B------:R-:W-:Y:S02]  /*4160*/  LOP3.LUT R95, R95, 0xff0000, R136, 0xf8, !PT ;  /* 0x00ff00005f5f7812 */ /* 0x000fe400078ef888 */
[----:B------:R-:W-:Y:S02]  /*4170*/  F2FP.F16.E4M3.UNPACK_B R43, R164 ;  /* 0x000000a4ff2b723e */ /* 0x000fe400020006ff */
[----:B------:R-:W-:Y:S02]  /*4180*/  F2FP.F16.E4M3.UNPACK_B R166, R123.H1 ;  /* 0x0000007bffa6723e */ /* 0x000fe400030006ff */
[----:B------:R-:W-:Y:S01]  /*4190*/  F2FP.F16.E4M3.UNPACK_B R167, R95.H1 ;  /* 0x0000005fffa7723e */ /* 0x000fe200030006ff */
[--C-:B------:R-:W-:Y:S02]  /*41a0*/  HADD2.F32 R136, -RZ, R43.reuse.H1_H1 ;  /* 0x3000002bff887230 */ /* 0x100fe40000004100 */
[----:B------:R-:W-:Y:S02]  /*41b0*/  HADD2.F32 R168, -RZ, R166.H0_H0 ;  /* 0x200000a6ffa87230 */ /* 0x000fe40000004100 */
[----:B------:R-:W-:-:S02]  /*41c0*/  HADD2.F32 R43, -RZ, R43.H0_H0 ;  /* 0x2000002bff2b7230 */ /* 0x000fc40000004100 */
[--C-:B------:R-:W-:Y:S02]  /*41d0*/  HADD2.F32 R165, -RZ, R167.reuse.H0_H0 ;  /* 0x200000a7ffa57230 */ /* 0x100fe40000004100 */
[-C--:B------:R-:W-:Y:S01]  /*41e0*/  FMUL.FTZ R170, R136, R168.reuse ;  /* 0x000000a888aa7220 */ /* 0x080fe20000410000 */
[----:B------:R-:W-:Y:S02]  /*41f0*/  HADD2.F32 R167, -RZ, R167.H1_H1 ;  /* 0x300000a7ffa77230 */ /* 0x000fe40000004100 */
        /* <DEDUP_REMOVED lines=36> */
.L_x_2399:
[----:B------:R-:W-:Y:S05]  /*4440*/  BSYNC B3 ;  /* 0x0000000000037941 */ /* 0x000fea0003800000 */
.L_x_2398:
[----:B-1----:R0:W-:Y:S02]  /*4450*/  STG.E.128 desc[UR54][R48.64+0x20], R40 ;  /* 0x0000202830007986 */ /* 0x0021e4000c101d36 */
.L_x_2397:
[----:B------:R-:W-:Y:S05]  /*4460*/  BSYNC B2 ;  /* 0x0000000000027941 */ /* 0x000fea0003800000 */
.L_x_2396:
        /* <DEDUP_REMOVED lines=14> */
[----:B------:R-:W-:-:S02]  /*4550*/  LOP3.LUT R87, R87, 0xff0000ff, RZ, 0xc0, !PT ;  /* 0xff0000ff57577812 */ /* 0x000fc400078ec0ff */
[----:B-1----:R-:W-:Y:S02]  /*4560*/  MOV R92, R40 ;  /* 0x00000028005c7202 */ /* 0x002fe40000000f00 */
[----:B------:R-:W-:Y:S01]  /*4570*/  LOP3.LUT R87, R87, 0xff00, R86, 0xf8, !PT ;  /* 0x0000ff0057577812 */ /* 0x000fe200078ef856 */
[----:B------:R-:W-:Y:S01]  /*4580*/  IMAD.U32 R86, R123, 0x10000, RZ ;  /* 0x000100007b567824 */ /* 0x000fe200078e00ff */
[----:B------:R-:W-:Y:S01]  /*4590*/  LOP3.LUT R122, R94, 0xff00, R93, 0xf8, !PT ;  /* 0x0000ff005e7a7812 */ /* 0x000fe200078ef85d */
[----:B------:R-:W-:Y:S01]  /*45a0*/  IMAD.U32 R93, R95, 0x10000, RZ ;  /* 0x000100005f5d7824 */ /* 0x000fe200078e00ff */
        /* <DEDUP_REMOVED lines=90> */
.L_x_2403:
[----:B------:R-:W-:Y:S05]  /*4b50*/  BSYNC B3 ;  /* 0x0000000000037941 */ /* 0x000fea0003800000 */
.L_x_2402:
[----:B-1----:R0:W-:Y:S02]  /*4b60*/  STG.E.128 desc[UR54][R48.64+0x40], R40 ;  /* 0x0000402830007986 */ /* 0x0021e4000c101d36 */
.L_x_2401:
[----:B------:R-:W-:Y:S05]  /*4b70*/  BSYNC B2 ;  /* 0x0000000000027941 */ /* 0x000fea0003800000 */
.L_x_2400:
        /* <DEDUP_REMOVED lines=110> */
.L_x_2407:
[----:B------:R-:W-:Y:S05]  /*5260*/  BSYNC B3 ;  /* 0x0000000000037941 */ /* 0x000fea0003800000 */
.L_x_2406:
[----:B-1----:R0:W-:Y:S02]  /*5270*/  STG.E.128 desc[UR54][R48.64+0x60], R40 ;  /* 0x0000602830007986 */ /* 0x0021e4000c101d36 */
.L_x_2405:
[----:B------:R-:W-:Y:S05]  /*5280*/  BSYNC B2 ;  /* 0x0000000000027941 */ /* 0x000fea0003800000 */
.L_x_2404:
        /* <DEDUP_REMOVED lines=17> */
[----:B------:R-:W-:Y:S01]  /*53a0*/  IMAD.MOV.U32 R79, RZ, RZ, R41 ;  /* 0x000000ffff4f7224 */ /* 0x000fe200078e0029 */
[----:B------:R-:W-:-:S02]  /*53b0*/  SHF.L.U32 R41, R86, 0x10, RZ ;  /* 0x0000001056297819 */ /* 0x000fc400000006ff */
        /* <DEDUP_REMOVED lines=58> */
[----:B------:R-:W-:Y:S01]  /*5760*/  FMUL.FTZ R41, R85, R122 ;  /* 0x0000007a55297220 */ /* 0x000fe20000410000 */
[----:B------:R-:W-:Y:S01]  /*5770*/  HADD2.F32 R123, -RZ, R94.H1_H1 ;  /* 0x3000005eff7b7230 */ /* 0x000fe20000004100 */
[----:B------:R-:W-:Y:S01]  /*5780*/  F2FP.F16.E4M3.UNPACK_B R43, R43 ;  /* 0x0000002bff2b723e */ /* 0x000fe200020006ff */
[----:B------:R-:W-:Y:S02]  /*5790*/  HADD2.F32 R84, -RZ, R84.H0_H0 ;  /* 0x20000054ff547230 */ /* 0x000fe40000004100 */
[----:B------:R-:W-:Y:S01]  /*57a0*/  FFMA.FTZ R134, R86, R93, -R41 ;  /* 0x0000005d56867223 */ /* 0x000fe20000010829 */
[----:B------:R-:W-:-:S02]  /*57b0*/  HADD2.F32 R41, -RZ, R87.H1_H1 ;  /* 0x30000057ff297230 */ /* 0x000fc40000004100 */
[-C--:B------:R-:W-:Y:S01]  /*57c0*/  FMUL.FTZ R135, R78, R123.reuse ;  /* 0x0000007b4e877220 */ /* 0x080fe20000410000 */
[----:B------:R-:W-:Y:S01]  /*57d0*/  F2FP.F16.E4M3.UNPACK_B R42, R42 ;  /* 0x0000002aff2a723e */ /* 0x000fe200020006ff */
[----:B------:R-:W-:Y:S01]  /*57e0*/  FMUL.FTZ R123, R84, R123 ;  /* 0x0000007b547b7220 */ /* 0x000fe20000410000 */
[----:B------:R-:W-:Y:S01]  /*57f0*/  FMUL.FTZ R122, R86, R122 ;  /* 0x0000007a567a7220 */ /* 0x000fe20000410000 */
[-C--:B------:R-:W-:Y:S01]  /*5800*/  FFMA.FTZ R135, R84, R41.reuse, -R135 ;  /* 0x0000002954877223 */ /* 0x080fe20000010887 */
[----:B------:R-:W-:Y:S02]  /*5810*/  HADD2.F32 R94, -RZ, R94.H0_H0 ;  /* 0x2000005eff5e7230 */ /* 0x000fe40000004100 */
[----:B------:R-:W-:Y:S01]  /*5820*/  FFMA.FTZ R86, R78, R41, R123 ;  /* 0x000000294e567223 */ /* 0x000fe2000001007b */
[----:B------:R-:W-:Y:S02]  /*5830*/  HADD2.F32 R78, -RZ, R43.H0_H0 ;  /* 0x2000002bff4e7230 */ /* 0x000fe40000004100 */
[----:B------:R-:W-:Y:S01]  /*5840*/  FFMA.FTZ R137, R85, R93, R122 ;  /* 0x0000005d55897223 */ /* 0x000fe2000001007a */
[----:B------:R-:W-:-:S02]  /*5850*/  HADD2.F32 R41, -RZ, R42.H0_H0 ;  /* 0x2000002aff297230 */ /* 0x000fc40000004100 */
[----:B------:R-:W-:Y:S02]  /*5860*/  HADD2.F32 R43, -RZ, R43.H1_H1 ;  /* 0x3000002bff2b7230 */ /* 0x000fe40000004100 */
[-C--:B------:R-:W-:Y:S01]  /*5870*/  FMUL.FTZ R122, R78, R95.reuse ;  /* 0x0000005f4e7a7220 */ /* 0x080fe20000410000 */
[----:B------:R-:W-:Y:S02]  /*5880*/  HADD2.F32 R42, -RZ, R42.H1_H1 ;  /* 0x3000002aff2a7230 */ /* 0x000fe40000004100 */
        /* <DEDUP_REMOVED lines=15> */
.L_x_2411:
[----:B------:R-:W-:Y:S05]  /*5980*/  BSYNC B3 ;  /* 0x0000000000037941 */ /* 0x000fea0003800000 */
.L_x_2410:
[----:B-1----:R0:W-:Y:S02]  /*5990*/  STG.E.128 desc[UR54][R48.64+0x80], R40 ;  /* 0x0000802830007986 */ /* 0x0021e4000c101d36 */
.L_x_2409:
[----:B------:R-:W-:Y:S05]  /*59a0*/  BSYNC B2 ;  /* 0x0000000000027941 */ /* 0x000fea0003800000 */
.L_x_2408:
        /* <DEDUP_REMOVED lines=16> */
[----:B------:R-:W-:Y:S01]  /*5ab0*/  SHF.L.U32 R80, R80, 0x10, RZ ;  /* 0x0000001050507819 */ /* 0x000fe200000006ff */
[----:B-1----:R-:W-:Y:S01]  /*5ac0*/  IMAD.MOV.U32 R76, RZ, RZ, R40 ;  /* 0x000000ffff4c7224 */ /* 0x002fe200078e0028 */
        /* <DEDUP_REMOVED lines=28> */
[--C-:B------:R-:W-:Y:S01]  /*5c90*/  HADD2.F32 R80, -RZ, R77.reuse.H1_H1 ;  /* 0x3000004dff507230 */ /* 0x100fe20000004100 */
[----:B------:R-:W-:Y:S01]  /*5ca0*/  F2FP.F16.E4M3.UNPACK_B R83, R74.H1 ;  /* 0x0000004aff53723e */ /* 0x000fe200030006ff */
[----:B------:R-:W-:-:S02]  /*5cb0*/  HADD2.F32 R79, -RZ, R77.H0_H0 ;  /* 0x2000004dff4f7230 */ /* 0x000fc40000004100 */
        /* <DEDUP_REMOVED lines=9> */
[-C--:B------:R-:W-:Y:S01]  /*5d50*/  FFMA.FTZ R84, R79, R76.reuse, -R84 ;  /* 0x0000004c4f547223 */ /* 0x080fe20000010854 */
[----:B------:R-:W-:Y:S01]  /*5d60*/  FFMA.FTZ R81, R80, R76, R81 ;  /* 0x0000004c50517223 */ /* 0x000fe20000010051 */
[-C--:B------:R-:W-:Y:S01]  /*5d70*/  FFMA.FTZ R76, R77, R147.reuse, -R82 ;  /* 0x000000934d4c7223 */ /* 0x080fe20000010852 */
[----:B------:R-:W-:Y:S01]  /*5d80*/  FFMA.FTZ R77, R78, R147, R153 ;  /* 0x000000934e4d7223 */ /* 0x000fe20000010099 */
[----:B------:R-:W-:Y:S02]  /*5d90*/  F2FP.F16.E4M3.UNPACK_B R80, R43.H1 ;  /* 0x0000002bff50723e */ /* 0x000fe400030006ff */
[----:B------:R-:W-:Y:S02]  /*5da0*/  F2FP.SATFINITE.E4M3.F32.PACK_AB_MERGE_C R78, R86, R85, RZ ;  /* 0x00000055564e723e */ /* 0x000fe400048070ff */
[-C--:B------:R-:W-:Y:S02]  /*5db0*/  F2FP.F16.E4M3.UNPACK_B R86, R75.reuse.H1 ;  /* 0x0000004bff56723e */ /* 0x080fe400030006ff */
[----:B------:R-:W-:Y:S01]  /*5dc0*/  F2FP.SATFINITE.E4M3.F32.PACK_AB_MERGE_C R95, R81, R84, RZ ;  /* 0x00000054515f723e */ /* 0x000fe200048070ff */
[--C-:B------:R-:W-:Y:S01]  /*5dd0*/  HADD2.F32 R81, -RZ, R80.reuse.H0_H0 ;  /* 0x20000050ff517230 */ /* 0x100fe20000004100 */
[----:B------:R-:W-:Y:S01]  /*5de0*/  F2FP.F16.E4M3.UNPACK_B R79, R42.H1 ;  /* 0x0000002aff4f723e */ /* 0x000fe200030006ff */
[----:B------:R-:W-:Y:S01]  /*5df0*/  HADD2.F32 R80, -RZ, R80.H1_H1 ;  /* 0x30000050ff507230 */ /* 0x000fe20000004100 */
[----:B------:R-:W-:Y:S01]  /*5e00*/  F2FP.F16.E4M3.UNPACK_B R85, R75 ;  /* 0x0000004bff55723e */ /* 0x000fe200020006ff */
        /* <DEDUP_REMOVED lines=39> */
.L_x_2413:
[----:B------:R-:W-:Y:S05]  /*6080*/  BSYNC B2 ;  /* 0x0000000000027941 */ /* 0x000fea0003800000 */
.L_x_2412:
[----:B-1----:R0:W-:Y:S02]  /*6090*/  STG.E.128 desc[UR54][R48.64+0xa0], R40 ;  /* 0x0000a02830007986 */ /* 0x0021e4000c101d36 */
.L_x_2391:
[----:B------:R-:W-:Y:S05]  /*60a0*/  BSYNC B1 ;  /* 0x0000000000017941 */ /* 0x000fea0003800000 */
.L_x_2390:
        /* <DEDUP_REMOVED lines=111> */
.L_x_2418:
[----:B------:R-:W-:Y:S05]  /*67a0*/  BSYNC B2 ;  /* 0x0000000000027941 */ /* 0x000fea0003800000 */
.L_x_2417:
[----:B-1----:R0:W-:Y:S02]  /*67b0*/  STG.E.128 desc[UR54][R44.64], R40 ;  /* 0x000000282c007986 */ /* 0x0021e4000c101d36 */
.L_x_2416:
[----:B------:R-:W-:Y:S05]  /*67c0*/  BSYNC B1 ;  /* 0x0000000000017941 */ /* 0x000fea0003800000 */
.L_x_2415:
        /* <DEDUP_REMOVED lines=11> */
[--C-:B------:R-:W-:Y:S02]  /*6880*/  SHF.R.U32.HI R67, RZ, 0x8, R69.reuse ;  /* 0x00000008ff437819 */ /* 0x100fe40000011645 */
[----:B------:R-:W-:Y:S02]  /*6890*/  SHF.R.U32.HI R70, RZ, 0x10, R69 ;  /* 0x00000010ff467819 */ /* 0x000fe40000011645 */
[----:B------:R-:W-:Y:S01]  /*68a0*/  LOP3.LUT R68, R69, 0xff0000ff, RZ, 0xc0, !PT ;  /* 0xff0000ff45447812 */ /* 0x000fe200078ec0ff */
[----:B------:R-:W-:Y:S01]  /*68b0*/  IMAD.SHL.U32 R67, R67, 0x100, RZ ;  /* 0x0000010043437824 */ /* 0x000fe200078e00ff */
[----:B------:R-:W-:-:S02]  /*68c0*/  SHF.L.U32 R49, R49, 0x8, RZ ;  /* 0x0000000831317819 */ /* 0x000fc400000006ff */
[----:B------:R-:W-:Y:S02]  /*68d0*/  F2FP.F16.E4M3.UNPACK_B R40, R41 ;  /* 0x00000029ff28723e */ /* 0x000fe400020006ff */
[----:B------:R-:W-:Y:S01]  /*68e0*/  LOP3.LUT R66, R66, 0xff00, R49, 0xf8, !PT ;  /* 0x0000ff0042427812 */ /* 0x000fe200078ef831 */
[----:B------:R-:W-:Y:S01]  /*68f0*/  IMAD.U32 R49, R71, 0x10000, RZ ;  /* 0x0001000047317824 */ /* 0x000fe200078e00ff */
        /* <DEDUP_REMOVED lines=91> */
.L_x_2422:
[----:B------:R-:W-:Y:S05]  /*6eb0*/  BSYNC B2 ;  /* 0x0000000000027941 */ /* 0x000fea0003800000 */
.L_x_2421:
[----:B-1----:R0:W-:Y:S02]  /*6ec0*/  STG.E.128 desc[UR54][R44.64+0x20], R40 ;  /* 0x000020282c007986 */ /* 0x0021e4000c101d36 */
.L_x_2420:
[----:B------:R-:W-:Y:S05]  /*6ed0*/  BSYNC B1 ;  /* 0x0000000000017941 */ /* 0x000fea0003800000 */
.L_x_2419:
        /* <DEDUP_REMOVED lines=9> */
[----:B------:R-:W-:Y:S02]  /*6f70*/  LOP3.LUT R49, R63, 0xff0000ff, RZ, 0xc0, !PT ;  /* 0xff0000ff3f317812 */ /* 0x000fe400078ec0ff */
[----:B------:R-:W-:Y:S01]  /*6f80*/  SHF.R.U32.HI R66, RZ, 0x10, R63 ;  /* 0x00000010ff427819 */ /* 0x000fe2000001163f */
[----:B------:R-:W-:Y:S01]  /*6f90*/  IMAD.SHL.U32 R62, R62, 0x100, RZ ;  /* 0x000001003e3e7824 */ /* 0x000fe200078e00ff */
[--C-:B------:R-:W-:Y:S02]  /*6fa0*/  SHF.R.U32.HI R64, RZ, 0x8, R65.reuse ;  /* 0x00000008ff407819 */ /* 0x100fe40000011641 */
[----:B------:R-:W-:Y:S02]  /*6fb0*/  LOP3.LUT R63, R65, 0xff0000ff, RZ, 0xc0, !PT ;  /* 0xff0000ff413f7812 */ /* 0x000fe400078ec0ff */
[----:B------:R-:W-:-:S02]  /*6fc0*/  SHF.R.U32.HI R65, RZ, 0x10, R65 ;  /* 0x00000010ff417819 */ /* 0x000fc40000011641 */
[----:B------:R-:W-:Y:S02]  /*6fd0*/  SHF.L.U32 R64, R64, 0x8, RZ ;  /* 0x0000000840407819 */ /* 0x000fe400000006ff */
        /* <DEDUP_REMOVED lines=94> */
.L_x_2426:
[----:B------:R-:W-:Y:S05]  /*75c0*/  BSYNC B2 ;  /* 0x0000000000027941 */ /* 0x000fea0003800000 */
.L_x_2425:
[----:B-1----:R0:W-:Y:S02]  /*75d0*/  STG.E.128 desc[UR54][R44.64+0x40], R40 ;  /* 0x000040282c007986 */ /* 0x0021e4000c101d36 */
.L_x_2424:
[----:B------:R-:W-:Y:S05]  /*75e0*/  BSYNC B1 ;  /* 0x0000000000017941 */ /* 0x000fea0003800000 */
.L_x_2423:
        /* <DEDUP_REMOVED lines=110> */
.L_x_2430:
[----:B------:R-:W-:Y:S05]  /*7cd0*/  BSYNC B2 ;  /* 0x0000000000027941 */ /* 0x000fea0003800000 */
.L_x_2429:
[----:B-1----:R0:W-:Y:S02]  /*7ce0*/  STG.E.128 desc[UR54][R44.64+0x60], R40 ;  /* 0x000060282c007986 */ /* 0x0021e4000c101d36 */
.L_x_2428:
[----:B------:R-:W-:Y:S05]  /*7cf0*/  BSYNC B1 ;  /* 0x0000000000017941 */ /* 0x000fea0003800000 */
.L_x_2427:
        /* <DEDUP_REMOVED lines=13> */
[----:B------:R-:W-:Y:S02]  /*7dd0*/  SHF.R.U32.HI R55, RZ, 0x8, R57 ;  /* 0x00000008ff377819 */ /* 0x000fe40000011639 */
[----:B------:R-:W-:Y:S02]  /*7de0*/  LOP3.LUT R54, R57, 0xff0000ff, RZ, 0xc0, !PT ;  /* 0xff0000ff39367812 */ /* 0x000fe400078ec0ff */
[----:B------:R-:W-:-:S02]  /*7df0*/  SHF.L.U32 R43, R55, 0x8, RZ ;  /* 0x00000008372b7819 */ /* 0x000fc400000006ff */
[----:B------:R-:W-:Y:S02]  /*7e00*/  SHF.R.U32.HI R58, RZ, 0x10, R57 ;  /* 0x00000010ff3a7819 */ /* 0x000fe40000011639 */
[----:B------:R-:W-:Y:S01]  /*7e10*/  LOP3.LUT R43, R54, 0xff00, R43, 0xf8, !PT ;  /* 0x0000ff00362b7812 */ /* 0x000fe200078ef82b */
[----:B------:R-:W-:Y:S01]  /*7e20*/  IMAD.U32 R54, R56, 0x10000, RZ ;  /* 0x0001000038367824 */ /* 0x000fe200078e00ff */
[----:B------:R-:W-:Y:S01]  /*7e30*/  LOP3.LUT R47, R47, 0xff00, R42, 0xf8, !PT ;  /* 0x0000ff002f2f7812 */ /* 0x000fe200078ef82a */
[----:B------:R-:W-:Y:S01]  /*7e40*/  IMAD.U32 R58, R58, 0x10000, RZ ;  /* 0x000100003a3a7824 */ /* 0x000fe200078e00ff */
[----:B------:R-:W-:Y:S02]  /*7e50*/  F2FP.F16.E4M3.UNPACK_B R55, R91.H1 ;  /* 0x0000005bff37723e */ /* 0x000fe400030006ff */
[-C--:B------:R-:W-:Y:S02]  /*7e60*/  F2FP.F16.E4M3.UNPACK_B R42, R41.reuse ;  /* 0x00000029ff2a723e */ /* 0x080fe400020006ff */
[----:B------:R-:W-:Y:S01]  /*7e70*/  LOP3.LUT R56, R47, 0xff0000, R54, 0xf8, !PT ;  /* 0x00ff00002f387812 */ /* 0x000fe200078ef836 */
[--C-:B------:R-:W-:Y:S01]  /*7e80*/  HADD2.F32 R57, -RZ, R55.reuse.H0_H0 ;  /* 0x20000037ff397230 */ /* 0x100fe20000004100 */
        /* <DEDUP_REMOVED lines=86> */
.L_x_2434:
[----:B------:R-:W-:Y:S05]  /*83f0*/  BSYNC B2 ;  /* 0x0000000000027941 */ /* 0x000fea0003800000 */
.L_x_2433:
[----:B-1----:R0:W-:Y:S02]  /*8400*/  STG.E.128 desc[UR54][R44.64+0x80], R40 ;  /* 0x000080282c007986 */ /* 0x0021e4000c101d36 */
.L_x_2432:
[----:B------:R-:W-:Y:S05]  /*8410*/  BSYNC B1 ;  /* 0x0000000000017941 */ /* 0x000fea0003800000 */
.L_x_2431:
        /* <DEDUP_REMOVED lines=12> */
[----:B------:R-:W-:Y:S02]  /*84e0*/  LOP3.LUT R49, R51, 0xff0000ff, RZ, 0xc0, !PT ;  /* 0xff0000ff33317812 */ /* 0x000fe400078ec0ff */
[----:B------:R-:W-:Y:S02]  /*84f0*/  SHF.R.U32.HI R51, RZ, 0x10, R53 ;  /* 0x00000010ff337819 */ /* 0x000fe40000011635 */
[----:B------:R-:W-:-:S02]  /*8500*/  LOP3.LUT R50, R53, 0xff0000ff, RZ, 0xc0, !PT ;  /* 0xff0000ff35327812 */ /* 0x000fc400078ec0ff */
[----:B------:R-:W-:Y:S02]  /*8510*/  SHF.L.U32 R43, R46, 0x8, RZ ;  /* 0x000000082e2b7819 */ /* 0x000fe400000006ff */
        /* <DEDUP_REMOVED lines=95> */
.L_x_2436:
[----:B------:R-:W-:Y:S05]  /*8b10*/  BSYNC B1 ;  /* 0x0000000000017941 */ /* 0x000fea0003800000 */
.L_x_2435:
[----:B-1----:R0:W-:Y:S01]  /*8b20*/  STG.E.128 desc[UR54][R44.64+0xa0], R40 ;  /* 0x0000a0282c007986 */ /* 0x0021e2000c101d36 */
[----:B------:R-:W-:Y:S05]  /*8b30*/  BRA `(.L_x_2414) ;  /* 0x0000006800647947 */ /* 0x000fea0003800000 */
.L_x_2382:
        /* <DEDUP_REMOVED lines=43> */
.L_x_2438:
[----:B------:R-:W-:Y:S05]  /*8df0*/  BSYNC B1 ;  /* 0x0000000000017941 */ /* 0x000fea0003800000 */
.L_x_2437:
        /* <DEDUP_REMOVED lines=47> */
.L_x_2440:
[----:B------:R-:W-:Y:S05]  /*90f0*/  BSYNC B1 ;  /* 0x0000000000017941 */ /* 0x000fea0003800000 */
.L_x_2439:
[----:B------:R-:W-:Y:S01]  /*9100*/  UISETP.NE.AND UP0, UPT, UR53, 0x3, UPT ;  /* 0x000000033500788c */ /* 0x000fe2000bf05270 */
[----:B------:R-:W-:Y:S01]  /*9110*/  MOV R171, R44 ;  /* 0x0000002c00ab7202 */ /* 0x000fe20000000f00 */
[----:B------:R-:W-:Y:S01]  /*9120*/  IMAD.MOV.U32 R170, RZ, RZ, R46 ;  /* 0x000000ffffaa7224 */ /* 0x000fe200078e002e */
[----:B------:R-:W-:Y:S01]  /*9130*/  MOV R169, R56 ;  /* 0x0000003800a97202 */ /* 0x000fe20000000f00 */
[----:B------:R-:W-:Y:S01]  /*9140*/  IMAD.MOV.U32 R163, RZ, RZ, R48 ;  /* 0x000000ffffa37224 */ /* 0x000fe200078e0030 */
[----:B-----5:R-:W-:Y:S01]  /*9150*/  MOV R150, R68 ;  /* 0x0000004400967202 */ /* 0x020fe20000000f00 */
[----:B------:R-:W-:Y:S01]  /*9160*/  IMAD.MOV.U32 R164, RZ, RZ, R50 ;  /* 0x000000ffffa47224 */ /* 0x000fe200078e0032 */
[----:B------:R-:W-:Y:S01]  /*9170*/  PLOP3.LUT P1, PT, PT, PT, UP0, 0x80, 0x0 ;  /* 0x000000000000781c */ /* 0x000fe20003f2f008 */
        /* <DEDUP_REMOVED lines=18> */
.L_x_2441:
[----:B------:R-:W-:Y:S01]  /*92a0*/  IMAD R97, R17, 0x8, R16 ;  /* 0x0000000811617824 */ /* 0x000fe200078e0210 */
[----:B------:R-:W-:Y:S01]  /*92b0*/  SHF.L.U32 R98, R191, 0x1f, RZ ;  /* 0x0000001fbf627819 */ /* 0x000fe200000006ff */
[----:B------:R-:W1:Y:S01]  /*92c0*/  LDC R149, c[0x0][0x2f4] ;  /* 0x0000bd00ff957b82 */ /* 0x000e620000000800 */
[----:B------:R-:W-:Y:S02]  /*92d0*/  BSSY B1, `(.L_x_2442) ;  /* 0x0000004000017945 */ /* 0x000fe40003800000 */
[----:B------:R-:W2:Y:S05]  /*92e0*/  SYNCS.PHASECHK.TRANS64.TRYWAIT P5, [R97+URZ+0x29890], R98 ;  /* 0x02989062610075a7 */ /* 0x000eaa00080a017f */
[----:B------:R-:W3:Y:S01]  /*92f0*/  LDC.64 R134, c[0x0][0x300] ;  /* 0x0000c000ff867b82 */ /* 0x000ee20000000a00 */
[----:B--2---:R-:W-:Y:S05]  /*9300*/  @!P5 BRA `(.L_x_2443) ;  /* 0x0000022400a8d947 */ /* 0x004fea0003800000 */
.L_x_2710:
[----:B------:R-:W-:Y:S05]  /*9310*/  BSYNC B1 ;  /* 0x0000000000017941 */ /* 0x000fea0003800000 */
.L_x_2442:
[----:B------:R-:W-:Y:S01]  /*9320*/  BSSY B1, `(.L_x_2444) ;  /* 0x00002f0000017945 */ /* 0x000fe20003800000 */
[----:B-1----:R-:W-:Y:S01]  /*9330*/  IMAD.IADD R154, R149, 0x1, -R99 ;  /* 0x00000001959a7824 */ /* 0x002fe200078e0a63 */
[----:B------:R-:W-:Y:S02]  /*9340*/  MOV R137, R92 ;  /* 0x0000005c00897202 */ /* 0x000fe40000000f00 */
[----:B------:R-:W-:Y:S05]  /*9350*/  @P4 BRA `(.L_x_2445) ;  /* 0x0000002c00b04947 */ /* 0x000fea0003800000 */
        /* <DEDUP_REMOVED lines=31> */
[--C-:B------:R-:W-:Y:S02]  /*9550*/  SHF.R.U32.HI R53, RZ, 0x8, R55.reuse ;  /* 0x00000008ff357819 */ /* 0x100fe40000011637 */
[----:B------:R-:W-:Y:S02]  /*9560*/  SHF.R.U32.HI R42, RZ, 0x10, R55 ;  /* 0x00000010ff2a7819 */ /* 0x000fe40000011637 */
[----:B------:R-:W-:Y:S01]  /*9570*/  LOP3.LUT R178, R55, 0xff0000ff, RZ, 0xc0, !PT ;  /* 0xff0000ff37b27812 */ /* 0x000fe200078ec0ff */
[----:B------:R-:W-:Y:S01]  /*9580*/  IMAD.SHL.U32 R53, R53, 0x100, RZ ;  /* 0x0000010035357824 */ /* 0x000fe200078e00ff */
[----:B------:R-:W-:-:S02]  /*9590*/  SHF.R.U32.HI R55, RZ, 0x8, R41 ;  /* 0x00000008ff377819 */ /* 0x000fc40000011629 */
[----:B------:R-:W-:Y:S02]  /*95a0*/  SHF.L.U32 R180, R54, 0x8, RZ ;  /* 0x0000000836b47819 */ /* 0x000fe400000006ff */
[----:B------:R-:W-:Y:S02]  /*95b0*/  SHF.R.U32.HI R177, RZ, 0x10, R41 ;  /* 0x00000010ffb17819 */ /* 0x000fe40000011629 */
[----:B------:R-:W-:Y:S01]  /*95c0*/  LOP3.LUT R52, R52, 0xff00, R180, 0xf8, !PT ;  /* 0x0000ff0034347812 */ /* 0x000fe200078ef8b4 */
[----:B------:R-:W-:Y:S01]  /*95d0*/  IMAD.SHL.U32 R180, R55, 0x100, RZ ;  /* 0x0000010037b47824 */ /* 0x000fe200078e00ff */
[----:B------:R-:W-:Y:S02]  /*95e0*/  LOP3.LUT R179, R41, 0xff0000ff, RZ, 0xc0, !PT ;  /* 0xff0000ff29b37812 */ /* 0x000fe400078ec0ff */
        /* <DEDUP_REMOVED lines=30> */
[C---:B------:R-:W-:Y:S01]  /*97d0*/  FMUL.FTZ R180, R52.reuse, R180 ;  /* 0x000000b434b47220 */ /* 0x040fe20000410000 */
[----:B------:R-:W-:Y:S02]  /*97e0*/  IMAD.U32 R41, R41, 0x10000, RZ ;  /* 0x0001000029297824 */ /* 0x000fe400078e00ff */
        /* <DEDUP_REMOVED lines=164> */
.L_x_2449:
[----:B------:R-:W-:Y:S05]  /*a230*/  BSYNC B3 ;  /* 0x0000000000037941 */ /* 0x000fea0003800000 */
.L_x_2448:
        /* <DEDUP_REMOVED lines=12> */
.L_x_2447:
[----:B------:R-:W-:Y:S05]  /*a300*/  BSYNC B2 ;  /* 0x0000000000027941 */ /* 0x000fea0003800000 */
.L_x_2446:
        /* <DEDUP_REMOVED lines=37> */
[----:B------:R-:W-:Y:S01]  /*a560*/  IMAD.U32 R46, R56, 0x10000, RZ ;  /* 0x00010000382e7824 */ /* 0x000fe200078e00ff */
[----:B------:R-:W-:Y:S01]  /*a570*/  LOP3.LUT R44, R44, 0xff00, R45, 0xf8, !PT ;  /* 0x0000ff002c2c7812 */ /* 0x000fe200078ef82d */
[----:B------:R-:W-:Y:S02]  /*a580*/  IMAD.U32 R45, R58, 0x10000, RZ ;  /* 0x000100003a2d7824 */ /* 0x000fe400078e00ff */
[----:B-1----:R-:W-:Y:S01]  /*a590*/  IMAD.MOV.U32 R58, RZ, RZ, R53 ;  /* 0x000000ffff3a7224 */ /* 0x002fe200078e0035 */
[----:B------:R-:W-:Y:S01]  /*a5a0*/  LOP3.LUT R57, R57, 0xff0000, R46, 0xf8, !PT ;  /* 0x00ff000039397812 */ /* 0x000fe200078ef82e */
[--C-:B------:R-:W-:Y:S01]  /*a5b0*/  HADD2.F32 R177, -RZ, R175.reuse.H0_H0 ;  /* 0x200000afffb17230 */ /* 0x100fe20000004100 */
[----:B0-----:R-:W-:Y:S01]  /*a5c0*/  F2FP.F16.E4M3.UNPACK_B R53, R41 ;  /* 0x00000029ff35723e */ /* 0x001fe200020006ff */
[----:B------:R-:W-:Y:S01]  /*a5d0*/  HADD2.F32 R175, -RZ, R175.H1_H1 ;  /* 0x300000afffaf7230 */ /* 0x000fe20000004100 */
[----:B------:R-:W-:-:S02]  /*a5e0*/  F2FP.F16.E4M3.UNPACK_B R91, R58 ;  /* 0x0000003aff5b723e */ /* 0x000fc400020006ff */
[----:B------:R-:W-:Y:S01]  /*a5f0*/  F2FP.F16.E4M3.UNPACK_B R92, R57 ;  /* 0x00000039ff5c723e */ /* 0x000fe200020006ff */
[----:B------:R-:W-:Y:S01]  /*a600*/  HADD2.F32 R56, -RZ, R53.H0_H0 ;  /* 0x20000035ff387230 */ /* 0x000fe20000004100 */
[----:B------:R-:W-:Y:S01]  /*a610*/  LOP3.LUT R44, R44, 0xff0000, R45, 0xf8, !PT ;  /* 0x00ff00002c2c7812 */ /* 0x000fe200078ef82d */
[--C-:B------:R-:W-:Y:S01]  /*a620*/  HADD2.F32 R46, -RZ, R91.reuse.H0_H0 ;  /* 0x2000005bff2e7230 */ /* 0x100fe20000004100 */
[----:B------:R-:W-:Y:S01]  /*a630*/  F2FP.F16.E4M3.UNPACK_B R58, R58.H1 ;  /* 0x0000003aff3a723e */ /* 0x000fe200030006ff */
[----:B------:R-:W-:Y:S01]  /*a640*/  HADD2.F32 R91, -RZ, R91.H1_H1 ;  /* 0x3000005bff5b7230 */ /* 0x000fe20000004100 */
[----:B------:R-:W-:Y:S01]  /*a650*/  F2FP.F16.E4M3.UNPACK_B R45, R44 ;  /* 0x0000002cff2d723e */ /* 0x000fe200020006ff */
[--C-:B------:R-:W-:Y:S02]  /*a660*/  HADD2.F32 R94, -RZ, R92.reuse.H1_H1 ;  /* 0x3000005cff5e7230 */ /* 0x100fe40000004100 */
[----:B------:R-:W-:Y:S02]  /*a670*/  HADD2.F32 R53, -RZ, R53.H1_H1 ;  /* 0x30000035ff357230 */ /* 0x000fe40000004100 */
[----:B------:R-:W-:-:S02]  /*a680*/  HADD2.F32 R95, -RZ, R92.H0_H0 ;  /* 0x2000005cff5f7230 */ /* 0x000fc40000004100 */
[-C--:B------:R-:W-:Y:S01]  /*a690*/  FMUL.FTZ R172, R91, R94.reuse ;  /* 0x0000005e5bac7220 */ /* 0x080fe20000410000 */
[--C-:B------:R-:W-:Y:S02]  /*a6a0*/  HADD2.F32 R92, -RZ, R45.reuse.H1_H1 ;  /* 0x3000002dff5c7230 */ /* 0x100fe40000004100 */
[----:B------:R-:W-:Y:S01]  /*a6b0*/  FMUL.FTZ R94, R53, R94 ;  /* 0x0000005e355e7220 */ /* 0x000fe20000410000 */
[----:B------:R-:W-:Y:S02]  /*a6c0*/  HADD2.F32 R93, -RZ, R45.H0_H0 ;  /* 0x2000002dff5d7230 */ /* 0x000fe40000004100 */
[-C--:B------:R-:W-:Y:S01]  /*a6d0*/  FMUL.FTZ R173, R46, R95.reuse ;  /* 0x0000005f2ead7220 */ /* 0x080fe20000410000 */
[----:B------:R-:W-:Y:S01]  /*a6e0*/  FMUL.FTZ R95, R56, R95 ;  /* 0x0000005f385f7220 */ /* 0x000fe20000410000 */
[-C--:B------:R-:W-:Y:S01]  /*a6f0*/  FFMA.FTZ R45, R91, R92.reuse, R94 ;  /* 0x0000005c5b2d7223 */ /* 0x080fe2000001005e */
[----:B------:R-:W-:Y:S01]  /*a700*/  F2FP.F16.E4M3.UNPACK_B R91, R57.H1 ;  /* 0x00000039ff5b723e */ /* 0x000fe200030006ff */
[----:B------:R-:W-:Y:S01]  /*a710*/  FFMA.FTZ R53, R53, R92, -R172 ;  /* 0x0000005c35357223 */ /* 0x000fe200000108ac */
        /* <DEDUP_REMOVED lines=26> */
[----:B------:R-:W-:Y:S02]  /*a8c0*/  SHF.R.U32.HI R93, RZ, 0x10, R47 ;  /* 0x00000010ff5d7819 */ /* 0x000fe4000001162f */
[----:B------:R-:W-:Y:S02]  /*a8d0*/  SHF.L.U32 R92, R92, 0x8, RZ ;  /* 0x000000085c5c7819 */ /* 0x000fe400000006ff */
[----:B------:R-:W-:Y:S01]  /*a8e0*/  LOP3.LUT R59, R59, 0xff00, R94, 0xf8, !PT ;  /* 0x0000ff003b3b7812 */ /* 0x000fe200078ef85e */
[----:B------:R-:W-:Y:S01]  /*a8f0*/  IMAD.U32 R94, R93, 0x10000, RZ ;  /* 0x000100005d5e7824 */ /* 0x000fe200078e00ff */
[----:B------:R-:W-:Y:S01]  /*a900*/  LOP3.LUT R47, R91, 0xff00, R92, 0xf8, !PT ;  /* 0x0000ff005b2f7812 */ /* 0x000fe200078ef85c */
[----:B------:R-:W-:Y:S01]  /*a910*/  IMAD.U32 R92, R95, 0x10000, RZ ;  /* 0x000100005f5c7824 */ /* 0x000fe200078e00ff */
[----:B------:R-:W-:-:S02]  /*a920*/  F2FP.F16.E4M3.UNPACK_B R91, R43 ;  /* 0x0000002bff5b723e */ /* 0x000fc400020006ff */
[----:B------:R-:W-:Y:S01]  /*a930*/  LOP3.LUT R93, R59, 0xff0000, R94, 0xf8, !PT ;  /* 0x00ff00003b5d7812 */ /* 0x000fe200078ef85e */
[----:B------:R-:W-:Y:S01]  /*a940*/  IMAD.MOV.U32 R94, RZ, RZ, R55 ;  /* 0x000000ffff5e7224 */ /* 0x000fe200078e0037 */
[----:B------:R-:W-:Y:S01]  /*a950*/  LOP3.LUT R47, R47, 0xff0000, R92, 0xf8, !PT ;  /* 0x00ff00002f2f7812 */ /* 0x000fe200078ef85c */
[--C-:B------:R-:W-:Y:S01]  /*a960*/  HADD2.F32 R173, -RZ, R91.reuse.H0_H0 ;  /* 0x2000005bffad7230 */ /* 0x100fe20000004100 */
[----:B------:R-:W-:Y:S01]  /*a970*/  F2FP.F16.E4M3.UNPACK_B R95, R93 ;  /* 0x0000005dff5f723e */ /* 0x000fe200020006ff */
[----:B------:R-:W-:Y:S01]  /*a980*/  HADD2.F32 R91, -RZ, R91.H1_H1 ;  /* 0x3000005bff5b7230 */ /* 0x000fe20000004100 */
[-C--:B------:R-:W-:Y:S02]  /*a990*/  F2FP.F16.E4M3.UNPACK_B R55, R94.reuse ;  /* 0x0000005eff37723e */ /* 0x080fe400020006ff */
[----:B------:R-:W-:Y:S01]  /*a9a0*/  F2FP.F16.E4M3.UNPACK_B R172, R47 ;  /* 0x0000002fffac723e */ /* 0x000fe200020006ff */
[----:B------:R-:W-:Y:S01]  /*a9b0*/  HADD2.F32 R176, -RZ, R95.H0_H0 ;  /* 0x2000005fffb07230 */ /* 0x000fe20000004100 */
[----:B------:R-:W-:Y:S01]  /*a9c0*/  F2FP.F16.E4M3.UNPACK_B R94, R94.H1 ;  /* 0x0000005eff5e723e */ /* 0x000fe200030006ff */
[--C-:B------:R-:W-:Y:S01]  /*a9d0*/  HADD2.F32 R59, -RZ, R55.reuse.H0_H0 ;  /* 0x20000037ff3b7230 */ /* 0x100fe20000004100 */
[----:B------:R-:W-:Y:S01]  /*a9e0*/  F2FP.F16.E4M3.UNPACK_B R93, R93.H1 ;  /* 0x0000005dff5d723e */ /* 0x000fe200030006ff */
[----:B------:R-:W-:Y:S01]  /*a9f0*/  HADD2.F32 R174, -RZ, R172.H0_H0 ;  /* 0x200000acffae7230 */ /* 0x000fe20000004100 */
[----:B------:R-:W-:Y:S01]  /*aa00*/  F2FP.SATFINITE.E4M3.F32.PACK_AB_MERGE_C R44, R58, R44, RZ ;  /* 0x0000002c3a2c723e */ /* 0x000fe200048070ff */
[----:B------:R-:W-:-:S02]  /*aa10*/  HADD2.F32 R55, -RZ, R55.H1_H1 ;  /* 0x30000037ff377230 */ /* 0x000fc40000004100 */
[-C--:B------:R-:W-:Y:S01]  /*aa20*/  FMUL.FTZ R92, R59, R176.reuse ;  /* 0x000000b03b5c7220 */ /* 0x080fe20000410000 */
[----:B------:R-:W-:Y:S01]  /*aa30*/  FMUL.FTZ R176, R173, R176 ;  /* 0x000000b0adb07220 */ /* 0x000fe20000410000 */
[----:B------:R-:W-:Y:S01]  /*aa40*/  HADD2.F32 R172, -RZ, R172.H1_H1 ;  /* 0x300000acffac7230 */ /* 0x000fe20000004100 */
[----:B------:R-:W-:Y:S01]  /*aa50*/  F2FP.SATFINITE.E4M3.F32.PACK_AB_MERGE_C R57, R57, R41, RZ ;  /* 0x000000293939723e */ /* 0x000fe200048070ff */
[-C--:B------:R-:W-:Y:S01]  /*aa60*/  FFMA.FTZ R92, R173, R174.reuse, -R92 ;  /* 0x000000aead5c7223 */ /* 0x080fe2000001085c */
[----:B------:R-:W-:Y:S01]  /*aa70*/  FFMA.FTZ R59, R59, R174, R176 ;  /* 0x000000ae3b3b7223 */ /* 0x000fe200000100b0 */
[----:B------:R-:W-:Y:S01]  /*aa80*/  HADD2.F32 R174, -RZ, R95.H1_H1 ;  /* 0x3000005fffae7230 */ /* 0x000fe20000004100 */
[----:B------:R-:W-:Y:S01]  /*aa90*/  F2FP.F16.E4M3.UNPACK_B R95, R43.H1 ;  /* 0x0000002bff5f723e */ /* 0x000fe200030006ff */
[--C-:B------:R-:W-:Y:S01]  /*aaa0*/  HADD2.F32 R173, -RZ, R94.reuse.H1_H1 ;  /* 0x3000005effad7230 */ /* 0x100fe20000004100 */
[----:B------:R-:W-:Y:S02]  /*aab0*/  F2FP.SATFINITE.E4M3.F32.PACK_AB_MERGE_C R41, R53, R56, R44 ;  /* 0x000000383529723e */ /* 0x000fe4000480702c */
[-C--:B------:R-:W-:Y:S01]  /*aac0*/  FMUL.FTZ R176, R55, R174.reuse ;  /* 0x000000ae37b07220 */ /* 0x080fe20000410000 */
[----:B------:R-:W-:Y:S01]  /*aad0*/  FMUL.FTZ R174, R91, R174 ;  /* 0x000000ae5bae7220 */ /* 0x000fe20000410000 */
[----:B------:R-:W-:Y:S01]  /*aae0*/  HADD2.F32 R43, -RZ, R95.H0_H0 ;  /* 0x2000005fff2b7230 */ /* 0x000fe20000004100 */
[----:B------:R-:W-:Y:S01]  /*aaf0*/  F2FP.SATFINITE.E4M3.F32.PACK_AB_MERGE_C R53, R45, R46, R57 ;  /* 0x0000002e2d35723e */ /* 0x000fe20004807039 */
[-C--:B------:R-:W-:Y:S01]  /*ab00*/  FFMA.FTZ R91, R91, R172.reuse, -R176 ;  /* 0x000000ac5b5b7223 */ /* 0x080fe200000108b0 */
[----:B------:R-:W-:Y:S01]  /*ab10*/  FFMA.FTZ R55, R55, R172, R174 ;  /* 0x000000ac37377223 */ /* 0x000fe200000100ae */
[----:B------:R-:W-:Y:S01]  /*ab20*/  F2FP.F16.E4M3.UNPACK_B R172, R47.H1 ;  /* 0x0000002fffac723e */ /* 0x000fe200030006ff */
[----:B------:R-:W-:-:S02]  /*ab30*/  HADD2.F32 R47, -RZ, R94.H0_H0 ;  /* 0x2000005eff2f7230 */ /* 0x000fc40000004100 */
[--C-:B------:R-:W-:Y:S02]  /*ab40*/  HADD2.F32 R176, -RZ, R93.reuse.H0_H0 ;  /* 0x2000005dffb07230 */ /* 0x100fe40000004100 */
[--C-:B------:R-:W-:Y:S02]  /*ab50*/  HADD2.F32 R174, -RZ, R172.reuse.H0_H0 ;  /* 0x200000acffae7230 */ /* 0x100fe40000004100 */
[----:B------:R-:W-:Y:S02]  /*ab60*/  HADD2.F32 R94, -RZ, R93.H1_H1 ;  /* 0x3000005dff5e7230 */ /* 0x000fe40000004100 */
[-C--:B------:R-:W-:Y:S01]  /*ab70*/  FMUL.FTZ R178, R47, R176.reuse ;  /* 0x000000b02fb27220 */ /* 0x080fe20000410000 */
[C---:B------:R-:W-:Y:S01]  /*ab80*/  FMUL.FTZ R176, R43.reuse, R176 ;  /* 0x000000b02bb07220 */ /* 0x040fe20000410000 */
[----:B------:R-:W-:Y:S02]  /*ab90*/  HADD2.F32 R95, -RZ, R95.H1_H1 ;  /* 0x3000005fff5f7230 */ /* 0x000fe40000004100 */
[-C--:B------:R-:W-:Y:S01]  /*aba0*/  FFMA.FTZ R43, R43, R174.reuse, -R178 ;  /* 0x000000ae2b2b7223 */ /* 0x080fe200000108b2 */
[----:B------:R-:W-:Y:S01]  /*abb0*/  FFMA.FTZ R47, R47, R174, R176 ;  /* 0x000000ae2f2f7223 */ /* 0x000fe200000100b0 */
[----:B------:R-:W-:-:S02]  /*abc0*/  HADD2.F32 R172, -RZ, R172.H1_H1 ;  /* 0x300000acffac7230 */ /* 0x000fc40000004100 */
        /* <DEDUP_REMOVED lines=48> */
[----:B------:R-:W-:Y:S01]  /*aed0*/  FFMA.FTZ R52, R52, R169, R171 ;  /* 0x000000a934347223 */ /* 0x000fe200000100ab */
[----:B------:R-:W-:Y:S02]  /*aee0*/  MOV R95, R42 ;  /* 0x0000002a005f7202 */ /* 0x000fe40000000f00 */
        /* <DEDUP_REMOVED lines=45> */
.L_x_2453:
[----:B------:R-:W-:Y:S05]  /*b1c0*/  BSYNC B3 ;  /* 0x0000000000037941 */ /* 0x000fea0003800000 */
.L_x_2452:
        /* <DEDUP_REMOVED lines=10> */
.L_x_2451:
[----:B------:R-:W-:Y:S05]  /*b270*/  BSYNC B2 ;  /* 0x0000000000027941 */ /* 0x000fea0003800000 */
.L_x_2450:
        /* <DEDUP_REMOVED lines=46> */
[----:B------:R-:W-:Y:S02]  /*b560*/  LOP3.LUT R63, R49, 0xff0000ff, RZ, 0xc0, !PT ;  /* 0xff0000ff313f7812 */ /* 0x000fe400078ec0ff */
[----:B------:R-:W-:Y:S01]  /*b570*/  MOV R49, R46 ;  /* 0x0000002e00317202 */ /* 0x000fe20000000f00 */
[----:B------:R-:W-:Y:S01]  /*b580*/  IMAD.SHL.U32 R46, R60, 0x100, RZ ;  /* 0x000001003c2e7824 */ /* 0x000fe200078e00ff */
[----:B------:R-:W-:-:S02]  /*b590*/  LOP3.LUT R44, R59, 0xff0000, R44, 0xf8, !PT ;  /* 0x00ff00003b2c7812 */ /* 0x000fc400078ef82c */
        /* <DEDUP_REMOVED lines=11> */
[----:B------:R-:W-:Y:S01]  /*b650*/  HADD2.F32 R51, -RZ, R58.H0_H0 ;  /* 0x2000003aff337230 */ /* 0x000fe20000004100 */
[----:B------:R-:W-:Y:S01]  /*b660*/  SHF.L.U32 R46, R50, 0x10, RZ ;  /* 0x00000010322e7819 */ /* 0x000fe200000006ff */
[----:B------:R-:W-:Y:S02]  /*b670*/  IMAD.U32 R50, R57, 0x10000, RZ ;  /* 0x0001000039327824 */ /* 0x000fe400078e00ff */
[----:B------:R-:W-:Y:S01]  /*b680*/  FMUL.FTZ R88, R60, R42 ;  /* 0x0000002a3c587220 */ /* 0x000fe20000410000 */
[----:B------:R-:W-:-:S02]  /*b690*/  HADD2.F32 R57, -RZ, R61.H0_H0 ;  /* 0x2000003dff397230 */ /* 0x000fc40000004100 */
[----:B------:R-:W-:Y:S01]  /*b6a0*/  FMUL.FTZ R91, R51, R42 ;  /* 0x0000002a335b7220 */ /* 0x000fe20000410000 */
[----:B------:R-:W-:Y:S01]  /*b6b0*/  HADD2.F32 R58, -RZ, R58.H1_H1 ;  /* 0x3000003aff3a7230 */ /* 0x000fe20000004100 */
[----:B------:R-:W-:Y:S01]  /*b6c0*/  LOP3.LUT R42, R89, 0xff0000, R50, 0xf8, !PT ;  /* 0x00ff0000592a7812 */ /* 0x000fe200078ef832 */
        /* <DEDUP_REMOVED lines=9> */
[----:B------:R-:W-:Y:S01]  /*b760*/  F2FP.F16.E4M3.UNPACK_B R59, R54 ;  /* 0x00000036ff3b723e */ /* 0x000fe200020006ff */
[----:B------:R-:W-:Y:S01]  /*b770*/  FMUL.FTZ R89, R62, R57 ;  /* 0x000000393e597220 */ /* 0x000fe20000410000 */
[----:B------:R-:W-:Y:S01]  /*b780*/  F2FP.F16.E4M3.UNPACK_B R165, R165 ;  /* 0x000000a5ffa5723e */ /* 0x000fe200020006ff */
[----:B------:R-:W-:-:S02]  /*b790*/  HADD2.F32 R88, -RZ, R163.H0_H0 ;  /* 0x200000a3ff587230 */ /* 0x000fc40000004100 */
[-C--:B------:R-:W-:Y:S01]  /*b7a0*/  FFMA.FTZ R54, R62, R63.reuse, R91 ;  /* 0x0000003f3e367223 */ /* 0x080fe2000001005b */
[--C-:B------:R-:W-:Y:S02]  /*b7b0*/  HADD2.F32 R61, -RZ, R60.reuse.H0_H0 ;  /* 0x2000003cff3d7230 */ /* 0x100fe40000004100 */
[----:B------:R-:W-:Y:S01]  /*b7c0*/  FFMA.FTZ R57, R58, R63, -R89 ;  /* 0x0000003f3a397223 */ /* 0x000fe20000010859 */
[----:B------:R-:W-:Y:S01]  /*b7d0*/  HADD2.F32 R56, -RZ, R59.H0_H0 ;  /* 0x2000003bff387230 */ /* 0x000fe20000004100 */
[----:B------:R-:W-:Y:S01]  /*b7e0*/  F2FP.F16.E4M3.UNPACK_B R89, R164.H1 ;  /* 0x000000a4ff59723e */ /* 0x000fe200030006ff */
        /* <DEDUP_REMOVED lines=13> */
[-C--:B------:R-:W-:Y:S01]  /*b8c0*/  FFMA.FTZ R61, R59, R165.reuse, -R60 ;  /* 0x000000a53b3d7223 */ /* 0x080fe2000001083c */
[----:B------:R-:W-:Y:S01]  /*b8d0*/  F2FP.F16.E4M3.UNPACK_B R60, R48.H1 ;  /* 0x00000030ff3c723e */ /* 0x000fe200030006ff */
[----:B------:R-:W-:Y:S02]  /*b8e0*/  HADD2.F32 R93, -RZ, R89.H0_H0 ;  /* 0x20000059ff5d7230 */ /* 0x000fe40000004100 */
[----:B------:R-:W-:Y:S01]  /*b8f0*/  FFMA.FTZ R59, R62, R165, R163 ;  /* 0x000000a53e3b7223 */ /* 0x000fe200000100a3 */
[----:B------:R-:W-:Y:S01]  /*b900*/  HADD2.F32 R88, -RZ, R63.H0_H0 ;  /* 0x2000003fff587230 */ /* 0x000fe20000004100 */
[----:B------:R-:W-:Y:S01]  /*b910*/  F2FP.F16.E4M3.UNPACK_B R164, R164 ;  /* 0x000000a4ffa4723e */ /* 0x000fe200020006ff */
[----:B------:R-:W-:Y:S01]  /*b920*/  HADD2.F32 R62, -RZ, R60.H0_H0 ;  /* 0x2000003cff3e7230 */ /* 0x000fe20000004100 */
[----:B------:R-:W-:Y:S01]  /*b930*/  F2FP.F16.E4M3.UNPACK_B R48, R48 ;  /* 0x00000030ff30723e */ /* 0x000fe200020006ff */
[----:B------:R-:W-:-:S02]  /*b940*/  HADD2.F32 R92, -RZ, R89.H1_H1 ;  /* 0x30000059ff5c7230 */ /* 0x000fc40000004100 */
[-C--:B------:R-:W-:Y:S01]  /*b950*/  FMUL.FTZ R95, R88, R93.reuse ;  /* 0x0000005d585f7220 */ /* 0x080fe20000410000 */
[----:B------:R-:W-:Y:S02]  /*b960*/  HADD2.F32 R91, -RZ, R90.H0_H0 ;  /* 0x2000005aff5b7230 */ /* 0x000fe40000004100 */
[C---:B------:R-:W-:Y:S01]  /*b970*/  FMUL.FTZ R93, R62.reuse, R93 ;  /* 0x0000005d3e5d7220 */ /* 0x040fe20000410000 */
[----:B------:R-:W-:Y:S01]  /*b980*/  HADD2.F32 R89, -RZ, R63.H1_H1 ;  /* 0x3000003fff597230 */ /* 0x000fe20000004100 */
[----:B------:R-:W-:Y:S01]  /*b990*/  F2FP.F16.E4M3.UNPACK_B R166, R166 ;  /* 0x000000a6ffa6723e */ /* 0x000fe200020006ff */
[----:B------:R-:W-:Y:S02]  /*b9a0*/  HADD2.F32 R63, -RZ, R60.H1_H1 ;  /* 0x3000003cff3f7230 */ /* 0x000fe40000004100 */
[-C--:B------:R-:W-:Y:S01]  /*b9b0*/  FFMA.FTZ R60, R62, R91.reuse, -R95 ;  /* 0x0000005b3e3c7223 */ /* 0x080fe2000001085f */
[----:B------:R-:W-:Y:S02]  /*b9c0*/  HADD2.F32 R90, -RZ, R90.H1_H1 ;  /* 0x3000005aff5a7230 */ /* 0x000fe40000004100 */
[-C--:B------:R-:W-:Y:S01]  /*b9d0*/  FMUL.FTZ R94, R89, R92.reuse ;  /* 0x0000005c595e7220 */ /* 0x080fe20000410000 */
[----:B------:R-:W-:Y:S01]  /*b9e0*/  FFMA.FTZ R62, R88, R91, R93 ;  /* 0x0000005b583e7223 */ /* 0x000fe2000001005d */
[C---:B------:R-:W-:Y:S01]  /*b9f0*/  FMUL.FTZ R92, R63.reuse, R92 ;  /* 0x0000005c3f5c7220 */ /* 0x040fe20000410000 */
[----:B------:R-:W-:Y:S01]  /*ba00*/  F2FP.F16.E4M3.UNPACK_B R88, R49 ;  /* 0x00000031ff58723e */ /* 0x000fe200020006ff */
[----:B------:R-:W-:Y:S01]  /*ba10*/  FFMA.FTZ R63, R63, R90, -R94 ;  /* 0x0000005a3f3f7223 */ /* 0x000fe2000001085e */
[----:B------:R-:W-:-:S02]  /*ba20*/  HADD2.F32 R95, -RZ, R164.H1_H1 ;  /* 0x300000a4ff5f7230 */ /* 0x000fc40000004100 */
[----:B------:R-:W-:Y:S01]  /*ba30*/  FFMA.FTZ R89, R89, R90, R92 ;  /* 0x0000005a59597223 */ /* 0x000fe2000001005c */
[----:B------:R-:W-:Y:S01]  /*ba40*/  HADD2.F32 R92, -RZ, R164.H0_H0 ;  /* 0x200000a4ff5c7230 */ /* 0x000fe20000004100 */
[----:B------:R-:W-:Y:S01]  /*ba50*/  F2FP.SATFINITE.E4M3.F32.PACK_AB_MERGE_C R50, R57, R50, RZ ;  /* 0x000000323932723e */ /* 0x000fe200048070ff */
[----:B------:R-:W-:Y:S01]  /*ba60*/  HADD2.F32 R90, -RZ, R88.H0_H0 ;  /* 0x20000058ff5a7230 */ /* 0x000fe20000004100 */
[----:B------:R-:W-:Y:S01]  /*ba70*/  F2FP.SATFINITE.E4M3.F32.PACK_AB_MERGE_C R54, R54, R51, RZ ;  /* 0x000000333636723e */ /* 0x000fe200048070ff */
[----:B------:R-:W-:Y:S01]  /*ba80*/  HADD2.F32 R49, -RZ, R48.H0_H0 ;  /* 0x20000030ff317230 */ /* 0x000fe20000004100 */
[----:B------:R-:W-:Y:S01]  /*ba90*/  F2FP.SATFINITE.E4M3.F32.PACK_AB_MERGE_C R60, R63, R60, RZ ;  /* 0x0000003c3f3c723e */ /* 0x000fe200048070ff */
[----:B------:R-:W-:Y:S02]  /*baa0*/  HADD2.F32 R88, -RZ, R88.H1_H1 ;  /* 0x30000058ff587230 */ /* 0x000fe40000004100 */
[----:B------:R-:W-:Y:S01]  /*bab0*/  FMUL.FTZ R94, R90, R92 ;  /* 0x0000005c5a5e7220 */ /* 0x000fe20000410000 */
[----:B------:R-:W-:-:S02]  /*bac0*/  HADD2.F32 R48, -RZ, R48.H1_H1 ;  /* 0x30000030ff307230 */ /* 0x000fc40000004100 */
[----:B------:R-:W-:Y:S01]  /*bad0*/  FMUL.FTZ R163, R49, R92 ;  /* 0x0000005c31a37220 */ /* 0x000fe20000410000 */
[--C-:B------:R-:W-:Y:S02]  /*bae0*/  HADD2.F32 R91, -RZ, R166.reuse.H0_H0 ;  /* 0x200000a6ff5b7230 */ /* 0x100fe40000004100 */
[-C--:B------:R-:W-:Y:S01]  /*baf0*/  FMUL.FTZ R165, R88, R95.reuse ;  /* 0x0000005f58a57220 */ /* 0x080fe20000410000 */
[----:B------:R-:W-:Y:S02]  /*bb00*/  HADD2.F32 R93, -RZ, R166.H1_H1 ;  /* 0x300000a6ff5d7230 */ /* 0x000fe40000004100 */
[C---:B------:R-:W-:Y:S01]  /*bb10*/  FMUL.FTZ R95, R48.reuse, R95 ;  /* 0x0000005f305f7220 */ /* 0x040fe20000410000 */
[----:B------:R-:W-:Y:S01]  /*bb20*/  F2FP.SATFINITE.E4M3.F32.PACK_AB_MERGE_C R51, R61, R56, R50 ;  /* 0x000000383d33723e */ /* 0x000fe20004807032 */
[----:B------:R-:W-:Y:S01]  /*bb30*/  FFMA.FTZ R49, R49, R91, -R94 ;  /* 0x0000005b31317223 */ /* 0x000fe2000001085e */
[----:B------:R-:W-:Y:S01]  /*bb40*/  F2FP.F16.E4M3.UNPACK_B R57, R45 ;  /* 0x0000002dff39723e */ /* 0x000fe200020006ff */
[----:B------:R-:W-:Y:S01]  /*bb50*/  FFMA.FTZ R48, R48, R93, -R165 ;  /* 0x0000005d30307223 */ /* 0x000fe200000108a5 */
[----:B------:R-:W-:Y:S01]  /*bb60*/  F2FP.F16.E4M3.UNPACK_B R63, R46 ;  /* 0x0000002eff3f723e */ /* 0x000fe200020006ff */
[----:B------:R-:W-:Y:S01]  /*bb70*/  FFMA.FTZ R163, R90, R91, R163 ;  /* 0x0000005b5aa37223 */ /* 0x000fe200000100a3 */
[----:B------:R-:W-:Y:S01]  /*bb80*/  F2FP.F16.E4M3.UNPACK_B R56, R41 ;  /* 0x00000029ff38723e */ /* 0x000fe200020006ff */
        /* <DEDUP_REMOVED lines=94> */
.L_x_2455:
[----:B------:R-:W-:Y:S05]  /*c170*/  BSYNC B2 ;  /* 0x0000000000027941 */ /* 0x000fea0003800000 */
.L_x_2454:
        /* <DEDUP_REMOVED lines=10> */
.L_x_2445:
[----:B------:R-:W-:Y:S05]  /*c220*/  BSYNC B1 ;  /* 0x0000000000017941 */ /* 0x000fea0003800000 */
.L_x_2444:
        /* <DEDUP_REMOVED lines=30> */
[----:B------:R-:W-:-:S05]  /*c410*/  IMAD R40, R45, 0x2800, R202 ;  /* 0x000028002d287824 */ /* 0x000fca00078e02ca */
        /* <DEDUP_REMOVED lines=13> */
[----:B-1----:R-:W-:Y:S01]  /*c4f0*/  IMAD.MOV.U32 R58, RZ, RZ, R44 ;  /* 0x000000ffff3a7224 */ /* 0x002fe200078e002c */
[----:B------:R-:W-:Y:S02]  /*c500*/  SHF.R.U32.HI R61, RZ, 0x8, R67 ;  /* 0x00000008ff3d7819 */ /* 0x000fe40000011643 */
[----:B------:R-:W-:Y:S01]  /*c510*/  LOP3.LUT R55, R77, 0xff0000ff, RZ, 0xc0, !PT ;  /* 0xff0000ff4d377812 */ /* 0x000fe200078ec0ff */
[----:B------:R-:W-:Y:S01]  /*c520*/  IMAD.U32 R41, R66, 0x10000, RZ ;  /* 0x0001000042297824 */ /* 0x000fe200078e00ff */
[--C-:B------:R-:W-:Y:S01]  /*c530*/  SHF.R.U32.HI R64, RZ, 0x8, R79.reuse ;  /* 0x00000008ff407819 */ /* 0x100fe2000001164f */
[----:B------:R-:W-:Y:S01]  /*c540*/  IMAD.SHL.U32 R61, R61, 0x100, RZ ;  /* 0x000001003d3d7824 */ /* 0x000fe200078e00ff */
[----:B------:R-:W-:Y:S01]  /*c550*/  SHF.L.U32 R40, R54, 0x8, RZ ;  /* 0x0000000836287819 */ /* 0x000fe200000006ff */
[----:B------:R-:W-:Y:S01]  /*c560*/  IMAD.MOV.U32 R54, RZ, RZ, R42 ;  /* 0x000000ffff367224 */ /* 0x000fe200078e002a */
[----:B------:R-:W-:Y:S01]  /*c570*/  LOP3.LUT R59, R65, 0xff0000ff, RZ, 0xc0, !PT ;  /* 0xff0000ff413b7812 */ /* 0x000fe200078ec0ff */
[----:B------:R-:W-:Y:S01]  /*c580*/  IMAD.SHL.U32 R42, R62, 0x100, RZ ;  /* 0x000001003e2a7824 */ /* 0x000fe200078e00ff */
[----:B------:R-:W-:Y:S01]  /*c590*/  LOP3.LUT R40, R55, 0xff00, R40, 0xf8, !PT ;  /* 0x0000ff0037287812 */ /* 0x000fe200078ef828 */
[----:B------:R-:W-:Y:S01]  /*c5a0*/  IMAD.SHL.U32 R55, R64, 0x100, RZ ;  /* 0x0000010040377824 */ /* 0x000fe200078e00ff */
[----:B------:R-:W-:-:S02]  /*c5b0*/  SHF.R.U32.HI R63, RZ, 0x10, R79 ;  /* 0x00000010ff3f7819 */ /* 0x000fc4000001164f */
[----:B------:R-:W-:Y:S02]  /*c5c0*/  LOP3.LUT R60, R67, 0xff0000ff, RZ, 0xc0, !PT ;  /* 0xff0000ff433c7812 */ /* 0x000fe400078ec0ff */
[----:B------:R-:W-:Y:S02]  /*c5d0*/  LOP3.LUT R56, R79, 0xff0000ff, RZ, 0xc0, !PT ;  /* 0xff0000ff4f387812 */ /* 0x000fe400078ec0ff */
[----:B------:R-:W-:Y:S02]  /*c5e0*/  LOP3.LUT R44, R59, 0xff00, R42, 0xf8, !PT ;  /* 0x0000ff003b2c7812 */ /* 0x000fe400078ef82a */
[----:B------:R-:W-:Y:S02]  /*c5f0*/  LOP3.LUT R42, R40, 0xff0000, R41, 0xf8, !PT ;  /* 0x00ff0000282a7812 */ /* 0x000fe400078ef829 */
[----:B------:R-:W-:Y:S02]  /*c600*/  LOP3.LUT R64, R60, 0xff00, R61, 0xf8, !PT ;  /* 0x0000ff003c407812 */ /* 0x000fe400078ef83d */
[----:B------:R-:W-:-:S02]  /*c610*/  SHF.L.U32 R40, R63, 0x10, RZ ;  /* 0x000000103f287819 */ /* 0x000fc400000006ff */
        /* <DEDUP_REMOVED lines=186> */
[----:B------:R-:W-:-:S07]  /*d1c0*/  F2FP.SATFINITE.E4M3.F32.PACK_AB_MERGE_C R47, R67, R78, R76 ;  /* 0x0000004e432f723e */ /* 0x000fce000480704c */
.L_x_2459:
[----:B------:R-:W-:Y:S05]  /*d1d0*/  BSYNC B2 ;  /* 0x0000000000027941 */ /* 0x000fea0003800000 */
.L_x_2458:
[----:B0-----:R0:W-:Y:S04]  /*d1e0*/  STG.E.128 desc[UR54][R48.64], R40 ;  /* 0x0000002830007986 */ /* 0x0011e8000c101d36 */
[----:B-1----:R0:W-:Y:S02]  /*d1f0*/  @!P2 STG.E.128 desc[UR54][R50.64], R44 ;  /* 0x0000002c3200a986 */ /* 0x0021e4000c101d36 */
.L_x_2457:
[----:B------:R-:W-:Y:S05]  /*d200*/  BSYNC B1 ;  /* 0x0000000000017941 */ /* 0x000fea0003800000 */
.L_x_2456:
        /* <DEDUP_REMOVED lines=53> */
[----:B------:R-:W-:Y:S02]  /*d560*/  MOV R52, R41 ;  /* 0x0000002900347202 */ /* 0x000fe40000000f00 */
[----:B------:R-:W-:Y:S02]  /*d570*/  SHF.L.U32 R41, R60, 0x8, RZ ;  /* 0x000000083c297819 */ /* 0x000fe400000006ff */
[----:B------:R-:W-:Y:S02]  /*d580*/  LOP3.LUT R67, R63, 0xff00, R44, 0xf8, !PT ;  /* 0x0000ff003f437812 */ /* 0x000fe400078ef82c */
[----:B------:R-:W-:-:S02]  /*d590*/  LOP3.LUT R56, R69, 0xff0000ff, RZ, 0xc0, !PT ;  /* 0xff0000ff45387812 */ /* 0x000fc400078ec0ff */
[----:B------:R-:W-:Y:S02]  /*d5a0*/  F2FP.F16.E4M3.UNPACK_B R63, R150.H1 ;  /* 0x00000096ff3f723e */ /* 0x000fe400030006ff */
[----:B------:R-:W-:Y:S02]  /*d5b0*/  F2FP.F16.E4M3.UNPACK_B R60, R59.H1 ;  /* 0x0000003bff3c723e */ /* 0x000fe400030006ff */
        /* <DEDUP_REMOVED lines=26> */
[----:B------:R-:W-:Y:S01]  /*d760*/  FMUL.FTZ R57, R63, R62 ;  /* 0x0000003e3f397220 */ /* 0x000fe20000410000 */
[----:B------:R-:W-:Y:S01]  /*d770*/  LOP3.LUT R44, R65, 0xff0000, R44, 0xf8, !PT ;  /* 0x00ff0000412c7812 */ /* 0x000fe200078ef82c */
[----:B------:R-:W-:Y:S01]  /*d780*/  HADD2.F32 R65, -RZ, R150.H0_H0 ;  /* 0x20000096ff417230 */ /* 0x000fe20000004100 */
[----:B------:R-:W-:Y:S01]  /*d790*/  F2FP.F16.E4M3.UNPACK_B R152, R152 ;  /* 0x00000098ff98723e */ /* 0x000fe200020006ff */
        /* <DEDUP_REMOVED lines=25> */
[--C-:B------:R-:W-:Y:S02]  /*d930*/  HADD2.F32 R62, -RZ, R61.reuse.H0_H0 ;  /* 0x2000003dff3e7230 */ /* 0x100fe40000004100 */
[-C--:B------:R-:W-:Y:S01]  /*d940*/  FMUL.FTZ R71, R65, R67.reuse ;  /* 0x0000004341477220 */ /* 0x080fe20000410000 */
[----:B------:R-:W-:Y:S01]  /*d950*/  HADD2.F32 R63, -RZ, R66.H0_H0 ;  /* 0x20000042ff3f7230 */ /* 0x000fe20000004100 */
[----:B------:R-:W-:Y:S01]  /*d960*/  F2FP.F16.E4M3.UNPACK_B R54, R54 ;  /* 0x00000036ff36723e */ /* 0x000fe200020006ff */
[----:B------:R-:W-:Y:S02]  /*d970*/  HADD2.F32 R64, -RZ, R64.H1_H1 ;  /* 0x30000040ff407230 */ /* 0x000fe40000004100 */
[----:B------:R-:W-:Y:S01]  /*d980*/  FMUL.FTZ R78, R62, R67 ;  /* 0x000000433e4e7220 */ /* 0x000fe20000410000 */
[----:B------:R-:W-:-:S02]  /*d990*/  HADD2.F32 R61, -RZ, R61.H1_H1 ;  /* 0x3000003dff3d7230 */ /* 0x000fc40000004100 */
[-C--:B------:R-:W-:Y:S01]  /*d9a0*/  FFMA.FTZ R76, R62, R63.reuse, -R71 ;  /* 0x0000003f3e4c7223 */ /* 0x080fe20000010847 */
[----:B------:R-:W-:Y:S02]  /*d9b0*/  HADD2.F32 R66, -RZ, R66.H1_H1 ;  /* 0x30000042ff427230 */ /* 0x000fe40000004100 */
[CC--:B------:R-:W-:Y:S01]  /*d9c0*/  FMUL.FTZ R62, R64.reuse, R68.reuse ;  /* 0x00000044403e7220 */ /* 0x0c0fe20000410000 */
[----:B------:R-:W-:Y:S01]  /*d9d0*/  FFMA.FTZ R78, R65, R63, R78 ;  /* 0x0000003f414e7223 */ /* 0x000fe2000001004e */
[C---:B------:R-:W-:Y:S01]  /*d9e0*/  FMUL.FTZ R67, R61.reuse, R68 ;  /* 0x000000443d437220 */ /* 0x040fe20000410000 */
[----:B------:R-:W-:Y:S01]  /*d9f0*/  F2FP.F16.E4M3.UNPACK_B R153, R153 ;  /* 0x00000099ff99723e */ /* 0x000fe200020006ff */
[----:B------:R-:W-:Y:S01]  /*da00*/  FFMA.FTZ R77, R61, R66, -R62 ;  /* 0x000000423d4d7223 */ /* 0x000fe2000001083e */
[----:B------:R-:W-:Y:S01]  /*da10*/  F2FP.F16.E4M3.UNPACK_B R61, R46 ;  /* 0x0000002eff3d723e */ /* 0x000fe200020006ff */
[--C-:B------:R-:W-:Y:S02]  /*da20*/  HADD2.F32 R65, -RZ, R151.reuse.H0_H0 ;  /* 0x20000097ff417230 */ /* 0x100fe40000004100 */
[----:B------:R-:W-:Y:S01]  /*da30*/  FFMA.FTZ R79, R64, R66, R67 ;  /* 0x00000042404f7223 */ /* 0x000fe20000010043 */
[----:B------:R-:W-:Y:S01]  /*da40*/  HADD2.F32 R151, -RZ, R151.H1_H1 ;  /* 0x30000097ff977230 */ /* 0x000fe20000004100 */
[----:B------:R-:W-:Y:S01]  /*da50*/  F2FP.SATFINITE.E4M3.F32.PACK_AB_MERGE_C R55, R58, R55, RZ ;  /* 0x000000373a37723e */ /* 0x000fe200048070ff */
[--C-:B------:R-:W-:Y:S01]  /*da60*/  HADD2.F32 R62, -RZ, R61.reuse.H0_H0 ;  /* 0x2000003dff3e7230 */ /* 0x100fe20000004100 */
[----:B------:R-:W-:Y:S01]  /*da70*/  F2FP.SATFINITE.E4M3.F32.PACK_AB_MERGE_C R57, R57, R56, RZ ;  /* 0x000000383939723e */ /* 0x000fe200048070ff */
[----:B------:R-:W-:Y:S01]  /*da80*/  HADD2.F32 R46, -RZ, R54.H0_H0 ;  /* 0x20000036ff2e7230 */ /* 0x000fe20000004100 */
[----:B------:R-:W-:Y:S01]  /*da90*/  F2FP.F16.E4M3.UNPACK_B R58, R52 ;  /* 0x00000034ff3a723e */ /* 0x000fe200020006ff */
[----:B------:R-:W-:-:S02]  /*daa0*/  HADD2.F32 R61, -RZ, R61.H1_H1 ;  /* 0x3000003dff3d7230 */ /* 0x000fc40000004100 */
[-C--:B------:R-:W-:Y:S01]  /*dab0*/  FMUL.FTZ R67, R62, R65.reuse ;  /* 0x000000413e437220 */ /* 0x080fe20000410000 */
[----:B------:R-:W-:Y:S02]  /*dac0*/  HADD2.F32 R54, -RZ, R54.H1_H1 ;  /* 0x30000036ff367230 */ /* 0x000fe40000004100 */
[----:B------:R-:W-:Y:S01]  /*dad0*/  FMUL.FTZ R65, R46, R65 ;  /* 0x000000412e417220 */ /* 0x000fe20000410000 */
[--C-:B------:R-:W-:Y:S02]  /*dae0*/  HADD2.F32 R63, -RZ, R153.reuse.H0_H0 ;  /* 0x20000099ff3f7230 */ /* 0x100fe40000004100 */
[CC--:B------:R-:W-:Y:S01]  /*daf0*/  FMUL.FTZ R71, R61.reuse, R151.reuse ;  /* 0x000000973d477220 */ /* 0x0c0fe20000410000 */
[----:B------:R-:W-:Y:S02]  /*db00*/  HADD2.F32 R153, -RZ, R153.H1_H1 ;  /* 0x30000099ff997230 */ /* 0x000fe40000004100 */
[----:B------:R-:W-:Y:S01]  /*db10*/  FMUL.FTZ R64, R54, R151 ;  /* 0x0000009736407220 */ /* 0x000fe20000410000 */
[----:B------:R-:W-:Y:S01]  /*db20*/  F2FP.SATFINITE.E4M3.F32.PACK_AB_MERGE_C R56, R70, R59, R55 ;  /* 0x0000003b4638723e */ /* 0x000fe20004807037 */
[-C--:B------:R-:W-:Y:S01]  /*db30*/  FFMA.FTZ R67, R46, R63.reuse, -R67 ;  /* 0x0000003f2e437223 */ /* 0x080fe20000010843 */
[----:B------:R-:W-:Y:S01]  /*db40*/  FFMA.FTZ R46, R62, R63, R65 ;  /* 0x0000003f3e2e7223 */ /* 0x000fe20000010041 */
[-C--:B------:R-:W-:Y:S01]  /*db50*/  FFMA.FTZ R54, R54, R153.reuse, -R71 ;  /* 0x0000009936367223 */ /* 0x080fe20000010847 */
[----:B------:R-:W-:Y:S01]  /*db60*/  FFMA.FTZ R153, R61, R153, R64 ;  /* 0x000000993d997223 */ /* 0x000fe20000010040 */
[----:B------:R-:W-:-:S02]  /*db70*/  F2FP.F16.E4M3.UNPACK_B R61, R45 ;  /* 0x0000002dff3d723e */ /* 0x000fc400020006ff */
[----:B------:R-:W-:Y:S02]  /*db80*/  F2FP.F16.E4M3.UNPACK_B R65, R44 ;  /* 0x0000002cff41723e */ /* 0x000fe400020006ff */
[----:B------:R-:W-:Y:S01]  /*db90*/  F2FP.SATFINITE.E4M3.F32.PACK_AB_MERGE_C R55, R69, R60, R57 ;  /* 0x0000003c4537723e */ /* 0x000fe20004807039 */
[----:B------:R-:W-:Y:S01]  /*dba0*/  HADD2.F32 R59, -RZ, R61.H0_H0 ;  /* 0x2000003dff3b7230 */ /* 0x000fe20000004100 */
[----:B------:R-:W-:Y:S01]  /*dbb0*/  F2FP.F16.E4M3.UNPACK_B R63, R42 ;  /* 0x0000002aff3f723e */ /* 0x000fe200020006ff */
[----:B------:R-:W-:Y:S01]  /*dbc0*/  HADD2.F32 R60, -RZ, R65.H0_H0 ;  /* 0x20000041ff3c7230 */ /* 0x000fe20000004100 */
[----:B------:R-:W-:Y:S01]  /*dbd0*/  F2FP.SATFINITE.E4M3.F32.PACK_AB_MERGE_C R76, R77, R76, RZ ;  /* 0x0000004c4d4c723e */ /* 0x000fe200048070ff */
[----:B------:R-:W-:Y:S01]  /*dbe0*/  HADD2.F32 R57, -RZ, R58.H0_H0 ;  /* 0x2000003aff397230 */ /* 0x000fe20000004100 */
[----:B------:R-:W-:Y:S01]  /*dbf0*/  F2FP.F16.E4M3.UNPACK_B R42, R42.H1 ;  /* 0x0000002aff2a723e */ /* 0x000fe200030006ff */
[----:B------:R-:W-:Y:S02]  /*dc00*/  HADD2.F32 R64, -RZ, R63.H0_H0 ;  /* 0x2000003fff407230 */ /* 0x000fe40000004100 */
[----:B------:R-:W-:Y:S01]  /*dc10*/  FMUL.FTZ R66, R59, R60 ;  /* 0x0000003c3b427220 */ /* 0x000fe20000410000 */
[----:B------:R-:W-:-:S02]  /*dc20*/  HADD2.F32 R62, -RZ, R61.H1_H1 ;  /* 0x3000003dff3e7230 */ /* 0x000fc40000004100 */
[C---:B------:R-:W-:Y:S01]  /*dc30*/  FMUL.FTZ R68, R57.reuse, R60 ;  /* 0x0000003c39447220 */ /* 0x040fe20000410000 */
[----:B------:R-:W-:Y:S01]  /*dc40*/  HADD2.F32 R65, -RZ, R65.H1_H1 ;  /* 0x30000041ff417230 */ /* 0x000fe20000004100 */
[----:B------:R-:W-:Y:S01]  /*dc50*/  F2FP.SATFINITE.E4M3.F32.PACK_AB_MERGE_C R54, R54, R67, R76 ;  /* 0x000000433636723e */ /* 0x000fe2000480704c */
        /* <DEDUP_REMOVED lines=8> */
[-C--:B------:R-:W-:Y:S01]  /*dce0*/  FFMA.FTZ R45, R62, R63.reuse, R65 ;  /* 0x0000003f3e2d7223 */ /* 0x080fe20000010041 */
[----:B------:R-:W-:Y:S01]  /*dcf0*/  F2FP.F16.E4M3.UNPACK_B R59, R52.H1 ;  /* 0x00000034ff3b723e */ /* 0x000fe200030006ff */
[----:B------:R-:W-:Y:S01]  /*dd00*/  FFMA.FTZ R52, R60, R63, -R67 ;  /* 0x0000003f3c347223 */ /* 0x000fe20000010843 */
[----:B------:R-:W-:Y:S01]  /*dd10*/  HADD2.F32 R60, -RZ, R61.H0_H0 ;  /* 0x2000003dff3c7230 */ /* 0x000fe20000004100 */
[----:B------:R-:W-:Y:S01]  /*dd20*/  F2FP.F16.E4M3.UNPACK_B R66, R41.H1 ;  /* 0x00000029ff42723e */ /* 0x000fe200030006ff */
[----:B------:R-:W-:Y:S01]  /*dd30*/  HADD2.F32 R65, -RZ, R64.H0_H0 ;  /* 0x20000040ff417230 */ /* 0x000fe20000004100 */
[----:B------:R-:W-:Y:S01]  /*dd40*/  F2FP.SATFINITE.E4M3.F32.PACK_AB_MERGE_C R78, R79, R78, RZ ;  /* 0x0000004e4f4e723e */ /* 0x000fe200048070ff */
[----:B------:R-:W-:Y:S02]  /*dd50*/  HADD2.F32 R44, -RZ, R59.H0_H0 ;  /* 0x2000003bff2c7230 */ /* 0x000fe40000004100 */
[----:B------:R-:W-:-:S02]  /*dd60*/  HADD2.F32 R61, -RZ, R61.H1_H1 ;  /* 0x3000003dff3d7230 */ /* 0x000fc40000004100 */
[-C--:B------:R-:W-:Y:S01]  /*dd70*/  FMUL.FTZ R67, R60, R65.reuse ;  /* 0x000000413c437220 */ /* 0x080fe20000410000 */
[----:B------:R-:W-:Y:S02]  /*dd80*/  HADD2.F32 R64, -RZ, R64.H1_H1 ;  /* 0x30000040ff407230 */ /* 0x000fe40000004100 */
        /* <DEDUP_REMOVED lines=62> */
.L_x_2463:
[----:B------:R-:W-:Y:S05]  /*e170*/  BSYNC B2 ;  /* 0x0000000000027941 */ /* 0x000fea0003800000 */
.L_x_2462:
[----:B0-----:R3:W-:Y:S04]  /*e180*/  STG.E.128 desc[UR54][R48.64], R40 ;  /* 0x0000002830007986 */ /* 0x0017e8000c101d36 */
[----:B-1----:R3:W-:Y:S02]  /*e190*/  @!P2 STG.E.128 desc[UR54][R50.64], R44 ;  /* 0x0000002c3200a986 */ /* 0x0027e4000c101d36 */
.L_x_2461:
[----:B------:R-:W-:Y:S05]  /*e1a0*/  BSYNC B1 ;  /* 0x0000000000017941 */ /* 0x000fea0003800000 */
.L_x_2460:
        /* <DEDUP_REMOVED lines=37> */
[----:B------:R-:W-:Y:S02]  /*e400*/  SHF.R.U32.HI R63, RZ, 0x8, R75 ;  /* 0x00000008ff3f7819 */ /* 0x000fe4000001164b */
[----:B------:R-:W-:Y:S01]  /*e410*/  SHF.R.U32.HI R61, RZ, 0x8, R73 ;  /* 0x00000008ff3d7819 */ /* 0x000fe20000011649 */
[----:B------:R-:W-:Y:S01]  /*e420*/  IMAD.SHL.U32 R40, R62, 0x100, RZ ;  /* 0x000001003e287824 */ /* 0x000fe200078e00ff */
[----:B------:R-:W-:Y:S01]  /*e430*/  LOP3.LUT R44, R54, 0xff00, R55, 0xf8, !PT ;  /* 0x0000ff00362c7812 */ /* 0x000fe200078ef837 */
[----:B------:R-:W-:Y:S01]  /*e440*/  IMAD.SHL.U32 R63, R63, 0x100, RZ ;  /* 0x000001003f3f7824 */ /* 0x000fe200078e00ff */
[----:B------:R-:W-:Y:S01]  /*e450*/  LOP3.LUT R57, R87, 0xff0000ff, RZ, 0xc0, !PT ;  /* 0xff0000ff57397812 */ /* 0x000fe200078ec0ff */
[----:B------:R-:W-:Y:S01]  /*e460*/  IMAD.U32 R55, R66, 0x10000, RZ ;  /* 0x0001000042377824 */ /* 0x000fe200078e00ff */
[----:B------:R-:W-:Y:S01]  /*e470*/  LOP3.LUT R60, R75, 0xff0000ff, RZ, 0xc0, !PT ;  /* 0xff0000ff4b3c7812 */ /* 0x000fe200078ec0ff */
[----:B------:R-:W-:Y:S01]  /*e480*/  IMAD.SHL.U32 R61, R61, 0x100, RZ ;  /* 0x000001003d3d7824 */ /* 0x000fe200078e00ff */
[----:B------:R-:W-:-:S02]  /*e490*/  SHF.R.U32.HI R64, RZ, 0x10, R87 ;  /* 0x00000010ff407819 */ /* 0x000fc40000011657 */
[----:B------:R-:W-:Y:S02]  /*e4a0*/  LOP3.LUT R58, R73, 0xff0000ff, RZ, 0xc0, !PT ;  /* 0xff0000ff493a7812 */ /* 0x000fe400078ec0ff */
[----:B------:R-:W-:Y:S02]  /*e4b0*/  LOP3.LUT R40, R57, 0xff00, R40, 0xf8, !PT ;  /* 0x0000ff0039287812 */ /* 0x000fe400078ef828 */
[----:B------:R-:W-:Y:S02]  /*e4c0*/  LOP3.LUT R62, R60, 0xff00, R63, 0xf8, !PT ;  /* 0x0000ff003c3e7812 */ /* 0x000fe400078ef83f */
[----:B------:R-:W-:Y:S02]  /*e4d0*/  LOP3.LUT R44, R44, 0xff0000, R55, 0xf8, !PT ;  /* 0x00ff00002c2c7812 */ /* 0x000fe400078ef837 */
[----:B------:R-:W-:Y:S02]  /*e4e0*/  SHF.L.U32 R55, R64, 0x10, RZ ;  /* 0x0000001040377819 */ /* 0x000fe400000006ff */
[----:B------:R-:W-:-:S02]  /*e4f0*/  F2FP.F16.E4M3.UNPACK_B R63, R145.H1 ;  /* 0x00000091ff3f723e */ /* 0x000fc400030006ff */
[----:B------:R-:W-:Y:S02]  /*e500*/  F2FP.F16.E4M3.UNPACK_B R60, R59.H1 ;  /* 0x0000003bff3c723e */ /* 0x000fe400030006ff */
[----:B------:R-:W-:Y:S02]  /*e510*/  F2FP.F16.E4M3.UNPACK_B R57, R56.H1 ;  /* 0x00000038ff39723e */ /* 0x000fe400030006ff */
[----:B------:R-:W-:Y:S02]  /*e520*/  LOP3.LUT R46, R58, 0xff00, R61, 0xf8, !PT ;  /* 0x0000ff003a2e7812 */ /* 0x000fe400078ef83d */
[----:B------:R-:W-:Y:S01]  /*e530*/  SHF.R.U32.HI R67, RZ, 0x10, R75 ;  /* 0x00000010ff437819 */ /* 0x000fe2000001164b */
[----:B------:R-:W-:Y:S01]  /*e540*/  HADD2.F32 R54, -RZ, R57.H0_H0 ;  /* 0x20000039ff367230 */ /* 0x000fe20000004100 */
[----:B------:R-:W-:Y:S01]  /*e550*/  MOV R51, R42 ;  /* 0x0000002a00337202 */ /* 0x000fe20000000f00 */
        /* <DEDUP_REMOVED lines=22> */
[-C--:B------:R-:W-:Y:S01]  /*e6c0*/  FMUL.FTZ R65, R61, R64.reuse ;  /* 0x000000403d417220 */ /* 0x080fe20000410000 */
        /* <DEDUP_REMOVED lines=28> */
[-C--:B------:R-:W-:Y:S01]  /*e890*/  FMUL.FTZ R70, R60, R62.reuse ;  /* 0x0000003e3c467220 */ /* 0x080fe20000410000 */
[----:B------:R-:W-:Y:S01]  /*e8a0*/  HADD2.F32 R59, -RZ, R61.H0_H0 ;  /* 0x2000003dff3b7230 */ /* 0x000fe20000004100 */
[----:B------:R-:W-:Y:S01]  /*e8b0*/  F2FP.F16.E4M3.UNPACK_B R51, R51 ;  /* 0x00000033ff33723e */ /* 0x000fe200020006ff */
[----:B------:R-:W-:Y:S02]  /*e8c0*/  HADD2.F32 R58, -RZ, R58.H1_H1 ;  /* 0x3000003aff3a7230 */ /* 0x000fe40000004100 */
[----:B------:R-:W-:Y:S01]  /*e8d0*/  FMUL.FTZ R71, R57, R62 ;  /* 0x0000003e39477220 */ /* 0x000fe20000410000 */
[----:B------:R-:W-:-:S02]  /*e8e0*/  HADD2.F32 R56, -RZ, R56.H1_H1 ;  /* 0x30000038ff387230 */ /* 0x000fc40000004100 */
[----:B------:R-:W-:Y:S01]  /*e8f0*/  FFMA.FTZ R70, R57, R59, -R70 ;  /* 0x0000003b39467223 */ /* 0x000fe20000010846 */
[----:B------:R-:W-:Y:S02]  /*e900*/  HADD2.F32 R61, -RZ, R61.H1_H1 ;  /* 0x3000003dff3d7230 */ /* 0x000fe40000004100 */
[-C--:B------:R-:W-:Y:S01]  /*e910*/  FMUL.FTZ R57, R58, R63.reuse ;  /* 0x0000003f3a397220 */ /* 0x080fe20000410000 */
[----:B------:R-:W-:Y:S01]  /*e920*/  F2FP.F16.E4M3.UNPACK_B R148, R148 ;  /* 0x00000094ff94723e */ /* 0x000fe200020006ff */
[----:B------:R-:W-:Y:S01]  /*e930*/  FMUL.FTZ R75, R56, R63 ;  /* 0x0000003f384b7220 */ /* 0x000fe20000410000 */
[----:B------:R-:W-:Y:S01]  /*e940*/  FFMA.FTZ R63, R60, R59, R71 ;  /* 0x0000003b3c3f7223 */ /* 0x000fe20000010047 */
[-C--:B------:R-:W-:Y:S01]  /*e950*/  FFMA.FTZ R73, R56, R61.reuse, -R57 ;  /* 0x0000003d38497223 */ /* 0x080fe20000010839 */
[----:B------:R-:W-:Y:S01]  /*e960*/  F2FP.F16.E4M3.UNPACK_B R56, R52 ;  /* 0x00000034ff38723e */ /* 0x000fe200020006ff */
[----:B------:R-:W-:Y:S02]  /*e970*/  HADD2.F32 R59, -RZ, R146.H0_H0 ;  /* 0x20000092ff3b7230 */ /* 0x000fe40000004100 */
        /* <DEDUP_REMOVED lines=10> */
[----:B------:R-:W-:Y:S01]  /*ea20*/  F2FP.SATFINITE.E4M3.F32.PACK_AB_MERGE_C R72, R72, R63, RZ ;  /* 0x0000003f4848723e */ /* 0x000fe200048070ff */
[----:B------:R-:W-:Y:S02]  /*ea30*/  HADD2.F32 R51, -RZ, R51.H1_H1 ;  /* 0x30000033ff337230 */ /* 0x000fe40000004100 */
[----:B------:R-:W-:Y:S01]  /*ea40*/  FMUL.FTZ R62, R56, R146 ;  /* 0x00000092383e7220 */ /* 0x000fe20000410000 */
[----:B------:R-:W-:Y:S02]  /*ea50*/  HADD2.F32 R148, -RZ, R148.H1_H1 ;  /* 0x30000094ff947230 */ /* 0x000fe40000004100 */
[-C--:B------:R-:W-:Y:S01]  /*ea60*/  FFMA.FTZ R52, R52, R58.reuse, -R61 ;  /* 0x0000003a34347223 */ /* 0x080fe2000001083d */
[----:B------:R-:W-:Y:S01]  /*ea70*/  FFMA.FTZ R60, R57, R58, R60 ;  /* 0x0000003a393c7223 */ /* 0x000fe2000001003c */
[C---:B------:R-:W-:Y:S01]  /*ea80*/  FMUL.FTZ R59, R51.reuse, R146 ;  /* 0x00000092333b7220 */ /* 0x040fe20000410000 */
[----:B------:R-:W-:Y:S01]  /*ea90*/  F2FP.F16.E4M3.UNPACK_B R58, R45 ;  /* 0x0000002dff3a723e */ /* 0x000fe200020006ff */
[----:B------:R-:W-:Y:S01]  /*eaa0*/  FFMA.FTZ R51, R51, R148, -R62 ;  /* 0x0000009433337223 */ /* 0x000fe2000001083e */
[----:B------:R-:W-:Y:S01]  /*eab0*/  F2FP.F16.E4M3.UNPACK_B R63, R46 ;  /* 0x0000002eff3f723e */ /* 0x000fe200020006ff */
[----:B------:R-:W-:Y:S01]  /*eac0*/  FFMA.FTZ R71, R56, R148, R59 ;  /* 0x0000009438477223 */ /* 0x000fe2000001003b */
[----:B------:R-:W-:Y:S01]  /*ead0*/  F2FP.F16.E4M3.UNPACK_B R57, R41 ;  /* 0x00000029ff39723e */ /* 0x000fe200020006ff */
[----:B------:R-:W-:Y:S01]  /*eae0*/  HADD2.F32 R59, -RZ, R58.H0_H0 ;  /* 0x2000003aff3b7230 */ /* 0x000fe20000004100 */
[----:B------:R-:W-:-:S02]  /*eaf0*/  F2FP.SATFINITE.E4M3.F32.PACK_AB_MERGE_C R70, R73, R70, RZ ;  /* 0x000000464946723e */ /* 0x000fc400048070ff */
[----:B------:R-:W-:Y:S01]  /*eb00*/  F2FP.SATFINITE.E4M3.F32.PACK_AB_MERGE_C R55, R67, R64, R54 ;  /* 0x000000404337723e */ /* 0x000fe20004807036 */
[----:B------:R-:W-:Y:S01]  /*eb10*/  HADD2.F32 R64, -RZ, R63.H0_H0 ;  /* 0x2000003fff407230 */ /* 0x000fe20000004100 */
[----:B------:R-:W-:Y:S01]  /*eb20*/  F2FP.F16.E4M3.UNPACK_B R61, R44 ;  /* 0x0000002cff3d723e */ /* 0x000fe200020006ff */
[----:B------:R-:W-:Y:S01]  /*eb30*/  HADD2.F32 R56, -RZ, R57.H0_H0 ;  /* 0x20000039ff387230 */ /* 0x000fe20000004100 */
[----:B------:R-:W-:Y:S01]  /*eb40*/  F2FP.SATFINITE.E4M3.F32.PACK_AB_MERGE_C R52, R51, R52, R70 ;  /* 0x000000343334723e */ /* 0x000fe20004807046 */
        /* <DEDUP_REMOVED lines=87> */
.L_x_2465:
[----:B------:R-:W-:Y:S05]  /*f0c0*/  BSYNC B1 ;  /* 0x0000000000017941 */ /* 0x000fea0003800000 */
.L_x_2464:
        /* <DEDUP_REMOVED lines=10> */
.L_x_2381:
[----:B------:R-:W-:-:S06]  /*f170*/  UISETP.NE.AND UP0, UPT, UR53, 0x3, UPT ;  /* 0x000000033500788c */ /* 0x000fcc000bf05270 */
[----:B------:R-:W-:-:S13]  /*f180*/  PLOP3.LUT P1, PT, PT, PT, UP0, 0x80, 0x0 ;  /* 0x000000000000781c */ /* 0x000fda0003f2f008 */
[----:B------:R-:W-:Y:S05]  /*f190*/  @!P1 BRA `(.L_x_2466) ;  /* 0x0000000000049947 */ /* 0x000fea0003800000 */
[----:B------:R-:W-:Y:S01]  /*f1a0*/  BPT.TRAP 0x1 ;  /* 0x000000040000795c */ /* 0x000fe20000300000 */
.L_x_2466:
[----:B------:R-:W-:Y:S01]  /*f1b0*/  IMAD R97, R17, 0x8, R16 ;  /* 0x0000000811617824 */ /* 0x000fe200078e0210 */
[----:B------:R-:W-:Y:S01]  /*f1c0*/  SHF.L.U32 R98, R191, 0x1f, RZ ;  /* 0x0000001fbf627819 */ /* 0x000fe200000006ff */
[----:B------:R-:W-:Y:S01]  /*f1d0*/  IMAD R96, R24, -0xa0, R2 ;  /* 0xffffff6018607824 */ /* 0x000fe200078e0202 */
[----:B------:R-:W-:Y:S02]  /*f1e0*/  BSSY B1, `(.L_x_2467) ;  /* 0x0000004000017945 */ /* 0x000fe40003800000 */
[----:B------:R-:W1:Y:S02]  /*f1f0*/  SYNCS.PHASECHK.TRANS64.TRYWAIT P2, [R97+URZ+0x29890], R98 ;  /* 0x02989062610075a7 */ /* 0x000e64000804017f */
[----:B------:R-:W-:Y:S01]  /*f200*/  VIMNMX R96, R96, 0xa0, PT ;  /* 0x000000a060607848 */ /* 0x000fe20003fe0100 */
[----:B-1----:R-:W-:Y:S06]  /*f210*/  @!P2 BRA `(.L_x_2468) ;  /* 0x000001c400f8a947 */ /* 0x002fec0003800000 */
.L_x_2711:
[----:B------:R-:W-:Y:S05]  /*f220*/  BSYNC B1 ;  /* 0x0000000000017941 */ /* 0x000fea0003800000 */
.L_x_2467:
        /* <DEDUP_REMOVED lines=21> */
.L_x_2470:
[----:B------:R-:W-:Y:S05]  /*f380*/  BSYNC B1 ;  /* 0x0000000000017941 */ /* 0x000fea0003800000 */
.L_x_2469:
        /* <DEDUP_REMOVED lines=20> */
.L_x_2414:
[----:B------:R-:W-:Y:S05]  /*f4d0*/  BSYNC B0 ;  /* 0x0000000000007941 */ /* 0x000fea0003800000 */
.L_x_2380:
        /* <DEDUP_REMOVED lines=17> */
.L_x_2472:
[----:B------:R-:W-:Y:S05]  /*f5f0*/  BSYNC B0 ;  /* 0x0000000000007941 */ /* 0x000fea0003800000 */
.L_x_2471:
[----:B------:R-:W1:Y:S01]  /*f600*/  SYNCS.PHASECHK.TRANS64.TRYWAIT P1, [R97+URZ+0x298b0], R98 ;  /* 0x0298b062610075a7 */ /* 0x000e62000802017f */
[----:B------:R-:W-:Y:S01]  /*f610*/  ULDC UR42, c[0x0][0x320] ;  /* 0x0000c800002a7ab9 */ /* 0x000fe20000000800 */
[----:B------:R-:W-:Y:S01]  /*f620*/  ULDC.64 UR38, c[0x0][0x328] ;  /* 0x0000ca0000267ab9 */ /* 0x000fe20000000a00 */
[----:B------:R-:W-:Y:S01]  /*f630*/  ULDC.64 UR40, c[0x0][0x318] ;  /* 0x0000c60000287ab9 */ /* 0x000fe20000000a00 */
[----:B------:R-:W-:Y:S01]  /*f640*/  BSSY B0, `(.L_x_2473) ;  /* 0x0000003000007945 */ /* 0x000fe20003800000 */
[----:B------:R-:W-:-:S03]  /*f650*/  IMAD R41, R17, 0x5000, R213 ;  /* 0x0000500011297824 */ /* 0x000fc600078e02d5 */
[----:B-1----:R-:W-:Y:S05]  /*f660*/  @!P1 BRA `(.L_x_2474) ;  /* 0x000001c000f89947 */ /* 0x002fea0003800000 */
.L_x_2712:
[----:B------:R-:W-:Y:S05]  /*f670*/  BSYNC B0 ;  /* 0x0000000000007941 */ /* 0x000fea0003800000 */
.L_x_2473:
        /* <DEDUP_REMOVED lines=8> */
[----:B------:R-:W-:Y:S01]  /*f700*/  MOV R41, R33 ;  /* 0x0000002100297202 */ /* 0x000fe20000000f00 */
[----:B0-----:R-:W-:Y:S02]  /*f710*/  IMAD.MOV.U32 R40, RZ, RZ, R114 ;  /* 0x000000ffff287224 */ /* 0x001fe400078e0072 */
        /* <DEDUP_REMOVED lines=17> */
.L_x_2476:
[----:B------:R-:W-:Y:S05]  /*f830*/  BSYNC B0 ;  /* 0x0000000000007941 */ /* 0x000fea0003800000 */
.L_x_2475:
        /* <DEDUP_REMOVED lines=24> */
.L_x_2478:
[----:B------:R-:W-:Y:S05]  /*f9c0*/  BSYNC B0 ;  /* 0x0000000000007941 */ /* 0x000fea0003800000 */
.L_x_2477:
        /* <DEDUP_REMOVED lines=23> */
.L_x_2375:
[----:B------:R-:W-:Y:S05]  /*fb40*/  @P0 BRA `(.L_x_2480) ;  /* 0x00000000000c0947 */ /* 0x000fea0003800000 */
[----:B------:R-:W0:Y:S01]  /*fb50*/  FENCE.VIEW.ASYNC.G ;  /* 0x00000000000073c6 */ /* 0x000e220000000100 */
[----:B------:R-:W-:Y:S05]  /*fb60*/  WARPSYNC.ALL ;  /* 0x0000000000007948 */ /* 0x000fea0003800000 */
[----:B0-----:R-:W-:Y:S06]  /*fb70*/  BAR.ARV 0xc, 0x180 ;  /* 0x0306000000007b1d */ /* 0x001fec0000002000 */
.L_x_2480:
        /* <DEDUP_REMOVED lines=33> */
[----:B------:R-:W-:Y:S01]  /*fd90*/  @P0 LEA.HI.X R5, R2, UR5, R3, 0x2, P2 ;  /* 0x0000000502050c11 */ /* 0x000fe200090f1403 */
[----:B------:R-:W-:Y:S01]  /*fda0*/  IMAD.MOV.U32 R3, RZ, RZ, 0x3f800000 ;  /* 0x3f800000ff037424 */ /* 0x000fe200078e00ff */
[----:B------:R-:W0:Y:S01]  /*fdb0*/  LDC R2, c[0x0][0x448] ;  /* 0x00011200ff027b82 */ /* 0x000e220000000800 */
[----:B------:R1:W2:Y:S04]  /*fdc0*/  @P1 LDG.E R0, desc[UR54][R8.64] ;  /* 0x0000003608001981 */ /* 0x0002a8000c1e1900 */
[----:B------:R3:W2:Y:S01]  /*fdd0*/  @P0 LDG.E R3, desc[UR54][R4.64] ;  /* 0x0000003604030981 */ /* 0x0006a2000c1e1900 */
[----:B------:R-:W-:-:S02]  /*fde0*/  CS2R R88, SRZ ;  /* 0x0000000000587805 */ /* 0x000fc4000001ff00 */
[----:B------:R-:W-:Y:S02]  /*fdf0*/  CS2R R86, SRZ ;  /* 0x0000000000567805 */ /* 0x000fe4000001ff00 */
[----:B------:R-:W-:Y:S02]  /*fe00*/  CS2R R84, SRZ ;  /* 0x0000000000547805 */ /* 0x000fe4000001ff00 */
[----:B------:R-:W-:Y:S02]  /*fe10*/  CS2R R78, SRZ ;  /* 0x00000000004e7805 */ /* 0x000fe4000001ff00 */
[----:B------:R-:W-:Y:S02]  /*fe20*/  CS2R R76, SRZ ;  /* 0x00000000004c7805 */ /* 0x000fe4000001ff00 */
[----:B-1----:R-:W-:Y:S02]  /*fe30*/  CS2R R8, SRZ ;  /* 0x0000000000087805 */ /* 0x002fe4000001ff00 */
        /* <DEDUP_REMOVED lines=12> */
[----:B0-----:R-:W-:-:S02]  /*ff00*/  ISETP.NE.AND P0, PT, R2, 0x1, PT ;  /* 0x000000010200780c */ /* 0x001fc40003f05270 */
[----:B------:R-:W-:Y:S02]  /*ff10*/  CS2R R28, SRZ ;  /* 0x00000000001c7805 */ /* 0x000fe4000001ff00 */
[----:B------:R-:W-:Y:S02]  /*ff20*/  IADD3 R2, R203, 0x7f, RZ ;  /* 0x0000007fcb027810 */ /* 0x000fe40007ffe0ff */
        /* <DEDUP_REMOVED lines=9> */
[----:B------:R-:W-:Y:S01]  /*ffc0*/  CS2R R48, SRZ ;  /* 0x0000000000307805 */ /* 0x000fe2000001ff00 */
[----:B------:R-:W0:Y:S01]  /*ffd0*/  @P0 LDC R7, c[0x0][0x44c] ;  /* 0x00011300ff070b82 */ /* 0x000e220000000800 */
[----:B------:R-:W-:Y:S01]  /*ffe0*/  CS2R R92, SRZ ;  /* 0x00000000005c7805 */ /* 0x000fe2000001ff00 */
[----:B------:R-:W-:Y:S01]  /*fff0*/  IMAD.MOV.U32 R57, RZ, RZ, RZ ;  /* 0x000000ffff397224 */ /* 0x000fe200078e00ff */
[----:B------:R-:W-:-:S05]  /*10000*/  CS2R R94, SRZ ;  /* 0x00000000005e7805 */ /* 0x000fca000001ff00 */
[----:B------:R-:W1:Y:S01]  /*10010*/  @P0 LDC R6, c[0x0][0x450] ;  /* 0x00011400ff060b82 */ /* 0x000e620000000800 */
[----:B0-----:R-:W-:-:S05]  /*10020*/  @P0 IMAD.HI.U32 R7, R2, R7, RZ ;  /* 0x0000000702070227 */ /* 0x001fca00078e00ff */
[----:B-1----:R-:W-:Y:S02]  /*10030*/  @P0 SHF.R.U32.HI R2, RZ, R6, R7 ;  /* 0x00000006ff020219 */ /* 0x002fe40000011607 */
[----:B------:R-:W-:Y:S02]  /*10040*/  CS2R R6, SRZ ;  /* 0x0000000000067805 */ /* 0x000fe4000001ff00 */
[----:B------:R-:W-:Y:S01]  /*10050*/  PLOP3.LUT P0, PT, PT, PT, PT, 0x80, 0x0 ;  /* 0x000000000000781c */ /* 0x000fe20003f0f070 */
[----:B------:R-:W-:-:S04]  /*10060*/  IMAD.IADD R2, R161, 0x1, R2 ;  /* 0x00000001a1027824 */ /* 0x000fc800078e0202 */
[----:B------:R-:W-:-:S05]  /*10070*/  IMAD.HI R2, R2, 0x66666667, RZ ;  /* 0x6666666702027827 */ /* 0x000fca00078e02ff */
[----:B---3--:R-:W-:-:S04]  /*10080*/  SHF.R.U32.HI R5, RZ, 0x1f, R2 ;  /* 0x0000001fff057819 */ /* 0x008fc80000011602 */
[----:B------:R-:W-:-:S04]  /*10090*/  LEA.HI.SX32 R5, R2, R5, 0x1a ;  /* 0x0000000502057211 */ /* 0x000fc800078fd2ff */
[----:B------:R-:W-:Y:S02]  /*100a0*/  VIMNMX R162, R162, R5, PT ;  /* 0x00000005a2a27248 */ /* 0x000fe40003fe0100 */
[----:B------:R-:W-:Y:S02]  /*100b0*/  CS2R R4, SRZ ;  /* 0x0000000000047805 */ /* 0x000fe4000001ff00 */
[----:B------:R-:W-:Y:S01]  /*100c0*/  ISETP.GE.AND P1, PT, R162, 0x1, PT ;  /* 0x00000001a200780c */ /* 0x000fe20003f26270 */
[----:B--2---:R-:W-:-:S04]  /*100d0*/  FMUL.FTZ R0, R3, R0 ;  /* 0x0000000003007220 */ /* 0x004fc80000410000 */
[----:B------:R-:W-:-:S08]  /*100e0*/  FMUL.FTZ R2, R0, UR4 ;  /* 0x0000000400027c20 */ /* 0x000fd00008410000 */
[----:B------:R-:W-:Y:S05]  /*100f0*/  @!P1 BRA `(.L_x_2481) ;  /* 0x0000012000889947 */ /* 0x000fea0003800000 */
[----:B------:R-:W-:-:S03]  /*10100*/  UMOV UR4, 0xffffffff ;  /* 0xffffffff00047882 */ /* 0x000fc60000000000 */
[----:B------:R-:W-:Y:S05]  /*10110*/  BRA.DIV UR4, `(.L_x_2482) ;  /* 0x000001ba04607947 */ /* 0x000fea000b800000 */
[----:B------:R0:W1:Y:S02]  /*10120*/  SHFL.IDX PT, R197, R237, RZ, 0x1f ;  /* 0x00001fffedc57589 */ /* 0x00006400000e0000 */
.L_x_2715:
[----:B-1----:R-:W-:Y:S01]  /*10130*/  LEA.HI R0, R197, R197, RZ, 0x1 ;  /* 0x000000c5c5007211 */ /* 0x002fe200078f08ff */
        /* <DEDUP_REMOVED lines=13> */
[----:B------:R-:W-:Y:S01]  /*10210*/  MOV R5, UR5 ;  /* 0x0000000500057c02 */ /* 0x000fe20008000f00 */
[----:B------:R-:W-:Y:S01]  /*10220*/  ULDC.64 UR4, c[0x4][0x38] ;  /* 0x01000e0000047ab9 */ /* 0x000fe20000000a00 */
[----:B------:R-:W-:Y:S01]  /*10230*/  IMAD.U32 R6, RZ, RZ, UR6 ;  /* 0x00000006ff067e24 */ /* 0x000fe2000f8e00ff */
[----:B------:R-:W-:Y:S01]  /*10240*/  MOV R12, 0x1 ;  /* 0x00000001000c7802 */ /* 0x000fe20000000f00 */
[----:B------:R-:W-:Y:S02]  /*10250*/  IMAD.U32 R7, RZ, RZ, UR7 ;  /* 0x00000007ff077e24 */ /* 0x000fe4000f8e00ff */
[----:B------:R-:W-:-:S02]  /*10260*/  IMAD.U32 R10, RZ, RZ, UR4 ;  /* 0x00000004ff0a7e24 */ /* 0x000fc4000f8e00ff */
[----:B------:R-:W-:Y:S02]  /*10270*/  IMAD.U32 R11, RZ, RZ, UR5 ;  /* 0x00000005ff0b7e24 */ /* 0x000fe4000f8e00ff */
[----:B------:R-:W-:Y:S02]  /*10280*/  IMAD.MOV.U32 R8, RZ, RZ, 0x70 ;  /* 0x00000070ff087424 */ /* 0x000fe400078e00ff */
[----:B-1----:R-:W-:-:S07]  /*10290*/  IMAD.MOV.U32 R13, RZ, RZ, RZ ;  /* 0x000000ffff0d7224 */ /* 0x002fce00078e00ff */
[----:B------:R-:W-:-:S07]  /*102a0*/  LEPC R20, `(.L_x_2483) ;  /* 0x000000001014794e */ /* 0x000fce0000000000 */
[----:B0-2--5:R-:W-:Y:S05]  /*102b0*/  CALL.ABS.NOINC R14 ;  /* 0x000000000e007343 */ /* 0x025fea0003c00000 */
.L_x_2483:
        /* <DEDUP_REMOVED lines=8> */
[----:B------:R1:W2:Y:S03]  /*10340*/  SYNCS.PHASECHK.TRANS64.TRYWAIT P0, [R16+URZ+0x29800], R3 ;  /* 0x02980003100075a7 */ /* 0x0002a6000800017f */
[----:B--2---:R-:W-:Y:S05]  /*10350*/  @!P0 NANOSLEEP.SYNCS 0x989680 ;  /* 0x009896800000895d */ /* 0x004fea0003900000 */
[----:B------:R-:W2:Y:S01]  /*10360*/  @!P0 SYNCS.PHASECHK.TRANS64 P0, [R16+URZ+0x29800], R3 ;  /* 0x02980003100085a7 */ /* 0x000ea2000800007f */
[----:B------:R-:W-:Y:S04]  /*10370*/  BSSY B0, `(.L_x_2485) ;  /* 0x0000006000007945 */ /* 0x000fe80003800000 */
[----:B--2---:R-:W-:Y:S05]  /*10380*/  @P0 BRA `(.L_x_2486) ;  /* 0x0000000000100947 */ /* 0x004fea0003800000 */
.L_x_2487:
[----:B--2---:R2:W3:Y:S02]  /*10390*/  SYNCS.PHASECHK.TRANS64.TRYWAIT P0, [R16+URZ+0x29800], R3 ;  /* 0x02980003100075a7 */ /* 0x0044e4000800017f */
[----:B---3--:R-:W-:Y:S05]  /*103a0*/  @!P0 NANOSLEEP.SYNCS 0x989680 ;  /* 0x009896800000895d */ /* 0x008fea0003900000 */
[----:B------:R-:W3:Y:S02]  /*103b0*/  @!P0 SYNCS.PHASECHK.TRANS64 P0, [R16+URZ+0x29800], R3 ;  /* 0x02980003100085a7 */ /* 0x000ee4000800007f */
[----:B---3--:R-:W-:Y:S05]  /*103c0*/  @!P0 BRA `(.L_x_2487) ;  /* 0xfffffffc00f08947 */ /* 0x008fea000383ffff */
.L_x_2486:
[----:B------:R-:W-:Y:S05]  /*103d0*/  BSYNC B0 ;  /* 0x0000000000007941 */ /* 0x000fea0003800000 */
.L_x_2485:
[----:B------:R-:W-:Y:S05]  /*103e0*/  BRA `(.L_x_2488) ;  /* 0x0000006c009c7947 */ /* 0x000fea0003800000 */
.L_x_2484:
        /* <DEDUP_REMOVED lines=29> */
[----:B0-2---:R-:W-:Y:S05]  /*105c0*/  CALL.ABS.NOINC R14 ;  /* 0x000000000e007343 */ /* 0x005fea0003c00000 */
.L_x_2489:
[----:B------:R-:W-:Y:S01]  /*105d0*/  ULDC.U8 UR4, c[0x0][0x410] ;  /* 0x0001040000047ab9 */ /* 0x000fe20000000000 */
[----:B------:R-:W-:Y:S01]  /*105e0*/  BSSY B0, `(.L_x_2490) ;  /* 0x00006bf000007945 */ /* 0x000fe20003800000 */
[----:B------:R-:W-:Y:S01]  /*105f0*/  ISETP.NE.AND P0, PT, RZ, UR4, PT ;  /* 0x00000004ff007c0c */ /* 0x000fe2000bf05270 */
[----:B------:R-:W-:-:S12]  /*10600*/  IMAD.IADD R10, R188, 0x1, R203 ;  /* 0x00000001bc0a7824 */ /* 0x000fd800078e02cb */
[----:B------:R-:W-:Y:S05]  /*10610*/  @!P0 BRA `(.L_x_2491) ;  /* 0x0000003400788947 */ /* 0x000fea0003800000 */
[----:B------:R-:W1:Y:S01]  /*10620*/  LDC R45, c[0x0][0x448] ;  /* 0x00011200ff2d7b82 */ /* 0x000e620000000800 */
[----:B------:R-:W-:Y:S01]  /*10630*/  IMAD.MOV.U32 R5, RZ, RZ, R10 ;  /* 0x000000ffff057224 */ /* 0x000fe200078e000a */
[----:B------:R-:W-:Y:S01]  /*10640*/  MOV R8, R144 ;  /* 0x0000009000087202 */ /* 0x000fe20000000f00 */
[----:B------:R-:W-:Y:S01]  /*10650*/  IMAD.MOV.U32 R6, RZ, RZ, R24 ;  /* 0x000000ffff067224 */ /* 0x000fe200078e0018 */
[----:B------:R-:W-:Y:S01]  /*10660*/  ULDC.64 UR4, c[0x0][0x3f8] ;  /* 0x0000fe0000047ab9 */ /* 0x000fe20000000a00 */
[----:B------:R-:W-:Y:S01]  /*10670*/  IMAD.MOV.U32 R9, RZ, RZ, R29 ;  /* 0x000000ffff097224 */ /* 0x000fe200078e001d */
[----:B------:R-:W-:Y:S01]  /*10680*/  ULDC.64 UR6, c[0x0][0x408] ;  /* 0x0001020000067ab9 */ /* 0x000fe20000000a00 */
[----:B------:R-:W-:Y:S01]  /*10690*/  ULDC.64 UR8, c[0x0][0x400] ;  /* 0x0001000000087ab9 */ /* 0x000fe20000000a00 */
[----:B-1----:R-:W-:-:S13]  /*106a0*/  ISETP.NE.AND P0, PT, R45, 0x1, PT ;  /* 0x000000012d00780c */ /* 0x002fda0003f05270 */
[----:B------:R-:W1:Y:S08]  /*106b0*/  @P0 LDC R3, c[0x0][0x44c] ;  /* 0x00011300ff030b82 */ /* 0x000e700000000800 */
[----:B------:R-:W2:Y:S01]  /*106c0*/  @P0 LDC R7, c[0x0][0x450] ;  /* 0x00011400ff070b82 */ /* 0x000ea20000000800 */
[----:B-1----:R-:W-:-:S05]  /*106d0*/  @P0 IMAD.HI.U32 R0, R10, R3, RZ ;  /* 0x000000030a000227 */ /* 0x002fca00078e00ff */
[----:B--2---:R-:W-:Y:S01]  /*106e0*/  @P0 SHF.R.U32.HI R5, RZ, R7, R0 ;  /* 0x00000007ff050219 */ /* 0x004fe20000011600 */
[----:B------:R-:W-:-:S03]  /*106f0*/  IMAD.MOV.U32 R7, RZ, RZ, R27 ;  /* 0x000000ffff077224 */ /* 0x000fc600078e001b */
        /* <DEDUP_REMOVED lines=14> */
[----:B------:R1:W2:Y:S04]  /*107e0*/  SHFL.IDX PT, R0, R13, RZ, 0x1e1f ;  /* 0x001e1fff0d007589 */ /* 0x0002a800000e0000 */
[----:B------:R-:W3:Y:S04]  /*107f0*/  SHFL.IDX PT, R3, R3, RZ, 0x1e1f ;  /* 0x001e1fff03037589 */ /* 0x000ee800000e0000 */
[----:B------:R-:W4:Y:S04]  /*10800*/  SHFL.IDX PT, R4, R4, RZ, 0x1e1f ;  /* 0x001e1fff04047589 */ /* 0x000f2800000e0000 */
[----:B------:R1:W0:Y:S02]  /*10810*/  SHFL.IDX PT, R14, R5, RZ, 0x1e1f ;  /* 0x001e1fff050e7589 */ /* 0x00022400000e0000 */
.L_x_2721:
        /* <DEDUP_REMOVED lines=13> */
[----:B-1----:R-:W-:Y:S02]  /*108f0*/  CS2R R12, SRZ ;  /* 0x00000000000c7805 */ /* 0x002fe4000001ff00 */
        /* <DEDUP_REMOVED lines=10> */
[CC--:B---3--:R-:W-:Y:S02]  /*109a0*/  @!P5 IADD3 R6, P0, R22.reuse, R3.reuse, RZ ;  /* 0x000000031606d210 */ /* 0x0c8fe40007f1e0ff */
[-C--:B0-----:R-:W-:Y:S02]  /*109b0*/  @!P5 IADD3 R8, P1, R22, R14.reuse, RZ ;  /* 0x0000000e1608d210 */ /* 0x081fe40007f3e0ff */
[----:B------:R-:W-:Y:S01]  /*109c0*/  @!P2 IADD3 R10, P4, R193, R3, RZ ;  /* 0x00000003c10aa210 */ /* 0x000fe20007f9e0ff */
[--C-:B--2---:R-:W-:Y:S02]  /*109d0*/  @!P5 IMAD.X R7, R0, 0x1, R5.reuse, P0 ;  /* 0x000000010007d824 */ /* 0x104fe400000e0605 */
[----:B----4-:R-:W-:Y:S01]  /*109e0*/  @!P5 IMAD.X R9, R4, 0x1, R5, P1 ;  /* 0x000000010409d824 */ /* 0x010fe200008e0605 */
[----:B------:R-:W-:Y:S01]  /*109f0*/  ISETP.GE.AND P1, PT, R195, UR4, PT ;  /* 0x00000004c3007c0c */ /* 0x000fe2000bf26270 */
[----:B------:R-:W-:Y:S01]  /*10a00*/  @!P2 IMAD.X R11, R0, 0x1, R233, P4 ;  /* 0x00000001000ba824 */ /* 0x000fe200020e06e9 */
[----:B------:R0:W5:Y:S01]  /*10a10*/  @!P5 LD.E.64 R38, desc[UR54][R6.64] ;  /* 0x000000360626d980 */ /* 0x000162000c101b00 */
[----:B------:R-:W-:-:S03]  /*10a20*/  @!P2 IADD3 R12, P0, R193, R14, RZ ;  /* 0x0000000ec10ca210 */ /* 0x000fc60007f1e0ff */
[----:B------:R-:W5:Y:S01]  /*10a30*/  @!P5 LD.E.64 R36, desc[UR54][R8.64] ;  /* 0x000000360824d980 */ /* 0x000f62000c101b00 */
[C---:B------:R-:W-:Y:S02]  /*10a40*/  @!P3 IADD3 R40, P5, R192.reuse, R14, RZ ;  /* 0x0000000ec028b210 */ /* 0x040fe40007fbe0ff */
[----:B------:R-:W-:Y:S02]  /*10a50*/  @!P3 IADD3 R20, P4, R192, R3, RZ ;  /* 0x00000003c014b210 */ /* 0x000fe40007f9e0ff */
[----:B------:R-:W-:Y:S02]  /*10a60*/  CS2R R34, SRZ ;  /* 0x0000000000227805 */ /* 0x000fe4000001ff00 */
[----:B------:R-:W-:Y:S01]  /*10a70*/  CS2R R30, SRZ ;  /* 0x00000000001e7805 */ /* 0x000fe2000001ff00 */
[----:B------:R-:W-:Y:S01]  /*10a80*/  @!P2 IMAD.X R13, R4, 0x1, R233, P0 ;  /* 0x00000001040da824 */ /* 0x000fe200000e06e9 */
[----:B------:R-:W-:Y:S02]  /*10a90*/  CS2R R28, SRZ ;  /* 0x00000000001c7805 */ /* 0x000fe4000001ff00 */
[----:B------:R-:W-:Y:S01]  /*10aa0*/  @!P3 IADD3.X R21, R0, R232, RZ, P4, !PT ;  /* 0x000000e80015b210 */ /* 0x000fe200027fe4ff */
[----:B------:R-:W-:Y:S01]  /*10ab0*/  @!P3 IMAD.X R41, R4, 0x1, R232, P5 ;  /* 0x000000010429b824 */ /* 0x000fe200028e06e8 */
[----:B------:R-:W5:Y:S01]  /*10ac0*/  @!P2 LD.E.64 R32, desc[UR54][R10.64] ;  /* 0x000000360a20a980 */ /* 0x000f62000c101b00 */
[----:B------:R-:W-:-:S03]  /*10ad0*/  ISETP.GE.AND P0, PT, R194, UR4, PT ;  /* 0x00000004c2007c0c */ /* 0x000fc6000bf06270 */
[----:B------:R1:W5:Y:S01]  /*10ae0*/  @!P2 LD.E.64 R34, desc[UR54][R12.64] ;  /* 0x000000360c22a980 */ /* 0x000362000c101b00 */
[----:B------:R-:W-:Y:S02]  /*10af0*/  ISETP.GE.AND P2, PT, R196, UR4, PT ;  /* 0x00000004c4007c0c */ /* 0x000fe4000bf46270 */
[C---:B------:R-:W-:Y:S01]  /*10b00*/  @!P1 IADD3 R42, P4, R195.reuse, R14, RZ ;  /* 0x0000000ec32a9210 */ /* 0x040fe20007f9e0ff */
[----:B------:R2:W5:Y:S04]  /*10b10*/  @!P3 LD.E.64 R30, desc[UR54][R20.64] ;  /* 0x00000036141eb980 */ /* 0x000568000c101b00 */
[----:B------:R3:W5:Y:S01]  /*10b20*/  @!P3 LD.E.64 R28, desc[UR54][R40.64] ;  /* 0x00000036281cb980 */ /* 0x000762000c101b00 */
[----:B0-----:R-:W-:Y:S02]  /*10b30*/  @!P1 IADD3 R6, P3, R195, R3, RZ ;  /* 0x00000003c3069210 */ /* 0x001fe40007f7e0ff */
[----:B------:R-:W-:-:S02]  /*10b40*/  CS2R R26, SRZ ;  /* 0x00000000001a7805 */ /* 0x000fc4000001ff00 */
[----:B------:R-:W-:Y:S01]  /*10b50*/  CS2R R24, SRZ ;  /* 0x0000000000187805 */ /* 0x000fe2000001ff00 */
[--C-:B------:R-:W-:Y:S01]  /*10b60*/  @!P1 IMAD.X R43, R4, 0x1, R231.reuse, P4 ;  /* 0x00000001042b9824 */ /* 0x100fe200020e06e7 */
[-C--:B------:R-:W-:Y:S01]  /*10b70*/  @!P0 IADD3 R46, P5, R194, R3.reuse, RZ ;  /* 0x00000003c22e8210 */ /* 0x080fe20007fbe0ff */
[----:B------:R-:W-:Y:S01]  /*10b80*/  @!P1 IMAD.X R7, R0, 0x1, R231, P3 ;  /* 0x0000000100079824 */ /* 0x000fe200018e06e7 */
[----:B-1----:R-:W-:Y:S02]  /*10b90*/  CS2R R12, SRZ ;  /* 0x00000000000c7805 */ /* 0x002fe4000001ff00 */
[----:B------:R1:W5:Y:S01]  /*10ba0*/  @!P1 LD.E.64 R24, desc[UR54][R42.64] ;  /* 0x000000362a189980 */ /* 0x000362000c101b00 */
[----:B------:R-:W-:Y:S02]  /*10bb0*/  @!P2 IADD3 R48, P3, R196, R3, RZ ;  /* 0x00000003c430a210 */ /* 0x000fe40007f7e0ff */
[----:B--2---:R-:W-:Y:S02]  /*10bc0*/  CS2R R20, SRZ ;  /* 0x0000000000147805 */ /* 0x004fe4000001ff00 */
[----:B------:R-:W-:Y:S01]  /*10bd0*/  CS2R R10, SRZ ;  /* 0x00000000000a7805 */ /* 0x000fe2000001ff00 */
[----:B------:R1:W5:Y:S01]  /*10be0*/  @!P1 LD.E.64 R26, desc[UR54][R6.64] ;  /* 0x00000036061a9980 */ /* 0x000362000c101b00 */
[----:B---3--:R-:W-:-:S02]  /*10bf0*/  @!P0 IADD3 R40, P1, R194, R14, RZ ;  /* 0x0000000ec2288210 */ /* 0x008fc40007f3e0ff */
[----:B------:R-:W-:Y:S02]  /*10c00*/  CS2R R8, SRZ ;  /* 0x0000000000087805 */ /* 0x000fe4000001ff00 */
[----:B------:R-:W-:Y:S01]  /*10c10*/  @!P2 IADD3 R14, P4, R196, R14, RZ ;  /* 0x0000000ec40ea210 */ /* 0x000fe20007f9e0ff */
[C-C-:B------:R-:W-:Y:S01]  /*10c20*/  @!P0 IMAD.X R47, R0.reuse, 0x1, R230.reuse, P5 ;  /* 0x00000001002f8824 */ /* 0x140fe200028e06e6 */
[----:B------:R-:W-:Y:S01]  /*10c30*/  @!P2 IADD3.X R49, R0, R229, RZ, P3, !PT ;  /* 0x000000e50031a210 */ /* 0x000fe20001ffe4ff */
[C---:B------:R-:W-:Y:S02]  /*10c40*/  @!P0 IMAD.X R41, R4.reuse, 0x1, R230, P1 ;  /* 0x0000000104298824 */ /* 0x040fe400008e06e6 */
[----:B------:R-:W-:Y:S01]  /*10c50*/  @!P2 IMAD.X R15, R4, 0x1, R229, P4 ;  /* 0x00000001040fa824 */ /* 0x000fe200020e06e5 */
[----:B------:R1:W5:Y:S04]  /*10c60*/  @!P0 LD.E.64 R12, desc[UR54][R46.64] ;  /* 0x000000362e0c8980 */ /* 0x000368000c101b00 */
[----:B------:R1:W5:Y:S04]  /*10c70*/  @!P0 LD.E.64 R20, desc[UR54][R40.64] ;  /* 0x0000003628148980 */ /* 0x000368000c101b00 */
[----:B------:R1:W5:Y:S04]  /*10c80*/  @!P2 LD.E.64 R10, desc[UR54][R48.64] ;  /* 0x00000036300aa980 */ /* 0x000368000c101b00 */
[----:B------:R1:W5:Y:S02]  /*10c90*/  @!P2 LD.E.64 R8, desc[UR54][R14.64] ;  /* 0x000000360e08a980 */ /* 0x000364000c101b00 */
.L_x_2494:
[----:B------:R-:W-:Y:S05]  /*10ca0*/  BSYNC B1 ;  /* 0x0000000000017941 */ /* 0x000fea0003800000 */
.L_x_2493:
[----:B------:R-:W-:Y:S01]  /*10cb0*/  ULEA.HI UR4, UR43, UR43, URZ, 0x1 ;  /* 0x0000002b2b047291 */ /* 0x000fe2000f8f083f */
[----:B---3--:R-:W-:Y:S01]  /*10cc0*/  VIADDMNMX R3, R45, -R203, 0x80, PT ;  /* 0x000000802d037446 */ /* 0x008fe200038009cb */
[----:B------:R-:W-:Y:S02]  /*10cd0*/  BSSY B1, `(.L_x_2495) ;  /* 0x0000008000017945 */ /* 0x000fe40003800000 */
[----:B------:R-:W-:Y:S01]  /*10ce0*/  ULOP3.LUT UR4, UR4, 0xfffffffe, URZ, 0xc0, !UPT ;  /* 0xfffffffe04047892 */ /* 0x000fe2000f8ec03f */
[----:B------:R-:W-:-:S03]  /*10cf0*/  ISETP.GE.AND P1, PT, R188, R3, PT ;  /* 0x00000003bc00720c */ /* 0x000fc60003f26270 */
[----:B------:R-:W-:-:S06]  /*10d00*/  UIADD3 UR4, UR43, -UR4, URZ ;  /* 0x800000042b047290 */ /* 0x000fcc000fffe03f */
[----:B------:R-:W-:-:S05]  /*10d10*/  IMAD.U32 R5, RZ, RZ, UR4 ;  /* 0x00000004ff057e24 */ /* 0x000fca000f8e00ff */
[----:B------:R-:W-:-:S04]  /*10d20*/  SHF.L.U32 R5, R5, 0x1f, RZ ;  /* 0x0000001f05057819 */ /* 0x000fc800000006ff */
[----:B------:R-:W3:Y:S02]  /*10d30*/  SYNCS.PHASECHK.TRANS64.TRYWAIT P0, [R16+URZ+0x29800], R5 ;  /* 0x02980005100075a7 */ /* 0x000ee4000800017f */
[----:B---3--:R-:W-:Y:S05]  /*10d40*/  @!P0 BRA `(.L_x_2496) ;  /* 0x000001ac00ec8947 */ /* 0x008fea0003800000 */
.L_x_2722:
[----:B------:R-:W-:Y:S05]  /*10d50*/  BSYNC B1 ;  /* 0x0000000000017941 */ /* 0x000fea0003800000 */
.L_x_2495:
[----:B------:R-:W-:Y:S05]  /*10d60*/  @P1 BRA `(.L_x_2497) ;  /* 0x0000006400181947 */ /* 0x000fea0003800000 */
[----:B------:R-:W0:Y:S01]  /*10d70*/  LDC R3, c[0x0][0x3f4] ;  /* 0x0000fd00ff037b82 */ /* 0x000e220000000800 */
[----:B------:R-:W-:Y:S01]  /*10d80*/  BSSY B1, `(.L_x_2498) ;  /* 0x000007f000017945 */ /* 0x000fe20003800000 */
[----:B--2---:R-:W-:Y:S01]  /*10d90*/  IMAD.IADD R0, R16, 0x1, R209 ;  /* 0x0000000110007824 */ /* 0x004fe200078e02d1 */
[-C--:B0-----:R-:W-:Y:S02]  /*10da0*/  ISETP.GE.AND P0, PT, R22, R3.reuse, PT ;  /* 0x000000031600720c */ /* 0x081fe40003f06270 */
[-C--:B------:R-:W-:Y:S02]  /*10db0*/  ISETP.GE.AND P1, PT, R193, R3.reuse, PT ;  /* 0x00000003c100720c */ /* 0x080fe40003f26270 */
[-C--:B------:R-:W-:Y:S02]  /*10dc0*/  ISETP.GE.AND P2, PT, R192, R3.reuse, PT ;  /* 0x00000003c000720c */ /* 0x080fe40003f46270 */
[-C--:B------:R-:W-:Y:S02]  /*10dd0*/  ISETP.GE.AND P3, PT, R195, R3.reuse, PT ;  /* 0x00000003c300720c */ /* 0x080fe40003f66270 */
[----:B------:R-:W-:-:S02]  /*10de0*/  ISETP.GE.AND P4, PT, R194, R3, PT ;  /* 0x00000003c200720c */ /* 0x000fc40003f86270 */
[----:B------:R-:W-:-:S03]  /*10df0*/  ISETP.GE.AND P5, PT, R196, R3, PT ;  /* 0x00000003c400720c */ /* 0x000fc60003fa6270 */
[----:B------:R-:W-:Y:S10]  /*10e00*/  @P0 BRA `(.L_x_2499) ;  /* 0x0000000400d80947 */ /* 0x000ff40003800000 */
[----:B-1-34-:R-:W0:Y:S01]  /*10e10*/  LDS.128 R4, [R0+0x14400] ;  /* 0x0144000000047984 */ /* 0x01ae220000000c00 */
[----:B-----5:R-:W-:Y:S02]  /*10e20*/  SHF.R.U32.HI R14, RZ, 0x8, R38 ;  /* 0x00000008ff0e7819 */ /* 0x020fe40000011626 */
        /* <DEDUP_REMOVED lines=116> */
.L_x_2499:
[----:B------:R-:W-:Y:S05]  /*11570*/  BSYNC B1 ;  /* 0x0000000000017941 */ /* 0x000fea0003800000 */
.L_x_2498:
[----:B------:R-:W-:Y:S04]  /*11580*/  BSSY B1, `(.L_x_2500) ;  /* 0x000007c000017945 */ /* 0x000fe80003800000 */
[----:B------:R-:W-:Y:S05]  /*11590*/  @P1 BRA `(.L_x_2501) ;  /* 0x0000000400e81947 */ /* 0x000fea0003800000 */
[----:B01-34-:R-:W0:Y:S01]  /*115a0*/  LDS.128 R4, [R223] ;  /* 0x00000000df047984 */ /* 0x01be220000000c00 */
        /* <DEDUP_REMOVED lines=13> */
[----:B------:R-:W-:Y:S02]  /*11680*/  LOP3.LUT R14, R32, 0xff, RZ, 0xc0, !PT ;  /* 0x000000ff200e7812 */ /* 0x000fe400078ec0ff */
        /* <DEDUP_REMOVED lines=107> */
.L_x_2501:
[----:B------:R-:W-:Y:S05]  /*11d40*/  BSYNC B1 ;  /* 0x0000000000017941 */ /* 0x000fea0003800000 */
.L_x_2500:
[----:B------:R-:W-:Y:S04]  /*11d50*/  BSSY B1, `(.L_x_2502) ;  /* 0x0000078000017945 */ /* 0x000fe80003800000 */
[----:B------:R-:W-:Y:S05]  /*11d60*/  @P2 BRA `(.L_x_2503) ;  /* 0x0000000400d82947 */ /* 0x000fea0003800000 */
[----:B01234-:R-:W0:Y:S01]  /*11d70*/  LDS.128 R4, [R0+0x16400] ;  /* 0x0164000000047984 */ /* 0x01fe220000000c00 */
[----:B-----5:R-:W-:Y:S02]  /*11d80*/  SHF.R.U32.HI R14, RZ, 0x8, R30 ;  /* 0x00000008ff0e7819 */ /* 0x020fe4000001161e */
        /* <DEDUP_REMOVED lines=116> */
.L_x_2503:
[----:B------:R-:W-:Y:S05]  /*124d0*/  BSYNC B1 ;  /* 0x0000000000017941 */ /* 0x000fea0003800000 */
.L_x_2502:
[----:B------:R-:W-:Y:S04]  /*124e0*/  BSSY B1, `(.L_x_2504) ;  /* 0x000007c000017945 */ /* 0x000fe80003800000 */
[----:B------:R-:W-:Y:S05]  /*124f0*/  @P3 BRA `(.L_x_2505) ;  /* 0x0000000400e83947 */ /* 0x000fea0003800000 */
[----:B01234-:R-:W0:Y:S01]  /*12500*/  LDS.128 R4, [R223+0x2000] ;  /* 0x00200000df047984 */ /* 0x01fe220000000c00 */
        /* <DEDUP_REMOVED lines=121> */
.L_x_2505:
[----:B------:R-:W-:Y:S05]  /*12ca0*/  BSYNC B1 ;  /* 0x0000000000017941 */ /* 0x000fea0003800000 */
.L_x_2504:
[----:B------:R-:W-:Y:S04]  /*12cb0*/  BSSY B1, `(.L_x_2506) ;  /* 0x0000078000017945 */ /* 0x000fe80003800000 */
[----:B------:R-:W-:Y:S05]  /*12cc0*/  @P4 BRA `(.L_x_2507) ;  /* 0x0000000400d84947 */ /* 0x000fea0003800000 */
[----:B01234-:R-:W0:Y:S01]  /*12cd0*/  LDS.128 R4, [R0+0x18400] ;  /* 0x0184000000047984 */ /* 0x01fe220000000c00 */
        /* <DEDUP_REMOVED lines=117> */
.L_x_2507:
[----:B------:R-:W-:Y:S05]  /*13430*/  BSYNC B1 ;  /* 0x0000000000017941 */ /* 0x000fea0003800000 */
.L_x_2506:
[----:B------:R-:W-:Y:S05]  /*13440*/  @P5 BRA `(.L_x_2497) ;  /* 0x0000003c00605947 */ /* 0x000fea0003800000 */
[----:B01234-:R-:W0:Y:S01]  /*13450*/  LDS.128 R4, [R223+0x4000] ;  /* 0x00400000df047984 */ /* 0x01fe220000000c00 */
[----:B-----5:R-:W-:Y:S02]  /*13460*/  SHF.R.U32.HI R12, RZ, 0x8, R11 ;  /* 0x00000008ff0c7819 */ /* 0x020fe4000001160b */
[----:B------:R-:W-:Y:S02]  /*13470*/  SHF.R.U32.HI R20, RZ, 0x8, R9 ;  /* 0x00000008ff147819 */ /* 0x000fe40000011609 */
[----:B------:R-:W-:Y:S02]  /*13480*/  LOP3.LUT R13, R11, 0xff, RZ, 0xc0, !PT ;  /* 0x000000ff0b0d7812 */ /* 0x000fe400078ec0ff */
[----:B------:R-:W-:Y:S02]  /*13490*/  LOP3.LUT R21, R9, 0xff, RZ, 0xc0, !PT ;  /* 0x000000ff09157812 */ /* 0x000fe400078ec0ff */
[----:B------:R-:W-:Y:S02]  /*134a0*/  LOP3.LUT R12, R12, 0xff, RZ, 0xc0, !PT ;  /* 0x000000ff0c0c7812 */ /* 0x000fe400078ec0ff */
[----:B------:R-:W-:-:S02]  /*134b0*/  LOP3.LUT R20, R20, 0xff, RZ, 0xc0, !PT ;  /* 0x000000ff14147812 */ /* 0x000fc400078ec0ff */
[----:B------:R-:W-:Y:S02]  /*134c0*/  SHF.R.U32.HI R0, RZ, 0x8, R10 ;  /* 0x00000008ff007819 */ /* 0x000fe4000001160a */
[----:B------:R-:W-:Y:S02]  /*134d0*/  SHF.R.U32.HI R14, RZ, 0x8, R8 ;  /* 0x00000008ff0e7819 */ /* 0x000fe40000011608 */
        /* <DEDUP_REMOVED lines=114> */
.L_x_2491:
[----:B------:R-:W1:Y:S01]  /*13c00*/  LDC R25, c[0x0][0x448] ;  /* 0x00011200ff197b82 */ /* 0x000e620000000800 */
[----:B------:R-:W-:Y:S01]  /*13c10*/  IMAD.MOV.U32 R9, RZ, RZ, R10 ;  /* 0x000000ffff097224 */ /* 0x000fe200078e000a */
[----:B------:R-:W-:Y:S01]  /*13c20*/  MOV R5, R27 ;  /* 0x0000001b00057202 */ /* 0x000fe20000000f00 */
[----:B------:R-:W-:Y:S01]  /*13c30*/  IMAD.MOV.U32 R4, RZ, RZ, R24 ;  /* 0x000000ffff047224 */ /* 0x000fe200078e0018 */
[----:B------:R-:W-:Y:S01]  /*13c40*/  ULDC.64 UR4, c[0x0][0x3f8] ;  /* 0x0000fe0000047ab9 */ /* 0x000fe20000000a00 */
[----:B------:R-:W-:Y:S01]  /*13c50*/  IMAD.MOV.U32 R6, RZ, RZ, R144 ;  /* 0x000000ffff067224 */ /* 0x000fe200078e0090 */
[----:B------:R-:W-:Y:S01]  /*13c60*/  ULDC.64 UR6, c[0x0][0x408] ;  /* 0x0001020000067ab9 */ /* 0x000fe20000000a00 */
[----:B------:R-:W-:Y:S01]  /*13c70*/  IMAD.MOV.U32 R7, RZ, RZ, R29 ;  /* 0x000000ffff077224 */ /* 0x000fe200078e001d */
[----:B------:R-:W-:Y:S01]  /*13c80*/  ULDC.64 UR8, c[0x0][0x400] ;  /* 0x0001000000087ab9 */ /* 0x000fe20000000a00 */
[----:B-1----:R-:W-:-:S13]  /*13c90*/  ISETP.NE.AND P0, PT, R25, 0x1, PT ;  /* 0x000000011900780c */ /* 0x002fda0003f05270 */
[----:B------:R-:W1:Y:S08]  /*13ca0*/  @P0 LDC R3, c[0x0][0x44c] ;  /* 0x00011300ff030b82 */ /* 0x000e700000000800 */
[----:B------:R-:W2:Y:S01]  /*13cb0*/  @P0 LDC R0, c[0x0][0x450] ;  /* 0x00011400ff000b82 */ /* 0x000ea20000000800 */
[----:B-1----:R-:W-:-:S05]  /*13cc0*/  @P0 IMAD.HI.U32 R3, R10, R3, RZ ;  /* 0x000000030a030227 */ /* 0x002fca00078e00ff */
[----:B--2---:R-:W-:-:S04]  /*13cd0*/  @P0 SHF.R.U32.HI R9, RZ, R0, R3 ;  /* 0x00000000ff090219 */ /* 0x004fc80000011603 */
        /* <DEDUP_REMOVED lines=14> */
[----:B------:R1:W2:Y:S04]  /*13dc0*/  SHFL.IDX PT, R0, R13, RZ, 0x1e1f ;  /* 0x001e1fff0d007589 */ /* 0x0002a800000e0000 */
[----:B------:R-:W3:Y:S04]  /*13dd0*/  SHFL.IDX PT, R3, R3, RZ, 0x1e1f ;  /* 0x001e1fff03037589 */ /* 0x000ee800000e0000 */
[----:B------:R-:W4:Y:S04]  /*13de0*/  SHFL.IDX PT, R20, R20, RZ, 0x1e1f ;  /* 0x001e1fff14147589 */ /* 0x000f2800000e0000 */
[----:B-1----:R-:W0:Y:S02]  /*13df0*/  SHFL.IDX PT, R21, R21, RZ, 0x1e1f ;  /* 0x001e1fff15157589 */ /* 0x002e2400000e0000 */
.L_x_2728:
        /* <DEDUP_REMOVED lines=28> */
[C---:B---3--:R-:W-:Y:S01]  /*13fc0*/  @!P2 IADD3 R36, P3, R18.reuse, R3, RZ ;  /* 0x000000031224a210 */ /* 0x048fe20007f7e0ff */
[----:B------:R-:W-:Y:S01]  /*13fd0*/  @!P1 IMAD.SHL.U32 R42, R225, 0x10, RZ ;  /* 0x00000010e12a9824 */ /* 0x000fe200078e00ff */
[----:B0-----:R-:W-:-:S02]  /*13fe0*/  @!P2 IADD3 R38, P4, R18, R21, RZ ;  /* 0x000000151226a210 */ /* 0x001fc40007f9e0ff */
[----:B------:R-:W-:Y:S01]  /*13ff0*/  @!P0 SHF.L.U32 R48, R227, 0x4, RZ ;  /* 0x00000004e3308819 */ /* 0x000fe200000006ff */
[--C-:B--2---:R-:W-:Y:S01]  /*14000*/  @!P2 IMAD.X R37, R0, 0x1, R5.reuse, P3 ;  /* 0x000000010025a824 */ /* 0x104fe200018e0605 */
[-C--:B------:R-:W-:Y:S01]  /*14010*/  @!P1 IADD3 R40, P5, R3, R42.reuse, RZ ;  /* 0x0000002a03289210 */ /* 0x080fe20007fbe0ff */
[----:B----4-:R-:W-:Y:S01]  /*14020*/  @!P2 IMAD.X R39, R20, 0x1, R5, P4 ;  /* 0x000000011427a824 */ /* 0x010fe200020e0605 */
        /* <DEDUP_REMOVED lines=14> */
[----:B------:R-:W-:Y:S01]  /*14110*/  @!P0 IMAD.X R47, R0, 0x1, R3, P3 ;  /* 0x00000001002f8824 */ /* 0x000fe200018e0603 */
[----:B------:R-:W-:Y:S01]  /*14120*/  @!P0 IADD3.X R49, R20, R3, RZ, P5, !PT ;  /* 0x0000000314318210 */ /* 0x000fe20002ffe4ff */
[----:B------:R1:W5:Y:S04]  /*14130*/  @!P2 LD.E.128 R24, desc[UR54][R36.64] ;  /* 0x000000362418a980 */ /* 0x000368000c101d00 */
[----:B------:R1:W5:Y:S04]  /*14140*/  @!P2 LD.E.128 R4, desc[UR54][R38.64] ;  /* 0x000000362604a980 */ /* 0x000368000c101d00 */
[----:B------:R1:W5:Y:S04]  /*14150*/  @!P1 LD.E.128 R28, desc[UR54][R40.64] ;  /* 0x00000036281c9980 */ /* 0x000368000c101d00 */
[----:B------:R1:W5:Y:S04]  /*14160*/  @!P1 LD.E.128 R8, desc[UR54][R42.64] ;  /* 0x000000362a089980 */ /* 0x000368000c101d00 */
[----:B------:R1:W5:Y:S04]  /*14170*/  @!P0 LD.E.128 R32, desc[UR54][R46.64] ;  /* 0x000000362e208980 */ /* 0x000368000c101d00 */
[----:B------:R1:W5:Y:S02]  /*14180*/  @!P0 LD.E.128 R12, desc[UR54][R48.64] ;  /* 0x00000036300c8980 */ /* 0x000364000c101d00 */
.L_x_2510:
[----:B------:R-:W-:Y:S05]  /*14190*/  BSYNC B1 ;  /* 0x0000000000017941 */ /* 0x000fea0003800000 */
.L_x_2509:
[----:B------:R-:W-:Y:S01]  /*141a0*/  ULEA.HI UR4, UR43, UR43, URZ, 0x1 ;  /* 0x0000002b2b047291 */ /* 0x000fe2000f8f083f */
[----:B---3--:R-:W-:Y:S01]  /*141b0*/  VIADDMNMX R3, R45, -R203, 0x80, PT ;  /* 0x000000802d037446 */ /* 0x008fe200038009cb */
[----:B------:R-:W-:Y:S02]  /*141c0*/  BSSY B1, `(.L_x_2511) ;  /* 0x0000008000017945 */ /* 0x000fe40003800000 */
[----:B------:R-:W-:Y:S01]  /*141d0*/  ULOP3.LUT UR4, UR4, 0xfffffffe, URZ, 0xc0, !UPT ;  /* 0xfffffffe04047892 */ /* 0x000fe2000f8ec03f */
[----:B------:R-:W-:-:S03]  /*141e0*/  ISETP.GE.AND P1, PT, R188, R3, PT ;  /* 0x00000003bc00720c */ /* 0x000fc60003f26270 */
[----:B------:R-:W-:-:S06]  /*141f0*/  UIADD3 UR4, UR43, -UR4, URZ ;  /* 0x800000042b047290 */ /* 0x000fcc000fffe03f */
[----:B0-----:R-:W-:-:S05]  /*14200*/  IMAD.U32 R21, RZ, RZ, UR4 ;  /* 0x00000004ff157e24 */ /* 0x001fca000f8e00ff */
[----:B------:R-:W-:-:S04]  /*14210*/  SHF.L.U32 R21, R21, 0x1f, RZ ;  /* 0x0000001f15157819 */ /* 0x000fc800000006ff */
[----:B------:R-:W0:Y:S02]  /*14220*/  SYNCS.PHASECHK.TRANS64.TRYWAIT P0, [R16+URZ+0x29800], R21 ;  /* 0x02980015100075a7 */ /* 0x000e24000800017f */
[----:B0-----:R-:W-:Y:S05]  /*14230*/  @!P0 BRA `(.L_x_2512) ;  /* 0x0000017c00348947 */ /* 0x001fea0003800000 */
.L_x_2729:
[----:B------:R-:W-:Y:S05]  /*14240*/  BSYNC B1 ;  /* 0x0000000000017941 */ /* 0x000fea0003800000 */
.L_x_2511:
[----:B------:R-:W-:Y:S05]  /*14250*/  @P1 BRA `(.L_x_2497) ;  /* 0x0000002c00dc1947 */ /* 0x000fea0003800000 */
[----:B--2---:R-:W2:Y:S01]  /*14260*/  LDC R0, c[0x0][0x3f4] ;  /* 0x0000fd00ff007b82 */ /* 0x004ea20000000800 */
[C---:B------:R-:W-:Y:S01]  /*14270*/  VIADD R3, R18.reuse, 0x20 ;  /* 0x0000002012037836 */ /* 0x040fe20000000000 */
[----:B------:R-:W-:Y:S01]  /*14280*/  BSSY B1, `(.L_x_2513) ;  /* 0x00000fc000017945 */ /* 0x000fe20003800000 */
[C---:B0-----:R-:W-:Y:S01]  /*14290*/  VIADD R21, R18.reuse, 0x40 ;  /* 0x0000004012157836 */ /* 0x041fe20000000000 */
[-C--:B--2---:R-:W-:Y:S02]  /*142a0*/  ISETP.GE.AND P0, PT, R18, R0.reuse, PT ;  /* 0x000000001200720c */ /* 0x084fe40003f06270 */
[-C--:B------:R-:W-:Y:S02]  /*142b0*/  ISETP.GE.AND P1, PT, R3, R0.reuse, PT ;  /* 0x000000000300720c */ /* 0x080fe40003f26270 */
[----:B------:R-:W-:-:S09]  /*142c0*/  ISETP.GE.AND P2, PT, R21, R0, PT ;  /* 0x000000001500720c */ /* 0x000fd20003f46270 */
[----:B------:R-:W-:Y:S05]  /*142d0*/  @P0 BRA `(.L_x_2514) ;  /* 0x0000000c00d80947 */ /* 0x000fea0003800000 */
[----:B-----5:R-:W-:Y:S02]  /*142e0*/  SHF.R.U32.HI R3, RZ, 0x8, R24 ;  /* 0x00000008ff037819 */ /* 0x020fe40000011618 */
[----:B----4-:R-:W-:Y:S02]  /*142f0*/  LOP3.LUT R20, R24, 0xff, RZ, 0xc0, !PT ;  /* 0x000000ff18147812 */ /* 0x010fe400078ec0ff */
[----:B------:R-:W-:Y:S02]  /*14300*/  LOP3.LUT R21, R3, 0xff, RZ, 0xc0, !PT ;  /* 0x000000ff03157812 */ /* 0x000fe400078ec0ff */
[----:B------:R-:W-:Y:S02]  /*14310*/  LEA.HI R3, R0, R226, RZ, 0x1c ;  /* 0x000000e200037211 */ /* 0x000fe400078fe0ff */
[----:B------:R-:W-:Y:S02]  /*14320*/  PRMT R45, R21, 0x7604, R20 ;  /* 0x00007604152d7816 */ /* 0x000fe40000000014 */
[----:B-1----:R-:W-:-:S02]  /*14330*/  SHF.R.U32.HI R39, RZ, 0x8, R26 ;  /* 0x00000008ff277819 */ /* 0x002fc4000001161a */
[----:B------:R-:W-:Y:S02]  /*14340*/  SHF.R.S32.HI R20, RZ, 0x1f, R3 ;  /* 0x0000001fff147819 */ /* 0x000fe40000011403 */
[----:B------:R-:W-:Y:S02]  /*14350*/  SHF.R.U32.HI R37, RZ, 0x8, R25 ;  /* 0x00000008ff257819 */ /* 0x000fe40000011619 */
[----:B------:R-:W-:Y:S02]  /*14360*/  LOP3.LUT R38, R26, 0xff, RZ, 0xc0, !PT ;  /* 0x000000ff1a267812 */ /* 0x000fe400078ec0ff */
[----:B------:R-:W-:Y:S02]  /*14370*/  LOP3.LUT R39, R39, 0xff, RZ, 0xc0, !PT ;  /* 0x000000ff27277812 */ /* 0x000fe400078ec0ff */
[----:B------:R-:W-:Y:S01]  /*14380*/  LEA.HI R21, R20, R3, RZ, 0x2 ;  /* 0x0000000314157211 */ /* 0x000fe200078f10ff */
[----:B------:R-:W-:Y:S01]  /*14390*/  IMAD.SHL.U32 R3, R3, 0x10, RZ ;  /* 0x0000001003037824 */ /* 0x000fe200078e00ff */
[----:B------:R-:W-:-:S02]  /*143a0*/  LOP3.LUT R36, R25, 0xff, RZ, 0xc0, !PT ;  /* 0x000000ff19247812 */ /* 0x000fc400078ec0ff */
[----:B------:R-:W-:Y:S01]  /*143b0*/  LOP3.LUT R37, R37, 0xff, RZ, 0xc0, !PT ;  /* 0x000000ff25257812 */ /* 0x000fe200078ec0ff */
[----:B------:R-:W-:Y:S01]  /*143c0*/  IMAD.SHL.U32 R21, R21, 0x800, RZ ;  /* 0x0000080015157824 */ /* 0x000fe200078e00ff */
[----:B------:R-:W-:Y:S02]  /*143d0*/  PRMT R47, R39, 0x7604, R38 ;  /* 0x00007604272f7816 */ /* 0x000fe40000000026 */
[----:B------:R-:W-:Y:S02]  /*143e0*/  SHF.R.U32.HI R39, RZ, 0x8, R27 ;  /* 0x00000008ff277819 */ /* 0x000fe4000001161b */
[----:B------:R-:W-:Y:S02]  /*143f0*/  LOP3.LUT R20, R198, 0x30, R3, 0xf8, !PT ;  /* 0x00000030c6147812 */ /* 0x000fe400078ef803 */
[----:B------:R-:W-:Y:S02]  /*14400*/  PRMT R46, R37, 0x7604, R36 ;  /* 0x00007604252e7816 */ /* 0x000fe40000000024 */
[----:B------:R-:W-:-:S02]  /*14410*/  LOP3.LUT R36, R27, 0xff, RZ, 0xc0, !PT ;  /* 0x000000ff1b247812 */ /* 0x000fc400078ec0ff */
[----:B------:R-:W-:Y:S02]  /*14420*/  LOP3.LUT R3, R39, 0xff, RZ, 0xc0, !PT ;  /* 0x000000ff27037812 */ /* 0x000fe400078ec0ff */
[----:B------:R-:W-:Y:S02]  /*14430*/  LOP3.LUT R20, R20, R199, RZ, 0x3c, !PT ;  /* 0x000000c714147212 */ /* 0x000fe400078e3cff */
[----:B------:R-:W-:Y:S02]  /*14440*/  LOP3.LUT R21, R21, 0xffffe000, RZ, 0xc0, !PT ;  /* 0xffffe00015157812 */ /* 0x000fe400078ec0ff */
[----:B------:R-:W-:Y:S02]  /*14450*/  PRMT R48, R3, 0x7604, R36 ;  /* 0x0000760403307816 */ /* 0x000fe40000000024 */
[----:B------:R-:W-:Y:S02]  /*14460*/  IADD3 R3, R20, R200, R21 ;  /* 0x000000c814037210 */ /* 0x000fe40007ffe015 */
[----:B------:R-:W-:-:S02]  /*14470*/  SHF.R.U32.HI R38, RZ, 0x8, R4 ;  /* 0x00000008ff267819 */ /* 0x000fc40000011604 */
[----:B------:R-:W-:Y:S02]  /*14480*/  IADD3 R3, R16, R3, RZ ;  /* 0x0000000310037210 */ /* 0x000fe40007ffe0ff */
[----:B------:R-:W-:Y:S02]  /*14490*/  LOP3.LUT R37, R4, 0xff, RZ, 0xc0, !PT ;  /* 0x000000ff04257812 */ /* 0x000fe400078ec0ff */
[----:B------:R-:W-:Y:S01]  /*144a0*/  LOP3.LUT R38, R38, 0xff, RZ, 0xc0, !PT ;  /* 0x000000ff26267812 */ /* 0x000fe200078ec0ff */
[----:B------:R-:W0:Y:S01]  /*144b0*/  LDS.128 R40, [R3+0x14400] ;  /* 0x0144000003287984 */ /* 0x000e220000000c00 */
[----:B------:R-:W-:Y:S02]  /*144c0*/  SHF.R.U32.HI R21, RZ, 0x8, R5 ;  /* 0x00000008ff157819 */ /* 0x000fe40000011605 */
[----:B------:R-:W-:Y:S02]  /*144d0*/  PRMT R53, R38, 0x7604, R37 ;  /* 0x0000760426357816 */ /* 0x000fe40000000025 */
[----:B------:R-:W1:Y:S01]  /*144e0*/  LDS.128 R36, [R236+0x14400] ;  /* 0x01440000ec247984 */ /* 0x000e620000000c00 */
[----:B------:R-:W-:-:S02]  /*144f0*/  SHF.R.U32.HI R50, RZ, 0x8, R6 ;  /* 0x00000008ff327819 */ /* 0x000fc40000011606 */
[----:B------:R-:W-:Y:S02]  /*14500*/  LOP3.LUT R20, R5, 0xff, RZ, 0xc0, !PT ;  /* 0x000000ff05147812 */ /* 0x000fe400078ec0ff */
[----:B------:R-:W-:Y:S02]  /*14510*/  LOP3.LUT R21, R21, 0xff, RZ, 0xc0, !PT ;  /* 0x000000ff15157812 */ /* 0x000fe400078ec0ff */
[----:B------:R-:W-:Y:S02]  /*14520*/  LOP3.LUT R49, R6, 0xff, RZ, 0xc0, !PT ;  /* 0x000000ff06317812 */ /* 0x000fe400078ec0ff */
[----:B------:R-:W-:Y:S02]  /*14530*/  LOP3.LUT R50, R50, 0xff, RZ, 0xc0, !PT ;  /* 0x000000ff32327812 */ /* 0x000fe400078ec0ff */
[----:B------:R-:W-:Y:S02]  /*14540*/  PRMT R20, R21, 0x7604, R20 ;  /* 0x0000760415147816 */ /* 0x000fe40000000014 */
[----:B------:R-:W-:-:S02]  /*14550*/  SHF.R.U32.HI R55, RZ, 0x10, R5 ;  /* 0x00000010ff377819 */ /* 0x000fc40000011605 */
[----:B------:R-:W-:Y:S02]  /*14560*/  SHF.R.U32.HI R21, RZ, 0x10, R25 ;  /* 0x00000010ff157819 */ /* 0x000fe40000011619 */
[----:B------:R-:W-:Y:S01]  /*14570*/  PRMT R57, R50, 0x7604, R49 ;  /* 0x0000760432397816 */ /* 0x000fe20000000031 */
[----:B------:R-:W-:Y:S01]  /*14580*/  IMAD.U32 R55, R55, 0x10000, RZ ;  /* 0x0001000037377824 */ /* 0x000fe200078e00ff */
[----:B------:R-:W-:Y:S01]  /*14590*/  SHF.R.U32.HI R49, RZ, 0x10, R27 ;  /* 0x00000010ff317819 */ /* 0x000fe2000001161b */
[----:B------:R-:W-:Y:S01]  /*145a0*/  IMAD.U32 R21, R21, 0x10000, RZ ;  /* 0x0001000015157824 */ /* 0x000fe200078e00ff */
[----:B------:R-:W-:Y:S02]  /*145b0*/  SHF.R.U32.HI R52, RZ, 0x8, R7 ;  /* 0x00000008ff347819 */ /* 0x000fe40000011607 */
[----:B------:R-:W-:Y:S01]  /*145c0*/  LOP3.LUT R51, R7, 0xff, RZ, 0xc0, !PT ;  /* 0x000000ff07337812 */ /* 0x000fe200078ec0ff */
[----:B------:R-:W-:Y:S01]  /*145d0*/  IMAD.U32 R49, R49, 0x10000, RZ ;  /* 0x0001000031317824 */ /* 0x000fe200078e00ff */
[----:B------:R-:W-:-:S02]  /*145e0*/  LOP3.LUT R52, R52, 0xff, RZ, 0xc0, !PT ;  /* 0x000000ff34347812 */ /* 0x000fc400078ec0ff */
[----:B------:R-:W-:Y:S02]  /*145f0*/  LOP3.LUT R55, R20, 0xff0000, R55, 0xf8, !PT ;  /* 0x00ff000014377812 */ /* 0x000fe400078ef837 */
        /* <DEDUP_REMOVED lines=196> */
.L_x_2514:
[----:B------:R-:W-:Y:S05]  /*15240*/  BSYNC B1 ;  /* 0x0000000000017941 */ /* 0x000fea0003800000 */
.L_x_2513:
[----:B------:R-:W-:Y:S04]  /*15250*/  BSSY B1, `(.L_x_2515) ;  /* 0x0000100000017945 */ /* 0x000fe80003800000 */
[----:B------:R-:W-:Y:S05]  /*15260*/  @P1 BRA `(.L_x_2516) ;  /* 0x0000000c00f81947 */ /* 0x000fea0003800000 */
[----:B0----5:R-:W-:Y:S02]  /*15270*/  SHF.R.U32.HI R3, RZ, 0x8, R28 ;  /* 0x00000008ff037819 */ /* 0x021fe4000001161c */
[----:B------:R-:W-:Y:S02]  /*15280*/  LOP3.LUT R5, R28, 0xff, RZ, 0xc0, !PT ;  /* 0x000000ff1c057812 */ /* 0x000fe400078ec0ff */
[----:B------:R-:W-:Y:S02]  /*15290*/  LOP3.LUT R4, R3, 0xff, RZ, 0xc0, !PT ;  /* 0x000000ff03047812 */ /* 0x000fe400078ec0ff */
[----:B------:R-:W-:Y:S02]  /*152a0*/  LEA.HI R3, R0, R225, RZ, 0x1c ;  /* 0x000000e100037211 */ /* 0x000fe400078fe0ff */
[----:B------:R-:W-:Y:S02]  /*152b0*/  PRMT R21, R4, 0x7604, R5 ;  /* 0x0000760404157816 */ /* 0x000fe40000000005 */
[----:B------:R-:W-:-:S02]  /*152c0*/  SHF.R.S32.HI R4, RZ, 0x1f, R3 ;  /* 0x0000001fff047819 */ /* 0x000fc40000011403 */
[----:B------:R-:W-:Y:S02]  /*152d0*/  SHF.R.U32.HI R6, RZ, 0x8, R29 ;  /* 0x00000008ff067819 */ /* 0x000fe4000001161d */
[----:B------:R-:W-:Y:S01]  /*152e0*/  LEA.HI R5, R4, R3, RZ, 0x2 ;  /* 0x0000000304057211 */ /* 0x000fe200078f10ff */
[----:B------:R-:W-:Y:S01]  /*152f0*/  IMAD.SHL.U32 R3, R3, 0x10, RZ ;  /* 0x0000001003037824 */ /* 0x000fe200078e00ff */
[----:B------:R-:W-:Y:S02]  /*15300*/  SHF.R.U32.HI R26, RZ, 0x8, R31 ;  /* 0x00000008ff1a7819 */ /* 0x000fe4000001161f */
[----:B------:R-:W-:Y:S02]  /*15310*/  SHF.R.U32.HI R24, RZ, 0x8, R8 ;  /* 0x00000008ff187819 */ /* 0x000fe40000011608 */
[----:B------:R-:W-:Y:S02]  /*15320*/  LOP3.LUT R7, R29, 0xff, RZ, 0xc0, !PT ;  /* 0x000000ff1d077812 */ /* 0x000fe400078ec0ff */
[----:B------:R-:W-:-:S02]  /*15330*/  LOP3.LUT R6, R6, 0xff, RZ, 0xc0, !PT ;  /* 0x000000ff06067812 */ /* 0x000fc400078ec0ff */
[----:B------:R-:W-:Y:S02]  /*15340*/  LOP3.LUT R4, R198, 0x30, R3, 0xf8, !PT ;  /* 0x00000030c6047812 */ /* 0x000fe400078ef803 */
[----:B------:R-:W-:Y:S02]  /*15350*/  SHF.L.U32 R5, R5, 0xb, RZ ;  /* 0x0000000b05057819 */ /* 0x000fe400000006ff */
[----:B----4-:R-:W-:Y:S02]  /*15360*/  LOP3.LUT R20, R31, 0xff, RZ, 0xc0, !PT ;  /* 0x000000ff1f147812 */ /* 0x010fe400078ec0ff */
[----:B------:R-:W-:Y:S02]  /*15370*/  LOP3.LUT R25, R8, 0xff, RZ, 0xc0, !PT ;  /* 0x000000ff08197812 */ /* 0x000fe400078ec0ff */
[----:B------:R-:W-:Y:S02]  /*15380*/  LOP3.LUT R3, R26, 0xff, RZ, 0xc0, !PT ;  /* 0x000000ff1a037812 */ /* 0x000fe400078ec0ff */
[----:B------:R-:W-:-:S02]  /*15390*/  LOP3.LUT R24, R24, 0xff, RZ, 0xc0, !PT ;  /* 0x000000ff18187812 */ /* 0x000fc400078ec0ff */
[----:B-1----:R-:W-:Y:S02]  /*153a0*/  PRMT R37, R6, 0x7604, R7 ;  /* 0x0000760406257816 */ /* 0x002fe40000000007 */
[----:B------:R-:W-:Y:S02]  /*153b0*/  LOP3.LUT R4, R4, R199, RZ, 0x3c, !PT ;  /* 0x000000c704047212 */ /* 0x000fe400078e3cff */
[----:B------:R-:W-:Y:S02]  /*153c0*/  LOP3.LUT R5, R5, 0xffffe000, RZ, 0xc0, !PT ;  /* 0xffffe00005057812 */ /* 0x000fe400078ec0ff */
[----:B------:R-:W-:Y:S02]  /*153d0*/  SHF.R.U32.HI R6, RZ, 0x8, R30 ;  /* 0x00000008ff067819 */ /* 0x000fe4000001161e */
[----:B------:R-:W-:Y:S02]  /*153e0*/  PRMT R41, R3, 0x7604, R20 ;  /* 0x0000760403297816 */ /* 0x000fe40000000014 */
[----:B------:R-:W-:-:S02]  /*153f0*/  PRMT R45, R24, 0x7604, R25 ;  /* 0x00007604182d7816 */ /* 0x000fc40000000019 */
[----:B------:R-:W-:Y:S02]  /*15400*/  IADD3 R3, R4, R200, R5 ;  /* 0x000000c804037210 */ /* 0x000fe40007ffe005 */
[----:B------:R-:W-:Y:S02]  /*15410*/  SHF.R.U32.HI R24, RZ, 0x8, R10 ;  /* 0x00000008ff187819 */ /* 0x000fe4000001160a */
[----:B------:R-:W-:Y:S01]  /*15420*/  SHF.R.U32.HI R26, RZ, 0x8, R11 ;  /* 0x00000008ff1a7819 */ /* 0x000fe2000001160b */
[----:B------:R-:W-:Y:S01]  /*15430*/  IMAD.IADD R3, R16, 0x1, R3 ;  /* 0x0000000110037824 */ /* 0x000fe200078e0203 */
[----:B------:R-:W-:Y:S02]  /*15440*/  LOP3.LUT R7, R30, 0xff, RZ, 0xc0, !PT ;  /* 0x000000ff1e077812 */ /* 0x000fe400078ec0ff */
[----:B------:R-:W-:Y:S02]  /*15450*/  LOP3.LUT R6, R6, 0xff, RZ, 0xc0, !PT ;  /* 0x000000ff06067812 */ /* 0x000fe400078ec0ff */
        /* <DEDUP_REMOVED lines=8> */
[----:B------:R-:W0:Y:S01]  /*154e0*/  LDS.128 R4, [R235+0x14400] ;  /* 0x01440000eb047984 */ /* 0x000e220000000c00 */
[----:B------:R-:W-:Y:S02]  /*154f0*/  PRMT R49, R20, 0x7604, R25 ;  /* 0x0000760414317816 */ /* 0x000fe40000000019 */
        /* <DEDUP_REMOVED lines=8> */
[----:B------:R-:W-:Y:S02]  /*15580*/  SHF.R.U32.HI R40, RZ, 0x10, R31 ;  /* 0x00000010ff287819 */ /* 0x000fe4000001161f */
[----:B------:R-:W-:-:S02]  /*15590*/  LOP3.LUT R38, R38, 0xff, RZ, 0xc0, !PT ;  /* 0x000000ff26267812 */ /* 0x000fc400078ec0ff */
[----:B------:R-:W-:Y:S02]  /*155a0*/  PRMT R21, R20, 0x7054, R21 ;  /* 0x0000705414157816 */ /* 0x000fe40000000015 */
[----:B------:R-:W-:Y:S02]  /*155b0*/  PRMT R37, R36, 0x7054, R37 ;  /* 0x0000705424257816 */ /* 0x000fe40000000025 */
[----:B------:R-:W-:Y:S02]  /*155c0*/  LOP3.LUT R40, R40, 0xff, RZ, 0xc0, !PT ;  /* 0x000000ff28287812 */ /* 0x000fe400078ec0ff */
[----:B------:R-:W-:Y:S02]  /*155d0*/  PRMT R39, R38, 0x7054, R39 ;  /* 0x0000705426277816 */ /* 0x000fe40000000027 */
[----:B------:R-:W-:Y:S02]  /*155e0*/  SHF.R.U32.HI R20, RZ, 0x10, R8 ;  /* 0x00000010ff147819 */ /* 0x000fe40000011608 */
[----:B------:R-:W-:-:S02]  /*155f0*/  SHF.R.U32.HI R36, RZ, 0x10, R9 ;  /* 0x00000010ff247819 */ /* 0x000fc40000011609 */
[----:B------:R-:W-:Y:S02]  /*15600*/  SHF.R.U32.HI R38, RZ, 0x10, R10 ;  /* 0x00000010ff267819 */ /* 0x000fe4000001160a */
[----:B------:R-:W-:Y:S02]  /*15610*/  PRMT R43, R40, 0x7054, R41 ;  /* 0x00007054282b7816 */ /* 0x000fe40000000029 */
        /* <DEDUP_REMOVED lines=12> */
[----:B------:R-:W-:Y:S02]  /*156e0*/  PRMT R53, R40, 0x7054, R53 ;  /* 0x0000705428357816 */ /* 0x000fe40000000035 */
[----:B------:R-:W-:Y:S02]  /*156f0*/  LOP3.LUT R8, R51, 0xff000000, R10, 0xf8, !PT ;  /* 0xff00000033087812 */ /* 0x000fe400078ef80a */
[-C--:B0-----:R-:W-:Y:S02]  /*15700*/  F2FP.F16.E4M3.UNPACK_B R29, R7.reuse ;  /* 0x00000007ff1d723e */ /* 0x081fe400020006ff */
[----:B------:R-:W-:-:S02]  /*15710*/  F2FP.F16.E4M3.UNPACK_B R30, R7.H1 ;  /* 0x00000007ff1e723e */ /* 0x000fc400030006ff */
[----:B------:R-:W-:Y:S02]  /*15720*/  LOP3.LUT R40, R21, 0xff000000, R28, 0xf8, !PT ;  /* 0xff00000015287812 */ /* 0x000fe400078ef81c */
[-C--:B------:R-:W-:Y:S02]  /*15730*/  F2FP.F16.E4M3.UNPACK_B R7, R4.reuse ;  /* 0x00000004ff07723e */ /* 0x080fe400020006ff */
[----:B------:R-:W-:Y:S02]  /*15740*/  F2FP.F16.E4M3.UNPACK_B R10, R4.H1 ;  /* 0x00000004ff0a723e */ /* 0x000fe400030006ff */
[----:B------:R-:W-:Y:S02]  /*15750*/  LOP3.LUT R45, R43, 0xff000000, R31, 0xf8, !PT ;  /* 0xff0000002b2d7812 */ /* 0x000fe400078ef81f */
[-C--:B------:R-:W-:Y:S02]  /*15760*/  F2FP.F16.E4M3.UNPACK_B R4, R6.reuse ;  /* 0x00000006ff04723e */ /* 0x080fe400020006ff */
[----:B------:R-:W-:-:S02]  /*15770*/  F2FP.F16.E4M3.UNPACK_B R28, R6.H1 ;  /* 0x00000006ff1c723e */ /* 0x000fc400030006ff */
[----:B------:R-:W-:Y:S02]  /*15780*/  F2FP.F16.E4M3.UNPACK_B R43, R49 ;  /* 0x00000031ff2b723e */ /* 0x000fe400020006ff */
        /* <DEDUP_REMOVED lines=172> */
.L_x_2516:
[----:B------:R-:W-:Y:S05]  /*16250*/  BSYNC B1 ;  /* 0x0000000000017941 */ /* 0x000fea0003800000 */
.L_x_2515:
[----:B------:R-:W-:Y:S05]  /*16260*/  @P2 BRA `(.L_x_2497) ;  /* 0x0000000c00d82947 */ /* 0x000fea0003800000 */
[----:B0-2--5:R-:W-:Y:S02]  /*16270*/  SHF.R.U32.HI R4, RZ, 0x8, R32 ;  /* 0x00000008ff047819 */ /* 0x025fe40000011620 */
        /* <DEDUP_REMOVED lines=8> */
[----:B------:R-:W-:Y:S02]  /*16300*/  LOP3.LUT R7, R34, 0xff, RZ, 0xc0, !PT ;  /* 0x000000ff22077812 */ /* 0x000fe400078ec0ff */
[----:B------:R-:W-:Y:S01]  /*16310*/  LOP3.LUT R8, R8, 0xff, RZ, 0xc0, !PT ;  /* 0x000000ff08087812 */ /* 0x000fe200078ec0ff */
[----:B------:R-:W-:Y:S01]  /*16320*/  IMAD.SHL.U32 R4, R4, 0x800, RZ ;  /* 0x0000080004047824 */ /* 0x000fe200078e00ff */
[----:B------:R-:W-:Y:S02]  /*16330*/  LOP3.LUT R0, R198, 0x30, R3, 0xf8, !PT ;  /* 0x00000030c6007812 */ /* 0x000fe400078ef803 */
[----:B------:R-:W-:-:S02]  /*16340*/  PRMT R25, R8, 0x7604, R7 ;  /* 0x0000760408197816 */ /* 0x000fc40000000007 */
[----:B------:R-:W-:Y:S02]  /*16350*/  SHF.R.U32.HI R6, RZ, 0x8, R33 ;  /* 0x00000008ff067819 */ /* 0x000fe40000011621 */
[----:B------:R-:W-:Y:S02]  /*16360*/  SHF.R.U32.HI R8, RZ, 0x8, R12 ;  /* 0x00000008ff087819 */ /* 0x000fe4000001160c */
[----:B------:R-:W-:Y:S02]  /*16370*/  LOP3.LUT R0, R0, R199, RZ, 0x3c, !PT ;  /* 0x000000c700007212 */ /* 0x000fe400078e3cff */
[----:B------:R-:W-:Y:S02]  /*16380*/  LOP3.LUT R3, R4, 0xffffe000, RZ, 0xc0, !PT ;  /* 0xffffe00004037812 */ /* 0x000fe400078ec0ff */
[----:B------:R-:W-:Y:S02]  /*16390*/  LOP3.LUT R5, R33, 0xff, RZ, 0xc0, !PT ;  /* 0x000000ff21057812 */ /* 0x000fe400078ec0ff */
[----:B------:R-:W-:-:S02]  /*163a0*/  LOP3.LUT R6, R6, 0xff, RZ, 0xc0, !PT ;  /* 0x000000ff06067812 */ /* 0x000fc400078ec0ff */
[----:B------:R-:W-:Y:S02]  /*163b0*/  LOP3.LUT R7, R12, 0xff, RZ, 0xc0, !PT ;  /* 0x000000ff0c077812 */ /* 0x000fe400078ec0ff */
[----:B------:R-:W-:Y:S02]  /*163c0*/  LOP3.LUT R8, R8, 0xff, RZ, 0xc0, !PT ;  /* 0x000000ff08087812 */ /* 0x000fe400078ec0ff */
[----:B------:R-:W-:Y:S02]  /*163d0*/  IADD3 R3, R0, R200, R3 ;  /* 0x000000c800037210 */ /* 0x000fe40007ffe003 */
[----:B----4-:R-:W-:Y:S02]  /*163e0*/  PRMT R20, R6, 0x7604, R5 ;  /* 0x0000760406147816 */ /* 0x010fe40000000005 */
[----:B------:R-:W-:Y:S01]  /*163f0*/  PRMT R31, R8, 0x7604, R7 ;  /* 0x00007604081f7816 */ /* 0x000fe20000000007 */
[----:B------:R-:W-:Y:S01]  /*16400*/  IMAD.IADD R0, R16, 0x1, R3 ;  /* 0x0000000110007824 */ /* 0x000fe200078e0203 */
[----:B------:R-:W-:-:S02]  /*16410*/  SHF.R.U32.HI R6, RZ, 0x8, R35 ;  /* 0x00000008ff067819 */ /* 0x000fc40000011623 */
[----:B------:R-:W-:Y:S02]  /*16420*/  SHF.R.U32.HI R8, RZ, 0x8, R13 ;  /* 0x00000008ff087819 */ /* 0x000fe4000001160d */
        /* <DEDUP_REMOVED lines=14> */
[----:B------:R-:W-:Y:S02]  /*16510*/  SHF.R.U32.HI R3, RZ, 0x10, R33 ;  /* 0x00000010ff037819 */ /* 0x000fe40000011621 */
[----:B------:R-:W-:Y:S01]  /*16520*/  LOP3.LUT R27, R14, 0xff, RZ, 0xc0, !PT ;  /* 0x000000ff0e1b7812 */ /* 0x000fe200078ec0ff */
[----:B------:R-:W-:Y:S01]  /*16530*/  IMAD.U32 R29, R29, 0x10000, RZ ;  /* 0x000100001d1d7824 */ /* 0x000fe200078e00ff */
[----:B------:R-:W-:Y:S01]  /*16540*/  LOP3.LUT R28, R28, 0xff, RZ, 0xc0, !PT ;  /* 0x000000ff1c1c7812 */ /* 0x000fe200078ec0ff */
[----:B------:R-:W-:Y:S01]  /*16550*/  IMAD.U32 R3, R3, 0x10000, RZ ;  /* 0x0001000003037824 */ /* 0x000fe200078e00ff */
[----:B-1----:R-:W-:Y:S02]  /*16560*/  SHF.R.U32.HI R41, RZ, 0x10, R15 ;  /* 0x00000010ff297819 */ /* 0x002fe4000001160f */
[----:B------:R-:W-:Y:S02]  /*16570*/  PRMT R39, R28, 0x7604, R27 ;  /* 0x000076041c277816 */ /* 0x000fe4000000001b */
[----:B------:R-:W-:Y:S01]  /*16580*/  SHF.R.U32.HI R27, RZ, 0x10, R35 ;  /* 0x00000010ff1b7819 */ /* 0x000fe20000011623 */
[----:B------:R-:W-:Y:S01]  /*16590*/  IMAD.U32 R41, R41, 0x10000, RZ ;  /* 0x0001000029297824 */ /* 0x000fe200078e00ff */
[----:B------:R-:W-:-:S02]  /*165a0*/  LOP3.LUT R21, R21, 0xff0000, R32, 0xf8, !PT ;  /* 0x00ff000015157812 */ /* 0x000fc400078ef820 */
[----:B------:R-:W-:Y:S02]  /*165b0*/  LOP3.LUT R37, R26, 0xff0000, R29, 0xf8, !PT ;  /* 0x00ff00001a257812 */ /* 0x000fe400078ef81d */
[----:B------:R-:W-:Y:S02]  /*165c0*/  LOP3.LUT R3, R20, 0xff0000, R3, 0xf8, !PT ;  /* 0x00ff000014037812 */ /* 0x000fe400078ef803 */
[----:B------:R-:W-:Y:S02]  /*165d0*/  SHF.L.U32 R27, R27, 0x10, RZ ;  /* 0x000000101b1b7819 */ /* 0x000fe400000006ff */
        /* <DEDUP_REMOVED lines=8> */
[----:B0-----:R-:W-:-:S02]  /*16660*/  F2FP.F16.E4M3.UNPACK_B R21, R9 ;  /* 0x00000009ff15723e */ /* 0x001fc400020006ff */
        /* <DEDUP_REMOVED lines=182> */
.L_x_2497:
[----:B------:R-:W-:Y:S05]  /*171d0*/  BSYNC B0 ;  /* 0x0000000000007941 */ /* 0x000fea0003800000 */
.L_x_2490:
        /* <DEDUP_REMOVED lines=8> */
.L_x_2488:
[----:B0-23--:R-:W-:-:S05]  /*17260*/  IMAD.U32 R0, RZ, RZ, UR53 ;  /* 0x00000035ff007e24 */ /* 0x00dfca000f8e00ff */
[----:B------:R-:W-:-:S13]  /*17270*/  ISETP.NE.AND P1, PT, R0, 0x3, PT ;  /* 0x000000030000780c */ /* 0x000fda0003f25270 */
[----:B------:R-:W-:Y:S05]  /*17280*/  @!P1 BRA `(.L_x_2517) ;  /* 0x0000000000049947 */ /* 0x000fea0003800000 */
[----:B------:R-:W-:Y:S01]  /*17290*/  BPT.TRAP 0x1 ;  /* 0x000000040000795c */ /* 0x000fe20000300000 */
.L_x_2517:
[----:B-1----:R-:W-:Y:S01]  /*172a0*/  IMAD R3, R189, 0x8, R16 ;  /* 0x00000008bd037824 */ /* 0x002fe200078e0210 */
[----:B------:R-:W-:-:S04]  /*172b0*/  SHF.L.U32 R0, R190, 0x1f, RZ ;  /* 0x0000001fbe007819 */ /* 0x000fc800000006ff */
[----:B------:R0:W1:Y:S01]  /*172c0*/  SYNCS.PHASECHK.TRANS64.TRYWAIT P0, [R3+URZ+0x29830], R0 ;  /* 0x02983000030075a7 */ /* 0x000062000800017f */
[----:B------:R-:W-:Y:S05]  /*172d0*/  @!P1 BRA `(.L_x_2518) ;  /* 0x0000000000049947 */ /* 0x000fea0003800000 */
[----:B------:R-:W-:Y:S01]  /*172e0*/  BPT.TRAP 0x1 ;  /* 0x000000040000795c */ /* 0x000fe20000300000 */
.L_x_2518:
[----:B----45:R-:W2:Y:S02]  /*172f0*/  S2R R4, SR_TID.X ;  /* 0x0000000000047919 */ /* 0x030ea40000002100 */
[----:B--2---:R-:W-:-:S04]  /*17300*/  LOP3.LUT R4, R4, 0x7f, RZ, 0xc0, !PT ;  /* 0x0000007f04047812 */ /* 0x004fc800078ec0ff */
[----:B------:R-:W-:Y:S01]  /*17310*/  ISETP.NE.AND P2, PT, R4, RZ, PT ;  /* 0x000000ff0400720c */ /* 0x000fe20003f45270 */
[----:B-1----:R-:W-:-:S12]  /*17320*/  @P0 BRA `(.L_x_2519) ;  /* 0x0000000000080947 */ /* 0x002fd80003800000 */
[----:B------:R-:W1:Y:S02]  /*17330*/  SYNCS.PHASECHK.TRANS64.TRYWAIT P0, [R3+URZ+0x29830], R0 ;  /* 0x02983000030075a7 */ /* 0x000e64000800017f */
[----:B-1----:R-:W-:Y:S05]  /*17340*/  @!P0 BRA `(.L_x_2520) ;  /* 0x0000014c00048947 */ /* 0x002fea0003800000 */
.L_x_2519:
        /* <DEDUP_REMOVED lines=16> */
[----:B------:R-:W-:Y:S01]  /*17450*/  IMAD.MOV.U32 R11, RZ, RZ, -0x7fffffe0 ;  /* 0x80000020ff0b7424 */ /* 0x000fe200078e00ff */
[----:B------:R-:W-:Y:S01]  /*17460*/  UMOV UR9, UR25 ;  /* 0x0000001900097c82 */ /* 0x000fe20008000000 */
[----:B------:R-:W-:Y:S01]  /*17470*/  R2UR UR19, R9 ;  /* 0x00000000091372ca */ /* 0x000fe200000e0000 */
[----:B------:R-:W-:Y:S01]  /*17480*/  IMAD R6, R189, 0x780, R5 ;  /* 0x00000780bd067824 */ /* 0x000fe200078e0205 */
[----:B------:R-:W-:Y:S01]  /*17490*/  UMOV UR13, UR25 ;  /* 0x00000019000d7c82 */ /* 0x000fe20008000000 */
[----:B------:R-:W-:Y:S01]  /*174a0*/  R2UR UR11, R11 ;  /* 0x000000000b0b72ca */ /* 0x000fe200000e0000 */
[----:B------:R-:W-:Y:S01]  /*174b0*/  UMOV UR4, UR24 ;  /* 0x0000001800047c82 */ /* 0x000fe20008000000 */
[C---:B------:R-:W-:Y:S01]  /*174c0*/  VIADD R8, R6.reuse, 0x80 ;  /* 0x0000008006087836 */ /* 0x040fe20000000000 */
[C---:B------:R-:W-:Y:S01]  /*174d0*/  R2UR UR26, R6.reuse ;  /* 0x00000000061a72ca */ /* 0x040fe200000e0000 */
[----:B------:R-:W-:Y:S01]  /*174e0*/  UMOV UR16, UR24 ;  /* 0x0000001800107c82 */ /* 0x000fe20008000000 */
[----:B------:R-:W-:Y:S01]  /*174f0*/  VIADD R10, R6, 0x180 ;  /* 0x00000180060a7836 */ /* 0x000fe20000000000 */
[----:B------:R-:W-:Y:S01]  /*17500*/  UMOV UR8, UR24 ;  /* 0x0000001800087c82 */ /* 0x000fe20008000000 */
[----:B------:R-:W-:Y:S01]  /*17510*/  R2UR UR6, R8 ;  /* 0x00000000080672ca */ /* 0x000fe200000e0000 */
[----:B------:R-:W-:Y:S01]  /*17520*/  VIADD R8, R6, 0x100 ;  /* 0x0000010006087836 */ /* 0x000fe20000000000 */
[----:B------:R-:W-:Y:S01]  /*17530*/  UMOV UR12, UR24 ;  /* 0x00000018000c7c82 */ /* 0x000fe20008000000 */
[----:B------:R-:W-:Y:S01]  /*17540*/  R2UR UR10, R10 ;  /* 0x000000000a0a72ca */ /* 0x000fe200000e0000 */
[----:B------:R-:W-:Y:S01]  /*17550*/  IMAD.MOV.U32 R9, RZ, RZ, -0x7fffffe0 ;  /* 0x80000020ff097424 */ /* 0x000fe200078e00ff */
[----:B------:R-:W0:Y:S01]  /*17560*/  LDC R0, c[0x0][0x448] ;  /* 0x00011200ff007b82 */ /* 0x000e220000000800 */
[----:B------:R-:W-:Y:S01]  /*17570*/  R2UR UR18, R8 ;  /* 0x00000000081272ca */ /* 0x000fe200000e0000 */
[C---:B------:R-:W-:Y:S01]  /*17580*/  VIADD R10, R6.reuse, 0x2 ;  /* 0x00000002060a7836 */ /* 0x040fe20000000000 */
[----:B------:R-:W-:Y:S01]  /*17590*/  IADD3 R8, R6, 0x200, RZ ;  /* 0x0000020006087810 */ /* 0x000fe20007ffe0ff */
[----:B------:R-:W-:Y:S01]  /*175a0*/  QGMMA.64x32x32.F32.E4M3.E4M3 R88, gdesc[UR24], RZ, !UPT, gsb0 ;  /* 0x00600000185879f3 */ /* 0x000fe2000c0008ff */
[----:B------:R-:W-:Y:S01]  /*175b0*/  R2UR UR15, R9 ;  /* 0x00000000090f72ca */ /* 0x000fe200000e0000 */
[----:B------:R-:W-:Y:S01]  /*175c0*/  IMAD.MOV.U32 R11, RZ, RZ, -0x7fffffe0 ;  /* 0x80000020ff0b7424 */ /* 0x000fe200078e00ff */
[----:B------:R-:W-:Y:S01]  /*175d0*/  R2UR UR14, R8 ;  /* 0x00000000080e72ca */ /* 0x000fe200000e0000 */
[C---:B------:R-:W-:Y:S01]  /*175e0*/  VIADD R8, R6.reuse, 0x82 ;  /* 0x0000008206087836 */ /* 0x040fe20000000000 */
[----:B------:R-:W-:Y:S01]  /*175f0*/  MOV R9, 0x80000020 ;  /* 0x8000002000097802 */ /* 0x000fe20000000f00 */
[----:B------:R-:W-:-:S02]  /*17600*/  VIADD R12, R6, 0x582 ;  /* 0x00000582060c7836 */ /* 0x000fc40000000000 */
[----:B------:R-:W-:Y:S02]  /*17610*/  IMAD.MOV.U32 R13, RZ, RZ, -0x7fffffe0 ;  /* 0x80000020ff0d7424 */ /* 0x000fe400078e00ff */
[----:B------:R-:W-:Y:S02]  /*17620*/  VIADD R14, R6, 0x682 ;  /* 0x00000682060e7836 */ /* 0x000fe40000000000 */
[----:B------:R-:W-:Y:S02]  /*17630*/  IMAD.MOV.U32 R15, RZ, RZ, -0x7fffffe0 ;  /* 0x80000020ff0f7424 */ /* 0x000fe400078e00ff */
[----:B------:R-:W-:-:S05]  /*17640*/  @!P2 VIADD R3, R3, 0x29840 ;  /* 0x000298400303a836 */ /* 0x000fca0000000000 */
[----:B------:R-:W-:Y:S02]  /*17650*/  @!P2 PRMT R3, RZ, 0x654, R3 ;  /* 0x00000654ff03a816 */ /* 0x000fe40000000003 */
[----:B0-----:R-:W-:-:S13]  /*17660*/  ISETP.NE.AND P0, PT, R0, 0x1, PT ;  /* 0x000000010000780c */ /* 0x001fda0003f05270 */
[----:B------:R-:W0:Y:S01]  /*17670*/  @P0 LDC R7, c[0x0][0x44c] ;  /* 0x00011300ff070b82 */ /* 0x000e220000000800 */
[----:B------:R-:W-:Y:S02]  /*17680*/  WARPGROUP.DEPBAR.LE gsb0, 0x0 ;  /* 0x00008000000079c5 */ /* 0x000fe40000010000 */
[----:B------:R-:W-:-:S06]  /*17690*/  WARPGROUP.ARRIVE ;  /* 0x00000000000079c5 */ /* 0x000fcc0000000000 */
[----:B------:R-:W-:Y:S01]  /*176a0*/  QGMMA.64x32x32.F32.E4M3.E4M3 R72, gdesc[UR4], RZ, !UPT, gsb0 ;  /* 0x00600000044879f3 */ /* 0x000fe2000c0008ff */
[----:B------:R-:W-:Y:S01]  /*176b0*/  R2UR UR6, R10 ;  /* 0x000000000a0672ca */ /* 0x000fe200000e0000 */
[----:B------:R-:W-:Y:S01]  /*176c0*/  UIADD3 UR4, UR24, 0x2, URZ ;  /* 0x0000000218047890 */ /* 0x000fe2000fffe03f */
[----:B------:R-:W-:Y:S01]  /*176d0*/  R2UR UR7, R11 ;  /* 0x000000000b0772ca */ /* 0x000fe200000e0000 */
[----:B------:R-:W-:Y:S01]  /*176e0*/  UMOV UR5, 0x80000020 ;  /* 0x8000002000057882 */ /* 0x000fe20000000000 */
[----:B------:R-:W-:Y:S02]  /*176f0*/  VIADD R10, R6, 0x182 ;  /* 0x00000182060a7836 */ /* 0x000fe40000000000 */
[----:B------:R-:W-:Y:S01]  /*17700*/  IMAD.MOV.U32 R11, RZ, RZ, -0x7fffffe0 ;  /* 0x80000020ff0b7424 */ /* 0x000fe200078e00ff */
[----:B------:R-:W-:Y:S02]  /*17710*/  WARPGROUP.DEPBAR.LE gsb0, 0x0 ;  /* 0x00008000000079c5 */ /* 0x000fe40000010000 */
[----:B------:R-:W-:-:S06]  /*17720*/  WARPGROUP.ARRIVE ;  /* 0x00000000000079c5 */ /* 0x000fcc0000000000 */
[----:B------:R-:W-:Y:S01]  /*17730*/  QGMMA.64x32x32.F32.E4M3.E4M3 R56, gdesc[UR16], RZ, !UPT, gsb0 ;  /* 0x00600000103879f3 */ /* 0x000fe2000c0008ff */
[----:B------:R-:W-:Y:S01]  /*17740*/  UMOV UR16, UR4 ;  /* 0x0000000400107c82 */ /* 0x000fe20008000000 */
[----:B------:R-:W-:Y:S01]  /*17750*/  UMOV UR17, UR5 ;  /* 0x0000000500117c82 */ /* 0x000fe20008000000 */
[----:B------:R-:W-:Y:S02]  /*17760*/  WARPGROUP.DEPBAR.LE gsb0, 0x0 ;  /* 0x00008000000079c5 */ /* 0x000fe40000010000 */
[----:B------:R-:W-:-:S06]  /*17770*/  WARPGROUP.ARRIVE ;  /* 0x00000000000079c5 */ /* 0x000fcc0000000000 */
[----:B------:R-:W-:Y:S01]  /*17780*/  QGMMA.64x32x32.F32.E4M3.E4M3 R40, gdesc[UR8], RZ, !UPT, gsb0 ;  /* 0x00600000082879f3 */ /* 0x000fe2000c0008ff */
[----:B------:R-:W-:Y:S01]  /*17790*/  UIADD3 UR8, UR24, 0x200, URZ ;  /* 0x0000020018087890 */ /* 0x000fe2000fffe03f */
[----:B------:R-:W-:Y:S02]  /*177a0*/  UMOV UR9, 0x80000020 ;  /* 0x8000002000097882 */ /* 0x000fe40000000000 */
[----:B------:R-:W-:-:S04]  /*177b0*/  UMOV UR21, UR9 ;  /* 0x0000000900157c82 */ /* 0x000fc80008000000 */
[----:B------:R-:W-:Y:S01]  /*177c0*/  UMOV UR20, UR8 ;  /* 0x0000000800147c82 */ /* 0x000fe20008000000 */
        /* <DEDUP_REMOVED lines=8> */
[----:B------:R-:W-:-:S04]  /*17850*/  IADD3 R10, R6, 0x280, RZ ;  /* 0x00000280060a7810 */ /* 0x000fc80007ffe0ff */
[----:B------:R-:W-:Y:S02]  /*17860*/  R2UR UR10, R10 ;  /* 0x000000000a0a72ca */ /* 0x000fe400000e0000 */
[----:B------:R-:W-:Y:S01]  /*17870*/  R2UR UR11, R11 ;  /* 0x000000000b0b72ca */ /* 0x000fe200000e0000 */
[----:B------:R-:W-:Y:S01]  /*17880*/  IMAD.MOV.U32 R11, RZ, RZ, -0x7fffffe0 ;  /* 0x80000020ff0b7424 */ /* 0x000fe200078e00ff */
[----:B------:R-:W-:Y:S01]  /*17890*/  IADD3 R10, R6, 0x400, RZ ;  /* 0x00000400060a7810 */ /* 0x000fe20007ffe0ff */
        /* <DEDUP_REMOVED lines=8> */
[----:B------:R-:W-:-:S09]  /*17920*/  WARPGROUP.ARRIVE ;  /* 0x00000000000079c5 */ /* 0x000fd20000000000 */
        /* <DEDUP_REMOVED lines=15> */
[----:B------:R-:W-:Y:S01]  /*17a20*/  UIADD3 UR12, UR24, 0x202, URZ ;  /* 0x00000202180c7890 */ /* 0x000fe2000fffe03f */
[----:B------:R-:W-:Y:S02]  /*17a30*/  UMOV UR13, 0x80000020 ;  /* 0x80000020000d7882 */ /* 0x000fe40000000000 */
[----:B------:R-:W-:-:S04]  /*17a40*/  UMOV UR29, UR13 ;  /* 0x0000000d001d7c82 */ /* 0x000fc80008000000 */
        /* <DEDUP_REMOVED lines=8> */
[----:B------:R-:W-:Y:S01]  /*17ad0*/  VIADD R10, R6, 0x282 ;  /* 0x00000282060a7836 */ /* 0x000fe20000000000 */
[----:B------:R-:W-:-:S04]  /*17ae0*/  MOV R11, 0x80000020 ;  /* 0x80000020000b7802 */ /* 0x000fc80000000f00 */
        /* <DEDUP_REMOVED lines=55> */
[----:B------:R-:W-:Y:S02]  /*17e60*/  R2UR UR14, R8 ;  /* 0x00000000080e72ca */ /* 0x000fe400000e0000 */
[----:B------:R-:W-:Y:S01]  /*17e70*/  R2UR UR15, R9 ;  /* 0x00000000090f72ca */ /* 0x000fe200000e0000 */
[----:B------:R-:W-:Y:S01]  /*17e80*/  IMAD.MOV.U32 R9, RZ, RZ, -0x7fffffe0 ;  /* 0x80000020ff097424 */ /* 0x000fe200078e00ff */
[----:B------:R-:W-:-:S04]  /*17e90*/  IADD3 R8, R6, 0x482, RZ ;  /* 0x0000048206087810 */ /* 0x000fc80007ffe0ff */
[----:B------:R-:W-:Y:S01]  /*17ea0*/  R2UR UR30, R8 ;  /* 0x00000000081e72ca */ /* 0x000fe200000e0000 */
[----:B------:R-:W-:Y:S01]  /*17eb0*/  VIADD R8, R6, 0x580 ;  /* 0x0000058006087836 */ /* 0x000fe20000000000 */
[----:B------:R-:W-:Y:S02]  /*17ec0*/  R2UR UR31, R9 ;  /* 0x00000000091f72ca */ /* 0x000fe400000e0000 */
[----:B------:R-:W-:Y:S01]  /*17ed0*/  MOV R9, 0x80000020 ;  /* 0x8000002000097802 */ /* 0x000fe20000000f00 */
        /* <DEDUP_REMOVED lines=18> */
[----:B------:R-:W-:Y:S01]  /*18000*/  IMAD.IADD R10, R211, 0x1, R203 ;  /* 0x00000001d30a7824 */ /* 0x000fe200078e02cb */
[----:B------:R-:W-:-:S03]  /*18010*/  R2UR UR23, R11 ;  /* 0x000000000b1772ca */ /* 0x000fc600000e0000 */
[----:B0-----:R-:W-:Y:S01]  /*18020*/  @P0 IMAD.HI.U32 R0, R10, R7, RZ ;  /* 0x000000070a000227 */ /* 0x001fe200078e00ff */
[----:B------:R-:W-:-:S05]  /*18030*/  MOV R7, 0xffffff60 ;  /* 0xffffff6000077802 */ /* 0x000fca0000000f00 */
[----:B------:R-:W-:-:S04]  /*18040*/  IMAD R7, R162, R7, 0xa1 ;  /* 0x000000a1a2077424 */ /* 0x000fc800078e0207 */
[----:B------:R-:W-:Y:S01]  /*18050*/  IMAD R7, R210, -0x2, R7 ;  /* 0xfffffffed2077824 */ /* 0x000fe200078e0207 */
        /* <DEDUP_REMOVED lines=15> */
[C---:B------:R-:W-:Y:S01]  /*18150*/  VIADD R8, R6.reuse, 0x602 ;  /* 0x0000060206087836 */ /* 0x040fe20000000000 */
[----:B------:R-:W-:Y:S02]  /*18160*/  R2UR UR35, R9 ;  /* 0x00000000092372ca */ /* 0x000fe400000e0000 */
[----:B------:R-:W0:Y:S01]  /*18170*/  @P0 LDC R9, c[0x0][0x450] ;  /* 0x00011400ff090b82 */ /* 0x000e220000000800 */
[----:B------:R-:W-:Y:S02]  /*18180*/  IADD3 R6, R6, 0x702, RZ ;  /* 0x0000070206067810 */ /* 0x000fe40007ffe0ff */
[----:B0-----:R-:W-:Y:S01]  /*18190*/  @P0 SHF.R.U32.HI R10, RZ, R9, R0 ;  /* 0x00000009ff0a0219 */ /* 0x001fe20000011600 */
[----:B------:R-:W-:Y:S02]  /*181a0*/  IMAD.MOV.U32 R9, RZ, RZ, -0x7fffffe0 ;  /* 0x80000020ff097424 */ /* 0x000fe400078e00ff */
[----:B------:R-:W-:-:S02]  /*181b0*/  IMAD R0, R162, -0xa0, R205 ;  /* 0xffffff60a2007824 */ /* 0x000fc400078e02cd */
[----:B------:R-:W0:Y:S02]  /*181c0*/  SHFL.IDX PT, R4, R10, RZ, 0x1c1f ;  /* 0x001c1fff0a047589 */ /* 0x000e2400000e0000 */
[----:B------:R-:W-:Y:S02]  /*181d0*/  VIADD R11, R0, 0xa0 ;  /* 0x000000a0000b7836 */ /* 0x000fe40000000000 */
[----:B------:R-:W-:Y:S02]  /*181e0*/  SHFL.IDX PT, R10, R10, 0x1, 0x1c1f ;  /* 0x003c1f000a0a7f89 */ /* 0x000fe400000e0000 */
[----:B------:R-:W-:Y:S01]  /*181f0*/  IMAD R11, R210, -0x2, R11 ;  /* 0xfffffffed20b7824 */ /* 0x000fe200078e020b */
        /* <DEDUP_REMOVED lines=12> */
[----:B------:R-:W-:Y:S02]  /*182c0*/  R2UR UR22, R12 ;  /* 0x000000000c1672ca */ /* 0x000fe400000e0000 */
[----:B------:R-:W-:Y:S02]  /*182d0*/  R2UR UR23, R13 ;  /* 0x000000000d1772ca */ /* 0x000fe400000e0000 */
[----:B------:R-:W-:-:S04]  /*182e0*/  IADD3 R12, -R204, R7, R205 ;  /* 0x00000007cc0c7210 */ /* 0x000fc80007ffe1cd */
[----:B0-----:R-:W-:-:S04]  /*182f0*/  VIADDMNMX R0, R4, R12, R11, PT ;  /* 0x0000000c04007246 */ /* 0x001fc8000380010b */
[C---:B------:R-:W-:Y:S02]  /*18300*/  ISETP.GT.AND P4, PT, R0.reuse, RZ, PT ;  /* 0x000000ff0000720c */ /* 0x040fe40003f84270 */
[C---:B------:R-:W-:Y:S02]  /*18310*/  ISETP.GT.AND P5, PT, R0.reuse, 0x1, PT ;  /* 0x000000010000780c */ /* 0x040fe40003fa4270 */
[----:B------:R-:W-:Y:S01]  /*18320*/  ISETP.GT.AND P3, PT, R0, 0x8, PT ;  /* 0x000000080000780c */ /* 0x000fe20003f64270 */
[----:B------:R-:W-:Y:S02]  /*18330*/  WARPGROUP.DEPBAR.LE gsb0, 0x0 ;  /* 0x00008000000079c5 */ /* 0x000fe40000010000 */
[----:B------:R-:W-:Y:S01]  /*18340*/  WARPGROUP.ARRIVE ;  /* 0x00000000000079c5 */ /* 0x000fe20000000000 */
[----:B------:R-:W-:Y:S02]  /*18350*/  FSEL R4, R88, -INF , P4 ;  /* 0xff80000058047808 */ /* 0x000fe40002000000 */
[----:B------:R-:W-:-:S02]  /*18360*/  FSEL R104, R89, -INF , P5 ;  /* 0xff80000059687808 */ /* 0x000fc40002800000 */
[----:B------:R-:W-:Y:S01]  /*18370*/  ISETP.GT.AND P4, PT, R0, 0x9, PT ;  /* 0x000000090000780c */ /* 0x000fe20003f84270 */
[----:B------:R-:W-:Y:S01]  /*18380*/  QGMMA.64x32x32.F32.E4M3.E4M3 R72, gdesc[UR20], R72, gsb0 ;  /* 0x00600000144879f3 */ /* 0x000fe20008000848 */
[----:B------:R-:W-:Y:S02]  /*18390*/  R2UR UR22, R8 ;  /* 0x00000000081672ca */ /* 0x000fe400000e0000 */
[----:B------:R-:W-:Y:S02]  /*183a0*/  R2UR UR23, R9 ;  /* 0x00000000091772ca */ /* 0x000fe400000e0000 */
        /* <DEDUP_REMOVED lines=16> */
[----:B------:R-:W-:Y:S01]  /*184b0*/  ISETP.GT.AND P4, PT, R0, 0x21, PT ;  /* 0x000000210000780c */ /* 0x000fe20003f84270 */
[----:B------:R-:W-:Y:S02]  /*184c0*/  WARPGROUP.DEPBAR.LE gsb0, 0x0 ;  /* 0x00008000000079c5 */ /* 0x000fe40000010000 */
[----:B------:R-:W-:Y:S01]  /*184d0*/  WARPGROUP.ARRIVE ;  /* 0x00000000000079c5 */ /* 0x000fe20000000000 */
[----:B------:R-:W-:Y:S02]  /*184e0*/  FSEL R89, R72, -INF , P3 ;  /* 0xff80000048597808 */ /* 0x000fe40001800000 */
[----:B------:R-:W-:-:S03]  /*184f0*/  ISETP.GT.AND P3, PT, R0, 0x28, PT ;  /* 0x000000280000780c */ /* 0x000fc60003f64270 */
[----:B------:R-:W-:Y:S01]  /*18500*/  QGMMA.64x32x32.F32.E4M3.E4M3 R56, gdesc[UR20], R56, gsb0 ;  /* 0x00600000143879f3 */ /* 0x000fe20008000838 */
[----:B------:R-:W-:Y:S02]  /*18510*/  R2UR UR22, R14 ;  /* 0x000000000e1672ca */ /* 0x000fe400000e0000 */
[----:B------:R-:W-:Y:S02]  /*18520*/  R2UR UR23, R15 ;  /* 0x000000000f1772ca */ /* 0x000fe400000e0000 */
[----:B------:R-:W-:Y:S02]  /*18530*/  FMNMX.FTZ R14, R100, R7, !PT ;  /* 0x00000007640e7209 */ /* 0x000fe40007810000 */
[----:B------:R-:W-:Y:S02]  /*18540*/  FSEL R15, R73, -INF , P4 ;  /* 0xff800000490f7808 */ /* 0x000fe40002000000 */
[----:B------:R-:W-:Y:S02]  /*18550*/  FMNMX.FTZ R14, R101, R14, !PT ;  /* 0x0000000e650e7209 */ /* 0x000fe40007810000 */
[----:B------:R-:W-:-:S02]  /*18560*/  ISETP.GT.AND P4, PT, R0, 0x29, PT ;  /* 0x000000290000780c */ /* 0x000fc40003f84270 */
[----:B------:R-:W-:Y:S02]  /*18570*/  FMNMX.FTZ R14, R89, R14, !PT ;  /* 0x0000000e590e7209 */ /* 0x000fe40007810000 */
[----:B------:R-:W-:Y:S02]  /*18580*/  FSEL R93, R76, -INF , P3 ;  /* 0xff8000004c5d7808 */ /* 0x000fe40001800000 */
[----:B------:R-:W-:Y:S02]  /*18590*/  FMNMX.FTZ R14, R15, R14, !PT ;  /* 0x0000000e0f0e7209 */ /* 0x000fe40007810000 */
[----:B------:R-:W-:Y:S02]  /*185a0*/  ISETP.GT.AND P3, PT, R0, 0x30, PT ;  /* 0x000000300000780c */ /* 0x000fe40003f64270 */
[----:B------:R-:W-:Y:S02]  /*185b0*/  FSEL R72, R77, -INF , P4 ;  /* 0xff8000004d487808 */ /* 0x000fe40002000000 */
[----:B------:R-:W-:-:S02]  /*185c0*/  FMNMX.FTZ R7, R93, R14, !PT ;  /* 0x0000000e5d077209 */ /* 0x000fc40007810000 */
[----:B------:R-:W-:Y:S02]  /*185d0*/  ISETP.GT.AND P4, PT, R0, 0x31, PT ;  /* 0x000000310000780c */ /* 0x000fe40003f84270 */
[----:B------:R-:W-:Y:S02]  /*185e0*/  FSEL R88, R80, -INF , P3 ;  /* 0xff80000050587808 */ /* 0x000fe40001800000 */
[----:B------:R-:W-:Y:S01]  /*185f0*/  FMNMX.FTZ R9, R72, R7, !PT ;  /* 0x0000000748097209 */ /* 0x000fe20007810000 */
[----:B------:R-:W-:Y:S01]  /*18600*/  IMAD.MOV.U32 R7, RZ, RZ, -0x7fffffe0 ;  /* 0x80000020ff077424 */ /* 0x000fe200078e00ff */
[----:B------:R-:W-:Y:S02]  /*18610*/  ISETP.GT.AND P3, PT, R0, 0x38, PT ;  /* 0x000000380000780c */ /* 0x000fe40003f64270 */
[----:B------:R-:W-:Y:S02]  /*18620*/  FSEL R80, R81, -INF , P4 ;  /* 0xff80000051507808 */ /* 0x000fe40002000000 */
[----:B------:R-:W-:-:S02]  /*18630*/  FMNMX.FTZ R9, R88, R9, !PT ;  /* 0x0000000958097209 */ /* 0x000fc40007810000 */
[----:B------:R-:W-:Y:S02]  /*18640*/  ISETP.GT.AND P4, PT, R0, 0x39, PT ;  /* 0x000000390000780c */ /* 0x000fe40003f84270 */
[----:B------:R-:W-:Y:S02]  /*18650*/  FSEL R84, R84, -INF , P3 ;  /* 0xff80000054547808 */ /* 0x000fe40001800000 */
[----:B------:R-:W-:Y:S02]  /*18660*/  FMNMX.FTZ R9, R80, R9, !PT ;  /* 0x0000000950097209 */ /* 0x000fe40007810000 */
[C---:B------:R-:W-:Y:S02]  /*18670*/  ISETP.GT.AND P3, PT, R0.reuse, 0x40, PT ;  /* 0x000000400000780c */ /* 0x040fe40003f64270 */
        /* <DEDUP_REMOVED lines=8> */
[----:B------:R-:W-:Y:S02]  /*18700*/  R2UR UR22, R6 ;  /* 0x00000000061672ca */ /* 0x000fe400000e0000 */
[----:B------:R-:W-:Y:S02]  /*18710*/  R2UR UR23, R7 ;  /* 0x00000000071772ca */ /* 0x000fe400000e0000 */
        /* <DEDUP_REMOVED lines=29> */
[----:B------:R-:W-:Y:S02]  /*188f0*/  FMNMX.FTZ R6, R60, R7, !PT ;  /* 0x000000073c067209 */ /* 0x000fe40007810000 */
[----:B------:R-:W-:Y:S02]  /*18900*/  ISETP.GT.AND P4, PT, R0, 0x69, PT ;  /* 0x000000690000780c */ /* 0x000fe40003f84270 */
[----:B------:R-:W-:Y:S02]  /*18910*/  FSEL R41, R44, -INF , P3 ;  /* 0xff8000002c297808 */ /* 0x000fe40001800000 */
[----:B------:R-:W-:-:S02]  /*18920*/  FMNMX.FTZ R6, R57, R6, !PT ;  /* 0x0000000639067209 */ /* 0x000fc40007810000 */
[C---:B------:R-:W-:Y:S02]  /*18930*/  ISETP.GT.AND P3, PT, R0.reuse, 0x70, PT ;  /* 0x000000700000780c */ /* 0x040fe40003f64270 */
        /* <DEDUP_REMOVED lines=17> */
[----:B------:R-:W-:Y:S01]  /*18a50*/  FSEL R24, R24, -INF , P3 ;  /* 0xff80000018187808 */ /* 0x000fe20001800000 */
[----:B------:R0:W-:Y:S01]  /*18a60*/  @!P2 SYNCS.ARRIVE.TRANS64.RED.A1T0 RZ, [R3+URZ], RZ ;  /* 0x000000ff03ffa9a7 */ /* 0x0001e2000810043f */
        /* <DEDUP_REMOVED lines=18> */
[----:B------:R-:W-:-:S02]  /*18b90*/  FSEL R52, R37, -INF , P4 ;  /* 0xff80000025347808 */ /* 0x000fc40002000000 */
[----:B------:R-:W-:-:S04]  /*18ba0*/  FMNMX.FTZ R7, R36, R7, !PT ;  /* 0x0000000724077209 */ /* 0x000fc80007810000 */
[----:B------:R-:W-:-:S05]  /*18bb0*/  FMNMX.FTZ R7, R52, R7, !PT ;  /* 0x0000000734077209 */ /* 0x000fca0007810000 */
[----:B------:R-:W1:Y:S02]  /*18bc0*/  SHFL.BFLY PT, R0, R7, 0x2, 0x1f ;  /* 0x0c401f0007007f89 */ /* 0x000e6400000e0000 */
[----:B-1----:R-:W-:-:S05]  /*18bd0*/  FMNMX.FTZ R6, R7, R0, !PT ;  /* 0x0000000007067209 */ /* 0x002fca0007810000 */
[----:B------:R-:W1:Y:S02]  /*18be0*/  SHFL.BFLY PT, R9, R6, 0x1, 0x1f ;  /* 0x0c201f0006097f89 */ /* 0x000e6400000e0000 */
[----:B-1----:R-:W-:-:S04]  /*18bf0*/  FMNMX.FTZ R0, R6, R9, !PT ;  /* 0x0000000906007209 */ /* 0x002fc80007810000 */
[----:B------:R-:W-:Y:S01]  /*18c00*/  FSETP.NEU.FTZ.AND P3, PT, R0, -INF , PT ;  /* 0xff8000000000780b */ /* 0x000fe20003f7d000 */
[----:B------:R-:W-:-:S05]  /*18c10*/  FFMA.FTZ R21, R2, R0, -8 ;  /* 0xc100000002157423 */ /* 0x000fca0000010000 */
[----:B------:R-:W-:-:S05]  /*18c20*/  FSEL R21, R21, RZ, P3 ;  /* 0x000000ff15157208 */ /* 0x000fca0001800000 */
[----:B------:R-:W-:Y:S01]  /*18c30*/  FFMA.FTZ R13, R2, R92, -R21 ;  /* 0x0000005c020d7223 */ /* 0x000fe20000010815 */
[----:B------:R-:W-:Y:S01]  /*18c40*/  VIADDMNMX R92, R10, R12, R11, PT ;  /* 0x0000000c0a5c7246 */ /* 0x000fe2000380010b */
[C-C-:B------:R-:W-:Y:S01]  /*18c50*/  FFMA.FTZ R89, R2.reuse, R89, -R21.reuse ;  /* 0x0000005902597223 */ /* 0x140fe20000010815 */
[----:B------:R-:W-:-:S01]  /*18c60*/  FFMA.FTZ R29, R2, R93, -R21 ;  /* 0x0000005d021d7223 */ /* 0x000fc20000010815 */
[----:B------:R1:W-:Y:S01]  /*18c70*/  MUFU.EX2 R6, R13 ;  /* 0x0000000d00067308 */ /* 0x0003e20000000800 */
[----:B------:R-:W-:Y:S01]  /*18c80*/  ISETP.GT.AND P4, PT, R92, RZ, PT ;  /* 0x000000ff5c00720c */ /* 0x000fe20003f84270 */
[--C-:B------:R-:W-:Y:S01]  /*18c90*/  FFMA.FTZ R129, R2, R40, -R21.reuse ;  /* 0x0000002802817223 */ /* 0x100fe20000010815 */
[----:B------:R-:W-:Y:S01]  /*18ca0*/  ISETP.GT.AND P5, PT, R92, 0x1, PT ;  /* 0x000000015c00780c */ /* 0x000fe20003fa4270 */
[--C-:B------:R-:W-:Y:S01]  /*18cb0*/  FFMA.FTZ R4, R2, R4, -R21.reuse ;  /* 0x0000000402047223 */ /* 0x100fe20000010815 */
[----:B------:R-:W-:Y:S01]  /*18cc0*/  ISETP.GT.AND P3, PT, R92, 0x8, PT ;  /* 0x000000085c00780c */ /* 0x000fe20003f64270 */
[--C-:B------:R-:W-:Y:S01]  /*18cd0*/  FFMA.FTZ R104, R2, R104, -R21.reuse ;  /* 0x0000006802687223 */ /* 0x100fe20000010815 */
[----:B------:R-:W-:Y:S01]  /*18ce0*/  FSEL R37, R90, -INF , P4 ;  /* 0xff8000005a257808 */ /* 0x000fe20002000000 */
[C-C-:B------:R-:W-:Y:S01]  /*18cf0*/  FFMA.FTZ R9, R2.reuse, R8, -R21.reuse ;  /* 0x0000000802097223 */ /* 0x140fe20000010815 */
[----:B------:R-:W-:Y:S01]  /*18d00*/  FSEL R91, R91, -INF , P5 ;  /* 0xff8000005b5b7808 */ /* 0x000fe20002800000 */
[--C-:B-1----:R-:W-:Y:S01]  /*18d10*/  FFMA.FTZ R13, R2, R101, -R21.reuse ;  /* 0x00000065020d7223 */ /* 0x102fe20000010815 */
[----:B------:R-:W-:Y:S01]  /*18d20*/  ISETP.GT.AND P4, PT, R92, 0x9, PT ;  /* 0x000000095c00780c */ /* 0x000fe20003f84270 */
[----:B------:R-:W-:Y:S01]  /*18d30*/  MUFU.EX2 R4, R4 ;  /* 0x0000000400047308 */ /* 0x000fe20000000800 */
[----:B------:R-:W-:Y:S01]  /*18d40*/  FSEL R49, R94, -INF , P3 ;  /* 0xff8000005e317808 */ /* 0x000fe20001800000 */
[C-C-:B------:R-:W-:Y:S01]  /*18d50*/  FFMA.FTZ R8, R2.reuse, R96, -R21.reuse ;  /* 0x0000006002087223 */ /* 0x140fe20000010815 */
[----:B------:R-:W-:Y:S01]  /*18d60*/  FMNMX.FTZ R12, R37, R91, !PT ;  /* 0x0000005b250c7209 */ /* 0x000fe20007810000 */
[--C-:B------:R-:W-:Y:S01]  /*18d70*/  FFMA.FTZ R106, R2, R106, -R21.reuse ;  /* 0x0000006a026a7223 */ /* 0x100fe20000010815 */
[----:B------:R-:W-:Y:S01]  /*18d80*/  ISETP.GT.AND P3, PT, R92, 0x10, PT ;  /* 0x000000105c00780c */ /* 0x000fe20003f64270 */
[C-C-:B------:R-:W-:Y:S01]  /*18d90*/  FFMA.FTZ R10, R2.reuse, R100, -R21.reuse ;  /* 0x00000064020a7223 */ /* 0x140fe20000010815 */
[----:B------:R-:W-:Y:S01]  /*18da0*/  FSEL R95, R95, -INF , P4 ;  /* 0xff8000005f5f7808 */ /* 0x000fe20002000000 */
[----:B------:R-:W-:Y:S01]  /*18db0*/  MUFU.EX2 R7, R104 ;  /* 0x0000006800077308 */ /* 0x000fe20000000800 */
[----:B------:R-:W-:Y:S01]  /*18dc0*/  FMNMX.FTZ R12, R49, R12, !PT ;  /* 0x0000000c310c7209 */ /* 0x000fe20007810000 */
[--C-:B------:R-:W-:Y:S01]  /*18dd0*/  FFMA.FTZ R15, R2, R15, -R21.reuse ;  /* 0x0000000f020f7223 */ /* 0x100fe20000010815 */
[----:B------:R-:W-:Y:S01]  /*18de0*/  ISETP.GT.AND P4, PT, R92, 0x11, PT ;  /* 0x000000115c00780c */ /* 0x000fe20003f84270 */
[--C-:B------:R-:W-:Y:S01]  /*18df0*/  FFMA.FTZ R72, R2, R72, -R21.reuse ;  /* 0x0000004802487223 */ /* 0x100fe20000010815 */
[----:B------:R-:W-:Y:S01]  /*18e00*/  FSEL R53, R98, -INF , P3 ;  /* 0xff80000062357808 */ /* 0x000fe20001800000 */
[--C-:B------:R-:W-:Y:S01]  /*18e10*/  FFMA.FTZ R45, R2, R88, -R21.reuse ;  /* 0x00000058022d7223 */ /* 0x100fe20000010815 */
[----:B------:R-:W-:Y:S01]  /*18e20*/  FMNMX.FTZ R90, R95, R12, !PT ;  /* 0x0000000c5f5a7209 */ /* 0x000fe20007810000 */
[----:B------:R-:W1:Y:S01]  /*18e30*/  MUFU.EX2 R9, R9 ;  /* 0x0000000900097308 */ /* 0x000e620000000800 */
[----:B------:R-:W-:Y:S01]  /*18e40*/  ISETP.GT.AND P3, PT, R92, 0x18, PT ;  /* 0x000000185c00780c */ /* 0x000fe20003f64270 */
[C-C-:B------:R-:W-:Y:S01]  /*18e50*/  FFMA.FTZ R24, R2.reuse, R24, -R21.reuse ;  /* 0x0000001802187223 */ /* 0x140fe20000010815 */
[----:B------:R-:W-:Y:S01]  /*18e60*/  FSEL R99, R99, -INF , P4 ;  /* 0xff80000063637808 */ /* 0x000fe20002000000 */
[C-C-:B------:R-:W-:Y:S01]  /*18e70*/  FFMA.FTZ R25, R2.reuse, R25, -R21.reuse ;  /* 0x0000001902197223 */ /* 0x140fe20000010815 */
[----:B------:R-:W-:Y:S01]  /*18e80*/  FMNMX.FTZ R90, R53, R90, !PT ;  /* 0x0000005a355a7209 */ /* 0x000fe20007810000 */
[--C-:B------:R-:W-:Y:S01]  /*18e90*/  FFMA.FTZ R28, R2, R28, -R21.reuse ;  /* 0x0000001c021c7223 */ /* 0x100fe20000010815 */
[----:B------:R-:W-:Y:S01]  /*18ea0*/  ISETP.GT.AND P4, PT, R92, 0x19, PT ;  /* 0x000000195c00780c */ /* 0x000fe20003f84270 */
[----:B------:R2:W-:Y:S01]  /*18eb0*/  MUFU.EX2 R12, R89 ;  /* 0x00000059000c7308 */ /* 0x0005e20000000800 */
[----:B------:R-:W-:Y:S01]  /*18ec0*/  FSEL R81, R102, -INF , P3 ;  /* 0xff80000066517808 */ /* 0x000fe20001800000 */
[C-C-:B------:R-:W-:Y:S01]  /*18ed0*/  FFMA.FTZ R32, R2.reuse, R32, -R21.reuse ;  /* 0x0000002002207223 */ /* 0x140fe20000010815 */
[----:B------:R-:W-:Y:S01]  /*18ee0*/  FMNMX.FTZ R90, R99, R90, !PT ;  /* 0x0000005a635a7209 */ /* 0x000fe20007810000 */
[C-C-:B------:R-:W-:Y:S01]  /*18ef0*/  FFMA.FTZ R33, R2.reuse, R33, -R21.reuse ;  /* 0x0000002102217223 */ /* 0x140fe20000010815 */
[----:B------:R-:W-:Y:S01]  /*18f00*/  FSEL R103, R103, -INF , P4 ;  /* 0xff80000067677808 */ /* 0x000fe20002000000 */
[----:B------:R-:W-:Y:S01]  /*18f10*/  FFMA.FTZ R36, R2, R36, -R21 ;  /* 0x0000002402247223 */ /* 0x000fe20000010815 */
[----:B------:R-:W-:Y:S01]  /*18f20*/  ISETP.GT.AND P3, PT, R92, 0x20, PT ;  /* 0x000000205c00780c */ /* 0x000fe20003f64270 */
[----:B------:R-:W-:Y:S01]  /*18f30*/  MUFU.EX2 R8, R8 ;  /* 0x0000000800087308 */ /* 0x000fe20000000800 */
[----:B------:R-:W-:-:S02]  /*18f40*/  FMNMX.FTZ R90, R81, R90, !PT ;  /* 0x0000005a515a7209 */ /* 0x000fc40007810000 */
[----:B------:R-:W-:Y:S02]  /*18f50*/  ISETP.GT.AND P4, PT, R92, 0x21, PT ;  /* 0x000000215c00780c */ /* 0x000fe40003f84270 */
[----:B--2---:R-:W-:Y:S01]  /*18f60*/  FSEL R89, R74, -INF , P3 ;  /* 0xff8000004a597808 */ /* 0x004fe20001800000 */
[----:B------:R-:W-:Y:S01]  /*18f70*/  FFMA.FTZ R74, R2, R80, -R21 ;  /* 0x00000050024a7223 */ /* 0x000fe20000010815 */
[----:B------:R-:W-:Y:S01]  /*18f80*/  FMNMX.FTZ R90, R103, R90, !PT ;  /* 0x0000005a675a7209 */ /* 0x000fe20007810000 */
[----:B------:R-:W-:Y:S01]  /*18f90*/  MUFU.EX2 R11, R106 ;  /* 0x0000006a000b7308 */ /* 0x000fe20000000800 */
[----:B------:R-:W-:Y:S02]  /*18fa0*/  ISETP.GT.AND P3, PT, R92, 0x28, PT ;  /* 0x000000285c00780c */ /* 0x000fe40003f64270 */
[----:B------:R-:W-:Y:S02]  /*18fb0*/  FSEL R75, R75, -INF , P4 ;  /* 0xff8000004b4b7808 */ /* 0x000fe40002000000 */
[----:B------:R-:W-:-:S02]  /*18fc0*/  FMNMX.FTZ R90, R89, R90, !PT ;  /* 0x0000005a595a7209 */ /* 0x000fc40007810000 */
[----:B------:R-:W-:Y:S01]  /*18fd0*/  ISETP.GT.AND P4, PT, R92, 0x29, PT ;  /* 0x000000295c00780c */ /* 0x000fe20003f84270 */
[----:B------:R-:W-:Y:S01]  /*18fe0*/  MUFU.EX2 R10, R10 ;  /* 0x0000000a000a7308 */ /* 0x000fe20000000800 */
[----:B------:R-:W-:Y:S02]  /*18ff0*/  FSEL R93, R78, -INF , P3 ;  /* 0xff8000004e5d7808 */ /* 0x000fe40001800000 */
[----:B------:R-:W-:Y:S02]  /*19000*/  FMNMX.FTZ R90, R75, R90, !PT ;  /* 0x0000005a4b5a7209 */ /* 0x000fe40007810000 */
[----:B------:R-:W-:Y:S02]  /*19010*/  ISETP.GT.AND P3, PT, R92, 0x30, PT ;  /* 0x000000305c00780c */ /* 0x000fe40003f64270 */
[----:B------:R-:W-:Y:S01]  /*19020*/  FSEL R79, R79, -INF , P4 ;  /* 0xff8000004f4f7808 */ /* 0x000fe20002000000 */
[----:B------:R-:W2:Y:S01]  /*19030*/  MUFU.EX2 R13, R13 ;  /* 0x0000000d000d7308 */ /* 0x000ea20000000800 */
[----:B------:R-:W-:-:S02]  /*19040*/  FMNMX.FTZ R90, R93, R90, !PT ;  /* 0x0000005a5d5a7209 */ /* 0x000fc40007810000 */
[----:B------:R-:W-:Y:S02]  /*19050*/  ISETP.GT.AND P4, PT, R92, 0x31, PT ;  /* 0x000000315c00780c */ /* 0x000fe40003f84270 */
[----:B------:R-:W-:Y:S02]  /*19060*/  FSEL R97, R82, -INF , P3 ;  /* 0xff80000052617808 */ /* 0x000fe40001800000 */
        /* <DEDUP_REMOVED lines=14> */
[----:B------:R-:W-:Y:S01]  /*19150*/  FSEL R105, R58, -INF , P3 ;  /* 0xff8000003a697808 */ /* 0x000fe20001800000 */
[--C-:B------:R-:W-:Y:S01]  /*19160*/  FFMA.FTZ R58, R2, R84, -R21.reuse ;  /* 0x00000054023a7223 */ /* 0x100fe20000010815 */
[----:B------:R-:W-:Y:S01]  /*19170*/  FMNMX.FTZ R90, R87, R90, !PT ;  /* 0x0000005a575a7209 */ /* 0x000fe20007810000 */
[----:B------:R-:W-:Y:S01]  /*19180*/  MUFU.EX2 R45, R45 ;  /* 0x0000002d002d7308 */ /* 0x000fe20000000800 */
[----:B------:R-:W-:Y:S02]  /*19190*/  ISETP.GT.AND P3, PT, R92, 0x48, PT ;  /* 0x000000485c00780c */ /* 0x000fe40003f64270 */
[----:B------:R-:W-:Y:S01]  /*191a0*/  FSEL R107, R59, -INF , P4 ;  /* 0xff8000003b6b7808 */ /* 0x000fe20002000000 */
[----:B------:R-:W-:-:S01]  /*191b0*/  FFMA.FTZ R59, R2, R77, -R21 ;  /* 0x0000004d023b7223 */ /* 0x000fc20000010815 */
[----:B------:R-:W-:-:S02]  /*191c0*/  FMNMX.FTZ R90, R105, R90, !PT ;  /* 0x0000005a695a7209 */ /* 0x000fc40007810000 */
[----:B------:R-:W-:Y:S01]  /*191d0*/  ISETP.GT.AND P4, PT, R92, 0x49, PT ;  /* 0x000000495c00780c */ /* 0x000fe20003f84270 */
[----:B------:R-:W-:Y:S01]  /*191e0*/  MUFU.EX2 R74, R74 ;  /* 0x0000004a004a7308 */ /* 0x000fe20000000800 */
[----:B------:R-:W-:Y:S01]  /*191f0*/  FSEL R109, R62, -INF , P3 ;  /* 0xff8000003e6d7808 */ /* 0x000fe20001800000 */
[----:B------:R-:W-:Y:S01]  /*19200*/  FFMA.FTZ R62, R2, R85, -R21 ;  /* 0x00000055023e7223 */ /* 0x000fe20000010815 */
        /* <DEDUP_REMOVED lines=8> */
[----:B------:R3:W-:Y:S01]  /*19290*/  MUFU.EX2 R63, R62 ;  /* 0x0000003e003f7308 */ /* 0x0007e20000000800 */
[----:B------:R-:W-:Y:S02]  /*192a0*/  ISETP.GT.AND P3, PT, R92, 0x58, PT ;  /* 0x000000585c00780c */ /* 0x000fe40003f64270 */
[----:B------:R-:W-:Y:S02]  /*192b0*/  FSEL R67, R67, -INF , P4 ;  /* 0xff80000043437808 */ /* 0x000fe40002000000 */
[----:B------:R-:W-:-:S02]  /*192c0*/  FMNMX.FTZ R90, R111, R90, !PT ;  /* 0x0000005a6f5a7209 */ /* 0x000fc40007810000 */
[----:B------:R-:W-:Y:S01]  /*192d0*/  ISETP.GT.AND P4, PT, R92, 0x59, PT ;  /* 0x000000595c00780c */ /* 0x000fe20003f84270 */
[----:B------:R-:W-:Y:S01]  /*192e0*/  MUFU.EX2 R59, R59 ;  /* 0x0000003b003b7308 */ /* 0x000fe20000000800 */
[----:B------:R-:W-:Y:S01]  /*192f0*/  FSEL R77, R70, -INF , P3 ;  /* 0xff800000464d7808 */ /* 0x000fe20001800000 */
[----:B---3--:R-:W-:Y:S01]  /*19300*/  FFMA.FTZ R62, R2, R76, -R21 ;  /* 0x0000004c023e7223 */ /* 0x008fe20000010815 */
        /* <DEDUP_REMOVED lines=17> */
[--C-:B------:R-:W-:Y:S01]  /*19420*/  FFMA.FTZ R46, R2, R64, -R21.reuse ;  /* 0x00000040022e7223 */ /* 0x100fe20000010815 */
[----:B------:R-:W-:Y:S02]  /*19430*/  FMNMX.FTZ R90, R73, R90, !PT ;  /* 0x0000005a495a7209 */ /* 0x000fe40007810000 */
[----:B------:R-:W-:Y:S02]  /*19440*/  ISETP.GT.AND P3, PT, R92, 0x70, PT ;  /* 0x000000705c00780c */ /* 0x000fe40003f64270 */
[----:B------:R-:W-:Y:S01]  /*19450*/  FSEL R61, R47, -INF , P4 ;  /* 0xff8000002f3d7808 */ /* 0x000fe20002000000 */
[----:B------:R-:W-:Y:S01]  /*19460*/  FFMA.FTZ R47, R2, R65, -R21 ;  /* 0x00000041022f7223 */ /* 0x000fe20000010815 */
[----:B------:R-:W-:Y:S01]  /*19470*/  FMNMX.FTZ R90, R115, R90, !PT ;  /* 0x0000005a735a7209 */ /* 0x000fe20007810000 */
[----:B------:R-:W3:Y:S01]  /*19480*/  MUFU.EX2 R43, R43 ;  /* 0x0000002b002b7308 */ /* 0x000ee20000000800 */
[----:B------:R-:W-:-:S02]  /*19490*/  ISETP.GT.AND P4, PT, R92, 0x71, PT ;  /* 0x000000715c00780c */ /* 0x000fc40003f84270 */
[----:B------:R-:W-:Y:S02]  /*194a0*/  FSEL R117, R50, -INF , P3 ;  /* 0xff80000032757808 */ /* 0x000fe40001800000 */
[----:B------:R-:W-:Y:S02]  /*194b0*/  FMNMX.FTZ R90, R61, R90, !PT ;  /* 0x0000005a3d5a7209 */ /* 0x000fe40007810000 */
[C---:B------:R-:W-:Y:S01]  /*194c0*/  ISETP.GT.AND P3, PT, R92.reuse, 0x78, PT ;  /* 0x000000785c00780c */ /* 0x040fe20003f64270 */
        /* <DEDUP_REMOVED lines=12> */
[----:B------:R-:W-:Y:S01]  /*19590*/  FSEL R65, R26, -INF , P3 ;  /* 0xff8000001a417808 */ /* 0x000fe20001800000 */
[----:B------:R-:W-:-:S01]  /*195a0*/  FFMA.FTZ R26, R2, R68, -R21 ;  /* 0x00000044021a7223 */ /* 0x000fc20000010815 */
[----:B------:R-:W-:Y:S02]  /*195b0*/  FMNMX.FTZ R90, R55, R90, !PT ;  /* 0x0000005a375a7209 */ /* 0x000fe40007810000 */
[----:B------:R-:W-:Y:S01]  /*195c0*/  ISETP.GT.AND P3, PT, R92, 0x88, PT ;  /* 0x000000885c00780c */ /* 0x000fe20003f64270 */
[----:B------:R-:W-:Y:S01]  /*195d0*/  MUFU.EX2 R25, R25 ;  /* 0x0000001900197308 */ /* 0x000fe20000000800 */
[----:B------:R-:W-:Y:S01]  /*195e0*/  FSEL R121, R27, -INF , P4 ;  /* 0xff8000001b797808 */ /* 0x000fe20002000000 */
[----:B------:R-:W-:Y:S01]  /*195f0*/  FFMA.FTZ R27, R2, R69, -R21 ;  /* 0x00000045021b7223 */ /* 0x000fe20000010815 */
[----:B------:R-:W-:Y:S02]  /*19600*/  FMNMX.FTZ R90, R65, R90, !PT ;  /* 0x0000005a415a7209 */ /* 0x000fe40007810000 */
[----:B------:R-:W-:-:S02]  /*19610*/  ISETP.GT.AND P4, PT, R92, 0x89, PT ;  /* 0x000000895c00780c */ /* 0x000fc40003f84270 */
[----:B------:R-:W-:Y:S01]  /*19620*/  FSEL R123, R30, -INF , P3 ;  /* 0xff8000001e7b7808 */ /* 0x000fe20001800000 */
[--C-:B------:R-:W-:Y:S01]  /*19630*/  FFMA.FTZ R30, R2, R60, -R21.reuse ;  /* 0x0000003c021e7223 */ /* 0x100fe20000010815 */
[----:B------:R-:W-:Y:S01]  /*19640*/  FMNMX.FTZ R90, R121, R90, !PT ;  /* 0x0000005a795a7209 */ /* 0x000fe20007810000 */
[----:B------:R-:W-:Y:S01]  /*19650*/  MUFU.EX2 R26, R26 ;  /* 0x0000001a001a7308 */ /* 0x000fe20000000800 */
[C---:B------:R-:W-:Y:S02]  /*19660*/  ISETP.GT.AND P3, PT, R92.reuse, 0x90, PT ;  /* 0x000000905c00780c */ /* 0x040fe40003f64270 */
[----:B------:R-:W-:Y:S02]  /*19670*/  FSEL R31, R31, -INF , P4 ;  /* 0xff8000001f1f7808 */ /* 0x000fe40002000000 */
[----:B------:R-:W-:Y:S02]  /*19680*/  FMNMX.FTZ R90, R123, R90, !PT ;  /* 0x0000005a7b5a7209 */ /* 0x000fe40007810000 */
[----:B------:R-:W-:Y:S01]  /*19690*/  ISETP.GT.AND P4, PT, R92, 0x91, PT ;  /* 0x000000915c00780c */ /* 0x000fe20003f84270 */
[----:B------:R-:W4:Y:S01]  /*196a0*/  MUFU.EX2 R27, R27 ;  /* 0x0000001b001b7308 */ /* 0x000f220000000800 */
[----:B------:R-:W-:Y:S01]  /*196b0*/  FSEL R69, R34, -INF , P3 ;  /* 0xff80000022457808 */ /* 0x000fe20001800000 */
[C-C-:B------:R-:W-:Y:S01]  /*196c0*/  FFMA.FTZ R34, R2.reuse, R41, -R21.reuse ;  /* 0x0000002902227223 */ /* 0x140fe20000010815 */
[----:B------:R-:W-:Y:S01]  /*196d0*/  FMNMX.FTZ R90, R31, R90, !PT ;  /* 0x0000005a1f5a7209 */ /* 0x000fe20007810000 */
[--C-:B------:R-:W-:Y:S01]  /*196e0*/  FFMA.FTZ R41, R2, R20, -R21.reuse ;  /* 0x0000001402297223 */ /* 0x100fe20000010815 */
[----:B------:R-:W-:Y:S01]  /*196f0*/  ISETP.GT.AND P3, PT, R92, 0x98, PT ;  /* 0x000000985c00780c */ /* 0x000fe20003f64270 */
[C-C-:B------:R-:W-:Y:S01]  /*19700*/  FFMA.FTZ R20, R2.reuse, R56, -R21.reuse ;  /* 0x0000003802147223 */ /* 0x140fe20000010815 */
[----:B------:R-:W-:Y:S01]  /*19710*/  FSEL R125, R35, -INF , P4 ;  /* 0xff800000237d7808 */ /* 0x000fe20002000000 */
[----:B------:R-:W-:Y:S01]  /*19720*/  FFMA.FTZ R35, R2, R57, -R21 ;  /* 0x0000003902237223 */ /* 0x000fe20000010815 */
[----:B------:R-:W-:Y:S01]  /*19730*/  FMNMX.FTZ R90, R69, R90, !PT ;  /* 0x0000005a455a7209 */ /* 0x000fe20007810000 */
[----:B------:R-:W-:Y:S01]  /*19740*/  MUFU.EX2 R30, R30 ;  /* 0x0000001e001e7308 */ /* 0x000fe20000000800 */
[----:B------:R-:W-:-:S02]  /*19750*/  ISETP.GT.AND P4, PT, R92, 0x99, PT ;  /* 0x000000995c00780c */ /* 0x000fc40003f84270 */
[----:B------:R-:W-:Y:S01]  /*19760*/  FSEL R127, R38, -INF , P3 ;  /* 0xff800000267f7808 */ /* 0x000fe20001800000 */
[----:B------:R-:W-:-:S01]  /*19770*/  FFMA.FTZ R38, R2, R48, -R21 ;  /* 0x0000003002267223 */ /* 0x000fc20000010815 */
[----:B------:R-:W-:Y:S02]  /*19780*/  FMNMX.FTZ R90, R125, R90, !PT ;  /* 0x0000005a7d5a7209 */ /* 0x000fe40007810000 */
[----:B------:R-:W-:Y:S01]  /*19790*/  FSEL R57, R39, -INF , P4 ;  /* 0xff80000027397808 */ /* 0x000fe20002000000 */
[----:B------:R-:W-:Y:S01]  /*197a0*/  FFMA.FTZ R39, R2, R14, -R21 ;  /* 0x0000000e02277223 */ /* 0x000fe20000010815 */
[----:B------:R-:W-:Y:S01]  /*197b0*/  FMNMX.FTZ R90, R127, R90, !PT ;  /* 0x0000005a7f5a7209 */ /* 0x000fe20007810000 */
[----:B------:R-:W-:Y:S01]  /*197c0*/  MUFU.EX2 R35, R35 ;  /* 0x0000002300237308 */ /* 0x000fe20000000800 */
[----:B-1----:R-:W-:Y:S02]  /*197d0*/  F2FP.SATFINITE.E4M3.F32.PACK_AB_MERGE_C R184, R9, R6, RZ ;  /* 0x0000000609b8723e */ /* 0x002fe400048070ff */
[----:B------:R-:W-:-:S02]  /*197e0*/  FMNMX.FTZ R90, R57, R90, !PT ;  /* 0x0000005a395a7209 */ /* 0x000fc40007810000 */
[----:B--2---:R-:W-:Y:S02]  /*197f0*/  F2FP.SATFINITE.E4M3.F32.PACK_AB_MERGE_C R186, R13, R10, RZ ;  /* 0x0000000a0dba723e */ /* 0x004fe400048070ff */
[----:B------:R-:W-:Y:S01]  /*19800*/  F2FP.SATFINITE.E4M3.F32.PACK_AB_MERGE_C R184, R7, R4, R184 ;  /* 0x0000000407b8723e */ /* 0x000fe200048070b8 */
[----:B------:R-:W1:Y:S01]  /*19810*/  SHFL.BFLY PT, R131, R90, 0x2, 0x1f ;  /* 0x0c401f005a837f89 */ /* 0x000e6200000e0000 */
[----:B------:R-:W-:Y:S01]  /*19820*/  F2FP.SATFINITE.E4M3.F32.PACK_AB_MERGE_C R186, R11, R8, R186 ;  /* 0x000000080bba723e */ /* 0x000fe200048070ba */
[----:B------:R-:W-:Y:S01]  /*19830*/  MUFU.EX2 R34, R34 ;  /* 0x0000002200227308 */ /* 0x000fe20000000800 */
[----:B---3--:R-:W-:Y:S02]  /*19840*/  F2FP.SATFINITE.E4M3.F32.PACK_AB_MERGE_C R176, R43, R42, RZ ;  /* 0x0000002a2bb0723e */ /* 0x008fe400048070ff */
[----:B------:R-:W-:Y:S02]  /*19850*/  F2FP.SATFINITE.E4M3.F32.PACK_AB_MERGE_C R180, R72, R29, RZ ;  /* 0x0000001d48b4723e */ /* 0x000fe400048070ff */
[----:B----4-:R-:W-:-:S02]  /*19860*/  F2FP.SATFINITE.E4M3.F32.PACK_AB_MERGE_C R178, R27, R26, RZ ;  /* 0x0000001a1bb2723e */ /* 0x010fc400048070ff */
[----:B------:R-:W-:Y:S01]  /*19870*/  F2FP.SATFINITE.E4M3.F32.PACK_AB_MERGE_C R180, R15, R12, R180 ;  /* 0x0000000c0fb4723e */ /* 0x000fe200048070b4 */
[----:B------:R-:W2:Y:S01]  /*19880*/  MUFU.EX2 R39, R39 ;  /* 0x0000002700277308 */ /* 0x000ea20000000800 */
[----:B------:R-:W-:Y:S02]  /*19890*/  F2FP.SATFINITE.E4M3.F32.PACK_AB_MERGE_C R182, R63, R58, RZ ;  /* 0x0000003a3fb6723e */ /* 0x000fe400048070ff */
[----:B------:R-:W-:Y:S02]  /*198a0*/  F2FP.SATFINITE.E4M3.F32.PACK_AB_MERGE_C R176, R62, R59, R176 ;  /* 0x0000003b3eb0723e */ /* 0x000fe400048070b0 */
[----:B------:R-:W-:Y:S02]  /*198b0*/  F2FP.SATFINITE.E4M3.F32.PACK_AB_MERGE_C R182, R74, R45, R182 ;  /* 0x0000002d4ab6723e */ /* 0x000fe400048070b6 */
[----:B------:R-:W-:Y:S01]  /*198c0*/  F2FP.SATFINITE.E4M3.F32.PACK_AB_MERGE_C R178, R47, R46, R178 ;  /* 0x0000002e2fb2723e */ /* 0x000fe200048070b2 */
[----:B------:R-:W-:Y:S01]  /*198d0*/  MUFU.EX2 R38, R38 ;  /* 0x0000002600267308 */ /* 0x000fe20000000800 */
[----:B-1----:R-:W-:Y:S01]  /*198e0*/  FMNMX.FTZ R40, R90, R131, !PT ;  /* 0x000000835a287209 */ /* 0x002fe20007810000 */
[C-C-:B------:R-:W-:Y:S01]  /*198f0*/  FFMA.FTZ R131, R2.reuse, R44, -R21.reuse ;  /* 0x0000002c02837223 */ /* 0x140fe20000010815 */
[----:B------:R-:W-:-:S05]  /*19900*/  FFMA.FTZ R21, R2, R52, -R21 ;  /* 0x0000003402157223 */ /* 0x000fca0000010815 */
[----:B------:R-:W-:Y:S01]  /*19910*/  MUFU.EX2 R41, R41 ;  /* 0x0000002900297308 */ /* 0x000fe20000000800 */
[----:B--2---:R-:W-:Y:S01]  /*19920*/  F2FP.SATFINITE.E4M3.F32.PACK_AB_MERGE_C R172, R39, R34, RZ ;  /* 0x0000002227ac723e */ /* 0x004fe200048070ff */
[----:B------:R-:W1:Y:S03]  /*19930*/  SHFL.BFLY PT, R133, R40, 0x1, 0x1f ;  /* 0x0c201f0028857f89 */ /* 0x000e6600000e0000 */
[----:B------:R-:W-:-:S03]  /*19940*/  F2FP.SATFINITE.E4M3.F32.PACK_AB_MERGE_C R172, R35, R30, R172 ;  /* 0x0000001e23ac723e */ /* 0x000fc600048070ac */
[----:B------:R-:W-:Y:S08]  /*19950*/  MUFU.EX2 R20, R20 ;  /* 0x0000001400147308 */ /* 0x000ff00000000800 */
[----:B------:R-:W-:Y:S08]  /*19960*/  MUFU.EX2 R28, R28 ;  /* 0x0000001c001c7308 */ /* 0x000ff00000000800 */
[----:B------:R-:W-:Y:S01]  /*19970*/  MUFU.EX2 R131, R131 ;  /* 0x0000008300837308 */ /* 0x000fe20000000800 */
[----:B-1----:R-:W-:-:S04]  /*19980*/  FMNMX.FTZ R14, R40, R133, !PT ;  /* 0x00000085280e7209 */ /* 0x002fc80007810000 */
[----:B------:R-:W-:Y:S01]  /*19990*/  FSETP.NEU.FTZ.AND P3, PT, R14, -INF , PT ;  /* 0xff8000000e00780b */ /* 0x000fe20003f7d000 */
[----:B------:R-:W-:-:S02]  /*199a0*/  FFMA.FTZ R44, R2, R14, -8 ;  /* 0xc1000000022c7423 */ /* 0x000fc4000001000e */
[----:B------:R-:W-:Y:S03]  /*199b0*/  MUFU.EX2 R32, R32 ;  /* 0x0000002000207308 */ /* 0x000fe60000000800 */
[----:B------:R-:W-:-:S05]  /*199c0*/  FSEL R44, R44, RZ, P3 ;  /* 0x000000ff2c2c7208 */ /* 0x000fca0001800000 */
        /* <DEDUP_REMOVED lines=25> */
[----:B------:R-:W-:-:S01]  /*19b60*/  FADD.FTZ R73, R11, R80 ;  /* 0x000000500b497221 */ /* 0x000fc20000010000 */
[C-C-:B------:R-:W-:Y:S01]  /*19b70*/  FFMA.FTZ R87, R2.reuse, R87, -R44.reuse ;  /* 0x0000005702577223 */ /* 0x140fe2000001082c */
[----:B------:R-:W-:-:S01]  /*19b80*/  FFMA.FTZ R54, R2, R105, -R44 ;  /* 0x0000006902367223 */ /* 0x000fc2000001082c */
[----:B------:R-:W-:Y:S01]  /*19b90*/  FFMA.FTZ R68, R2, R109, -R44 ;  /* 0x0000006d02447223 */ /* 0x000fe2000001082c */
[----:B------:R-:W-:-:S01]  /*19ba0*/  FADD.FTZ R80, R10, R73 ;  /* 0x000000490a507221 */ /* 0x000fc20000010000 */
[C-C-:B------:R-:W-:Y:S01]  /*19bb0*/  FFMA.FTZ R56, R2.reuse, R111, -R44.reuse ;  /* 0x0000006f02387223 */ /* 0x140fe2000001082c */
[----:B------:R-:W-:-:S01]  /*19bc0*/  FFMA.FTZ R67, R2, R67, -R44 ;  /* 0x0000004302437223 */ /* 0x000fc2000001082c */
[----:B------:R-:W3:Y:S01]  /*19bd0*/  MUFU.EX2 R95, R95 ;  /* 0x0000005f005f7308 */ /* 0x000ee20000000800 */
[----:B-1----:R-:W-:-:S01]  /*19be0*/  FADD.FTZ R77, R37, R40 ;  /* 0x00000028254d7221 */ /* 0x002fc20000010000 */
[----:B------:R-:W-:Y:S01]  /*19bf0*/  FADD.FTZ R73, R13, R80 ;  /* 0x000000500d497221 */ /* 0x000fe20000010000 */
[----:B------:R-:W-:-:S01]  /*19c00*/  FFMA.FTZ R71, R2, R71, -R44 ;  /* 0x0000004702477223 */ /* 0x000fc2000001082c */
[C-C-:B0-----:R-:W-:Y:S01]  /*19c10*/  FFMA.FTZ R3, R2.reuse, R113, -R44.reuse ;  /* 0x0000007102037223 */ /* 0x141fe2000001082c */
        /* <DEDUP_REMOVED lines=11> */
[----:B------:R-:W1:Y:S01]  /*19cd0*/  MUFU.EX2 R49, R49 ;  /* 0x0000003100317308 */ /* 0x000e620000000800 */
[----:B---3--:R-:W-:-:S01]  /*19ce0*/  FADD.FTZ R77, R95, R82 ;  /* 0x000000525f4d7221 */ /* 0x008fc20000010000 */
[C-C-:B------:R-:W-:Y:S01]  /*19cf0*/  FFMA.FTZ R31, R2.reuse, R31, -R44.reuse ;  /* 0x0000001f021f7223 */ /* 0x140fe2000001082c */
[----:B------:R-:W-:-:S01]  /*19d00*/  FFMA.FTZ R69, R2, R69, -R44 ;  /* 0x0000004502457223 */ /* 0x000fc2000001082c */
[C-C-:B------:R-:W-:Y:S01]  /*19d10*/  FFMA.FTZ R125, R2.reuse, R125, -R44.reuse ;  /* 0x0000007d027d7223 */ /* 0x140fe2000001082c */
[----:B------:R-:W-:-:S01]  /*19d20*/  FFMA.FTZ R127, R2, R127, -R44 ;  /* 0x0000007f027f7223 */ /* 0x000fc2000001082c */
[----:B------:R-:W-:Y:S01]  /*19d30*/  F2FP.SATFINITE.E4M3.F32.PACK_AB_MERGE_C R185, R95, R60, RZ ;  /* 0x0000003c5fb9723e */ /* 0x000fe200048070ff */
[----:B------:R-:W-:Y:S01]  /*19d40*/  IMAD.MOV.U32 R11, RZ, RZ, R203 ;  /* 0x000000ffff0b7224 */ /* 0x000fe200078e00cb */
[----:B------:R2:W3:Y:S01]  /*19d50*/  MUFU.EX2 R70, R81 ;  /* 0x0000005100467308 */ /* 0x0004e20000000800 */
[----:B0-----:R-:W-:-:S01]  /*19d60*/  FADD.FTZ R82, R48, R77 ;  /* 0x0000004d30527221 */ /* 0x001fc20000010000 */
[----:B------:R-:W-:-:S02]  /*19d70*/  F2FP.SATFINITE.E4M3.F32.PACK_AB_MERGE_C R185, R40, R37, R185 ;  /* 0x0000002528b9723e */ /* 0x000fc400048070b9 */
[----:B------:R-:W0:Y:S04]  /*19d80*/  @P0 LDC R40, c[0x0][0x44c] ;  /* 0x00011300ff280b82 */ /* 0x000e280000000800 */
[----:B------:R-:W4:Y:S01]  /*19d90*/  MUFU.EX2 R103, R103 ;  /* 0x0000006700677308 */ /* 0x000f220000000800 */
[----:B-1----:R-:W-:-:S01]  /*19da0*/  FADD.FTZ R77, R49, R82 ;  /* 0x00000052314d7221 */ /* 0x002fc20000010000 */
[----:B--2---:R-:W-:-:S06]  /*19db0*/  FFMA.FTZ R81, R2, R85, -R44 ;  /* 0x0000005502517223 */ /* 0x004fcc000001082c */
[----:B------:R-:W1:Y:S01]  /*19dc0*/  MUFU.EX2 R50, R50 ;  /* 0x0000003200327308 */ /* 0x000e620000000800 */
[----:B---3--:R-:W-:-:S07]  /*19dd0*/  FADD.FTZ R82, R70, R77 ;  /* 0x0000004d46527221 */ /* 0x008fce0000010000 */
[----:B------:R-:W2:Y:S01]  /*19de0*/  MUFU.EX2 R53, R53 ;  /* 0x0000003500357308 */ /* 0x000ea20000000800 */
[----:B----4-:R-:W-:-:S01]  /*19df0*/  FADD.FTZ R77, R103, R82 ;  /* 0x00000052674d7221 */ /* 0x010fc20000010000 */
[----:B------:R-:W-:Y:S01]  /*19e00*/  FADD.FTZ R82, R12, R73 ;  /* 0x000000490c527221 */ /* 0x000fe20000010000 */
[----:B------:R-:W-:-:S03]  /*19e10*/  F2FP.SATFINITE.E4M3.F32.PACK_AB_MERGE_C R187, R103, R70, RZ ;  /* 0x0000004667bb723e */ /* 0x000fc600048070ff */
[----:B------:R-:W-:Y:S01]  /*19e20*/  FADD.FTZ R82, R15, R82 ;  /* 0x000000520f527221 */ /* 0x000fe20000010000 */
[----:B------:R-:W-:Y:S01]  /*19e30*/  F2FP.SATFINITE.E4M3.F32.PACK_AB_MERGE_C R187, R49, R48, R187 ;  /* 0x0000003031bb723e */ /* 0x000fe200048070bb */
[----:B------:R-:W3:Y:S01]  /*19e40*/  MUFU.EX2 R93, R93 ;  /* 0x0000005d005d7308 */ /* 0x000ee20000000800 */
[----:B-1----:R-:W-:-:S01]  /*19e50*/  FADD.FTZ R84, R50, R77 ;  /* 0x0000004d32547221 */ /* 0x002fc20000010000 */
[----:B------:R-:W-:-:S06]  /*19e60*/  CS2R R48, SRZ ;  /* 0x0000000000307805 */ /* 0x000fcc000001ff00 */
[----:B------:R1:W4:Y:S01]  /*19e70*/  MUFU.EX2 R76, R79 ;  /* 0x0000004f004c7308 */ /* 0x0003220000000800 */
[----:B--2---:R-:W-:-:S07]  /*19e80*/  FADD.FTZ R84, R53, R84 ;  /* 0x0000005435547221 */ /* 0x004fce0000010000 */
[----:B------:R-:W2:Y:S01]  /*19e90*/  MUFU.EX2 R52, R52 ;  /* 0x0000003400347308 */ /* 0x000ea20000000800 */
[----:B-1----:R-:W-:-:S01]  /*19ea0*/  FFMA.FTZ R79, R2, R107, -R44 ;  /* 0x0000006b024f7223 */ /* 0x002fc2000001082c */
[----:B------:R-:W-:Y:S01]  /*19eb0*/  FFMA.FTZ R44, R2, R57, -R44 ;  /* 0x00000039022c7223 */ /* 0x000fe2000001082c */
[----:B------:R-:W-:-:S01]  /*19ec0*/  FADD.FTZ R57, R29, R82 ;  /* 0x000000521d397221 */ /* 0x000fc20000010000 */
[----:B---3--:R-:W-:Y:S01]  /*19ed0*/  FADD.FTZ R9, R93, R84 ;  /* 0x000000545d097221 */ /* 0x008fe20000010000 */
[----:B------:R-:W-:Y:S02]  /*19ee0*/  CS2R R84, SRZ ;  /* 0x0000000000547805 */ /* 0x000fe4000001ff00 */
[----:B------:R-:W-:Y:S01]  /*19ef0*/  CS2R R82, SRZ ;  /* 0x0000000000527805 */ /* 0x000fe2000001ff00 */
[----:B------:R-:W-:-:S01]  /*19f00*/  FADD.FTZ R60, R72, R57 ;  /* 0x00000039483c7221 */ /* 0x000fc20000010000 */
[----:B------:R-:W1:Y:S01]  /*19f10*/  MUFU.EX2 R75, R75 ;  /* 0x0000004b004b7308 */ /* 0x000e620000000800 */
[----:B----4-:R-:W-:-:S01]  /*19f20*/  FADD.FTZ R9, R76, R9 ;  /* 0x000000094c097221 */ /* 0x010fc20000010000 */
[----:B------:R-:W-:Y:S01]  /*19f30*/  F2FP.SATFINITE.E4M3.F32.PACK_AB_MERGE_C R181, R76, R93, RZ ;  /* 0x0000005d4cb5723e */ /* 0x000fe200048070ff */
[----:B------:R-:W-:-:S01]  /*19f40*/  FADD.FTZ R13, R45, R60 ;  /* 0x0000003c2d0d7221 */ /* 0x000fc20000010000 */
[----:B------:R-:W-:-:S02]  /*19f50*/  CS2R R76, SRZ ;  /* 0x00000000004c7805 */ /* 0x000fc4000001ff00 */
[----:B------:R-:W-:Y:S02]  /*19f60*/  CS2R R72, SRZ ;  /* 0x0000000000487805 */ /* 0x000fe4000001ff00 */
[----:B------:R-:W-:Y:S01]  /*19f70*/  F2FP.SATFINITE.E4M3.F32.PACK_AB_MERGE_C R181, R53, R50, R181 ;  /* 0x0000003235b5723e */ /* 0x000fe200048070b5 */
[----:B------:R-:W-:-:S01]  /*19f80*/  FADD.FTZ R13, R74, R13 ;  /* 0x0000000d4a0d7221 */ /* 0x000fc20000010000 */
[----:B------:R-:W3:Y:S01]  /*19f90*/  MUFU.EX2 R101, R101 ;  /* 0x0000006500657308 */ /* 0x000ee20000000800 */
[----:B--2---:R-:W-:-:S02]  /*19fa0*/  FADD.FTZ R10, R52, R9 ;  /* 0x00000009340a7221 */ /* 0x004fc40000010000 */
[----:B------:R-:W-:Y:S01]  /*19fb0*/  FADD.FTZ R60, R58, R13 ;  /* 0x0000000d3a3c7221 */ /* 0x000fe20000010000 */
[----:B0-----:R-:W-:-:S04]  /*19fc0*/  @P0 IMAD.HI.U32 R13, R203, R40, RZ ;  /* 0x00000028cb0d0227 */ /* 0x001fc800078e00ff */
[----:B------:R-:W-:Y:S01]  /*19fd0*/  FADD.FTZ R60, R63, R60 ;  /* 0x0000003c3f3c7221 */ /* 0x000fe20000010000 */
[----:B------:R0:W2:Y:S01]  /*19fe0*/  MUFU.EX2 R78, R87 ;  /* 0x00000057004e7308 */ /* 0x0000a20000000800 */
[----:B-1----:R-:W-:-:S02]  /*19ff0*/  FADD.FTZ R10, R75, R10 ;  /* 0x0000000a4b0a7221 */ /* 0x002fc40000010000 */
[----:B------:R-:W-:Y:S01]  /*1a000*/  FADD.FTZ R9, R59, R60 ;  /* 0x0000003c3b097221 */ /* 0x000fe20000010000 */
[----:B------:R-:W-:-:S03]  /*1a010*/  CS2R R58, SRZ ;  /* 0x00000000003a7805 */ /* 0x000fc6000001ff00 */
[----:B------:R-:W-:Y:S01]  /*1a020*/  FADD.FTZ R9, R62, R9 ;  /* 0x000000093e097221 */ /* 0x000fe20000010000 */
[----:B------:R-:W1:Y:S01]  /*1a030*/  MUFU.EX2 R54, R54 ;  /* 0x0000003600367308 */ /* 0x000e620000000800 */
[----:B---3--:R-:W-:-:S01]  /*1a040*/  FADD.FTZ R7, R101, R10 ;  /* 0x0000000a65077221 */ /* 0x008fc20000010000 */
[----:B0-----:R-:W-:Y:S01]  /*1a050*/  CS2R R86, SRZ ;  /* 0x0000000000567805 */ /* 0x001fe2000001ff00 */
[----:B------:R-:W-:-:S01]  /*1a060*/  FADD.FTZ R8, R42, R9 ;  /* 0x000000092a087221 */ /* 0x000fc20000010000 */
[----:B------:R-:W-:-:S03]  /*1a070*/  CS2R R62, SRZ ;  /* 0x00000000003e7805 */ /* 0x000fc6000001ff00 */
[----:B------:R-:W-:Y:S01]  /*1a080*/  FADD.FTZ R43, R43, R8 ;  /* 0x000000082b2b7221 */ /* 0x000fe20000010000 */
[----:B------:R-:W0:Y:S01]  /*1a090*/  MUFU.EX2 R79, R79 ;  /* 0x0000004f004f7308 */ /* 0x000e220000000800 */
[----:B--2---:R-:W-:-:S01]  /*1a0a0*/  FADD.FTZ R7, R78, R7 ;  /* 0x000000074e077221 */ /* 0x004fc20000010000 */
[----:B------:R-:W-:-:S04]  /*1a0b0*/  F2FP.SATFINITE.E4M3.F32.PACK_AB_MERGE_C R183, R78, R101, RZ ;  /* 0x000000654eb7723e */ /* 0x000fc800048070ff */
[----:B------:R-:W-:Y:S02]  /*1a0c0*/  F2FP.SATFINITE.E4M3.F32.PACK_AB_MERGE_C R183, R75, R52, R183 ;  /* 0x000000344bb7723e */ /* 0x000fe400048070b7 */
[----:B------:R-:W-:Y:S01]  /*1a0d0*/  CS2R R74, SRZ ;  /* 0x00000000004a7805 */ /* 0x000fe2000001ff00 */
[----:B------:R-:W2:Y:S01]  /*1a0e0*/  MUFU.EX2 R68, R68 ;  /* 0x0000004400447308 */ /* 0x000ea20000000800 */
[----:B-1----:R-:W-:-:S01]  /*1a0f0*/  FADD.FTZ R10, R54, R7 ;  /* 0x00000007360a7221 */ /* 0x002fc20000010000 */
[----:B------:R-:W-:-:S06]  /*1a100*/  CS2R R52, SRZ ;  /* 0x0000000000347805 */ /* 0x000fcc000001ff00 */
[----:B------:R-:W1:Y:S01]  /*1a110*/  MUFU.EX2 R81, R81 ;  /* 0x0000005100517308 */ /* 0x000e620000000800 */
[----:B0-----:R-:W-:-:S07]  /*1a120*/  FADD.FTZ R7, R79, R10 ;  /* 0x0000000a4f077221 */ /* 0x001fce0000010000 */
[----:B------:R-:W0:Y:S01]  /*1a130*/  MUFU.EX2 R56, R56 ;  /* 0x0000003800387308 */ /* 0x000e220000000800 */
[----:B--2---:R-:W-:-:S07]  /*1a140*/  FADD.FTZ R10, R68, R7 ;  /* 0x00000007440a7221 */ /* 0x004fce0000010000 */
[----:B------:R-:W2:Y:S01]  /*1a150*/  MUFU.EX2 R67, R67 ;  /* 0x0000004300437308 */ /* 0x000ea20000000800 */
[C---:B-1----:R-:W-:Y:S01]  /*1a160*/  F2FP.SATFINITE.E4M3.F32.PACK_AB_MERGE_C R177, R81.reuse, R68, RZ ;  /* 0x0000004451b1723e */ /* 0x042fe200048070ff */
[----:B------:R-:W-:Y:S01]  /*1a170*/  FADD.FTZ R81, R81, R10 ;  /* 0x0000000a51517221 */ /* 0x000fe20000010000 */
[----:B------:R-:W-:-:S01]  /*1a180*/  FADD.FTZ R10, R46, R43 ;  /* 0x0000002b2e0a7221 */ /* 0x000fc20000010000 */
[----:B------:R-:W-:Y:S02]  /*1a190*/  CS2R R42, SRZ ;  /* 0x00000000002a7805 */ /* 0x000fe4000001ff00 */
[----:B------:R-:W-:Y:S02]  /*1a1a0*/  F2FP.SATFINITE.E4M3.F32.PACK_AB_MERGE_C R177, R79, R54, R177 ;  /* 0x000000364fb1723e */ /* 0x000fe400048070b1 */
[----:B------:R-:W-:Y:S01]  /*1a1b0*/  CS2R R78, SRZ ;  /* 0x00000000004e7805 */ /* 0x000fe2000001ff00 */
[----:B------:R-:W-:-:S01]  /*1a1c0*/  FADD.FTZ R7, R47, R10 ;  /* 0x0000000a2f077221 */ /* 0x000fc20000010000 */
[----:B------:R-:W1:Y:S01]  /*1a1d0*/  MUFU.EX2 R64, R64 ;  /* 0x0000004000407308 */ /* 0x000e620000000800 */
[----:B0-----:R-:W-:-:S01]  /*1a1e0*/  FADD.FTZ R12, R56, R81 ;  /* 0x00000051380c7221 */ /* 0x001fc20000010000 */
[----:B------:R-:W-:Y:S01]  /*1a1f0*/  CS2R R46, SRZ ;  /* 0x00000000002e7805 */ /* 0x000fe2000001ff00 */
[----:B------:R-:W-:-:S04]  /*1a200*/  FADD.FTZ R10, R26, R7 ;  /* 0x000000071a0a7221 */ /* 0x000fc80000010000 */
[----:B------:R-:W-:Y:S01]  /*1a210*/  FADD.FTZ R27, R27, R10 ;  /* 0x0000000a1b1b7221 */ /* 0x000fe20000010000 */
[----:B------:R-:W0:Y:S01]  /*1a220*/  MUFU.EX2 R71, R71 ;  /* 0x0000004700477308 */ /* 0x000e220000000800 */
[----:B--2---:R-:W-:-:S02]  /*1a230*/  FADD.FTZ R9, R67, R12 ;  /* 0x0000000c43097221 */ /* 0x004fc40000010000 */
[----:B------:R-:W-:Y:S02]  /*1a240*/  FADD.FTZ R26, R30, R27 ;  /* 0x0000001b1e1a7221 */ /* 0x000fe40000010000 */
[----:B------:R-:W2:Y:S03]  /*1a250*/  @P0 LDC R30, c[0x0][0x450] ;  /* 0x00011400ff1e0b82 */ /* 0x000ea60000000800 */
[----:B------:R-:W3:Y:S01]  /*1a260*/  MUFU.EX2 R3, R3 ;  /* 0x0000000300037308 */ /* 0x000ee20000000800 */
[----:B-1----:R-:W-:-:S01]  /*1a270*/  FADD.FTZ R12, R64, R9 ;  /* 0x00000009400c7221 */ /* 0x002fc20000010000 */
[----:B------:R-:W-:-:S04]  /*1a280*/  FADD.FTZ R9, R35, R26 ;  /* 0x0000001a23097221 */ /* 0x000fc80000010000 */
[----:B------:R-:W-:Y:S01]  /*1a290*/  FADD.FTZ R26, R34, R9 ;  /* 0x00000009221a7221 */ /* 0x000fe20000010000 */
[----:B------:R-:W-:Y:S01]  /*1a2a0*/  CS2R R34, SRZ ;  /* 0x0000000000227805 */ /* 0x000fe2000001ff00 */
[----:B------:R-:W1:Y:S01]  /*1a2b0*/  MUFU.EX2 R66, R66 ;  /* 0x0000004200427308 */ /* 0x000e620000000800 */
[----:B0-----:R-:W-:-:S01]  /*1a2c0*/  FADD.FTZ R12, R71, R12 ;  /* 0x0000000c470c7221 */ /* 0x001fc20000010000 */
[----:B------:R-:W-:Y:S01]  /*1a2d0*/  FADD.FTZ R39, R39, R26 ;  /* 0x0000001a27277221 */ /* 0x000fe20000010000 */
[----:B------:R-:W-:Y:S02]  /*1a2e0*/  F2FP.SATFINITE.E4M3.F32.PACK_AB_MERGE_C R179, R71, R64, RZ ;  /* 0x0000004047b3723e */ /* 0x000fe400048070ff */
[----:B------:R-:W-:Y:S01]  /*1a2f0*/  CS2R R70, SRZ ;  /* 0x0000000000467805 */ /* 0x000fe2000001ff00 */
[----:B------:R-:W-:-:S01]  /*1a300*/  FADD.FTZ R26, R38, R39 ;  /* 0x00000027261a7221 */ /* 0x000fc20000010000 */
[----:B------:R-:W-:Y:S01]  /*1a310*/  F2FP.SATFINITE.E4M3.F32.PACK_AB_MERGE_C R179, R67, R56, R179 ;  /* 0x0000003843b3723e */ /* 0x000fe200048070b3 */
[----:B------:R-:W0:Y:S01]  /*1a320*/  MUFU.EX2 R115, R115 ;  /* 0x0000007300737308 */ /* 0x000e220000000800 */
[----:B---3--:R-:W-:-:S01]  /*1a330*/  FADD.FTZ R7, R3, R12 ;  /* 0x0000000c03077221 */ /* 0x008fc20000010000 */
[----:B------:R-:W-:-:S02]  /*1a340*/  CS2R R56, SRZ ;  /* 0x0000000000387805 */ /* 0x000fc4000001ff00 */
[----:B--2---:R-:W-:-:S04]  /*1a350*/  @P0 SHF.R.U32.HI R11, RZ, R30, R13 ;  /* 0x0000001eff0b0219 */ /* 0x004fc8000001160d */
[----:B------:R2:W3:Y:S01]  /*1a360*/  MUFU.EX2 R80, R61 ;  /* 0x0000003d00507308 */ /* 0x0004e20000000800 */
[----:B-1----:R-:W-:-:S07]  /*1a370*/  FADD.FTZ R12, R66, R7 ;  /* 0x00000007420c7221 */ /* 0x002fce0000010000 */
[----:B------:R-:W1:Y:S01]  /*1a380*/  MUFU.EX2 R117, R117 ;  /* 0x0000007500757308 */ /* 0x000e620000000800 */
[----:B0-----:R-:W-:-:S01]  /*1a390*/  FADD.FTZ R7, R115, R12 ;  /* 0x0000000c73077221 */ /* 0x001fc20000010000 */
[----:B--2---:R-:W-:-:S06]  /*1a3a0*/  CS2R R60, SRZ ;  /* 0x00000000003c7805 */ /* 0x004fcc000001ff00 */
[----:B------:R0:W2:Y:S01]  /*1a3b0*/  MUFU.EX2 R6, R51 ;  /* 0x0000003300067308 */ /* 0x0000a20000000800 */
[C---:B---3--:R-:W-:Y:S01]  /*1a3c0*/  F2FP.SATFINITE.E4M3.F32.PACK_AB_MERGE_C R115, R80.reuse, R115, RZ ;  /* 0x000000735073723e */ /* 0x048fe200048070ff */
[----:B------:R-:W-:Y:S01]  /*1a3d0*/  FADD.FTZ R80, R80, R7 ;  /* 0x0000000750507221 */ /* 0x000fe20000010000 */
[----:B------:R-:W-:-:S02]  /*1a3e0*/  FADD.FTZ R7, R41, R26 ;  /* 0x0000001a29077221 */ /* 0x000fc40000010000 */
[----:B------:R-:W-:Y:S02]  /*1a3f0*/  F2FP.SATFINITE.E4M3.F32.PACK_AB_MERGE_C R173, R66, R3, R115 ;  /* 0x0000000342ad723e */ /* 0x000fe40004807073 */
[----:B------:R-:W-:Y:S01]  /*1a400*/  CS2R R66, SRZ ;  /* 0x0000000000427805 */ /* 0x000fe2000001ff00 */
[----:B------:R-:W-:Y:S01]  /*1a410*/  MUFU.EX2 R119, R119 ;  /* 0x0000007700777308 */ /* 0x000fe20000000800 */
[----:B-1----:R-:W-:-:S01]  /*1a420*/  FADD.FTZ R3, R117, R80 ;  /* 0x0000005075037221 */ /* 0x002fc20000010000 */
[----:B------:R-:W-:-:S02]  /*1a430*/  CS2R R80, SRZ ;  /* 0x0000000000507805 */ /* 0x000fc4000001ff00 */
[----:B0-----:R-:W-:-:S04]  /*1a440*/  CS2R R50, SRZ ;  /* 0x0000000000327805 */ /* 0x001fc8000001ff00 */
[----:B------:R0:W1:Y:S01]  /*1a450*/  MUFU.EX2 R4, R55 ;  /* 0x0000003700047308 */ /* 0x0000620000000800 */
[----:B--2---:R-:W-:-:S01]  /*1a460*/  FADD.FTZ R26, R6, R3 ;  /* 0x00000003061a7221 */ /* 0x004fc20000010000 */
[----:B------:R-:W-:Y:S01]  /*1a470*/  F2FP.SATFINITE.E4M3.F32.PACK_AB_MERGE_C R3, R129, R20, RZ ;  /* 0x000000148103723e */ /* 0x000fe200048070ff */
[----:B------:R-:W-:-:S03]  /*1a480*/  FADD.FTZ R20, R20, R7 ;  /* 0x0000000714147221 */ /* 0x000fc60000010000 */
[----:B------:R-:W-:Y:S01]  /*1a490*/  F2FP.SATFINITE.E4M3.F32.PACK_AB_MERGE_C R174, R41, R38, R3 ;  /* 0x0000002629ae723e */ /* 0x000fe20004807003 */
[----:B------:R-:W-:-:S01]  /*1a4a0*/  FADD.FTZ R129, R129, R20 ;  /* 0x0000001481817221 */ /* 0x000fc20000010000 */
[----:B------:R-:W2:Y:S01]  /*1a4b0*/  MUFU.EX2 R65, R65 ;  /* 0x0000004100417308 */ /* 0x000ea20000000800 */
[----:B0-----:R-:W-:Y:S02]  /*1a4c0*/  CS2R R54, SRZ ;  /* 0x0000000000367805 */ /* 0x001fe4000001ff00 */
[----:B------:R-:W-:Y:S02]  /*1a4d0*/  CS2R R40, SRZ ;  /* 0x0000000000287805 */ /* 0x000fe4000001ff00 */
[----:B------:R-:W-:-:S03]  /*1a4e0*/  CS2R R38, SRZ ;  /* 0x0000000000267805 */ /* 0x000fc6000001ff00 */
[----:B------:R-:W0:Y:S01]  /*1a4f0*/  MUFU.EX2 R8, R121 ;  /* 0x0000007900087308 */ /* 0x000e220000000800 */
[----:B-1----:R-:W-:Y:S01]  /*1a500*/  F2FP.SATFINITE.E4M3.F32.PACK_AB_MERGE_C R9, R4, R119, RZ ;  /* 0x000000770409723e */ /* 0x002fe200048070ff */
[----:B------:R-:W-:Y:S01]  /*1a510*/  FADD.FTZ R119, R119, R26 ;  /* 0x0000001a77777221 */ /* 0x000fe20000010000 */
[----:B------:R-:W-:Y:S02]  /*1a520*/  CS2R R26, SRZ ;  /* 0x00000000001a7805 */ /* 0x000fe4000001ff00 */
[----:B------:R-:W-:Y:S01]  /*1a530*/  F2FP.SATFINITE.E4M3.F32.PACK_AB_MERGE_C R175, R6, R117, R9 ;  /* 0x0000007506af723e */ /* 0x000fe20004807009 */
[----:B------:R-:W-:-:S01]  /*1a540*/  FADD.FTZ R6, R24, R129 ;  /* 0x0000008118067221 */ /* 0x000fc20000010000 */
[----:B------:R-:W-:Y:S01]  /*1a550*/  FADD.FTZ R4, R4, R119 ;  /* 0x0000007704047221 */ /* 0x000fe20000010000 */
[----:B------:R-:W1:Y:S01]  /*1a560*/  MUFU.EX2 R123, R123 ;  /* 0x0000007b007b7308 */ /* 0x000e620000000800 */
[----:B------:R-:W-:Y:S01]  /*1a570*/  F2FP.SATFINITE.E4M3.F32.PACK_AB_MERGE_C R9, R131, R28, RZ ;  /* 0x0000001c8309723e */ /* 0x000fe200048070ff */
[----:B------:R-:W-:Y:S01]  /*1a580*/  FADD.FTZ R7, R25, R6 ;  /* 0x0000000619077221 */ /* 0x000fe20000010000 */
[----:B--2---:R-:W-:-:S02]  /*1a590*/  FADD.FTZ R3, R65, R4 ;  /* 0x0000000441037221 */ /* 0x004fc40000010000 */
[----:B------:R-:W-:Y:S01]  /*1a5a0*/  F2FP.SATFINITE.E4M3.F32.PACK_AB_MERGE_C R168, R25, R24, R9 ;  /* 0x0000001819a8723e */ /* 0x000fe20004807009 */
[----:B------:R-:W-:-:S01]  /*1a5b0*/  FADD.FTZ R28, R28, R7 ;  /* 0x000000071c1c7221 */ /* 0x000fc20000010000 */
[----:B------:R-:W-:Y:S01]  /*1a5c0*/  IADD3 R7, R11, R205, -R204 ;  /* 0x000000cd0b077210 */ /* 0x000fe20007ffe8cc */
[----:B------:R2:W3:Y:S01]  /*1a5d0*/  MUFU.EX2 R10, R31 ;  /* 0x0000001f000a7308 */ /* 0x0004e20000000800 */
[----:B0-----:R-:W-:-:S01]  /*1a5e0*/  FADD.FTZ R4, R8, R3 ;  /* 0x0000000308047221 */ /* 0x001fc20000010000 */
[----:B------:R-:W-:Y:S01]  /*1a5f0*/  FADD.FTZ R131, R131, R28 ;  /* 0x0000001c83837221 */ /* 0x000fe20000010000 */
[----:B------:R-:W-:Y:S01]  /*1a600*/  VIADD R9, R162, 0xfffffffe ;  /* 0xfffffffea2097836 */ /* 0x000fe20000000000 */
[----:B------:R-:W-:Y:S02]  /*1a610*/  CS2R R28, SRZ ;  /* 0x00000000001c7805 */ /* 0x000fe4000001ff00 */
[----:B------:R-:W-:Y:S02]  /*1a620*/  CS2R R24, SRZ ;  /* 0x0000000000187805 */ /* 0x000fe4000001ff00 */
[----:B------:R-:W0:Y:S01]  /*1a630*/  MUFU.EX2 R21, R21 ;  /* 0x0000001500157308 */ /* 0x000e220000000800 */
[----:B-1----:R-:W-:-:S01]  /*1a640*/  FADD.FTZ R3, R123, R4 ;  /* 0x000000047b037221 */ /* 0x002fc20000010000 */
[----:B------:R-:W-:Y:S01]  /*1a650*/  FADD.FTZ R4, R32, R131 ;  /* 0x0000008320047221 */ /* 0x000fe20000010000 */
[----:B--2---:R-:W-:-:S05]  /*1a660*/  CS2R R30, SRZ ;  /* 0x00000000001e7805 */ /* 0x004fca000001ff00 */
[----:B------:R-:W1:Y:S01]  /*1a670*/  MUFU.EX2 R33, R33 ;  /* 0x0000002100217308 */ /* 0x000e620000000800 */
[C---:B---3--:R-:W-:Y:S01]  /*1a680*/  F2FP.SATFINITE.E4M3.F32.PACK_AB_MERGE_C R123, R10.reuse, R123, RZ ;  /* 0x0000007b0a7b723e */ /* 0x048fe200048070ff */
[----:B------:R-:W-:-:S03]  /*1a690*/  FADD.FTZ R10, R10, R3 ;  /* 0x000000030a0a7221 */ /* 0x000fc60000010000 */
[----:B------:R-:W-:Y:S01]  /*1a6a0*/  F2FP.SATFINITE.E4M3.F32.PACK_AB_MERGE_C R169, R8, R65, R123 ;  /* 0x0000004108a9723e */ /* 0x000fe2000480707b */
[----:B------:R-:W-:Y:S01]  /*1a6b0*/  IMAD.HI R8, R7, 0x66666667, RZ ;  /* 0x6666666707087827 */ /* 0x000fe200078e02ff */
[----:B------:R-:W-:Y:S01]  /*1a6c0*/  CS2R R64, SRZ ;  /* 0x0000000000407805 */ /* 0x000fe2000001ff00 */
[----:B------:R-:W-:Y:S01]  /*1a6d0*/  MUFU.EX2 R127, R127 ;  /* 0x0000007f007f7308 */ /* 0x000fe20000000800 */
[----:B0-----:R-:W-:-:S07]  /*1a6e0*/  F2FP.SATFINITE.E4M3.F32.PACK_AB_MERGE_C R6, R21, R36, RZ ;  /* 0x000000241506723e */ /* 0x001fce00048070ff */
[----:B------:R-:W0:Y:S01]  /*1a6f0*/  MUFU.EX2 R44, R44 ;  /* 0x0000002c002c7308 */ /* 0x000e220000000800 */
[----:B-1----:R-:W-:-:S01]  /*1a700*/  FADD.FTZ R7, R33, R4 ;  /* 0x0000000421077221 */ /* 0x002fc20000010000 */
[----:B------:R-:W-:Y:S02]  /*1a710*/  F2FP.SATFINITE.E4M3.F32.PACK_AB_MERGE_C R170, R33, R32, R6 ;  /* 0x0000002021aa723e */ /* 0x000fe40004807006 */
[----:B------:R-:W-:Y:S01]  /*1a720*/  CS2R R32, SRZ ;  /* 0x0000000000207805 */ /* 0x000fe2000001ff00 */
[----:B------:R-:W-:Y:S01]  /*1a730*/  FADD.FTZ R36, R36, R7 ;  /* 0x0000000724247221 */ /* 0x000fe20000010000 */
[----:B------:R-:W-:Y:S02]  /*1a740*/  SHF.R.U32.HI R7, RZ, 0x1f, R8 ;  /* 0x0000001fff077819 */ /* 0x000fe40000011608 */
[----:B------:R-:W1:Y:S08]  /*1a750*/  MUFU.EX2 R69, R69 ;  /* 0x0000004500457308 */ /* 0x000e700000000800 */
[----:B------:R-:W2:Y:S01]  /*1a760*/  MUFU.EX2 R12, R125 ;  /* 0x0000007d000c7308 */ /* 0x000ea20000000800 */
[----:B0-----:R-:W-:Y:S01]  /*1a770*/  F2FP.SATFINITE.E4M3.F32.PACK_AB_MERGE_C R6, R44, R127, RZ ;  /* 0x0000007f2c06723e */ /* 0x001fe200048070ff */
[----:B-1----:R-:W-:-:S03]  /*1a780*/  FADD.FTZ R3, R69, R10 ;  /* 0x0000000a45037221 */ /* 0x002fc60000010000 */
[C---:B--2---:R-:W-:Y:S01]  /*1a790*/  F2FP.SATFINITE.E4M3.F32.PACK_AB_MERGE_C R171, R12.reuse, R69, R6 ;  /* 0x000000450cab723e */ /* 0x044fe20004807006 */
[----:B------:R-:W-:-:S01]  /*1a7a0*/  FADD.FTZ R4, R12, R3 ;  /* 0x000000030c047221 */ /* 0x000fc20000010000 */
[----:B------:R-:W-:Y:S02]  /*1a7b0*/  LEA.HI.SX32 R6, R8, R7, 0x1a ;  /* 0x0000000708067211 */ /* 0x000fe400078fd2ff */
[----:B------:R-:W-:Y:S01]  /*1a7c0*/  CS2R R68, SRZ ;  /* 0x0000000000447805 */ /* 0x000fe2000001ff00 */
[----:B------:R-:W-:Y:S01]  /*1a7d0*/  FADD.FTZ R3, R127, R4 ;  /* 0x000000047f037221 */ /* 0x000fe20000010000 */
[----:B------:R-:W-:Y:S01]  /*1a7e0*/  VIMNMX R6, RZ, R6, !PT ;  /* 0x00000006ff067248 */ /* 0x000fe20007fe0100 */
[----:B------:R-:W-:Y:S01]  /*1a7f0*/  FADD.FTZ R4, R21, R36 ;  /* 0x0000002415047221 */ /* 0x000fe20000010000 */
[----:B------:R-:W-:Y:S01]  /*1a800*/  CS2R R36, SRZ ;  /* 0x0000000000247805 */ /* 0x000fe2000001ff00 */
[----:B------:R-:W-:Y:S01]  /*1a810*/  FADD.FTZ R3, R44, R3 ;  /* 0x000000032c037221 */ /* 0x000fe20000010000 */
[----:B------:R-:W-:-:S02]  /*1a820*/  ISETP.GE.AND P2, PT, R9, R6, PT ;  /* 0x000000060900720c */ /* 0x000fc40003f46270 */
[----:B------:R-:W-:-:S11]  /*1a830*/  CS2R R44, SRZ ;  /* 0x00000000002c7805 */ /* 0x000fd6000001ff00 */
[----:B------:R-:W-:Y:S05]  /*1a840*/  @!P2 BRA `(.L_x_2521) ;  /* 0x0000003c0064a947 */ /* 0x000fea0003800000 */
[----:B------:R-:W-:Y:S01]  /*1a850*/  IMAD.MOV.U32 R7, RZ, RZ, R14 ;  /* 0x000000ffff077224 */ /* 0x000fe200078e000e */
[----:B------:R-:W-:Y:S01]  /*1a860*/  MOV R8, R0 ;  /* 0x0000000000087202 */ /* 0x000fe20000000f00 */
[----:B------:R-:W-:Y:S02]  /*1a870*/  IMAD.MOV.U32 R10, RZ, RZ, R190 ;  /* 0x000000ffff0a7224 */ /* 0x000fe400078e00be */
[----:B------:R-:W-:-:S07]  /*1a880*/  IMAD.MOV.U32 R87, RZ, RZ, RZ ;  /* 0x000000ffff577224 */ /* 0x000fce00078e00ff */
.L_x_2532:
        /* <DEDUP_REMOVED lines=8> */
.L_x_2523:
        /* <DEDUP_REMOVED lines=8> */
.L_x_2524:
[----:B------:R-:W-:Y:S04]  /*1a990*/  BSSY B0, `(.L_x_2522) ;  /* 0x0000004000007945 */ /* 0x000fe80003800000 */
[----:B-1----:R-:W-:Y:S05]  /*1a9a0*/  @P3 BRA `(.L_x_2525) ;  /* 0x0000000000083947 */ /* 0x002fea0003800000 */
[----:B------:R-:W1:Y:S02]  /*1a9b0*/  SYNCS.PHASECHK.TRANS64.TRYWAIT P3, [R11+URZ+0x29830], R0 ;  /* 0x029830000b0075a7 */ /* 0x000e64000806017f */
[----:B-1----:R-:W-:Y:S05]  /*1a9c0*/  @!P3 BRA `(.L_x_2526) ;  /* 0x000001140078b947 */ /* 0x002fea0003800000 */
.L_x_2525:
[----:B------:R-:W-:Y:S05]  /*1a9d0*/  BSYNC B0 ;  /* 0x0000000000007941 */ /* 0x000fea0003800000 */
.L_x_2522:
        /* <DEDUP_REMOVED lines=28> */
[----:B------:R-:W-:Y:S01]  /*1aba0*/  UMOV UR32, UR24 ;  /* 0x0000001800207c82 */ /* 0x000fe20008000000 */
[----:B0-----:R-:W-:Y:S01]  /*1abb0*/  SHF.R.U32.HI R0, RZ, 0x7, R0 ;  /* 0x00000007ff007819 */ /* 0x001fe20000011600 */
[----:B------:R-:W-:Y:S01]  /*1abc0*/  UMOV UR33, UR25 ;  /* 0x0000001900217c82 */ /* 0x000fe20008000000 */
[C---:B------:R-:W-:Y:S01]  /*1abd0*/  IADD3 R14, R12.reuse, 0x200, RZ ;  /* 0x000002000c0e7810 */ /* 0x040fe20007ffe0ff */
[----:B------:R-:W-:Y:S01]  /*1abe0*/  VIADD R20, R12, 0x82 ;  /* 0x000000820c147836 */ /* 0x000fe20000000000 */
[----:B------:R-:W-:Y:S01]  /*1abf0*/  IADD3 R0, R0, 0x8, RZ ;  /* 0x0000000800007810 */ /* 0x000fe20007ffe0ff */
[----:B------:R-:W-:Y:S01]  /*1ac00*/  IMAD.MOV.U32 R13, RZ, RZ, -0x7fffffe0 ;  /* 0x80000020ff0d7424 */ /* 0x000fe200078e00ff */
[----:B------:R-:W-:Y:S01]  /*1ac10*/  R2UR UR34, R14 ;  /* 0x000000000e2272ca */ /* 0x000fe200000e0000 */
[----:B------:R-:W-:Y:S01]  /*1ac20*/  VIADD R14, R12, 0x102 ;  /* 0x000001020c0e7836 */ /* 0x000fe20000000000 */
[----:B------:R-:W-:Y:S01]  /*1ac30*/  R2UR UR35, R15 ;  /* 0x000000000f2372ca */ /* 0x000fe200000e0000 */
[----:B------:R0:W-:Y:S01]  /*1ac40*/  BAR.SYNC.DEFER_BLOCKING R0, 0x100 ;  /* 0x000400000000751d */ /* 0x0001e20000010000 */
[----:B------:R-:W-:Y:S01]  /*1ac50*/  R2UR UR6, R88 ;  /* 0x00000000580672ca */ /* 0x000fe200000e0000 */
[----:B------:R-:W-:Y:S01]  /*1ac60*/  IMAD.MOV.U32 R15, RZ, RZ, -0x7fffffe0 ;  /* 0x80000020ff0f7424 */ /* 0x000fe200078e00ff */
[----:B------:R-:W-:-:S02]  /*1ac70*/  R2UR UR7, R89 ;  /* 0x00000000590772ca */ /* 0x000fc400000e0000 */
[----:B------:R-:W-:Y:S01]  /*1ac80*/  MOV R21, 0x80000020 ;  /* 0x8000002000157802 */ /* 0x000fe20000000f00 */
        /* <DEDUP_REMOVED lines=189> */
[C---:B------:R-:W-:Y:S01]  /*1b860*/  IADD3 R14, R12.reuse, 0x682, RZ ;  /* 0x000006820c0e7810 */ /* 0x040fe20007ffe0ff */
[----:B------:R-:W-:Y:S01]  /*1b870*/  VIADD R12, R12, 0x702 ;  /* 0x000007020c0c7836 */ /* 0x000fe20000000000 */
        /* <DEDUP_REMOVED lines=33> */
.L_x_2528:
[----:B------:R-:W-:Y:S01]  /*1ba90*/  SHF.L.U32 R0, R10, 0x1f, RZ ;  /* 0x0000001f0a007819 */ /* 0x000fe200000006ff */
[----:B------:R-:W-:-:S04]  /*1baa0*/  IMAD R10, R189, 0x8, R16 ;  /* 0x00000008bd0a7824 */ /* 0x000fc800078e0210 */
[----:B------:R0:W1:Y:S01]  /*1bab0*/  SYNCS.PHASECHK.TRANS64.TRYWAIT P2, [R10+URZ+0x29850], R0 ;  /* 0x029850000a0075a7 */ /* 0x000062000804017f */
[----:B------:R-:W-:Y:S05]  /*1bac0*/  @!P1 BRA `(.L_x_2529) ;  /* 0x0000000000049947 */ /* 0x000fea0003800000 */
[----:B------:R-:W-:Y:S01]  /*1bad0*/  BPT.TRAP 0x1 ;  /* 0x000000040000795c */ /* 0x000fe20000300000 */
.L_x_2529:
[----:B-1----:R-:W-:Y:S05]  /*1bae0*/  @P2 BRA `(.L_x_2527) ;  /* 0x0000000000082947 */ /* 0x002fea0003800000 */
[----:B------:R-:W1:Y:S02]  /*1baf0*/  SYNCS.PHASECHK.TRANS64.TRYWAIT P2, [R10+URZ+0x29850], R0 ;  /* 0x029850000a0075a7 */ /* 0x000e64000804017f */
[----:B-1----:R-:W-:Y:S05]  /*1bb00*/  @!P2 BRA `(.L_x_2530) ;  /* 0x00000104003ca947 */ /* 0x002fea0003800000 */
.L_x_2527:
[----:B01----:R-:W-:Y:S01]  /*1bb10*/  VIADD R0, R16, 0x400 ;  /* 0x0000040010007836 */ /* 0x003fe20000000000 */
[----:B------:R-:W-:Y:S01]  /*1bb20*/  MOV R13, 0xc0000010 ;  /* 0xc0000010000d7802 */ /* 0x000fe20000000f00 */
[----:B------:R-:W-:Y:S05]  /*1bb30*/  WARPSYNC.ALL ;  /* 0x0000000000007948 */ /* 0x000fea0003800000 */
[----:B------:R-:W-:Y:S01]  /*1bb40*/  SHF.R.U32.HI R0, RZ, 0x4, R0 ;  /* 0x00000004ff007819 */ /* 0x000fe20000011600 */
[----:B------:R-:W-:Y:S01]  /*1bb50*/  WARPGROUP.ARRIVE ;  /* 0x00000000000079c5 */ /* 0x000fe20000000000 */
[----:B------:R-:W-:Y:S01]  /*1bb60*/  R2UR UR7, R13 ;  /* 0x000000000d0772ca */ /* 0x000fe200000e0000 */
[----:B------:R-:W-:Y:S01]  /*1bb70*/  IMAD.MOV.U32 R15, RZ, RZ, -0x3ffffff0 ;  /* 0xc0000010ff0f7424 */ /* 0x000fe200078e00ff */
[----:B------:R-:W-:Y:S01]  /*1bb80*/  LOP3.LUT R0, R0, 0x3fff, RZ, 0xc0, !PT ;  /* 0x00003fff00007812 */ /* 0x000fe200078ec0ff */
[----:B------:R-:W0:Y:S01]  /*1bb90*/  @P0 LDC R13, c[0x0][0x44c] ;  /* 0x00011300ff0d0b82 */ /* 0x000e220000000800 */
[----:B------:R-:W-:-:S02]  /*1bba0*/  IMAD.IADD R10, R211, 0x1, R203 ;  /* 0x00000001d30a7824 */ /* 0x000fc400078e02cb */
[----:B------:R-:W-:-:S05]  /*1bbb0*/  LOP3.LUT R0, R0, 0x10000, RZ, 0xfc, !PT ;  /* 0x0001000000007812 */ /* 0x000fca00078efcff */
[----:B------:R-:W-:Y:S01]  /*1bbc0*/  IMAD R12, R189, 0x500, R0 ;  /* 0x00000500bd0c7824 */ /* 0x000fe200078e0200 */
[----:B------:R-:W1:Y:S03]  /*1bbd0*/  @P0 LDC R21, c[0x0][0x450] ;  /* 0x00011400ff150b82 */ /* 0x000e660000000800 */
[C---:B------:R-:W-:Y:S01]  /*1bbe0*/  VIADD R14, R12.reuse, 0x100 ;  /* 0x000001000c0e7836 */ /* 0x040fe20000000000 */
[----:B------:R-:W-:Y:S01]  /*1bbf0*/  R2UR UR6, R12 ;  /* 0x000000000c0672ca */ /* 0x000fe200000e0000 */
[----:B0-----:R-:W-:-:S12]  /*1bc00*/  @P0 IMAD.HI.U32 R0, R10, R13, RZ ;  /* 0x0000000d0a000227 */ /* 0x001fd800078e00ff */
[----:B------:R-:W-:Y:S01]  /*1bc10*/  QGMMA.64x128x32.F32.E4M3.E4M3 R24, R184, gdesc[UR4], R24, gsb0 ;  /* 0x01e00004b8187df3 */ /* 0x000fe20008000818 */
[----:B------:R-:W-:Y:S01]  /*1bc20*/  R2UR UR6, R14 ;  /* 0x000000000e0672ca */ /* 0x000fe200000e0000 */
[----:B------:R-:W-:Y:S01]  /*1bc30*/  VIADD R14, R12, 0x200 ;  /* 0x000002000c0e7836 */ /* 0x000fe20000000000 */
[----:B------:R-:W-:Y:S01]  /*1bc40*/  R2UR UR7, R15 ;  /* 0x000000000f0772ca */ /* 0x000fe200000e0000 */
[----:B------:R-:W-:Y:S01]  /*1bc50*/  IMAD.MOV.U32 R15, RZ, RZ, -0x3ffffff0 ;  /* 0xc0000010ff0f7424 */ /* 0x000fe200078e00ff */
[----:B-1----:R-:W-:Y:S01]  /*1bc60*/  @P0 SHF.R.U32.HI R10, RZ, R21, R0 ;  /* 0x00000015ff0a0219 */ /* 0x002fe20000011600 */
[----:B------:R-:W-:-:S04]  /*1bc70*/  IMAD.MOV.U32 R0, RZ, RZ, -0xa0 ;  /* 0xffffff60ff007424 */ /* 0x000fc800078e00ff */
[----:B------:R-:W-:-:S04]  /*1bc80*/  IMAD R13, R9, R0, 0x1 ;  /* 0x00000001090d7424 */ /* 0x000fc800078e0200 */
[----:B------:R-:W-:Y:S01]  /*1bc90*/  IMAD R13, R210, -0x2, R13 ;  /* 0xfffffffed20d7824 */ /* 0x000fe200078e020d */
[----:B------:R-:W-:Y:S02]  /*1bca0*/  WARPGROUP.DEPBAR.LE gsb0, 0x0 ;  /* 0x00008000000079c5 */ /* 0x000fe40000010000 */
[----:B------:R-:W-:-:S06]  /*1bcb0*/  WARPGROUP.ARRIVE ;  /* 0x00000000000079c5 */ /* 0x000fcc0000000000 */
[----:B------:R-:W0:Y:S01]  /*1bcc0*/  S2R R186, SR_TID.X ;  /* 0x0000000000ba7919 */ /* 0x000e220000002100 */
[----:B------:R-:W-:Y:S01]  /*1bcd0*/  QGMMA.64x128x32.F32.E4M3.E4M3 R24, R180, gdesc[UR4], R24, gsb0 ;  /* 0x01e00004b4187df3 */ /* 0x000fe20008000818 */
[----:B------:R-:W-:Y:S01]  /*1bce0*/  R2UR UR6, R14 ;  /* 0x000000000e0672ca */ /* 0x000fe200000e0000 */
[C---:B------:R-:W-:Y:S01]  /*1bcf0*/  VIADD R14, R12.reuse, 0x300 ;  /* 0x000003000c0e7836 */ /* 0x040fe20000000000 */
[----:B------:R-:W-:Y:S01]  /*1bd00*/  R2UR UR7, R15 ;  /* 0x000000000f0772ca */ /* 0x000fe200000e0000 */
[----:B------:R-:W-:Y:S01]  /*1bd10*/  VIADD R12, R12, 0x400 ;  /* 0x000004000c0c7836 */ /* 0x000fe20000000000 */
[----:B------:R-:W-:Y:S02]  /*1bd20*/  MOV R15, 0xc0000010 ;  /* 0xc0000010000f7802 */ /* 0x000fe40000000f00 */
[----:B0-----:R-:W-:Y:S02]  /*1bd30*/  LOP3.LUT R184, R186, 0x7f, RZ, 0xc0, !PT ;  /* 0x0000007fbab87812 */ /* 0x001fe400078ec0ff */
[----:B------:R-:W0:Y:S02]  /*1bd40*/  S2R R186, SR_TID.X ;  /* 0x0000000000ba7919 */ /* 0x000e240000002100 */
[----:B0-----:R-:W-:Y:S01]  /*1bd50*/  SHF.R.U32.HI R186, RZ, 0x7, R186 ;  /* 0x00000007ffba7819 */ /* 0x001fe200000116ba */
[----:B------:R-:W-:-:S02]  /*1bd60*/  WARPGROUP.DEPBAR.LE gsb0, 0x0 ;  /* 0x00008000000079c5 */ /* 0x000fc40000010000 */
[----:B------:R-:W-:-:S06]  /*1bd70*/  WARPGROUP.ARRIVE ;  /* 0x00000000000079c5 */ /* 0x000fcc0000000000 */
[----:B------:R-:W-:Y:S01]  /*1bd80*/  QGMMA.64x128x32.F32.E4M3.E4M3 R24, R176, gdesc[UR4], R24, gsb0 ;  /* 0x01e00004b0187df3 */ /* 0x000fe20008000818 */
[----:B------:R-:W-:Y:S02]  /*1bd90*/  R2UR UR6, R14 ;  /* 0x000000000e0672ca */ /* 0x000fe400000e0000 */
[----:B------:R-:W-:Y:S02]  /*1bda0*/  R2UR UR7, R15 ;  /* 0x000000000f0772ca */ /* 0x000fe400000e0000 */
[----:B------:R-:W0:Y:S01]  /*1bdb0*/  SHFL.IDX PT, R15, R10, RZ, 0x1c1f ;  /* 0x001c1fff0a0f7589 */ /* 0x000e2200000e0000 */
[----:B------:R-:W-:-:S05]  /*1bdc0*/  IADD3 R14, -R204, R13, R205 ;  /* 0x0000000dcc0e7210 */ /* 0x000fca0007ffe1cd */
[----:B0-----:R-:W-:-:S05]  /*1bdd0*/  IMAD.IADD R0, R14, 0x1, R15 ;  /* 0x000000010e007824 */ /* 0x001fca00078e020f */
[C---:B------:R-:W-:Y:S02]  /*1bde0*/  ISETP.GT.AND P2, PT, R0.reuse, RZ, PT ;  /* 0x000000ff0000720c */ /* 0x040fe40003f44270 */
[----:B------:R-:W-:Y:S02]  /*1bdf0*/  ISETP.GT.AND P3, PT, R0, 0x1, PT ;  /* 0x000000010000780c */ /* 0x000fe40003f64270 */
[----:B------:R-:W-:Y:S02]  /*1be00*/  FSEL R15, R152, -INF , P2 ;  /* 0xff800000980f7808 */ /* 0x000fe40001000000 */
        /* <DEDUP_REMOVED lines=9> */
[C---:B------:R-:W-:Y:S02]  /*1bea0*/  ISETP.GT.AND P3, PT, R0.reuse, 0x11, PT ;  /* 0x000000110000780c */ /* 0x040fe40003f64270 */
[----:B------:R-:W-:Y:S02]  /*1beb0*/  FMNMX.FTZ R20, R157, R20, !PT ;  /* 0x000000149d147209 */ /* 0x000fe40007810000 */
[----:B------:R-:W-:Y:S02]  /*1bec0*/  FSEL R161, R161, -INF , P3 ;  /* 0xff800000a1a17808 */ /* 0x000fe40001800000 */
[C---:B------:R-:W-:Y:S02]  /*1bed0*/  ISETP.GT.AND P3, PT, R0.reuse, 0x19, PT ;  /* 0x000000190000780c */ /* 0x040fe40003f64270 */
[----:B------:R-:W-:Y:S02]  /*1bee0*/  ISETP.GT.AND P5, PT, R0, 0x88, PT ;  /* 0x000000880000780c */ /* 0x000fe40003fa4270 */
[----:B------:R-:W-:-:S02]  /*1bef0*/  FSEL R165, R165, -INF , P3 ;  /* 0xff800000a5a57808 */ /* 0x000fc40001800000 */
[C---:B------:R-:W-:Y:S02]  /*1bf00*/  ISETP.GT.AND P3, PT, R0.reuse, 0x21, PT ;  /* 0x000000210000780c */ /* 0x040fe40003f64270 */
[C---:B------:R-:W-:Y:S02]  /*1bf10*/  ISETP.GT.AND P4, PT, R0.reuse, 0x89, PT ;  /* 0x000000890000780c */ /* 0x040fe40003f84270 */
[----:B------:R-:W-:Y:S02]  /*1bf20*/  FSEL R137, R137, -INF , P3 ;  /* 0xff80000089897808 */ /* 0x000fe40001800000 */
[----:B------:R-:W-:Y:S02]  /*1bf30*/  ISETP.GT.AND P3, PT, R0, 0x29, PT ;  /* 0x000000290000780c */ /* 0x000fe40003f64270 */
[----:B------:R-:W-:Y:S02]  /*1bf40*/  FSEL R92, R92, -INF , P5 ;  /* 0xff8000005c5c7808 */ /* 0x000fe40002800000 */
[----:B------:R-:W-:-:S02]  /*1bf50*/  FSEL R141, R141, -INF , P3 ;  /* 0xff8000008d8d7808 */ /* 0x000fc40001800000 */
[C---:B------:R-:W-:Y:S02]  /*1bf60*/  ISETP.GT.AND P3, PT, R0.reuse, 0x31, PT ;  /* 0x000000310000780c */ /* 0x040fe40003f64270 */
[----:B------:R-:W-:Y:S02]  /*1bf70*/  FSEL R93, R93, -INF , P4 ;  /* 0xff8000005d5d7808 */ /* 0x000fe40002000000 */
        /* <DEDUP_REMOVED lines=13> */
[----:B------:R-:W-:-:S04]  /*1c050*/  ISETP.GT.AND P3, PT, R0, 0x59, PT ;  /* 0x000000590000780c */ /* 0x000fc80003f64270 */
        /* <DEDUP_REMOVED lines=8> */
[----:B------:R-:W-:Y:S01]  /*1c0e0*/  FSEL R117, R117, -INF , P3 ;  /* 0xff80000075757808 */ /* 0x000fe20001800000 */
[----:B------:R-:W-:Y:S02]  /*1c0f0*/  WARPGROUP.DEPBAR.LE gsb0, 0x0 ;  /* 0x00008000000079c5 */ /* 0x000fe40000010000 */
[----:B------:R-:W-:Y:S01]  /*1c100*/  WARPGROUP.ARRIVE ;  /* 0x00000000000079c5 */ /* 0x000fe20000000000 */
[----:B------:R-:W-:-:S04]  /*1c110*/  ISETP.GT.AND P3, PT, R0, 0x81, PT ;  /* 0x000000810000780c */ /* 0x000fc80003f64270 */
[----:B------:R-:W-:Y:S01]  /*1c120*/  FSEL R89, R89, -INF , P3 ;  /* 0xff80000059597808 */ /* 0x000fe20001800000 */
[----:B------:R-:W-:Y:S01]  /*1c130*/  QGMMA.64x128x32.F32.E4M3.E4M3 R24, R172, gdesc[UR4], R24, gsb0 ;  /* 0x01e00004ac187df3 */ /* 0x000fe20008000818 */
[----:B------:R-:W-:Y:S02]  /*1c140*/  ISETP.GT.AND P3, PT, R0, 0x91, PT ;  /* 0x000000910000780c */ /* 0x000fe40003f64270 */
[----:B------:R-:W-:Y:S02]  /*1c150*/  R2UR UR6, R12 ;  /* 0x000000000c0672ca */ /* 0x000fe400000e0000 */
[----:B------:R-:W-:Y:S01]  /*1c160*/  FSEL R97, R97, -INF , P3 ;  /* 0xff80000061617808 */ /* 0x000fe20001800000 */
[----:B------:R-:W-:Y:S02]  /*1c170*/  WARPGROUP.DEPBAR.LE gsb0, 0x0 ;  /* 0x00008000000079c5 */ /* 0x000fe40000010000 */
[----:B------:R-:W-:Y:S01]  /*1c180*/  FSEL R173, R160, -INF , P2 ;  /* 0xff800000a0ad7808 */ /* 0x000fe20001000000 */
[----:B------:R-:W-:Y:S01]  /*1c190*/  WARPGROUP.ARRIVE ;  /* 0x00000000000079c5 */ /* 0x000fe20000000000 */
[----:B------:R-:W-:-:S02]  /*1c1a0*/  ISETP.GT.AND P2, PT, R0, 0x18, PT ;  /* 0x000000180000780c */ /* 0x000fc40003f44270 */
[----:B------:R-:W-:Y:S02]  /*1c1b0*/  FMNMX.FTZ R20, R173, R20, !PT ;  /* 0x00000014ad147209 */ /* 0x000fe40007810000 */
[----:B------:R-:W-:Y:S02]  /*1c1c0*/  FSEL R175, R164, -INF , P2 ;  /* 0xff800000a4af7808 */ /* 0x000fe40001000000 */
[----:B------:R-:W-:Y:S02]  /*1c1d0*/  FMNMX.FTZ R20, R161, R20, !PT ;  /* 0x00000014a1147209 */ /* 0x000fe40007810000 */
[----:B------:R-:W-:Y:S02]  /*1c1e0*/  ISETP.GT.AND P2, PT, R0, 0x20, PT ;  /* 0x000000200000780c */ /* 0x000fe40003f44270 */
[----:B------:R-:W-:Y:S02]  /*1c1f0*/  FMNMX.FTZ R20, R175, R20, !PT ;  /* 0x00000014af147209 */ /* 0x000fe40007810000 */
[----:B------:R-:W-:-:S02]  /*1c200*/  FSEL R177, R136, -INF , P2 ;  /* 0xff80000088b17808 */ /* 0x000fc40001000000 */
[----:B------:R-:W-:Y:S02]  /*1c210*/  FMNMX.FTZ R20, R165, R20, !PT ;  /* 0x00000014a5147209 */ /* 0x000fe40007810000 */
[----:B------:R-:W-:Y:S02]  /*1c220*/  ISETP.GT.AND P2, PT, R0, 0x28, PT ;  /* 0x000000280000780c */ /* 0x000fe40003f44270 */
        /* <DEDUP_REMOVED lines=58> */
[----:B0-----:R-:W-:Y:S01]  /*1c5d0*/  FMNMX.FTZ R120, R20, R13, !PT ;  /* 0x0000000d14787209 */ /* 0x001fe20007810000 */
[----:B------:R-:W-:-:S04]  /*1c5e0*/  IMAD.MOV.U32 R13, RZ, RZ, -0x3ffffff0 ;  /* 0xc0000010ff0d7424 */ /* 0x000fc800078e00ff */
[----:B------:R-:W0:Y:S01]  /*1c5f0*/  SHFL.BFLY PT, R0, R120, 0x1, 0x1f ;  /* 0x0c201f0078007f89 */ /* 0x000e2200000e0000 */
[----:B------:R-:W-:-:S13]  /*1c600*/  R2UR UR7, R13 ;  /* 0x000000000d0772ca */ /* 0x000fda00000e0000 */
[----:B------:R-:W-:Y:S01]  /*1c610*/  QGMMA.64x128x32.F32.E4M3.E4M3 R24, R168, gdesc[UR4], R24, gsb0 ;  /* 0x01e00004a8187df3 */ /* 0x000fe20008000818 */
[----:B0-----:R-:W-:-:S04]  /*1c620*/  FMNMX.FTZ R0, R120, R0, !PT ;  /* 0x0000000078007209 */ /* 0x001fc80007810000 */
[----:B------:R-:W-:Y:S01]  /*1c630*/  FSETP.NEU.FTZ.AND P2, PT, R0, -INF , PT ;  /* 0xff8000000000780b */ /* 0x000fe20003f5d000 */
[----:B------:R-:W-:-:S05]  /*1c640*/  FFMA.FTZ R13, R2, R0, -8 ;  /* 0xc1000000020d7423 */ /* 0x000fca0000010000 */
[----:B------:R-:W-:-:S05]  /*1c650*/  FSEL R13, R13, RZ, P2 ;  /* 0x000000ff0d0d7208 */ /* 0x000fca0001000000 */
        /* <DEDUP_REMOVED lines=25> */
[----:B------:R-:W-:Y:S08]  /*1c7f0*/  MUFU.EX2 R15, R15 ;  /* 0x0000000f000f7308 */ /* 0x000ff00000000800 */
        /* <DEDUP_REMOVED lines=10> */
[----:B------:R-:W-:Y:S01]  /*1c8a0*/  MUFU.EX2 R113, R113 ;  /* 0x0000007100717308 */ /* 0x000fe20000000800 */
[----:B------:R-:W-:-:S02]  /*1c8b0*/  WARPGROUP.DEPBAR.LE gsb0, 0x0 ;  /* 0x00008000000079c5 */ /* 0x000fc40000010000 */
[----:B------:R0:W1:Y:S05]  /*1c8c0*/  SHFL.IDX PT, R169, R10, 0x1, 0x1c1f ;  /* 0x003c1f000aa97f89 */ /* 0x00006a00000e0000 */
[----:B------:R-:W-:Y:S01]  /*1c8d0*/  MUFU.EX2 R117, R117 ;  /* 0x0000007500757308 */ /* 0x000fe20000000800 */
[----:B0-----:R-:W-:-:S07]  /*1c8e0*/  FFMA.FTZ R10, R2, R175, -R13 ;  /* 0x000000af020a7223 */ /* 0x001fce000001080d */
[----:B------:R-:W-:Y:S08]  /*1c8f0*/  MUFU.EX2 R88, R88 ;  /* 0x0000005800587308 */ /* 0x000ff00000000800 */
[----:B------:R-:W-:Y:S01]  /*1c900*/  MUFU.EX2 R10, R10 ;  /* 0x0000000a000a7308 */ /* 0x000fe20000000800 */
[----:B-1----:R-:W-:-:S07]  /*1c910*/  IADD3 R14, R14, R169, RZ ;  /* 0x000000a90e0e7210 */ /* 0x002fce0007ffe0ff */
[----:B------:R-:W-:Y:S01]  /*1c920*/  MUFU.EX2 R89, R89 ;  /* 0x0000005900597308 */ /* 0x000fe20000000800 */
[C---:B------:R-:W-:Y:S02]  /*1c930*/  ISETP.GT.AND P3, PT, R14.reuse, RZ, PT ;  /* 0x000000ff0e00720c */ /* 0x040fe40003f64270 */
[----:B------:R-:W-:Y:S02]  /*1c940*/  ISETP.GT.AND P4, PT, R14, 0x1, PT ;  /* 0x000000010e00780c */ /* 0x000fe40003f84270 */
[----:B------:R-:W-:Y:S02]  /*1c950*/  FSEL R154, R154, -INF , P3 ;  /* 0xff8000009a9a7808 */ /* 0x000fe40001800000 */
[----:B------:R-:W-:Y:S01]  /*1c960*/  ISETP.GT.AND P3, PT, R14, 0x8, PT ;  /* 0x000000080e00780c */ /* 0x000fe20003f64270 */
[----:B------:R-:W-:Y:S01]  /*1c970*/  MUFU.EX2 R92, R92 ;  /* 0x0000005c005c7308 */ /* 0x000fe20000000800 */
[----:B------:R-:W-:Y:S02]  /*1c980*/  FSEL R155, R155, -INF , P4 ;  /* 0xff8000009b9b7808 */ /* 0x000fe40002000000 */
[----:B------:R-:W-:-:S02]  /*1c990*/  FMNMX.FTZ R124, R154, R7, !PT ;  /* 0x000000079a7c7209 */ /* 0x000fc40007810000 */
[----:B------:R-:W-:Y:S02]  /*1c9a0*/  ISETP.GT.AND P4, PT, R14, 0x9, PT ;  /* 0x000000090e00780c */ /* 0x000fe40003f84270 */
[----:B------:R-:W-:Y:S01]  /*1c9b0*/  FSEL R157, R158, -INF , P3 ;  /* 0xff8000009e9d7808 */ /* 0x000fe20001800000 */
[----:B------:R-:W-:Y:S01]  /*1c9c0*/  MUFU.EX2 R93, R93 ;  /* 0x0000005d005d7308 */ /* 0x000fe20000000800 */
[----:B------:R-:W-:Y:S02]  /*1c9d0*/  FMNMX.FTZ R124, R155, R124, !PT ;  /* 0x0000007c9b7c7209 */ /* 0x000fe40007810000 */
[C---:B------:R-:W-:Y:S02]  /*1c9e0*/  ISETP.GT.AND P3, PT, R14.reuse, 0x10, PT ;  /* 0x000000100e00780c */ /* 0x040fe40003f64270 */
[----:B------:R-:W-:Y:S02]  /*1c9f0*/  FSEL R161, R159, -INF , P4 ;  /* 0xff8000009fa17808 */ /* 0x000fe40002000000 */
[----:B------:R-:W-:Y:S01]  /*1ca00*/  FMNMX.FTZ R124, R157, R124, !PT ;  /* 0x0000007c9d7c7209 */ /* 0x000fe20007810000 */
[----:B------:R0:W-:Y:S01]  /*1ca10*/  MUFU.EX2 R159, R136 ;  /* 0x00000088009f7308 */ /* 0x0001e20000000800 */
[----:B------:R-:W-:-:S02]  /*1ca20*/  ISETP.GT.AND P4, PT, R14, 0x11, PT ;  /* 0x000000110e00780c */ /* 0x000fc40003f84270 */
[----:B------:R-:W-:Y:S02]  /*1ca30*/  FSEL R165, R162, -INF , P3 ;  /* 0xff800000a2a57808 */ /* 0x000fe40001800000 */
[----:B------:R-:W-:Y:S02]  /*1ca40*/  FMNMX.FTZ R128, R161, R124, !PT ;  /* 0x0000007ca1807209 */ /* 0x000fe40007810000 */
[C---:B------:R-:W-:Y:S01]  /*1ca50*/  ISETP.GT.AND P3, PT, R14.reuse, 0x18, PT ;  /* 0x000000180e00780c */ /* 0x040fe20003f64270 */
[----:B------:R1:W-:Y:S01]  /*1ca60*/  MUFU.EX2 R124, R177 ;  /* 0x000000b1007c7308 */ /* 0x0003e20000000800 */
        /* <DEDUP_REMOVED lines=12> */
[----:B0-----:R-:W-:Y:S02]  /*1cb30*/  FMNMX.FTZ R136, R167, R128, !PT ;  /* 0x00000080a7887209 */ /* 0x001fe40007810000 */
        /* <DEDUP_REMOVED lines=8> */
[C---:B------:R-:W-:Y:S02]  /*1cbc0*/  ISETP.GT.AND P3, PT, R14.reuse, 0x30, PT ;  /* 0x000000300e00780c */ /* 0x040fe40003f64270 */
[----:B------:R-:W-:Y:S02]  /*1cbd0*/  FSEL R143, R143, -INF , P4 ;  /* 0xff8000008f8f7808 */ /* 0x000fe40002000000 */
[----:B------:R-:W-:Y:S02]  /*1cbe0*/  FMNMX.FTZ R136, R173, R136, !PT ;  /* 0x00000088ad887209 */ /* 0x000fe40007810000 */
        /* <DEDUP_REMOVED lines=8> */
[----:B-1----:R-:W-:Y:S02]  /*1cc70*/  FSEL R177, R150, -INF , P3 ;  /* 0xff80000096b17808 */ /* 0x002fe40001800000 */
[----:B------:R-:W-:Y:S02]  /*1cc80*/  FMNMX.FTZ R138, R147, R138, !PT ;  /* 0x0000008a938a7209 */ /* 0x000fe40007810000 */
[----:B------:R-:W-:Y:S02]  /*1cc90*/  FSEL R151, R151, -INF , P4 ;  /* 0xff80000097977808 */ /* 0x000fe40002000000 */
[C---:B------:R-:W-:Y:S02]  /*1cca0*/  ISETP.GT.AND P3, PT, R14.reuse, 0x40, PT ;  /* 0x000000400e00780c */ /* 0x040fe40003f64270 */
[----:B------:R-:W-:Y:S02]  /*1ccb0*/  FMNMX.FTZ R138, R177, R138, !PT ;  /* 0x0000008ab18a7209 */ /* 0x000fe40007810000 */
[----:B------:R-:W-:-:S02]  /*1ccc0*/  ISETP.GT.AND P4, PT, R14, 0x41, PT ;  /* 0x000000410e00780c */ /* 0x000fc40003f84270 */
[----:B0-----:R-:W-:Y:S01]  /*1ccd0*/  FSEL R179, R122, -INF , P3 ;  /* 0xff8000007ab37808 */ /* 0x001fe20001800000 */
[----:B------:R-:W-:-:S01]  /*1cce0*/  FFMA.FTZ R122, R2, R183, -R13 ;  /* 0x000000b7027a7223 */ /* 0x000fc2000001080d */
[----:B------:R-:W-:Y:S02]  /*1ccf0*/  FMNMX.FTZ R138, R151, R138, !PT ;  /* 0x0000008a978a7209 */ /* 0x000fe40007810000 */
[C---:B------:R-:W-:Y:S02]  /*1cd00*/  ISETP.GT.AND P3, PT, R14.reuse, 0x48, PT ;  /* 0x000000480e00780c */ /* 0x040fe40003f64270 */
[----:B------:R-:W-:Y:S01]  /*1cd10*/  FSEL R123, R123, -INF , P4 ;  /* 0xff8000007b7b7808 */ /* 0x000fe20002000000 */
[----:B------:R-:W-:Y:S01]  /*1cd20*/  MUFU.EX2 R122, R122 ;  /* 0x0000007a007a7308 */ /* 0x000fe20000000800 */
[----:B------:R-:W-:Y:S02]  /*1cd30*/  FMNMX.FTZ R138, R179, R138, !PT ;  /* 0x0000008ab38a7209 */ /* 0x000fe40007810000 */
[----:B------:R-:W-:-:S02]  /*1cd40*/  ISETP.GT.AND P4, PT, R14, 0x49, PT ;  /* 0x000000490e00780c */ /* 0x000fc40003f84270 */
[----:B--2---:R-:W-:Y:S01]  /*1cd50*/  FSEL R181, R126, -INF , P3 ;  /* 0xff8000007eb57808 */ /* 0x004fe20001800000 */
[----:B------:R-:W-:Y:S01]  /*1cd60*/  FFMA.FTZ R126, R2, R185, -R13 ;  /* 0x000000b9027e7223 */ /* 0x000fe2000001080d */
[----:B------:R-:W-:Y:S02]  /*1cd70*/  FMNMX.FTZ R138, R123, R138, !PT ;  /* 0x0000008a7b8a7209 */ /* 0x000fe40007810000 */
[C---:B------:R-:W-:Y:S02]  /*1cd80*/  ISETP.GT.AND P3, PT, R14.reuse, 0x50, PT ;  /* 0x000000500e00780c */ /* 0x040fe40003f64270 */
[----:B------:R-:W-:Y:S01]  /*1cd90*/  FSEL R149, R127, -INF , P4 ;  /* 0xff8000007f957808 */ /* 0x000fe20002000000 */
[----:B------:R-:W-:Y:S01]  /*1cda0*/  MUFU.EX2 R126, R126 ;  /* 0x0000007e007e7308 */ /* 0x000fe20000000800 */
[----:B------:R-:W-:Y:S02]  /*1cdb0*/  FMNMX.FTZ R138, R181, R138, !PT ;  /* 0x0000008ab58a7209 */ /* 0x000fe40007810000 */
[----:B------:R-:W-:-:S02]  /*1cdc0*/  ISETP.GT.AND P4, PT, R14, 0x51, PT ;  /* 0x000000510e00780c */ /* 0x000fc40003f84270 */
[----:B------:R-:W-:Y:S01]  /*1cdd0*/  FSEL R183, R130, -INF , P3 ;  /* 0xff80000082b77808 */ /* 0x000fe20001800000 */
[--C-:B------:R-:W-:Y:S01]  /*1cde0*/  FFMA.FTZ R130, R2, R125, -R13.reuse ;  /* 0x0000007d02827223 */ /* 0x100fe2000001080d */
[----:B------:R-:W-:Y:S01]  /*1cdf0*/  FMNMX.FTZ R138, R149, R138, !PT ;  /* 0x0000008a958a7209 */ /* 0x000fe20007810000 */
[----:B------:R0:W-:Y:S01]  /*1ce00*/  MUFU.EX2 R127, R140 ;  /* 0x0000008c007f7308 */ /* 0x0001e20000000800 */
[C---:B------:R-:W-:Y:S02]  /*1ce10*/  ISETP.GT.AND P3, PT, R14.reuse, 0x58, PT ;  /* 0x000000580e00780c */ /* 0x040fe40003f64270 */
[----:B------:R-:W-:Y:S02]  /*1ce20*/  FSEL R131, R131, -INF , P4 ;  /* 0xff80000083837808 */ /* 0x000fe40002000000 */
[----:B------:R-:W-:Y:S02]  /*1ce30*/  FMNMX.FTZ R138, R183, R138, !PT ;  /* 0x0000008ab78a7209 */ /* 0x000fe40007810000 */
[----:B------:R-:W-:Y:S01]  /*1ce40*/  ISETP.GT.AND P4, PT, R14, 0x59, PT ;  /* 0x000000590e00780c */ /* 0x000fe20003f84270 */
[----:B------:R-:W-:Y:S01]  /*1ce50*/  MUFU.EX2 R130, R130 ;  /* 0x0000008200827308 */ /* 0x000fe20000000800 */
[----:B------:R-:W-:Y:S01]  /*1ce60*/  FSEL R185, R134, -INF , P3 ;  /* 0xff80000086b97808 */ /* 0x000fe20001800000 */
[----:B0-----:R-:W-:Y:S01]  /*1ce70*/  FFMA.FTZ R140, R2, R187, -R13 ;  /* 0x000000bb028c7223 */ /* 0x001fe2000001080d */
[----:B------:R-:W-:-:S02]  /*1ce80*/  FMNMX.FTZ R138, R131, R138, !PT ;  /* 0x0000008a838a7209 */ /* 0x000fc40007810000 */
[----:B------:R-:W-:Y:S02]  /*1ce90*/  FSEL R135, R135, -INF , P4 ;  /* 0xff80000087877808 */ /* 0x000fe40002000000 */
[C---:B------:R-:W-:Y:S02]  /*1cea0*/  ISETP.GT.AND P3, PT, R14.reuse, 0x60, PT ;  /* 0x000000600e00780c */ /* 0x040fe40003f64270 */
[----:B------:R-:W-:Y:S02]  /*1ceb0*/  FMNMX.FTZ R138, R185, R138, !PT ;  /* 0x0000008ab98a7209 */ /* 0x000fe40007810000 */
[----:B------:R-:W-:Y:S02]  /*1cec0*/  ISETP.GT.AND P4, PT, R14, 0x61, PT ;  /* 0x000000610e00780c */ /* 0x000fe40003f84270 */
[----:B------:R-:W-:Y:S02]  /*1ced0*/  FSEL R106, R106, -INF , P3 ;  /* 0xff8000006a6a7808 */ /* 0x000fe40001800000 */
[----:B------:R-:W-:-:S02]  /*1cee0*/  FMNMX.FTZ R138, R135, R138, !PT ;  /* 0x0000008a878a7209 */ /* 0x000fc40007810000 */
[----:B------:R-:W-:Y:S02]  /*1cef0*/  ISETP.GT.AND P3, PT, R14, 0x68, PT ;  /* 0x000000680e00780c */ /* 0x000fe40003f64270 */
[----:B------:R-:W-:Y:S02]  /*1cf00*/  FSEL R187, R107, -INF , P4 ;  /* 0xff8000006bbb7808 */ /* 0x000fe40002000000 */
[----:B------:R-:W-:Y:S01]  /*1cf10*/  FMNMX.FTZ R138, R106, R138, !PT ;  /* 0x0000008a6a8a7209 */ /* 0x000fe20007810000 */
[----:B------:R0:W-:Y:S01]  /*1cf20*/  MUFU.EX2 R107, R140 ;  /* 0x0000008c006b7308 */ /* 0x0001e20000000800 */
[----:B------:R-:W-:Y:S02]  /*1cf30*/  ISETP.GT.AND P4, PT, R14, 0x69, PT ;  /* 0x000000690e00780c */ /* 0x000fe40003f84270 */
[----:B------:R-:W-:Y:S02]  /*1cf40*/  FSEL R110, R110, -INF , P3 ;  /* 0xff8000006e6e7808 */ /* 0x000fe40001800000 */
[----:B------:R-:W-:Y:S01]  /*1cf50*/  FMNMX.FTZ R125, R187, R138, !PT ;  /* 0x0000008abb7d7209 */ /* 0x000fe20007810000 */
[----:B------:R-:W-:Y:S01]  /*1cf60*/  FFMA.FTZ R138, R2, R129, -R13 ;  /* 0x00000081028a7223 */ /* 0x000fe2000001080d */
[----:B------:R-:W-:-:S02]  /*1cf70*/  ISETP.GT.AND P3, PT, R14, 0x70, PT ;  /* 0x000000700e00780c */ /* 0x000fc40003f64270 */
[----:B------:R-:W-:Y:S01]  /*1cf80*/  FSEL R111, R111, -INF , P4 ;  /* 0xff8000006f6f7808 */ /* 0x000fe20002000000 */
[----:B0-----:R-:W-:-:S01]  /*1cf90*/  FFMA.FTZ R140, R2, R132, -R13 ;  /* 0x00000084028c7223 */ /* 0x001fc2000001080d */
[----:B------:R-:W-:Y:S01]  /*1cfa0*/  FMNMX.FTZ R134, R110, R125, !PT ;  /* 0x0000007d6e867209 */ /* 0x000fe20007810000 */
[----:B------:R-:W-:-:S01]  /*1cfb0*/  FFMA.FTZ R132, R2, R133, -R13 ;  /* 0x0000008502847223 */ /* 0x000fc2000001080d */
[----:B------:R-:W-:Y:S02]  /*1cfc0*/  ISETP.GT.AND P4, PT, R14, 0x71, PT ;  /* 0x000000710e00780c */ /* 0x000fe40003f84270 */
[----:B------:R-:W-:Y:S01]  /*1cfd0*/  FSEL R125, R114, -INF , P3 ;  /* 0xff800000727d7808 */ /* 0x000fe20001800000 */
[----:B------:R-:W-:Y:S01]  /*1cfe0*/  FFMA.FTZ R114, R2, R207, -R13 ;  /* 0x000000cf02727223 */ /* 0x000fe2000001080d */
        /* <DEDUP_REMOVED lines=9> */
[----:B------:R-:W-:-:S02]  /*1d080*/  FSEL R129, R119, -INF , P4 ;  /* 0xff80000077817808 */ /* 0x000fc40002000000 */
[C---:B------:R-:W-:Y:S01]  /*1d090*/  ISETP.GT.AND P3, PT, R14.reuse, 0x80, PT ;  /* 0x000000800e00780c */ /* 0x040fe20003f64270 */
[----:B------:R0:W-:Y:S01]  /*1d0a0*/  MUFU.EX2 R119, R138 ;  /* 0x0000008a00777308 */ /* 0x0001e20000000800 */
[----:B------:R-:W-:Y:S02]  /*1d0b0*/  FMNMX.FTZ R134, R207, R134, !PT ;  /* 0x00000086cf867209 */ /* 0x000fe40007810000 */
[----:B------:R-:W-:Y:S02]  /*1d0c0*/  ISETP.GT.AND P4, PT, R14, 0x81, PT ;  /* 0x000000810e00780c */ /* 0x000fe40003f84270 */
[----:B------:R-:W-:Y:S02]  /*1d0d0*/  FSEL R90, R90, -INF , P3 ;  /* 0xff8000005a5a7808 */ /* 0x000fe40001800000 */
[----:B------:R-:W-:Y:S02]  /*1d0e0*/  FMNMX.FTZ R134, R129, R134, !PT ;  /* 0x0000008681867209 */ /* 0x000fe40007810000 */
[----:B------:R-:W-:Y:S01]  /*1d0f0*/  ISETP.GT.AND P3, PT, R14, 0x88, PT ;  /* 0x000000880e00780c */ /* 0x000fe20003f64270 */
[----:B0-----:R-:W-:Y:S01]  /*1d100*/  FFMA.FTZ R138, R2, R105, -R13 ;  /* 0x00000069028a7223 */ /* 0x001fe2000001080d */
[----:B------:R-:W-:-:S02]  /*1d110*/  FSEL R118, R91, -INF , P4 ;  /* 0xff8000005b767808 */ /* 0x000fc40002000000 */
[----:B------:R-:W-:Y:S01]  /*1d120*/  FMNMX.FTZ R134, R90, R134, !PT ;  /* 0x000000865a867209 */ /* 0x000fe20007810000 */
[----:B------:R-:W-:Y:S01]  /*1d130*/  MUFU.EX2 R91, R140 ;  /* 0x0000008c005b7308 */ /* 0x000fe20000000800 */
[----:B------:R-:W-:Y:S02]  /*1d140*/  ISETP.GT.AND P4, PT, R14, 0x89, PT ;  /* 0x000000890e00780c */ /* 0x000fe40003f84270 */
[----:B------:R-:W-:Y:S02]  /*1d150*/  FSEL R94, R94, -INF , P3 ;  /* 0xff8000005e5e7808 */ /* 0x000fe40001800000 */
[----:B------:R-:W-:Y:S02]  /*1d160*/  FMNMX.FTZ R133, R118, R134, !PT ;  /* 0x0000008676857209 */ /* 0x000fe40007810000 */
[----:B------:R-:W-:Y:S02]  /*1d170*/  ISETP.GT.AND P3, PT, R14, 0x90, PT ;  /* 0x000000900e00780c */ /* 0x000fe40003f64270 */
[----:B------:R-:W-:-:S02]  /*1d180*/  FSEL R95, R95, -INF , P4 ;  /* 0xff8000005f5f7808 */ /* 0x000fc40002000000 */
[----:B------:R-:W-:Y:S02]  /*1d190*/  FMNMX.FTZ R134, R94, R133, !PT ;  /* 0x000000855e867209 */ /* 0x000fe40007810000 */
[----:B------:R-:W-:Y:S02]  /*1d1a0*/  ISETP.GT.AND P4, PT, R14, 0x91, PT ;  /* 0x000000910e00780c */ /* 0x000fe40003f84270 */
[----:B------:R-:W-:Y:S01]  /*1d1b0*/  FSEL R133, R98, -INF , P3 ;  /* 0xff80000062857808 */ /* 0x000fe20001800000 */
[----:B------:R-:W-:-:S01]  /*1d1c0*/  FFMA.FTZ R98, R2, R104, -R13 ;  /* 0x0000006802627223 */ /* 0x000fc2000001080d */
[----:B------:R-:W-:Y:S01]  /*1d1d0*/  FMNMX.FTZ R134, R95, R134, !PT ;  /* 0x000000865f867209 */ /* 0x000fe20007810000 */
[----:B------:R-:W-:-:S01]  /*1d1e0*/  FFMA.FTZ R104, R2, R108, -R13 ;  /* 0x0000006c02687223 */ /* 0x000fc2000001080d */
[----:B------:R-:W-:Y:S01]  /*1d1f0*/  ISETP.GT.AND P3, PT, R14, 0x98, PT ;  /* 0x000000980e00780c */ /* 0x000fe20003f64270 */
[----:B------:R-:W-:-:S01]  /*1d200*/  FFMA.FTZ R108, R2, R112, -R13 ;  /* 0x00000070026c7223 */ /* 0x000fc2000001080d */
[----:B------:R-:W-:Y:S01]  /*1d210*/  FSEL R99, R99, -INF , P4 ;  /* 0xff80000063637808 */ /* 0x000fe20002000000 */
[----:B------:R-:W-:-:S01]  /*1d220*/  FFMA.FTZ R112, R2, R116, -R13 ;  /* 0x0000007402707223 */ /* 0x000fc2000001080d */
[----:B------:R-:W-:Y:S01]  /*1d230*/  FMNMX.FTZ R134, R133, R134, !PT ;  /* 0x0000008685867209 */ /* 0x000fe20007810000 */
[----:B------:R-:W-:-:S01]  /*1d240*/  FFMA.FTZ R13, R2, R101, -R13 ;  /* 0x00000065020d7223 */ /* 0x000fc2000001080d */
[----:B------:R-:W-:Y:S01]  /*1d250*/  ISETP.GT.AND P4, PT, R14, 0x99, PT ;  /* 0x000000990e00780c */ /* 0x000fe20003f84270 */
[----:B------:R-:W-:Y:S01]  /*1d260*/  MUFU.EX2 R98, R98 ;  /* 0x0000006200627308 */ /* 0x000fe20000000800 */
[----:B------:R-:W-:-:S02]  /*1d270*/  FSEL R102, R102, -INF , P3 ;  /* 0xff80000066667808 */ /* 0x000fc40001800000 */
[----:B------:R-:W-:Y:S02]  /*1d280*/  FMNMX.FTZ R134, R99, R134, !PT ;  /* 0x0000008663867209 */ /* 0x000fe40007810000 */
[----:B------:R-:W-:Y:S02]  /*1d290*/  FSEL R105, R103, -INF , P4 ;  /* 0xff80000067697808 */ /* 0x000fe40002000000 */
[----:B------:R-:W-:Y:S01]  /*1d2a0*/  FMNMX.FTZ R134, R102, R134, !PT ;  /* 0x0000008666867209 */ /* 0x000fe20007810000 */
[----:B------:R0:W-:Y:S03]  /*1d2b0*/  MUFU.EX2 R103, R138 ;  /* 0x0000008a00677308 */ /* 0x0001e60000000800 */
[----:B------:R-:W-:-:S05]  /*1d2c0*/  FMNMX.FTZ R134, R105, R134, !PT ;  /* 0x0000008669867209 */ /* 0x000fca0007810000 */
[----:B------:R-:W1:Y:S01]  /*1d2d0*/  SHFL.BFLY PT, R14, R134, 0x2, 0x1f ;  /* 0x0c401f00860e7f89 */ /* 0x000e6200000e0000 */
[----:B------:R-:W-:Y:S08]  /*1d2e0*/  MUFU.EX2 R104, R104 ;  /* 0x0000006800687308 */ /* 0x000ff00000000800 */
[----:B------:R-:W-:Y:S08]  /*1d2f0*/  MUFU.EX2 R108, R108 ;  /* 0x0000006c006c7308 */ /* 0x000ff00000000800 */
[----:B------:R-:W-:Y:S01]  /*1d300*/  MUFU.EX2 R112, R112 ;  /* 0x0000007000707308 */ /* 0x000fe20000000800 */
[----:B-1----:R-:W-:-:S07]  /*1d310*/  FMNMX.FTZ R116, R134, R14, !PT ;  /* 0x0000000e86747209 */ /* 0x002fce0007810000 */
[----:B------:R-:W-:Y:S01]  /*1d320*/  MUFU.EX2 R13, R13 ;  /* 0x0000000d000d7308 */ /* 0x000fe20000000800 */
[----:B------:R-:W1:Y:S02]  /*1d330*/  SHFL.BFLY PT, R14, R116, 0x1, 0x1f ;  /* 0x0c201f00740e7f89 */ /* 0x000e6400000e0000 */
[----:B-1----:R-:W-:-:S04]  /*1d340*/  FMNMX.FTZ R14, R116, R14, !PT ;  /* 0x0000000e740e7209 */ /* 0x002fc80007810000 */
[----:B------:R-:W-:Y:S01]  /*1d350*/  FSETP.NEU.FTZ.AND P3, PT, R14, -INF , PT ;  /* 0xff8000000e00780b */ /* 0x000fe20003f7d000 */
[----:B------:R-:W-:-:S05]  /*1d360*/  FFMA.FTZ R116, R2, R14, -8 ;  /* 0xc100000002747423 */ /* 0x000fca000001000e */
[----:B------:R-:W-:-:S05]  /*1d370*/  FSEL R101, R116, RZ, P3 ;  /* 0x000000ff74657208 */ /* 0x000fca0001800000 */
[C-C-:B0-----:R-:W-:Y:S01]  /*1d380*/  FFMA.FTZ R138, R2.reuse, R165, -R101.reuse ;  /* 0x000000a5028a7223 */ /* 0x141fe20000010865 */
[----:B------:R-:W-:-:S01]  /*1d390*/  FFMA.FTZ R116, R2, R154, -R101 ;  /* 0x0000009a02747223 */ /* 0x000fc20000010865 */
[----:B------:R-:W-:Y:S01]  /*1d3a0*/  FSEL R165, R0, RZ, P2 ;  /* 0x000000ff00a57208 */ /* 0x000fe20001000000 */
[----:B------:R-:W-:-:S01]  /*1d3b0*/  FFMA.FTZ R155, R2, R155, -R101 ;  /* 0x0000009b029b7223 */ /* 0x000fc20000010865 */
[----:B------:R-:W-:Y:S01]  /*1d3c0*/  FSEL R154, R14, RZ, P3 ;  /* 0x000000ff0e9a7208 */ /* 0x000fe20001800000 */
[----:B------:R-:W-:-:S01]  /*1d3d0*/  FFMA.FTZ R134, R2, R157, -R101 ;  /* 0x0000009d02867223 */ /* 0x000fc20000010865 */
[----:B------:R-:W-:Y:S01]  /*1d3e0*/  FFMA.FTZ R157, R2, R161, -R101 ;  /* 0x000000a1029d7223 */ /* 0x000fe20000010865 */
[----:B------:R-:W-:-:S01]  /*1d3f0*/  FADD.FTZ R165, -R165, R8 ;  /* 0x00000008a5a57221 */ /* 0x000fc20000010100 */
[----:B------:R-:W-:Y:S01]  /*1d400*/  MUFU.EX2 R116, R116 ;  /* 0x0000007400747308 */ /* 0x000fe20000000800 */
[----:B------:R-:W-:-:S01]  /*1d410*/  FADD.FTZ R7, -R154, R7 ;  /* 0x000000079a077221 */ /* 0x000fc20000010100 */
[C-C-:B------:R-:W-:Y:S01]  /*1d420*/  FFMA.FTZ R161, R2.reuse, R163, -R101.reuse ;  /* 0x000000a302a17223 */ /* 0x140fe20000010865 */
[C---:B------:R-:W-:Y:S01]  /*1d430*/  FMUL.FTZ R152, R2.reuse, R165 ;  /* 0x000000a502987220 */ /* 0x040fe20000410000 */
[C-C-:B------:R-:W-:Y:S01]  /*1d440*/  FFMA.FTZ R140, R2.reuse, R169, -R101.reuse ;  /* 0x000000a9028c7223 */ /* 0x140fe20000010865 */
[C---:B------:R-:W-:Y:S01]  /*1d450*/  FMUL.FTZ R7, R2.reuse, R7 ;  /* 0x0000000702077220 */ /* 0x040fe20000410000 */
[C-C-:B------:R-:W-:Y:S01]  /*1d460*/  FFMA.FTZ R163, R2.reuse, R167, -R101.reuse ;  /* 0x000000a702a37223 */ /* 0x140fe20000010865 */
[----:B------:R-:W-:-:S01]  /*1d470*/  FFMA.FTZ R142, R2, R171, -R101 ;  /* 0x000000ab028e7223 */ /* 0x000fc20000010865 */
        /* <DEDUP_REMOVED lines=26> */
[----:B------:R-:W-:Y:S01]  /*1d620*/  ISETP.NE.AND P2, PT, R184, RZ, PT ;  /* 0x000000ffb800720c */ /* 0x000fe20003f45270 */
[----:B------:R-:W-:-:S01]  /*1d630*/  FFMA.FTZ R95, R2, R95, -R101 ;  /* 0x0000005f025f7223 */ /* 0x000fc20000010865 */
[----:B------:R-:W-:Y:S01]  /*1d640*/  FFMA.FTZ R133, R2, R133, -R101 ;  /* 0x0000008502857223 */ /* 0x000fe20000010865 */
[----:B------:R-:W-:-:S01]  /*1d650*/  FADD.FTZ R165, R12, R165 ;  /* 0x000000a50ca57221 */ /* 0x000fc20000010000 */
[----:B------:R-:W-:-:S02]  /*1d660*/  FFMA.FTZ R102, R2, R102, -R101 ;  /* 0x0000006602667223 */ /* 0x000fc40000010865 */
[----:B------:R-:W0:Y:S01]  /*1d670*/  MUFU.EX2 R157, R157 ;  /* 0x0000009d009d7308 */ /* 0x000e220000000800 */
[----:B-1----:R-:W-:-:S04]  /*1d680*/  FFMA.FTZ R4, R7, R3, R116 ;  /* 0x0000000307047223 */ /* 0x002fc80000010074 */
        /* <DEDUP_REMOVED lines=21> */
[----:B------:R-:W-:-:S03]  /*1d7e0*/  FFMA.FTZ R165, R2, R187, -R101 ;  /* 0x000000bb02a57223 */ /* 0x000fc60000010865 */
        /* <DEDUP_REMOVED lines=20> */
[----:B------:R-:W-:-:S06]  /*1d930*/  FFMA.FTZ R158, R2, R115, -R101 ;  /* 0x00000073029e7223 */ /* 0x000fcc0000010865 */
[----:B------:R-:W1:Y:S01]  /*1d940*/  MUFU.EX2 R150, R150 ;  /* 0x0000009600967308 */ /* 0x000e620000000800 */
[----:B--2---:R-:W-:-:S01]  /*1d950*/  FADD.FTZ R160, R148, R167 ;  /* 0x000000a794a07221 */ /* 0x004fc20000010000 */
[----:B------:R-:W-:-:S04]  /*1d960*/  FADD.FTZ R167, R107, R4 ;  /* 0x000000046ba77221 */ /* 0x000fc80000010000 */
[----:B------:R-:W-:Y:S02]  /*1d970*/  FADD.FTZ R167, R130, R167 ;  /* 0x000000a782a77221 */ /* 0x000fe40000010000 */
[----:B------:R-:W2:Y:S01]  /*1d980*/  MUFU.EX2 R123, R123 ;  /* 0x0000007b007b7308 */ /* 0x000ea20000000800 */
[----:B0-----:R-:W-:-:S07]  /*1d990*/  FADD.FTZ R115, R151, R160 ;  /* 0x000000a097737221 */ /* 0x001fce0000010000 */
[----:B------:R-:W0:Y:S01]  /*1d9a0*/  MUFU.EX2 R8, R8 ;  /* 0x0000000800087308 */ /* 0x000e220000000800 */
[----:B-1----:R-:W-:-:S01]  /*1d9b0*/  FADD.FTZ R160, R150, R115 ;  /* 0x0000007396a07221 */ /* 0x002fc20000010000 */
[----:B------:R-:W-:-:S06]  /*1d9c0*/  FFMA.FTZ R115, R2, R207, -R101 ;  /* 0x000000cf02737223 */ /* 0x000fcc0000010865 */
[----:B------:R-:W1:Y:S01]  /*1d9d0*/  MUFU.EX2 R149, R149 ;  /* 0x0000009500957308 */ /* 0x000e620000000800 */
[----:B--2---:R-:W-:-:S01]  /*1d9e0*/  FADD.FTZ R3, R123, R160 ;  /* 0x000000a07b037221 */ /* 0x004fc20000010000 */
[C-C-:B------:R-:W-:Y:S01]  /*1d9f0*/  FFMA.FTZ R160, R2.reuse, R129, -R101.reuse ;  /* 0x0000008102a07223 */ /* 0x140fe20000010865 */
[----:B------:R-:W-:-:S05]  /*1da00*/  FFMA.FTZ R129, R2, R118, -R101 ;  /* 0x0000007602817223 */ /* 0x000fca0000010865 */
        /* <DEDUP_REMOVED lines=18> */
[----:B0-----:R-:W-:-:S01]  /*1db30*/  FADD.FTZ R118, R106, R3 ;  /* 0x000000036a767221 */ /* 0x001fc20000010000 */
[----:B------:R-:W-:-:S04]  /*1db40*/  FADD.FTZ R3, R103, R4 ;  /* 0x0000000467037221 */ /* 0x000fc80000010000 */
[----:B------:R-:W-:Y:S02]  /*1db50*/  FADD.FTZ R4, R104, R3 ;  /* 0x0000000368047221 */ /* 0x000fe40000010000 */
[----:B------:R-:W0:Y:S01]  /*1db60*/  MUFU.EX2 R111, R111 ;  /* 0x0000006f006f7308 */ /* 0x000e220000000800 */
[----:B-1----:R-:W-:-:S01]  /*1db70*/  FADD.FTZ R167, R165, R118 ;  /* 0x00000076a5a77221 */ /* 0x002fc20000010000 */
[----:B------:R-:W-:-:S04]  /*1db80*/  FADD.FTZ R3, R109, R4 ;  /* 0x000000046d037221 */ /* 0x000fc80000010000 */
[----:B------:R-:W-:Y:S01]  /*1db90*/  FADD.FTZ R4, R108, R3 ;  /* 0x000000036c047221 */ /* 0x000fe20000010000 */
[----:B------:R-:W-:Y:S01]  /*1dba0*/  IADD3 R3, -R186, 0xb, RZ ;  /* 0x0000000bba037810 */ /* 0x000fe20007ffe1ff */
        /* <DEDUP_REMOVED lines=10> */
[C-C-:B------:R-:W-:Y:S01]  /*1dc50*/  FFMA.FTZ R118, R2.reuse, R99, -R101.reuse ;  /* 0x0000006302767223 */ /* 0x140fe20000010865 */
[----:B------:R-:W-:-:S05]  /*1dc60*/  FFMA.FTZ R101, R2, R105, -R101 ;  /* 0x0000006902657223 */ /* 0x000fca0000010865 */
[----:B------:R-:W1:Y:S01]  /*1dc70*/  MUFU.EX2 R160, R160 ;  /* 0x000000a000a07308 */ /* 0x000e620000000800 */
[----:B--2---:R-:W-:-:S07]  /*1dc80*/  FADD.FTZ R4, R158, R167 ;  /* 0x000000a79e047221 */ /* 0x004fce0000010000 */
[----:B------:R-:W2:Y:S01]  /*1dc90*/  MUFU.EX2 R90, R90 ;  /* 0x0000005a005a7308 */ /* 0x000ea20000000800 */
[----:B0-----:R-:W-:-:S01]  /*1dca0*/  FADD.FTZ R167, R115, R4 ;  /* 0x0000000473a77221 */ /* 0x001fc20000010000 */
[----:B------:R-:W-:-:S04]  /*1dcb0*/  @!P2 IMAD R4, R11, 0x8, R16 ;  /* 0x000000080b04a824 */ /* 0x000fc800078e0210 */
[----:B------:R-:W-:Y:S02]  /*1dcc0*/  @!P2 VIADD R4, R4, 0x29840 ;  /* 0x000298400404a836 */ /* 0x000fe40000000000 */
[----:B------:R-:W0:Y:S01]  /*1dcd0*/  MUFU.EX2 R129, R129 ;  /* 0x0000008100817308 */ /* 0x000e220000000800 */
[----:B-1----:R-:W-:-:S02]  /*1dce0*/  FADD.FTZ R167, R160, R167 ;  /* 0x000000a7a0a77221 */ /* 0x002fc40000010000 */
[----:B------:R-:W-:Y:S01]  /*1dcf0*/  @!P2 PRMT R4, RZ, 0x654, R4 ;  /* 0x00000654ff04a816 */ /* 0x000fe20000000004 */
[----:B------:R0:W-:Y:S06]  /*1dd00*/  BAR.ARV R3, 0x100 ;  /* 0x000400030000751d */ /* 0x0001ec0000002000 */
[----:B------:R-:W1:Y:S01]  /*1dd10*/  MUFU.EX2 R94, R94 ;  /* 0x0000005e005e7308 */ /* 0x000e620000000800 */
[----:B--2---:R-:W-:-:S01]  /*1dd20*/  FADD.FTZ R164, R90, R167 ;  /* 0x000000a75aa47221 */ /* 0x004fc20000010000 */
[----:B------:R2:W-:Y:S03]  /*1dd30*/  @!P2 SYNCS.ARRIVE.TRANS64.RED.A1T0 RZ, [R4+URZ], RZ ;  /* 0x000000ff04ffa9a7 */ /* 0x0005e6000810043f */
[----:B0-----:R-:W-:-:S03]  /*1dd40*/  FADD.FTZ R3, R129, R164 ;  /* 0x000000a481037221 */ /* 0x001fc60000010000 */
[----:B------:R-:W0:Y:S08]  /*1dd50*/  MUFU.EX2 R95, R95 ;  /* 0x0000005f005f7308 */ /* 0x000e300000000800 */
[----:B------:R3:W4:Y:S01]  /*1dd60*/  MUFU.EX2 R99, R133 ;  /* 0x0000008500637308 */ /* 0x0007220000000800 */
[----:B-1----:R-:W-:-:S07]  /*1dd70*/  FADD.FTZ R164, R94, R3 ;  /* 0x000000035ea47221 */ /* 0x002fce0000010000 */
[----:B------:R-:W1:Y:S01]  /*1dd80*/  MUFU.EX2 R118, R118 ;  /* 0x0000007600767308 */ /* 0x000e620000000800 */
[----:B---3--:R-:W-:-:S01]  /*1dd90*/  FADD.FTZ R133, R89, R162 ;  /* 0x000000a259857221 */ /* 0x008fc20000010000 */
[----:B0-----:R-:W-:-:S03]  /*1dda0*/  FADD.FTZ R164, R95, R164 ;  /* 0x000000a45fa47221 */ /* 0x001fc60000010000 */
[----:B------:R-:W-:-:S03]  /*1ddb0*/  FADD.FTZ R162, R92, R133 ;  /* 0x000000855ca27221 */ /* 0x000fc60000010000 */
[----:B------:R-:W0:Y:S01]  /*1ddc0*/  MUFU.EX2 R102, R102 ;  /* 0x0000006600667308 */ /* 0x000e220000000800 */
[----:B------:R-:W-:-:S04]  /*1ddd0*/  FADD.FTZ R3, R93, R162 ;  /* 0x000000a25d037221 */ /* 0x000fc80000010000 */
[----:B--2---:R-:W-:Y:S01]  /*1dde0*/  FADD.FTZ R4, R96, R3 ;  /* 0x0000000360047221 */ /* 0x004fe20000010000 */
[----:B----4-:R-:W-:-:S02]  /*1ddf0*/  FADD.FTZ R3, R99, R164 ;  /* 0x000000a463037221 */ /* 0x010fc40000010000 */
[----:B------:R-:W2:Y:S01]  /*1de00*/  MUFU.EX2 R101, R101 ;  /* 0x0000006500657308 */ /* 0x000ea20000000800 */
[----:B------:R-:W-:-:S01]  /*1de10*/  FADD.FTZ R105, R97, R4 ;  /* 0x0000000461697221 */ /* 0x000fc20000010000 */
[----:B-1----:R-:W-:-:S03]  /*1de20*/  FADD.FTZ R3, R118, R3 ;  /* 0x0000000376037221 */ /* 0x002fc60000010000 */
[----:B------:R-:W-:Y:S01]  /*1de30*/  FADD.FTZ R4, R100, R105 ;  /* 0x0000006964047221 */ /* 0x000fe20000010000 */
[----:B0-----:R-:W-:-:S03]  /*1de40*/  FADD.FTZ R162, R102, R3 ;  /* 0x0000000366a27221 */ /* 0x001fc60000010000 */
[----:B------:R-:W-:Y:S01]  /*1de50*/  FADD.FTZ R4, R13, R4 ;  /* 0x000000040d047221 */ /* 0x000fe20000010000 */
[----:B--2---:R-:W-:-:S01]  /*1de60*/  FADD.FTZ R3, R101, R162 ;  /* 0x000000a265037221 */ /* 0x004fc20000010000 */
[----:B------:R-:W-:Y:S06]  /*1de70*/  @!P1 BRA `(.L_x_2531) ;  /* 0x0000000000049947 */ /* 0x000fec0003800000 */
[----:B------:R-:W-:Y:S01]  /*1de80*/  BPT.TRAP 0x1 ;  /* 0x000000040000795c */ /* 0x000fe20000300000 */
.L_x_2531:
[----:B------:R-:W-:Y:S01]  /*1de90*/  F2FP.SATFINITE.E4M3.F32.PACK_AB_MERGE_C R8, R149, R8, RZ ;  /* 0x000000089508723e */ /* 0x000fe200048070ff */
[-C--:B------:R-:W-:Y:S01]  /*1dea0*/  FMUL.FTZ R26, R26, R7.reuse ;  /* 0x000000071a1a7220 */ /* 0x080fe20000410000 */
        /* <DEDUP_REMOVED lines=108> */
[----:B------:R-:W-:Y:S01]  /*1e570*/  IADD3 R9, R9, -0x1, RZ ;  /* 0xffffffff09097810 */ /* 0x000fe20007ffe0ff */
[----:B------:R-:W-:-:S02]  /*1e580*/  IMAD.MOV.U32 R7, RZ, RZ, R14 ;  /* 0x000000ffff077224 */ /* 0x000fc400078e000e */
[----:B0-----:R-:W-:Y:S02]  /*1e590*/  IMAD.MOV.U32 R8, RZ, RZ, R0 ;  /* 0x000000ffff087224 */ /* 0x001fe400078e0000 */
[----:B------:R-:W-:Y:S02]  /*1e5a0*/  IMAD.MOV.U32 R10, RZ, RZ, R190 ;  /* 0x000000ffff0a7224 */ /* 0x000fe400078e00be */
[----:B------:R-:W-:Y:S01]  /*1e5b0*/  IMAD.MOV.U32 R189, RZ, RZ, R11 ;  /* 0x000000ffffbd7224 */ /* 0x000fe200078e000b */
[----:B------:R-:W-:Y:S06]  /*1e5c0*/  @P2 BRA `(.L_x_2532) ;  /* 0xffffffc000b02947 */ /* 0x000fec000383ffff */
[----:B------:R-:W-:-:S07]  /*1e5d0*/  IMAD.MOV.U32 R189, RZ, RZ, R11 ;  /* 0x000000ffffbd7224 */ /* 0x000fce00078e000b */
.L_x_2521:
[----:B------:R-:W-:-:S13]  /*1e5e0*/  ISETP.GE.AND P0, PT, R9, RZ, PT ;  /* 0x000000ff0900720c */ /* 0x000fda0003f06270 */
[----:B------:R-:W-:Y:S05]  /*1e5f0*/  @!P0 BRA `(.L_x_2533) ;  /* 0x0000003000848947 */ /* 0x000fea0003800000 */
[----:B------:R-:W-:Y:S01]  /*1e600*/  MOV R6, R14 ;  /* 0x0000000e00067202 */ /* 0x000fe20000000f00 */
[----:B------:R-:W-:Y:S02]  /*1e610*/  IMAD.MOV.U32 R7, RZ, RZ, R0 ;  /* 0x000000ffff077224 */ /* 0x000fe400078e0000 */
[----:B------:R-:W-:Y:S02]  /*1e620*/  IMAD.MOV.U32 R8, RZ, RZ, R190 ;  /* 0x000000ffff087224 */ /* 0x000fe400078e00be */
[----:B------:R-:W-:-:S07]  /*1e630*/  IMAD.MOV.U32 R10, RZ, RZ, R189 ;  /* 0x000000ffff0a7224 */ /* 0x000fce00078e00bd */
.L_x_2544:
[----:B------:R-:W-:Y:S01]  /*1e640*/  ISETP.NE.AND P2, PT, R197, RZ, PT ;  /* 0x000000ffc500720c */ /* 0x000fe20003f45270 */
[----:B------:R-:W-:Y:S01]  /*1e650*/  VIADD R189, R10, 0x1 ;  /* 0x000000010abd7836 */ /* 0x000fe20000000000 */
[----:B------:R-:W-:Y:S05]  /*1e660*/  YIELD ;  /* 0x0000000000007946 */ /* 0x000fea0003800000 */
[----:B------:R-:W-:-:S04]  /*1e670*/  ISETP.NE.AND P0, PT, R189, 0x2, PT ;  /* 0x00000002bd00780c */ /* 0x000fc80003f05270 */
[----:B------:R-:W-:Y:S02]  /*1e680*/  SEL R11, RZ, 0x1, P0 ;  /* 0x00000001ff0b7807 */ /* 0x000fe40000000000 */
[----:B------:R-:W-:Y:S02]  /*1e690*/  SEL R189, R189, RZ, P0 ;  /* 0x000000ffbdbd7207 */ /* 0x000fe40000000000 */
[----:B------:R-:W-:Y:S01]  /*1e6a0*/  LOP3.LUT R190, R8, R11, RZ, 0x3c, !PT ;  /* 0x0000000b08be7212 */ /* 0x000fe200078e3cff */
[----:B------:R-:W-:Y:S06]  /*1e6b0*/  @P2 BRA `(.L_x_2534) ;  /* 0x0000000000302947 */ /* 0x000fec0003800000 */
[----:B------:R-:W-:Y:S05]  /*1e6c0*/  @!P1 BRA `(.L_x_2535) ;  /* 0x0000000000049947 */ /* 0x000fea0003800000 */
[----:B------:R-:W-:Y:S01]  /*1e6d0*/  BPT.TRAP 0x1 ;  /* 0x000000040000795c */ /* 0x000fe20000300000 */
.L_x_2535:
[----:B------:R-:W-:Y:S01]  /*1e6e0*/  IMAD R0, R189, 0x8, R16 ;  /* 0x00000008bd007824 */ /* 0x000fe200078e0210 */
[----:B------:R-:W-:-:S04]  /*1e6f0*/  SHF.L.U32 R11, R190, 0x1f, RZ ;  /* 0x0000001fbe0b7819 */ /* 0x000fc800000006ff */
[----:B------:R0:W1:Y:S01]  /*1e700*/  SYNCS.PHASECHK.TRANS64.TRYWAIT P0, [R0+URZ+0x29830], R11 ;  /* 0x0298300b000075a7 */ /* 0x000062000800017f */
[----:B------:R-:W-:Y:S05]  /*1e710*/  @!P1 BRA `(.L_x_2536) ;  /* 0x0000000000049947 */ /* 0x000fea0003800000 */
[----:B------:R-:W-:Y:S01]  /*1e720*/  BPT.TRAP 0x1 ;  /* 0x000000040000795c */ /* 0x000fe20000300000 */
.L_x_2536:
[----:B------:R-:W-:Y:S04]  /*1e730*/  BSSY B0, `(.L_x_2534) ;  /* 0x0000004000007945 */ /* 0x000fe80003800000 */
[----:B-1----:R-:W-:Y:S05]  /*1e740*/  @P0 BRA `(.L_x_2537) ;  /* 0x0000000000080947 */ /* 0x002fea0003800000 */
[----:B------:R-:W1:Y:S02]  /*1e750*/  SYNCS.PHASECHK.TRANS64.TRYWAIT P0, [R0+URZ+0x29830], R11 ;  /* 0x0298300b000075a7 */ /* 0x000e64000800017f */
[----:B-1----:R-:W-:Y:S05]  /*1e760*/  @!P0 BRA `(.L_x_2538) ;  /* 0x000000d800388947 */ /* 0x002fea0003800000 */
.L_x_2537:
[----:B------:R-:W-:Y:S05]  /*1e770*/  BSYNC B0 ;  /* 0x0000000000007941 */ /* 0x000fea0003800000 */
.L_x_2534:
        /* <DEDUP_REMOVED lines=13> */
[C---:B------:R-:W-:Y:S01]  /*1e850*/  R2UR UR47, R15.reuse ;  /* 0x000000000f2f72ca */ /* 0x040fe200000e0000 */
[C---:B------:R-:W-:Y:S01]  /*1e860*/  VIADD R20, R12.reuse, 0x100 ;  /* 0x000001000c147836 */ /* 0x040fe20000000000 */
[----:B------:R-:W-:Y:S01]  /*1e870*/  R2UR UR31, R15 ;  /* 0x000000000f1f72ca */ /* 0x000fe200000e0000 */
[----:B------:R-:W-:Y:S01]  /*1e880*/  IMAD.MOV.U32 R21, RZ, RZ, -0x7fffffe0 ;  /* 0x80000020ff157424 */ /* 0x000fe200078e00ff */
[----:B------:R-:W-:Y:S01]  /*1e890*/  UMOV UR28, UR24 ;  /* 0x00000018001c7c82 */ /* 0x000fe20008000000 */
[----:B------:R-:W-:Y:S01]  /*1e8a0*/  VIADD R14, R12, 0x180 ;  /* 0x000001800c0e7836 */ /* 0x000fe20000000000 */
[----:B------:R-:W-:Y:S01]  /*1e8b0*/  R2UR UR26, R20 ;  /* 0x00000000141a72ca */ /* 0x000fe200000e0000 */
[----:B------:R-:W-:Y:S01]  /*1e8c0*/  UMOV UR29, UR25 ;  /* 0x00000019001d7c82 */ /* 0x000fe20008000000 */
[----:B------:R-:W-:Y:S01]  /*1e8d0*/  R2UR UR27, R21 ;  /* 0x00000000151b72ca */ /* 0x000fe200000e0000 */
[----:B------:R-:W-:Y:S01]  /*1e8e0*/  IMAD.MOV.U32 R89, RZ, RZ, -0x7fffffe0 ;  /* 0x80000020ff597424 */ /* 0x000fe200078e00ff */
[----:B------:R-:W-:Y:S01]  /*1e8f0*/  R2UR UR30, R14 ;  /* 0x000000000e1e72ca */ /* 0x000fe200000e0000 */
[----:B------:R-:W-:Y:S01]  /*1e900*/  UMOV UR32, UR24 ;  /* 0x0000001800207c82 */ /* 0x000fe20008000000 */
[C---:B------:R-:W-:Y:S01]  /*1e910*/  IADD3 R88, R12.reuse, 0x200, RZ ;  /* 0x000002000c587810 */ /* 0x040fe20007ffe0ff */
[----:B------:R-:W-:Y:S01]  /*1e920*/  UMOV UR33, UR25 ;  /* 0x0000001900217c82 */ /* 0x000fe20008000000 */
[----:B------:R-:W-:Y:S01]  /*1e930*/  R2UR UR35, R89 ;  /* 0x00000000592372ca */ /* 0x000fe200000e0000 */
[C---:B------:R-:W-:Y:S01]  /*1e940*/  VIADD R20, R12.reuse, 0x2 ;  /* 0x000000020c147836 */ /* 0x040fe20000000000 */
[----:B0-----:R-:W-:Y:S01]  /*1e950*/  SHF.R.U32.HI R0, RZ, 0x7, R0 ;  /* 0x00000007ff007819 */ /* 0x001fe20000011600 */
[----:B------:R-:W-:Y:S01]  /*1e960*/  VIADD R14, R12, 0x102 ;  /* 0x000001020c0e7836 */ /* 0x000fe20000000000 */
[----:B------:R-:W-:Y:S01]  /*1e970*/  R2UR UR34, R88 ;  /* 0x00000000582272ca */ /* 0x000fe200000e0000 */
[----:B------:R-:W-:Y:S01]  /*1e980*/  IMAD.MOV.U32 R15, RZ, RZ, -0x7fffffe0 ;  /* 0x80000020ff0f7424 */ /* 0x000fe200078e00ff */
[----:B------:R-:W-:Y:S01]  /*1e990*/  IADD3 R0, R0, 0x8, RZ ;  /* 0x0000000800007810 */ /* 0x000fe20007ffe0ff */
[----:B------:R-:W-:Y:S01]  /*1e9a0*/  IMAD.MOV.U32 R13, RZ, RZ, -0x7fffffe0 ;  /* 0x80000020ff0d7424 */ /* 0x000fe200078e00ff */
[----:B------:R-:W-:Y:S01]  /*1e9b0*/  R2UR UR6, R20 ;  /* 0x00000000140672ca */ /* 0x000fe200000e0000 */
[----:B------:R-:W-:Y:S01]  /*1e9c0*/  VIADD R20, R12, 0x82 ;  /* 0x000000820c147836 */ /* 0x000fe20000000000 */
[----:B------:R-:W-:Y:S01]  /*1e9d0*/  R2UR UR7, R21 ;  /* 0x00000000150772ca */ /* 0x000fe200000e0000 */
[----:B------:R0:W-:Y:S01]  /*1e9e0*/  BAR.SYNC.DEFER_BLOCKING R0, 0x100 ;  /* 0x000400000000751d */ /* 0x0001e20000010000 */
[----:B------:R-:W-:-:S05]  /*1e9f0*/  MOV R21, 0x80000020 ;  /* 0x8000002000157802 */ /* 0x000fca0000000f00 */
        /* <DEDUP_REMOVED lines=224> */
.L_x_2540:
[----:B------:R-:W-:Y:S01]  /*1f800*/  SHF.L.U32 R0, R8, 0x1f, RZ ;  /* 0x0000001f08007819 */ /* 0x000fe200000006ff */
[----:B------:R-:W-:-:S04]  /*1f810*/  IMAD R11, R10, 0x8, R16 ;  /* 0x000000080a0b7824 */ /* 0x000fc800078e0210 */
[----:B------:R0:W1:Y:S01]  /*1f820*/  SYNCS.PHASECHK.TRANS64.TRYWAIT P0, [R11+URZ+0x29850], R0 ;  /* 0x029850000b0075a7 */ /* 0x000062000800017f */
[----:B------:R-:W-:Y:S05]  /*1f830*/  @!P1 BRA `(.L_x_2541) ;  /* 0x0000000000049947 */ /* 0x000fea0003800000 */
[----:B------:R-:W-:Y:S01]  /*1f840*/  BPT.TRAP 0x1 ;  /* 0x000000040000795c */ /* 0x000fe20000300000 */
.L_x_2541:
[----:B-1----:R-:W-:Y:S05]  /*1f850*/  @P0 BRA `(.L_x_2539) ;  /* 0x0000000000080947 */ /* 0x002fea0003800000 */
[----:B------:R-:W1:Y:S02]  /*1f860*/  SYNCS.PHASECHK.TRANS64.TRYWAIT P0, [R11+URZ+0x29850], R0 ;  /* 0x029850000b0075a7 */ /* 0x000e64000800017f */
[----:B-1----:R-:W-:Y:S05]  /*1f870*/  @!P0 BRA `(.L_x_2542) ;  /* 0x000000c800088947 */ /* 0x002fea0003800000 */
.L_x_2539:
[----:B01----:R-:W-:Y:S01]  /*1f880*/  VIADD R0, R16, 0x400 ;  /* 0x0000040010007836 */ /* 0x003fe20000000000 */
[----:B------:R-:W-:Y:S05]  /*1f890*/  WARPSYNC.ALL ;  /* 0x0000000000007948 */ /* 0x000fea0003800000 */
[----:B------:R-:W-:Y:S01]  /*1f8a0*/  SHF.R.U32.HI R0, RZ, 0x4, R0 ;  /* 0x00000004ff007819 */ /* 0x000fe20000011600 */
[----:B------:R-:W-:Y:S01]  /*1f8b0*/  WARPGROUP.ARRIVE ;  /* 0x00000000000079c5 */ /* 0x000fe20000000000 */
[----:B------:R-:W-:-:S05]  /*1f8c0*/  IMAD.MOV.U32 R15, RZ, RZ, -0x3ffffff0 ;  /* 0xc0000010ff0f7424 */ /* 0x000fca00078e00ff */
[----:B------:R-:W0:Y:S01]  /*1f8d0*/  S2R R204, SR_TID.X ;  /* 0x0000000000cc7919 */ /* 0x000e220000002100 */
[----:B------:R-:W-:-:S04]  /*1f8e0*/  LOP3.LUT R0, R0, 0x3fff, RZ, 0xc0, !PT ;  /* 0x00003fff00007812 */ /* 0x000fc800078ec0ff */
[----:B------:R-:W-:Y:S02]  /*1f8f0*/  LOP3.LUT R13, R0, 0x10000, RZ, 0xfc, !PT ;  /* 0x00010000000d7812 */ /* 0x000fe400078efcff */
[----:B------:R-:W-:-:S03]  /*1f900*/  FMNMX.FTZ R0, R152, R7, !PT ;  /* 0x0000000798007209 */ /* 0x000fc60007810000 */
[----:B------:R-:W-:Y:S01]  /*1f910*/  IMAD R12, R10, 0x500, R13 ;  /* 0x000005000a0c7824 */ /* 0x000fe200078e020d */
[----:B------:R-:W-:Y:S02]  /*1f920*/  MOV R13, 0xc0000010 ;  /* 0xc0000010000d7802 */ /* 0x000fe40000000f00 */
[----:B------:R-:W-:Y:S01]  /*1f930*/  FMNMX.FTZ R11, R153, R0, !PT ;  /* 0x00000000990b7209 */ /* 0x000fe20007810000 */
[C---:B------:R-:W-:Y:S01]  /*1f940*/  VIADD R14, R12.reuse, 0x100 ;  /* 0x000001000c0e7836 */ /* 0x040fe20000000000 */
[----:B------:R-:W-:Y:S02]  /*1f950*/  R2UR UR6, R12 ;  /* 0x000000000c0672ca */ /* 0x000fe400000e0000 */
[----:B------:R-:W-:Y:S02]  /*1f960*/  R2UR UR7, R13 ;  /* 0x000000000d0772ca */ /* 0x000fe400000e0000 */
[----:B------:R-:W-:Y:S02]  /*1f970*/  FMNMX.FTZ R0, R154, R6, !PT ;  /* 0x000000069a007209 */ /* 0x000fe40007810000 */
[----:B------:R-:W-:-:S02]  /*1f980*/  FMNMX.FTZ R8, R156, R11, !PT ;  /* 0x0000000b9c087209 */ /* 0x000fc40007810000 */
[----:B------:R-:W-:Y:S02]  /*1f990*/  FMNMX.FTZ R11, R155, R0, !PT ;  /* 0x000000009b0b7209 */ /* 0x000fe40007810000 */
[----:B------:R-:W-:Y:S02]  /*1f9a0*/  FMNMX.FTZ R13, R157, R8, !PT ;  /* 0x000000089d0d7209 */ /* 0x000fe40007810000 */
[----:B------:R-:W-:Y:S02]  /*1f9b0*/  FMNMX.FTZ R0, R158, R11, !PT ;  /* 0x0000000b9e007209 */ /* 0x000fe40007810000 */
[----:B------:R-:W-:Y:S01]  /*1f9c0*/  FMNMX.FTZ R8, R160, R13, !PT ;  /* 0x0000000da0087209 */ /* 0x000fe20007810000 */
[----:B------:R-:W-:Y:S01]  /*1f9d0*/  QGMMA.64x128x32.F32.E4M3.E4M3 R24, R184, gdesc[UR4], R24, gsb0 ;  /* 0x01e00004b8187df3 */ /* 0x000fe20008000818 */
[----:B------:R-:W-:Y:S01]  /*1f9e0*/  R2UR UR6, R14 ;  /* 0x000000000e0672ca */ /* 0x000fe200000e0000 */
[----:B------:R-:W-:Y:S01]  /*1f9f0*/  VIADD R14, R12, 0x200 ;  /* 0x000002000c0e7836 */ /* 0x000fe20000000000 */
[----:B------:R-:W-:Y:S01]  /*1fa00*/  R2UR UR7, R15 ;  /* 0x000000000f0772ca */ /* 0x000fe200000e0000 */
[----:B------:R-:W-:Y:S01]  /*1fa10*/  IMAD.MOV.U32 R15, RZ, RZ, -0x3ffffff0 ;  /* 0xc0000010ff0f7424 */ /* 0x000fe200078e00ff */
        /* <DEDUP_REMOVED lines=68> */
[----:B------:R-:W-:Y:S01]  /*1fe60*/  FMNMX.FTZ R11, R99, R0, !PT ;  /* 0x00000000630b7209 */ /* 0x000fe20007810000 */
[----:B------:R-:W-:Y:S02]  /*1fe70*/  WARPGROUP.DEPBAR.LE gsb0, 0x0 ;  /* 0x00008000000079c5 */ /* 0x000fe40000010000 */
[----:B------:R-:W-:Y:S01]  /*1fe80*/  WARPGROUP.ARRIVE ;  /* 0x00000000000079c5 */ /* 0x000fe20000000000 */
[----:B------:R-:W-:Y:S02]  /*1fe90*/  FMNMX.FTZ R0, R102, R11, !PT ;  /* 0x0000000b66007209 */ /* 0x000fe40007810000 */
[----:B------:R-:W-:Y:S02]  /*1fea0*/  FMNMX.FTZ R8, R101, R8, !PT ;  /* 0x0000000865087209 */ /* 0x000fe40007810000 */
[----:B------:R-:W-:Y:S01]  /*1feb0*/  FMNMX.FTZ R11, R103, R0, !PT ;  /* 0x00000000670b7209 */ /* 0x000fe20007810000 */
[----:B------:R-:W-:Y:S01]  /*1fec0*/  QGMMA.64x128x32.F32.E4M3.E4M3 R24, R180, gdesc[UR4], R24, gsb0 ;  /* 0x01e00004b4187df3 */ /* 0x000fe20008000818 */
[----:B------:R-:W-:Y:S01]  /*1fed0*/  R2UR UR6, R14 ;  /* 0x000000000e0672ca */ /* 0x000fe200000e0000 */
[----:B------:R-:W1:Y:S01]  /*1fee0*/  SHFL.BFLY PT, R13, R8, 0x2, 0x1f ;  /* 0x0c401f00080d7f89 */ /* 0x000e6200000e0000 */
[----:B------:R-:W-:Y:S01]  /*1fef0*/  R2UR UR7, R15 ;  /* 0x000000000f0772ca */ /* 0x000fe200000e0000 */
[C---:B------:R-:W-:Y:S01]  /*1ff00*/  VIADD R14, R12.reuse, 0x300 ;  /* 0x000003000c0e7836 */ /* 0x040fe20000000000 */
[----:B------:R-:W-:Y:S01]  /*1ff10*/  MOV R15, 0xc0000010 ;  /* 0xc0000010000f7802 */ /* 0x000fe20000000f00 */
[----:B------:R-:W2:Y:S01]  /*1ff20*/  SHFL.BFLY PT, R0, R11, 0x2, 0x1f ;  /* 0x0c401f000b007f89 */ /* 0x000ea200000e0000 */
[----:B------:R-:W-:Y:S01]  /*1ff30*/  VIADD R12, R12, 0x400 ;  /* 0x000004000c0c7836 */ /* 0x000fe20000000000 */
[----:B0-----:R-:W-:-:S02]  /*1ff40*/  LOP3.LUT R205, R204, 0x7f, RZ, 0xc0, !PT ;  /* 0x0000007fcccd7812 */ /* 0x001fc400078ec0ff */
[----:B------:R-:W0:Y:S02]  /*1ff50*/  S2R R204, SR_TID.X ;  /* 0x0000000000cc7919 */ /* 0x000e240000002100 */
[----:B------:R-:W-:Y:S02]  /*1ff60*/  ISETP.NE.AND P0, PT, R205, RZ, PT ;  /* 0x000000ffcd00720c */ /* 0x000fe40003f05270 */
[----:B-1----:R-:W-:-:S05]  /*1ff70*/  FMNMX.FTZ R20, R8, R13, !PT ;  /* 0x0000000d08147209 */ /* 0x002fca0007810000 */
[----:B------:R-:W1:Y:S01]  /*1ff80*/  SHFL.BFLY PT, R13, R20, 0x1, 0x1f ;  /* 0x0c201f00140d7f89 */ /* 0x000e6200000e0000 */
[----:B0-----:R-:W-:Y:S01]  /*1ff90*/  SHF.R.U32.HI R204, RZ, 0x7, R204 ;  /* 0x00000007ffcc7819 */ /* 0x001fe200000116cc */
[----:B------:R-:W-:Y:S02]  /*1ffa0*/  WARPGROUP.DEPBAR.LE gsb0, 0x0 ;  /* 0x00008000000079c5 */ /* 0x000fe40000010000 */
[----:B------:R-:W-:-:S06]  /*1ffb0*/  WARPGROUP.ARRIVE ;  /* 0x00000000000079c5 */ /* 0x000fcc0000000000 */
[----:B------:R-:W-:Y:S01]  /*1ffc0*/  QGMMA.64x128x32.F32.E4M3.E4M3 R24, R176, gdesc[UR4], R24, gsb0 ;  /* 0x01e00004b0187df3 */ /* 0x000fe20008000818 */
[----:B------:R-:W-:Y:S02]  /*1ffd0*/  R2UR UR6, R14 ;  /* 0x000000000e0672ca */ /* 0x000fe400000e0000 */
[----:B------:R-:W-:Y:S02]  /*1ffe0*/  R2UR UR7, R15 ;  /* 0x000000000f0772ca */ /* 0x000fe400000e0000 */
[----:B--2---:R-:W-:Y:S02]  /*1fff0*/  FMNMX.FTZ R15, R11, R0, !PT ;  /* 0x000000000b0f7209 */ /* 0x004fe40007810000 */
[----:B-1----:R-:W-:Y:S01]  /*20000*/  FMNMX.FTZ R0, R20, R13, !PT ;  /* 0x0000000d14007209 */ /* 0x002fe20007810000 */
[----:B------:R-:W-:Y:S02]  /*20010*/  IMAD.MOV.U32 R13, RZ, RZ, -0x3ffffff0 ;  /* 0xc0000010ff0d7424 */ /* 0x000fe400078e00ff */
[----:B------:R-:W0:Y:S02]  /*20020*/  SHFL.BFLY PT, R14, R15, 0x1, 0x1f ;  /* 0x0c201f000f0e7f89 */ /* 0x000e2400000e0000 */
[----:B------:R-:W-:-:S04]  /*20030*/  FADD.FTZ R7, -R0, R7 ;  /* 0x0000000700077221 */ /* 0x000fc80000010100 */
[----:B------:R-:W-:-:S06]  /*20040*/  FMUL.FTZ R7, R2, R7 ;  /* 0x0000000702077220 */ /* 0x000fcc0000410000 */
[----:B------:R-:W-:Y:S01]  /*20050*/  MUFU.EX2 R7, R7 ;  /* 0x0000000700077308 */ /* 0x000fe20000000800 */
[----:B0-----:R-:W-:-:S05]  /*20060*/  FMNMX.FTZ R14, R15, R14, !PT ;  /* 0x0000000e0f0e7209 */ /* 0x001fca0007810000 */
[----:B------:R-:W-:-:S04]  /*20070*/  FADD.FTZ R11, -R14, R6 ;  /* 0x000000060e0b7221 */ /* 0x000fc80000010100 */
[C---:B------:R-:W-:Y:S01]  /*20080*/  FMUL.FTZ R6, R2.reuse, R11 ;  /* 0x0000000b02067220 */ /* 0x040fe20000410000 */
[----:B------:R-:W-:-:S04]  /*20090*/  FFMA.FTZ R11, R2, R0, -8 ;  /* 0xc1000000020b7423 */ /* 0x000fc80000010000 */
        /* <DEDUP_REMOVED lines=37> */
[----:B------:R-:W-:-:S07]  /*202f0*/  IADD3 R164, -R204, 0xb, RZ ;  /* 0x0000000bcca47810 */ /* 0x000fce0007ffe1ff */
[----:B------:R-:W-:Y:S08]  /*20300*/  MUFU.EX2 R6, R6 ;  /* 0x0000000600067308 */ /* 0x000ff00000000800 */
[----:B------:R-:W-:Y:S01]  /*20310*/  MUFU.EX2 R15, R15 ;  /* 0x0000000f000f7308 */ /* 0x000fe20000000800 */
[----:B0-----:R-:W-:-:S07]  /*20320*/  FFMA.FTZ R4, R7, R4, R8 ;  /* 0x0000000407047223 */ /* 0x001fce0000010008 */
[----:B------:R-:W-:Y:S08]  /*20330*/  MUFU.EX2 R20, R20 ;  /* 0x0000001400147308 */ /* 0x000ff00000000800 */
[----:B------:R-:W-:Y:S08]  /*20340*/  MUFU.EX2 R21, R21 ;  /* 0x0000001500157308 */ /* 0x000ff00000000800 */
[----:B------:R-:W-:Y:S08]  /*20350*/  MUFU.EX2 R152, R152 ;  /* 0x0000009800987308 */ /* 0x000ff00000000800 */
[----:B------:R-:W-:Y:S08]  /*20360*/  MUFU.EX2 R136, R136 ;  /* 0x0000008800887308 */ /* 0x000ff00000000800 */
[----:B------:R-:W-:Y:S01]  /*20370*/  MUFU.EX2 R137, R137 ;  /* 0x0000008900897308 */ /* 0x000fe20000000800 */
[----:B------:R-:W-:-:S02]  /*20380*/  WARPGROUP.DEPBAR.LE gsb0, 0x0 ;  /* 0x00008000000079c5 */ /* 0x000fc40000010000 */
[----:B------:R-:W-:-:S05]  /*20390*/  WARPGROUP.ARRIVE ;  /* 0x00000000000079c5 */ /* 0x000fca0000000000 */
[----:B------:R-:W-:Y:S01]  /*203a0*/  MUFU.EX2 R140, R140 ;  /* 0x0000008c008c7308 */ /* 0x000fe20000000800 */
[----:B------:R-:W-:Y:S01]  /*203b0*/  QGMMA.64x128x32.F32.E4M3.E4M3 R24, R172, gdesc[UR4], R24, gsb0 ;  /* 0x01e00004ac187df3 */ /* 0x000fe20008000818 */
[----:B------:R-:W-:Y:S01]  /*203c0*/  R2UR UR7, R13 ;  /* 0x000000000d0772ca */ /* 0x000fe200000e0000 */
[--C-:B------:R-:W-:Y:S01]  /*203d0*/  FFMA.FTZ R13, R2, R153, -R11.reuse ;  /* 0x00000099020d7223 */ /* 0x100fe2000001080b */
[----:B------:R-:W-:Y:S01]  /*203e0*/  R2UR UR6, R12 ;  /* 0x000000000c0672ca */ /* 0x000fe200000e0000 */
[C-C-:B------:R-:W-:Y:S01]  /*203f0*/  FFMA.FTZ R12, R2.reuse, R156, -R11.reuse ;  /* 0x0000009c020c7223 */ /* 0x140fe2000001080b */
[----:B------:R-:W-:-:S01]  /*20400*/  FFMA.FTZ R153, R2, R165, -R11 ;  /* 0x000000a502997223 */ /* 0x000fc2000001080b */
[C---:B------:R-:W-:Y:S01]  /*20410*/  FFMA.FTZ R11, R2.reuse, R101, -R11 ;  /* 0x00000065020b7223 */ /* 0x040fe2000001080b */
[----:B------:R-:W-:-:S01]  /*20420*/  FFMA.FTZ R101, R2, R14, -8 ;  /* 0xc100000002657423 */ /* 0x000fc2000001000e */
[----:B------:R-:W0:Y:S01]  /*20430*/  MUFU.EX2 R13, R13 ;  /* 0x0000000d000d7308 */ /* 0x000e220000000800 */
[----:B------:R-:W-:-:S02]  /*20440*/  @!P0 IMAD R165, R189, 0x8, R16 ;  /* 0x00000008bda58824 */ /* 0x000fc400078e0210 */
[C-C-:B------:R-:W-:Y:S01]  /*20450*/  FFMA.FTZ R157, R2.reuse, R154, -R101.reuse ;  /* 0x0000009a029d7223 */ /* 0x140fe20000010865 */
[----:B------:R-:W-:-:S01]  /*20460*/  FFMA.FTZ R154, R2, R155, -R101 ;  /* 0x0000009b029a7223 */ /* 0x000fc20000010865 */
[C-C-:B------:R-:W-:Y:S01]  /*20470*/  FFMA.FTZ R155, R2.reuse, R158, -R101.reuse ;  /* 0x0000009e029b7223 */ /* 0x140fe20000010865 */
[----:B------:R-:W-:-:S01]  /*20480*/  FFMA.FTZ R156, R2, R159, -R101 ;  /* 0x0000009f029c7223 */ /* 0x000fc20000010865 */
[C-C-:B------:R-:W-:Y:S01]  /*20490*/  FFMA.FTZ R158, R2.reuse, R162, -R101.reuse ;  /* 0x000000a2029e7223 */ /* 0x140fe20000010865 */
        /* <DEDUP_REMOVED lines=20> */
[----:B------:R-:W-:Y:S01]  /*205e0*/  FFMA.FTZ R130, R2, R130, -R101 ;  /* 0x0000008202827223 */ /* 0x000fe20000010865 */
[----:B------:R-:W-:-:S01]  /*205f0*/  FADD.FTZ R163, R15, R162 ;  /* 0x000000a20fa37221 */ /* 0x000fc20000010000 */
        /* <DEDUP_REMOVED lines=20> */
[----:B------:R-:W-:Y:S01]  /*20740*/  FADD.FTZ R4, R20, R163 ;  /* 0x000000a314047221 */ /* 0x000fe20000010000 */
[----:B------:R-:W-:-:S01]  /*20750*/  FFMA.FTZ R95, R2, R95, -R101 ;  /* 0x0000005f025f7223 */ /* 0x000fc20000010865 */
[C-C-:B------:R-:W-:Y:S01]  /*20760*/  FFMA.FTZ R98, R2.reuse, R98, -R101.reuse ;  /* 0x0000006202627223 */ /* 0x140fe20000010865 */
[----:B------:R-:W-:-:S01]  /*20770*/  FFMA.FTZ R99, R2, R99, -R101 ;  /* 0x0000006302637223 */ /* 0x000fc20000010865 */
[C-C-:B------:R-:W-:Y:S01]  /*20780*/  FFMA.FTZ R102, R2.reuse, R102, -R101.reuse ;  /* 0x0000006602667223 */ /* 0x140fe20000010865 */
[----:B------:R-:W-:-:S01]  /*20790*/  FFMA.FTZ R101, R2, R103, -R101 ;  /* 0x0000006702657223 */ /* 0x000fc20000010865 */
[----:B------:R-:W1:Y:S01]  /*207a0*/  MUFU.EX2 R159, R159 ;  /* 0x0000009f009f7308 */ /* 0x000e620000000800 */
[----:B--2---:R-:W-:-:S07]  /*207b0*/  FADD.FTZ R3, R156, R3 ;  /* 0x000000039c037221 */ /* 0x004fce0000010000 */
        /* <DEDUP_REMOVED lines=25> */
[----:B------:R-:W-:Y:S01]  /*20950*/  WARPGROUP.ARRIVE ;  /* 0x00000000000079c5 */ /* 0x000fe20000000000 */
[----:B0-----:R-:W-:-:S05]  /*20960*/  FADD.FTZ R163, R143, R162 ;  /* 0x000000a28fa37221 */ /* 0x001fca0000010000 */
[----:B------:R-:W-:Y:S01]  /*20970*/  QGMMA.64x128x32.F32.E4M3.E4M3 R24, R168, gdesc[UR4], R24, gsb0 ;  /* 0x01e00004a8187df3 */ /* 0x000fe20008000818 */
        /* <DEDUP_REMOVED lines=83> */
[----:B------:R-:W-:-:S05]  /*20eb0*/  @!P0 VIADD R3, R165, 0x29840 ;  /* 0x00029840a5038836 */ /* 0x000fca0000000000 */
[----:B------:R-:W-:Y:S01]  /*20ec0*/  @!P0 PRMT R3, RZ, 0x654, R3 ;  /* 0x00000654ff038816 */ /* 0x000fe20000000003 */
[----:B------:R-:W2:Y:S01]  /*20ed0*/  MUFU.EX2 R91, R91 ;  /* 0x0000005b005b7308 */ /* 0x000ea20000000800 */
[----:B0-----:R-:W-:-:S01]  /*20ee0*/  FADD.FTZ R162, R90, R163 ;  /* 0x000000a35aa27221 */ /* 0x001fc20000010000 */
[----:B------:R0:W-:Y:S06]  /*20ef0*/  BAR.ARV R164, 0x100 ;  /* 0x000400a40000751d */ /* 0x0001ec0000002000 */
[----:B------:R-:W3:Y:S01]  /*20f00*/  MUFU.EX2 R92, R92 ;  /* 0x0000005c005c7308 */ /* 0x000ee20000000800 */
[----:B-1----:R-:W-:-:S01]  /*20f10*/  FADD.FTZ R163, R89, R4 ;  /* 0x0000000459a37221 */ /* 0x002fc20000010000 */
[----:B------:R1:W-:Y:S06]  /*20f20*/  @!P0 SYNCS.ARRIVE.TRANS64.RED.A1T0 RZ, [R3+URZ], RZ ;  /* 0x000000ff03ff89a7 */ /* 0x0003ec000810043f */
[----:B------:R-:W4:Y:S01]  /*20f30*/  MUFU.EX2 R94, R94 ;  /* 0x0000005e005e7308 */ /* 0x000f220000000800 */
[----:B--2---:R-:W-:-:S07]  /*20f40*/  FADD.FTZ R165, R91, R162 ;  /* 0x000000a25ba57221 */ /* 0x004fce0000010000 */
[----:B------:R-:W1:Y:S01]  /*20f50*/  MUFU.EX2 R93, R93 ;  /* 0x0000005d005d7308 */ /* 0x000e620000000800 */
[----:B---3--:R-:W-:-:S07]  /*20f60*/  FADD.FTZ R4, R92, R163 ;  /* 0x000000a35c047221 */ /* 0x008fce0000010000 */
[----:B------:R-:W2:Y:S01]  /*20f70*/  MUFU.EX2 R95, R95 ;  /* 0x0000005f005f7308 */ /* 0x000ea20000000800 */
[----:B----4-:R-:W-:-:S07]  /*20f80*/  FADD.FTZ R162, R94, R165 ;  /* 0x000000a55ea27221 */ /* 0x010fce0000010000 */
[----:B------:R-:W3:Y:S01]  /*20f90*/  MUFU.EX2 R96, R96 ;  /* 0x0000006000607308 */ /* 0x000ee20000000800 */
[----:B-1----:R-:W-:-:S07]  /*20fa0*/  FADD.FTZ R3, R93, R4 ;  /* 0x000000045d037221 */ /* 0x002fce0000010000 */
[----:B------:R-:W1:Y:S01]  /*20fb0*/  MUFU.EX2 R98, R98 ;  /* 0x0000006200627308 */ /* 0x000e620000000800 */
[----:B--2---:R-:W-:-:S07]  /*20fc0*/  FADD.FTZ R103, R95, R162 ;  /* 0x000000a25f677221 */ /* 0x004fce0000010000 */
[----:B------:R-:W2:Y:S01]  /*20fd0*/  MUFU.EX2 R97, R97 ;  /* 0x0000006100617308 */ /* 0x000ea20000000800 */
[----:B---3--:R-:W-:-:S07]  /*20fe0*/  FADD.FTZ R4, R96, R3 ;  /* 0x0000000360047221 */ /* 0x008fce0000010000 */
        /* <DEDUP_REMOVED lines=9> */
[----:B--2---:R-:W-:-:S01]  /*21080*/  FADD.FTZ R162, R102, R103 ;  /* 0x0000006766a27221 */ /* 0x004fc20000010000 */
[----:B---3--:R-:W-:-:S03]  /*21090*/  FADD.FTZ R4, R11, R4 ;  /* 0x000000040b047221 */ /* 0x008fc60000010000 */
[----:B-1----:R-:W-:Y:S01]  /*210a0*/  FADD.FTZ R3, R101, R162 ;  /* 0x000000a265037221 */ /* 0x002fe20000010000 */
[----:B0-----:R-:W-:Y:S06]  /*210b0*/  @!P1 BRA `(.L_x_2543) ;  /* 0x0000000000049947 */ /* 0x001fec0003800000 */
[----:B------:R-:W-:Y:S01]  /*210c0*/  BPT.TRAP 0x1 ;  /* 0x000000040000795c */ /* 0x000fe20000300000 */
.L_x_2543:
        /* <DEDUP_REMOVED lines=116> */
.L_x_2533:
[----:B------:R-:W-:Y:S05]  /*21810*/  WARPSYNC.ALL ;  /* 0x0000000000007948 */ /* 0x000fea0003800000 */
[----:B------:R-:W-:Y:S06]  /*21820*/  BAR.ARV 0x8, 0x180 ;  /* 0x0206000000007b1d */ /* 0x000fec0000002000 */
[----:B------:R-:W-:Y:S05]  /*21830*/  @!P1 BRA `(.L_x_2545) ;  /* 0x0000000000049947 */ /* 0x000fea0003800000 */
[----:B------:R-:W-:Y:S01]  /*21840*/  BPT.TRAP 0x1 ;  /* 0x000000040000795c */ /* 0x000fe20000300000 */
.L_x_2545:
[----:B------:R-:W-:Y:S01]  /*21850*/  IMAD R12, R189, 0x8, R16 ;  /* 0x00000008bd0c7824 */ /* 0x000fe200078e0210 */
[----:B------:R-:W-:-:S04]  /*21860*/  SHF.L.U32 R5, R190, 0x1f, RZ ;  /* 0x0000001fbe057819 */ /* 0x000fc800000006ff */
[----:B------:R0:W1:Y:S01]  /*21870*/  SYNCS.PHASECHK.TRANS64.TRYWAIT P0, [R12+URZ+0x29850], R5 ;  /* 0x029850050c0075a7 */ /* 0x000062000800017f */
[----:B------:R-:W-:Y:S05]  /*21880*/  @!P1 BRA `(.L_x_2546) ;  /* 0x0000000000049947 */ /* 0x000fea0003800000 */
[----:B------:R-:W-:Y:S01]  /*21890*/  BPT.TRAP 0x1 ;  /* 0x000000040000795c */ /* 0x000fe20000300000 */
.L_x_2546:
[----:B------:R-:W-:-:S05]  /*218a0*/  VIADD R16, R16, 0x400 ;  /* 0x0000040010107836 */ /* 0x000fca0000000000 */
[----:B------:R-:W-:-:S04]  /*218b0*/  SHF.R.U32.HI R16, RZ, 0x4, R16 ;  /* 0x00000004ff107819 */ /* 0x000fc80000011610 */
[----:B------:R-:W-:-:S04]  /*218c0*/  LOP3.LUT R16, R16, 0x3fff, RZ, 0xc0, !PT ;  /* 0x00003fff10107812 */ /* 0x000fc800078ec0ff */
[----:B------:R-:W-:Y:S01]  /*218d0*/  LOP3.LUT R16, R16, 0x10000, RZ, 0xfc, !PT ;  /* 0x0001000010107812 */ /* 0x000fe200078efcff */
[----:B-1----:R-:W-:Y:S06]  /*218e0*/  @P0 BRA `(.L_x_2547) ;  /* 0x0000000000080947 */ /* 0x002fec0003800000 */
[----:B------:R-:W1:Y:S02]  /*218f0*/  SYNCS.PHASECHK.TRANS64.TRYWAIT P0, [R12+URZ+0x29850], R5 ;  /* 0x029850050c0075a7 */ /* 0x000e64000800017f */
[----:B-1----:R-:W-:Y:S05]  /*21900*/  @!P0 BRA `(.L_x_2548) ;  /* 0x000000a400f88947 */ /* 0x002fea0003800000 */
.L_x_2547:
        /* <DEDUP_REMOVED lines=22> */
[----:B--2---:R-:W-:Y:S01]  /*21a70*/  @P0 IMAD R7, R7, R10, RZ ;  /* 0x0000000a07070224 */ /* 0x004fe200078e02ff */
[----:B------:R-:W-:-:S03]  /*21a80*/  @P0 IADD3 R9, R9, R5, RZ ;  /* 0x0000000509090210 */ /* 0x000fc60007ffe0ff */
[C---:B------:R-:W-:Y:S02]  /*21a90*/  @P0 IMAD R5, R206.reuse, R11, R7 ;  /* 0x0000000bce050224 */ /* 0x040fe400078e0207 */
[----:B------:R-:W-:-:S04]  /*21aa0*/  @P0 IMAD.WIDE.U32 R8, R206, R10, R8 ;  /* 0x0000000ace080225 */ /* 0x000fc800078e0008 */
[----:B------:R-:W-:Y:S01]  /*21ab0*/  @P0 IMAD.IADD R5, R9, 0x1, R5 ;  /* 0x0000000109050824 */ /* 0x000fe200078e0205 */
[----:B------:R-:W-:-:S04]  /*21ac0*/  @P0 LEA R10, P2, R8, UR4, 0x2 ;  /* 0x00000004080a0c11 */ /* 0x000fc8000f8410ff */
[----:B------:R-:W-:Y:S01]  /*21ad0*/  @P0 LEA.HI.X R11, R8, UR5, R5, 0x2, P2 ;  /* 0x00000005080b0c11 */ /* 0x000fe200090f1405 */
[----:B------:R-:W-:-:S06]  /*21ae0*/  IMAD.MOV.U32 R5, RZ, RZ, 0x3f800000 ;  /* 0x3f800000ff057424 */ /* 0x000fcc00078e00ff */
[----:B------:R0:W2:Y:S01]  /*21af0*/  @P0 LDG.E R5, desc[UR54][R10.64] ;  /* 0x000000360a050981 */ /* 0x0000a2000c1e1900 */
[----:B------:R-:W-:Y:S02]  /*21b00*/  WARPGROUP.DEPBAR.LE gsb0, 0x0 ;  /* 0x00008000000079c5 */ /* 0x000fe40000010000 */
[----:B------:R-:W-:-:S06]  /*21b10*/  WARPGROUP.ARRIVE ;  /* 0x00000000000079c5 */ /* 0x000fcc0000000000 */
[----:B------:R-:W-:Y:S01]  /*21b20*/  QGMMA.64x128x32.F32.E4M3.E4M3 R24, R180, gdesc[UR4], R24, gsb0 ;  /* 0x01e00004b4187df3 */ /* 0x000fe20008000818 */
[----:B------:R-:W-:Y:S02]  /*21b30*/  R2UR UR6, R20 ;  /* 0x00000000140672ca */ /* 0x000fe400000e0000 */
[----:B------:R-:W-:Y:S01]  /*21b40*/  R2UR UR7, R21 ;  /* 0x00000000150772ca */ /* 0x000fe200000e0000 */
[----:B------:R-:W-:Y:S01]  /*21b50*/  VIADD R8, R6, 0x300 ;  /* 0x0000030006087836 */ /* 0x000fe20000000000 */
[----:B------:R-:W-:Y:S01]  /*21b60*/  MOV R9, 0xc0000010 ;  /* 0xc000001000097802 */ /* 0x000fe20000000f00 */
[----:B------:R-:W-:Y:S02]  /*21b70*/  WARPGROUP.DEPBAR.LE gsb0, 0x0 ;  /* 0x00008000000079c5 */ /* 0x000fe40000010000 */
[----:B------:R-:W-:-:S08]  /*21b80*/  WARPGROUP.ARRIVE ;  /* 0x00000000000079c5 */ /* 0x000fd00000000000 */
        /* <DEDUP_REMOVED lines=14> */
[----:B------:R-:W0:Y:S04]  /*21c70*/  SHFL.BFLY PT, R6, R9, 0x1, 0x1f ;  /* 0x0c201f0009067f89 */ /* 0x000e2800000e0000 */
[----:B------:R-:W1:Y:S01]  /*21c80*/  SHFL.BFLY PT, R7, R8, 0x1, 0x1f ;  /* 0x0c201f0008077f89 */ /* 0x000e6200000e0000 */
        /* <DEDUP_REMOVED lines=17> */
[C---:B------:R-:W-:Y:S01]  /*21da0*/  @P2 FMUL.FTZ R3, R2.reuse, 0.69314718246459960938 ;  /* 0x3f31721802032820 */ /* 0x040fe20000410000 */
[----:B------:R-:W-:Y:S01]  /*21db0*/  @P3 FMUL.FTZ R2, R2, 0.69314718246459960938 ;  /* 0x3f31721802023820 */ /* 0x000fe20000410000 */
[----:B0-----:R-:W-:Y:S01]  /*21dc0*/  @P3 FMUL.FTZ R7, R7, 0.69314718246459960938 ;  /* 0x3f31721807073820 */ /* 0x001fe20000410000 */
[----:B------:R-:W-:Y:S01]  /*21dd0*/  MOV R89, 0xff800000 ;  /* 0xff80000000597802 */ /* 0x000fe20000000f00 */
[----:B------:R-:W-:-:S02]  /*21de0*/  IMAD.MOV.U32 R88, RZ, RZ, -0x800000 ;  /* 0xff800000ff587424 */ /* 0x000fc400078e00ff */
[----:B-1----:R-:W-:Y:S01]  /*21df0*/  @P2 FMUL.FTZ R6, R6, 0.69314718246459960938 ;  /* 0x3f31721806062820 */ /* 0x002fe20000410000 */
[----:B------:R-:W-:-:S01]  /*21e00*/  @P3 FFMA.FTZ R89, R2, R14, R7 ;  /* 0x0000000e02593223 */ /* 0x000fc20000010007 */
[----:B--2---:R-:W-:Y:S02]  /*21e10*/  FMUL.FTZ R4, R4, R5 ;  /* 0x0000000504047220 */ /* 0x004fe40000410000 */
[----:B------:R-:W-:-:S01]  /*21e20*/  @P2 FFMA.FTZ R88, R3, R0, R6 ;  /* 0x0000000003582223 */ /* 0x000fc20000010006 */
[----:B---3--:R-:W-:Y:S01]  /*21e30*/  FMUL.FTZ R2, R8, R5 ;  /* 0x0000000508027220 */ /* 0x008fe20000410000 */
[----:B------:R-:W-:Y:S02]  /*21e40*/  WARPGROUP.DEPBAR.LE gsb0, 0x0 ;  /* 0x00008000000079c5 */ /* 0x000fe40000010000 */
[----:B------:R-:W-:Y:S05]  /*21e50*/  @!P1 BRA `(.L_x_2549) ;  /* 0x0000000000049947 */ /* 0x000fea0003800000 */
[----:B------:R-:W-:Y:S01]  /*21e60*/  BPT.TRAP 0x1 ;  /* 0x000000040000795c */ /* 0x000fe20000300000 */
.L_x_2549:
        /* <DEDUP_REMOVED lines=75> */
.L_x_2481:
        /* <DEDUP_REMOVED lines=15> */
[----:B------:R-:W-:-:S04]  /*22410*/  IADD3 R2, P0, R0, UR4, RZ ;  /* 0x0000000400027c10 */ /* 0x000fc8000ff1e0ff */
[----:B------:R-:W-:-:S05]  /*22420*/  IADD3.X R3, RZ, UR5, RZ, P0, !PT ;  /* 0x00000005ff037c10 */ /* 0x000fca00087fe4ff */
        /* <DEDUP_REMOVED lines=26> */
[----:B------:R-:W-:-:S02]  /*225d0*/  F2FP.BF16.F32.PACK_AB R30, R61, R24 ;  /* 0x000000183d1e723e */ /* 0x000fc400000010ff */
[----:B--2---:R-:W-:Y:S02]  /*225e0*/  LOP3.LUT P0, R2, R51, 0x3, RZ, 0xc0, !PT ;  /* 0x0000000333027812 */ /* 0x004fe4000780c0ff */
[----:B------:R-:W-:Y:S02]  /*225f0*/  F2FP.BF16.F32.PACK_AB R94, R94, R95 ;  /* 0x0000005f5e5e723e */ /* 0x000fe400000010ff */
[----:B------:R-:W-:Y:S02]  /*22600*/  F2FP.BF16.F32.PACK_AB R93, R92, R93 ;  /* 0x0000005d5c5d723e */ /* 0x000fe400000010ff */
[----:B------:R-:W-:Y:S02]  /*22610*/  ISETP.EQ.OR P0, PT, R2, 0x3, !P0 ;  /* 0x000000030200780c */ /* 0x000fe40004702670 */
        /* <DEDUP_REMOVED lines=84> */
[----:B------:R-:W3:Y:S01]  /*22b60*/  SHFL.IDX PT, R31, R31, R2, 0x1c1f ;  /* 0x001c1f021f1f7589 */ /* 0x000ee200000e0000 */
[----:B------:R-:W-:-:S02]  /*22b70*/  SEL R59, R54, R65, P0 ;  /* 0x00000041363b7207 */ /* 0x000fc40000000000 */
[----:B------:R-:W-:Y:S01]  /*22b80*/  SEL R61, R65, R54, P0 ;  /* 0x00000036413d7207 */ /* 0x000fe20000000000 */
[----:B------:R-:W-:Y:S01]  /*22b90*/  SHFL.IDX PT, R34, R33, R0, 0x1c1f ;  /* 0x001c1f0021227589 */ /* 0x000fe200000e0000 */
[----:B------:R-:W-:Y:S02]  /*22ba0*/  SEL R43, R50, R43, P0 ;  /* 0x0000002b322b7207 */ /* 0x000fe40000000000 */
[----:B------:R-:W-:Y:S01]  /*22bb0*/  SEL R63, R62, R67, P0 ;  /* 0x000000433e3f7207 */ /* 0x000fe20000000000 */
[----:B------:R-:W4:Y:S01]  /*22bc0*/  SHFL.IDX PT, R35, R35, R2, 0x1c1f ;  /* 0x001c1f0223237589 */ /* 0x000f2200000e0000 */
        /* <DEDUP_REMOVED lines=19> */
[----:B------:R-:W-:Y:S01]  /*22d00*/  SEL R4, R6, R3, P0 ;  /* 0x0000000306047207 */ /* 0x000fe20000000000 */
[----:B------:R-:W-:Y:S01]  /*22d10*/  SHFL.IDX PT, R51, R51, R0, 0x1c1f ;  /* 0x001c1f0033337589 */ /* 0x000fe200000e0000 */
[----:B-1----:R-:W-:-:S02]  /*22d20*/  SEL R36, R38, R39, P0 ;  /* 0x0000002726247207 */ /* 0x002fc40000000000 */
        /* <DEDUP_REMOVED lines=39> */
.L_x_2762:
[----:B------:R-:W-:Y:S05]  /*22fa0*/  WARPSYNC.ALL ;  /* 0x0000000000007948 */ /* 0x000fea0003800000 */
[----:B------:R-:W-:Y:S01]  /*22fb0*/  BAR.SYNC.DEFER_BLOCKING 0x1, 0x100 ;  /* 0x0044000000007b1d */ /* 0x000fe20000010000 */
[----:B-1----:R-:W-:Y:S02]  /*22fc0*/  SEL R41, R75, R60, P0 ;  /* 0x0000003c4b297207 */ /* 0x002fe40000000000 */
[----:B------:R-:W-:-:S03]  /*22fd0*/  SEL R43, R60, R75, P0 ;  /* 0x0000004b3c2b7207 */ /* 0x000fc60000000000 */
[----:B------:R-:W-:Y:S02]  /*22fe0*/  ULDC.64 UR4, c[0x0][0xc00] ;  /* 0x0003000000047ab9 */ /* 0x000fe40000000a00 */
[----:B------:R-:W0:Y:S01]  /*22ff0*/  LDC R51, c[0x0][0xbe8] ;  /* 0x0002fa00ff337b82 */ /* 0x000e220000000800 */
[----:B------:R-:W-:Y:S02]  /*23000*/  ISETP.NE.U32.AND P1, PT, RZ, UR4, PT ;  /* 0x00000004ff007c0c */ /* 0x000fe4000bf25070 */
[----:B------:R-:W-:Y:S02]  /*23010*/  IADD3 R2, P2, R218, UR4, RZ ;  /* 0x00000004da027c10 */ /* 0x000fe4000ff5e0ff */
[----:B------:R-:W-:Y:S02]  /*23020*/  ISETP.NE.AND.EX P1, PT, RZ, UR5, PT, P1 ;  /* 0x00000005ff007c0c */ /* 0x000fe4000bf25310 */
[----:B------:R-:W-:Y:S01]  /*23030*/  IADD3.X R3, R219, UR5, RZ, P2, !PT ;  /* 0x00000005db037c10 */ /* 0x000fe200097fe4ff */
[----:B------:R-:W-:-:S02]  /*23040*/  ULDC.64 UR4, c[0x0][0xc08] ;  /* 0x0003020000047ab9 */ /* 0x000fc40000000a00 */
[----:B------:R-:W-:Y:S01]  /*23050*/  ISETP.NE.U32.AND P0, PT, RZ, UR4, PT ;  /* 0x00000004ff007c0c */ /* 0x000fe2000bf05070 */
[----:B------:R-:W-:Y:S04]  /*23060*/  STSM.16.M88.4 [R79], R4 ;  /* 0x000000044f007844 */ /* 0x000fe80000000200 */
        /* <DEDUP_REMOVED lines=11> */
[----:B------:R-:W-:Y:S01]  /*23120*/  IMAD.U32 R0, RZ, RZ, UR4 ;  /* 0x00000004ff007e24 */ /* 0x000fe2000f8e00ff */
[----:B------:R-:W-:Y:S01]  /*23130*/  @P0 IADD3.X R219, R219, UR5, RZ, P3, !PT ;  /* 0x00000005dbdb0c10 */ /* 0x000fe20009ffe4ff */
[----:B------:R2:W5:Y:S01]  /*23140*/  @P1 LDG.E R49, desc[UR54][R2.64] ;  /* 0x0000003602311981 */ /* 0x000562000c1e1900 */
[----:B0-----:R-:W-:Y:S01]  /*23150*/  ISETP.NE.AND P2, PT, R51, 0x1, PT ;  /* 0x000000013300780c */ /* 0x001fe20003f45270 */
[----:B-1----:R-:W-:Y:S02]  /*23160*/  IMAD.IADD R13, R211, 0x1, R203 ;  /* 0x00000001d30d7824 */ /* 0x002fe400078e02cb */
[----:B------:R2:W5:Y:S10]  /*23170*/  @P0 LDG.E R0, desc[UR54][R218.64] ;  /* 0x00000036da000981 */ /* 0x000574000c1e1900 */
[----:B------:R-:W0:Y:S08]  /*23180*/  @P2 LDC R4, c[0x0][0xbec] ;  /* 0x0002fb00ff042b82 */ /* 0x000e300000000800 */
[----:B------:R-:W1:Y:S01]  /*23190*/  @P2 LDC R5, c[0x0][0xbf0] ;  /* 0x0002fc00ff052b82 */ /* 0x000e620000000800 */
[----:B--2---:R-:W-:Y:S05]  /*231a0*/  @P0 BRA `(.L_x_2553) ;  /* 0x0000000000100947 */ /* 0x004fea0003800000 */
[----:B------:R-:W-:Y:S05]  /*231b0*/  @!P1 BRA `(.L_x_2553) ;  /* 0x00000000000c9947 */ /* 0x000fea0003800000 */
[----:B------:R-:W2:Y:S04]  /*231c0*/  LDG.E R7, desc[UR54][R2.64] ;  /* 0x0000003602077981 */ /* 0x000ea8000c1e1900 */
[----:B-----5:R-:W2:Y:S02]  /*231d0*/  LDG.E R0, desc[UR54][R2.64+0x4] ;  /* 0x0000043602007981 */ /* 0x020ea4000c1e1900 */
[----:B--2---:R-:W-:-:S07]  /*231e0*/  IMAD.IADD R0, R0, 0x1, -R7 ;  /* 0x0000000100007824 */ /* 0x004fce00078e0a07 */
.L_x_2553:
[----:B------:R-:W2:Y:S01]  /*231f0*/  LDL R10, [R1+0x4] ;  /* 0x00000400010a7983 */ /* 0x000ea20000100800 */
[----:B0-----:R-:W-:Y:S01]  /*23200*/  @P2 IMAD.HI.U32 R2, R13, R4, RZ ;  /* 0x000000040d022227 */ /* 0x001fe200078e00ff */
[----:B------:R-:W-:Y:S01]  /*23210*/  SHF.R.S32.HI R48, RZ, 0x1f, R217 ;  /* 0x0000001fff307819 */ /* 0x000fe200000114d9 */
[----:B------:R-:W-:Y:S01]  /*23220*/  ULDC.64 UR4, c[0x0][0xb90] ;  /* 0x0002e40000047ab9 */ /* 0x000fe20000000a00 */
[----:B------:R-:W-:Y:S01]  /*23230*/  MOV R7, R13 ;  /* 0x0000000d00077202 */ /* 0x000fe20000000f00 */
[----:B------:R-:W-:Y:S01]  /*23240*/  IMAD R11, R224, 0x40, R208 ;  /* 0x00000040e00b7824 */ /* 0x000fe200078e02d0 */
[--C-:B-----5:R-:W-:Y:S01]  /*23250*/  SHF.R.S32.HI R3, RZ, 0x1f, R49.reuse ;  /* 0x0000001fff037819 */ /* 0x120fe20000011431 */
[----:B------:R-:W-:Y:S01]  /*23260*/  IMAD R6, R48, UR4, RZ ;  /* 0x0000000430067c24 */ /* 0x000fe2000f8e02ff */
[----:B-1----:R-:W-:Y:S01]  /*23270*/  @P2 SHF.R.U32.HI R7, RZ, R5, R2 ;  /* 0x00000005ff072219 */ /* 0x002fe20000011602 */
[----:B------:R-:W-:Y:S01]  /*23280*/  IMAD.MOV.U32 R2, RZ, RZ, R49 ;  /* 0x000000ffff027224 */ /* 0x000fe200078e0031 */
        /* <DEDUP_REMOVED lines=27> */
[----:B------:R-:W-:Y:S02]  /*23440*/  IADD3.X R9, RZ, R47, RZ, P0, !PT ;  /* 0x0000002fff097210 */ /* 0x000fe400007fe4ff */
[----:B------:R-:W-:Y:S01]  /*23450*/  IMAD.IADD R5, R5, 0x1, R11 ;  /* 0x0000000105057824 */ /* 0x000fe200078e020b */
[----:B------:R-:W-:Y:S02]  /*23460*/  LEA R2, P1, R4, UR4, 0x2 ;  /* 0x0000000404027c11 */ /* 0x000fe4000f8210ff */
        /* <DEDUP_REMOVED lines=13> */
[----:B------:R-:W3:Y:S01]  /*23540*/  SHFL.IDX PT, R45, R4, 0x1, 0x1c1f ;  /* 0x003c1f00042d7f89 */ /* 0x000ee200000e0000 */
[----:B------:R-:W-:Y:S01]  /*23550*/  LOP3.LUT R24, R24, R25, RZ, 0x3c, !PT ;  /* 0x0000001918187212 */ /* 0x000fe200078e3cff */
[--C-:B------:R-:W-:Y:S01]  /*23560*/  IMAD.X R25, RZ, RZ, R47.reuse, P1 ;  /* 0x000000ffff197224 */ /* 0x100fe200008e062f */
[----:B------:R-:W-:Y:S01]  /*23570*/  LOP3.LUT R12, R13, 0x380, RZ, 0xc0, !PT ;  /* 0x000003800d0c7812 */ /* 0x000fe200078ec0ff */
[----:B------:R-:W-:Y:S01]  /*23580*/  IMAD.X R41, RZ, RZ, R47, P3 ;  /* 0x000000ffff297224 */ /* 0x000fe200018e062f */
[----:B------:R-:W-:-:S02]  /*23590*/  LOP3.LUT R8, R7, 0x380, RZ, 0xc0, !PT ;  /* 0x0000038007087812 */ /* 0x000fc400078ec0ff */
[----:B------:R-:W-:Y:S02]  /*235a0*/  SHF.R.U64 R12, R12, 0x3, RZ ;  /* 0x000000030c0c7819 */ /* 0x000fe400000012ff */
[----:B------:R-:W-:Y:S02]  /*235b0*/  IADD3 R33, P5, R46, 0x5000, RZ ;  /* 0x000050002e217810 */ /* 0x000fe40007fbe0ff */
[----:B------:R-:W-:Y:S01]  /*235c0*/  LOP3.LUT R12, R12, R13, RZ, 0x3c, !PT ;  /* 0x0000000d0c0c7212 */ /* 0x000fe200078e3cff */
[----:B------:R-:W-:Y:S01]  /*235d0*/  IMAD.X R13, RZ, RZ, R47, P4 ;  /* 0x000000ffff0d7224 */ /* 0x000fe200020e062f */
[----:B------:R-:W-:Y:S02]  /*235e0*/  IADD3 R37, P4, R46, 0x6000, RZ ;  /* 0x000060002e257810 */ /* 0x000fe40007f9e0ff */
[----:B------:R-:W-:Y:S02]  /*235f0*/  SHF.R.U64 R8, R8, 0x3, RZ ;  /* 0x0000000308087819 */ /* 0x000fe400000012ff */
[----:B------:R-:W-:-:S02]  /*23600*/  LOP3.LUT R32, R33, 0x380, RZ, 0xc0, !PT ;  /* 0x0000038021207812 */ /* 0x000fc400078ec0ff */
[----:B------:R-:W-:Y:S02]  /*23610*/  LOP3.LUT R36, R37, 0x380, RZ, 0xc0, !PT ;  /* 0x0000038025247812 */ /* 0x000fe400078ec0ff */
[----:B------:R-:W-:Y:S02]  /*23620*/  LOP3.LUT R8, R8, R7, RZ, 0x3c, !PT ;  /* 0x0000000708087212 */ /* 0x000fe400078e3cff */
[----:B------:R-:W-:Y:S02]  /*23630*/  LOP3.LUT R7, R46, 0x380, RZ, 0xc0, !PT ;  /* 0x000003802e077812 */ /* 0x000fe400078ec0ff */
[----:B------:R-:W-:Y:S02]  /*23640*/  SHF.R.U64 R32, R32, 0x3, RZ ;  /* 0x0000000320207819 */ /* 0x000fe400000012ff */
[----:B------:R-:W-:Y:S02]  /*23650*/  SHF.R.U64 R36, R36, 0x3, RZ ;  /* 0x0000000324247819 */ /* 0x000fe400000012ff */
[----:B------:R-:W-:-:S02]  /*23660*/  SHF.R.U64 R7, R7, 0x3, RZ ;  /* 0x0000000307077819 */ /* 0x000fc400000012ff */
[----:B------:R-:W-:Y:S02]  /*23670*/  LOP3.LUT R32, R32, R33, RZ, 0x3c, !PT ;  /* 0x0000002120207212 */ /* 0x000fe400078e3cff */
[----:B------:R-:W-:Y:S01]  /*23680*/  LOP3.LUT R36, R36, R37, RZ, 0x3c, !PT ;  /* 0x0000002524247212 */ /* 0x000fe200078e3cff */
[----:B------:R-:W-:Y:S01]  /*23690*/  IMAD.X R37, RZ, RZ, R47, P4 ;  /* 0x000000ffff257224 */ /* 0x000fe200020e062f */
[----:B------:R-:W-:Y:S02]  /*236a0*/  IADD3.X R33, RZ, R47, RZ, P5, !PT ;  /* 0x0000002fff217210 */ /* 0x000fe40002ffe4ff */
[----:B------:R-:W-:Y:S01]  /*236b0*/  LOP3.LUT R46, R7, R46, RZ, 0x3c, !PT ;  /* 0x0000002e072e7212 */ /* 0x000fe200078e3cff */
[----:B------:R-:W-:Y:S01]  /*236c0*/  BSSY B1, `(.L_x_2554) ;  /* 0x0000054000017945 */ /* 0x000fe20003800000 */
[----:B------:R-:W-:Y:S02]  /*236d0*/  SHF.R.S32.HI R50, RZ, 0x1f, R215 ;  /* 0x0000001fff327819 */ /* 0x000fe400000114d7 */
[----:B------:R-:W-:Y:S01]  /*236e0*/  SHF.R.S32.HI R52, RZ, 0x1f, R208 ;  /* 0x0000001fff347819 */ /* 0x000fe200000114d0 */
[----:B--2---:R-:W-:-:S04]  /*236f0*/  IMAD.IADD R6, R10, 0x1, R203 ;  /* 0x000000010a067824 */ /* 0x004fc800078e02cb */
[C---:B------:R-:W-:Y:S01]  /*23700*/  VIADD R0, R6.reuse, 0x8 ;  /* 0x0000000806007836 */ /* 0x040fe20000000000 */
[----:B------:R-:W-:-:S04]  /*23710*/  ISETP.GE.OR P1, PT, R6, R55, P0 ;  /* 0x000000370600720c */ /* 0x000fc80000726670 */
[----:B------:R-:W-:Y:S02]  /*23720*/  ISETP.GE.OR P0, PT, R0, R55, P0 ;  /* 0x000000370000720c */ /* 0x000fe40000706670 */
[----:B------:R-:W-:-:S04]  /*23730*/  LOP3.LUT R0, R5, 0x380, RZ, 0xc0, !PT ;  /* 0x0000038005007812 */ /* 0x000fc800078ec0ff */
[----:B------:R-:W-:-:S03]  /*23740*/  SHF.R.U64 R0, R0, 0x3, RZ ;  /* 0x0000000300007819 */ /* 0x000fc600000012ff */
[----:B-1----:R-:W-:Y:S01]  /*23750*/  @!P1 ST.E desc[UR54][R20.64], R88 ;  /* 0x0000005814009985 */ /* 0x002fe2000c101936 */
[----:B------:R-:W-:-:S03]  /*23760*/  LOP3.LUT R40, R0, R5, RZ, 0x3c, !PT ;  /* 0x0000000500287212 */ /* 0x000fc600078e3cff */
[----:B---3--:R1:W-:Y:S01]  /*23770*/  @!P0 ST.E desc[UR54][R44.64], R89 ;  /* 0x000000592c008985 */ /* 0x0083e2000c101936 */
[----:B------:R-:W-:Y:S02]  /*23780*/  IMAD R0, R3, UR4, RZ ;  /* 0x0000000403007c24 */ /* 0x000fe4000f8e02ff */
[C---:B------:R-:W-:Y:S01]  /*23790*/  IMAD.WIDE.U32 R2, R49.reuse, UR4, RZ ;  /* 0x0000000431027c25 */ /* 0x040fe2000f8e00ff */
[----:B------:R2:W5:Y:S01]  /*237a0*/  LD.E.128 R4, desc[UR54][R46.64] ;  /* 0x000000362e047980 */ /* 0x000562000c101d00 */
[----:B-1----:R-:W1:Y:S02]  /*237b0*/  @P2 LDC R45, c[0x0][0xbf0] ;  /* 0x0002fc00ff2d2b82 */ /* 0x002e640000000800 */
[----:B------:R-:W-:Y:S01]  /*237c0*/  IMAD R21, R49, UR5, R0 ;  /* 0x0000000531157c24 */ /* 0x000fe2000f8e0200 */
[----:B------:R-:W-:Y:S01]  /*237d0*/  ULDC.64 UR4, c[0x0][0xae8] ;  /* 0x0002ba0000047ab9 */ /* 0x000fe20000000a00 */
[----:B------:R-:W-:Y:S01]  /*237e0*/  IMAD R0, R216, 0x20, R224 ;  /* 0x00000020d8007824 */ /* 0x000fe200078e02e0 */
[----:B------:R-:W5:Y:S01]  /*237f0*/  LD.E.128 R8, desc[UR54][R8.64] ;  /* 0x0000003608087980 */ /* 0x000f62000c101d00 */
[----:B------:R-:W-:-:S02]  /*23800*/  IMAD.IADD R3, R3, 0x1, R21 ;  /* 0x0000000103037824 */ /* 0x000fc400078e0215 */
[----:B------:R-:W-:Y:S01]  /*23810*/  IMAD R20, R48, UR4, RZ ;  /* 0x0000000430147c24 */ /* 0x000fe2000f8e02ff */
[----:B------:R-:W5:Y:S01]  /*23820*/  LD.E.128 R12, desc[UR54][R12.64] ;  /* 0x000000360c0c7980 */ /* 0x000f62000c101d00 */
[----:B------:R-:W-:Y:S02]  /*23830*/  IMAD.IADD R44, R203, 0x1, R0 ;  /* 0x00000001cb2c7824 */ /* 0x000fe400078e0200 */
[C---:B------:R-:W-:Y:S01]  /*23840*/  IMAD R21, R217.reuse, UR5, R20 ;  /* 0x00000005d9157c24 */ /* 0x040fe2000f8e0214 */
[----:B------:R-:W5:Y:S01]  /*23850*/  LD.E.128 R24, desc[UR54][R24.64] ;  /* 0x0000003618187980 */ /* 0x000f62000c101d00 */
[----:B------:R-:W-:Y:S01]  /*23860*/  IMAD.WIDE.U32 R2, R217, UR4, R2 ;  /* 0x00000004d9027c25 */ /* 0x000fe2000f8e0002 */
[----:B------:R-:W-:Y:S02]  /*23870*/  ULDC.64 UR4, c[0x0][0xaf0] ;  /* 0x0002bc0000047ab9 */ /* 0x000fe40000000a00 */
[----:B------:R-:W5:Y:S01]  /*23880*/  LD.E.128 R28, desc[UR54][R28.64] ;  /* 0x000000361c1c7980 */ /* 0x000f62000c101d00 */
[----:B0-----:R-:W-:Y:S01]  /*23890*/  @P2 IMAD.HI.U32 R0, R44, R57, RZ ;  /* 0x000000392c002227 */ /* 0x001fe200078e00ff */
[----:B------:R-:W-:-:S02]  /*238a0*/  IADD3 R3, R3, R21, RZ ;  /* 0x0000001503037210 */ /* 0x000fc40007ffe0ff */
[----:B------:R-:W5:Y:S01]  /*238b0*/  LD.E.128 R32, desc[UR54][R32.64] ;  /* 0x0000003620207980 */ /* 0x000f62000c101d00 */
[----:B------:R-:W-:Y:S02]  /*238c0*/  IMAD.MOV.U32 R21, RZ, RZ, R44 ;  /* 0x000000ffff157224 */ /* 0x000fe400078e002c */
[----:B------:R-:W-:Y:S01]  /*238d0*/  IMAD R20, R220, UR4, RZ ;  /* 0x00000004dc147c24 */ /* 0x000fe2000f8e02ff */
[----:B-1----:R-:W-:Y:S01]  /*238e0*/  @P2 SHF.R.U32.HI R21, RZ, R45, R0 ;  /* 0x0000002dff152219 */ /* 0x002fe20000011600 */
[C---:B------:R-:W-:Y:S01]  /*238f0*/  IMAD.WIDE.U32 R2, R53.reuse, UR4, R2 ;  /* 0x0000000435027c25 */ /* 0x040fe2000f8e0002 */
[----:B------:R-:W5:Y:S02]  /*23900*/  LD.E.128 R36, desc[UR54][R36.64] ;  /* 0x0000003624247980 */ /* 0x000f64000c101d00 */
[--C-:B------:R-:W-:Y:S01]  /*23910*/  SHF.R.S32.HI R0, RZ, 0x1f, R21.reuse ;  /* 0x0000001fff007819 */ /* 0x100fe20000011415 */
[----:B------:R-:W-:Y:S01]  /*23920*/  IMAD R45, R53, UR5, R20 ;  /* 0x00000005352d7c24 */ /* 0x000fe2000f8e0214 */
[----:B------:R-:W-:Y:S01]  /*23930*/  ULDC.64 UR4, c[0x0][0xae0] ;  /* 0x0002b80000047ab9 */ /* 0x000fe20000000a00 */
[----:B------:R-:W-:Y:S01]  /*23940*/  IMAD.MOV R20, RZ, RZ, -R21 ;  /* 0x000000ffff147224 */ /* 0x000fe200078e0a15 */
[----:B------:R-:W5:Y:S01]  /*23950*/  LD.E.128 R40, desc[UR54][R40.64] ;  /* 0x0000003628287980 */ /* 0x000f62000c101d00 */
[----:B------:R-:W-:-:S02]  /*23960*/  IMAD.IADD R3, R3, 0x1, R45 ;  /* 0x0000000103037824 */ /* 0x000fc400078e022d */
[----:B------:R-:W-:Y:S01]  /*23970*/  IMAD R0, R0, UR4, RZ ;  /* 0x0000000400007c24 */ /* 0x000fe2000f8e02ff */
[----:B------:R-:W-:Y:S01]  /*23980*/  @!PT LDS RZ, [RZ] ;  /* 0x00000000fffff984 */ /* 0x000fe20000000800 */
[----:B------:R-:W-:Y:S01]  /*23990*/  @!PT LDS RZ, [RZ] ;  /* 0x00000000fffff984 */ /* 0x000fe20000000800 */
[----:B------:R-:W-:Y:S01]  /*239a0*/  @!PT LDS RZ, [RZ] ;  /* 0x00000000fffff984 */ /* 0x000fe20000000800 */
[----:B------:R-:W-:Y:S01]  /*239b0*/  @!PT LDS RZ, [RZ] ;  /* 0x00000000fffff984 */ /* 0x000fe20000000800 */
[----:B------:R0:W-:Y:S06]  /*239c0*/  MEMBAR.ALL.CTA ;  /* 0x0000000000007992 */ /* 0x0001ec0000008000 */
[----:B0-----:R-:W0:Y:S01]  /*239d0*/  FENCE.VIEW.ASYNC.S ;  /* 0x00000000000073c6 */ /* 0x001e220000000000 */
[----:B------:R-:W-:Y:S02]  /*239e0*/  IMAD R45, R51, R20, R44 ;  /* 0x00000014332d7224 */ /* 0x000fe400078e022c */
[----:B--2---:R-:W-:-:S02]  /*239f0*/  IMAD R47, R21, UR5, R0 ;  /* 0x00000005152f7c24 */ /* 0x004fc4000f8e0200 */
[----:B------:R-:W-:Y:S01]  /*23a00*/  IMAD.WIDE.U32 R2, R21, UR4, R2 ;  /* 0x0000000415027c25 */ /* 0x000fe2000f8e0002 */
[----:B------:R-:W-:Y:S01]  /*23a10*/  SHF.R.S32.HI R0, RZ, 0x1f, R45 ;  /* 0x0000001fff007819 */ /* 0x000fe2000001142d */
[----:B------:R-:W-:Y:S02]  /*23a20*/  ULDC.64 UR4, c[0x0][0xad8] ;  /* 0x0002b60000047ab9 */ /* 0x000fe40000000a00 */
[----:B------:R-:W-:Y:S02]  /*23a30*/  IMAD.IADD R46, R224, 0x1, R203 ;  /* 0x00000001e02e7824 */ /* 0x000fe400078e02cb */
[----:B------:R-:W-:Y:S02]  /*23a40*/  IMAD.IADD R3, R3, 0x1, R47 ;  /* 0x0000000103037824 */ /* 0x000fe400078e022f */
[----:B------:R-:W-:Y:S01]  /*23a50*/  IMAD R20, R0, UR4, RZ ;  /* 0x0000000400147c24 */ /* 0x000fe2000f8e02ff */
[C---:B------:R-:W-:Y:S01]  /*23a60*/  IADD3 R0, R46.reuse, 0x20, RZ ;  /* 0x000000202e007810 */ /* 0x040fe20007ffe0ff */
[----:B------:R-:W-:Y:S01]  /*23a70*/  IMAD.WIDE.U32 R2, R45, UR4, R2 ;  /* 0x000000042d027c25 */ /* 0x000fe2000f8e0002 */
[----:B------:R-:W-:-:S02]  /*23a80*/  ISETP.GE.AND P2, PT, R46, R55, PT ;  /* 0x000000372e00720c */ /* 0x000fc40003f46270 */
[----:B------:R-:W-:Y:S01]  /*23a90*/  ISETP.GE.AND P0, PT, R0, R55, PT ;  /* 0x000000370000720c */ /* 0x000fe20003f06270 */
[----:B------:R-:W-:Y:S01]  /*23aa0*/  IMAD R21, R45, UR5, R20 ;  /* 0x000000052d157c24 */ /* 0x000fe2000f8e0214 */
[----:B------:R-:W-:Y:S01]  /*23ab0*/  ULDC.64 UR4, c[0x0][0xa80] ;  /* 0x0002a00000047ab9 */ /* 0x000fe20000000a00 */
[----:B------:R-:W-:Y:S01]  /*23ac0*/  VIADD R0, R16, 0x29820 ;  /* 0x0002982010007836 */ /* 0x000fe20000000000 */
[----:B------:R-:W-:Y:S01]  /*23ad0*/  LEA R44, P3, R2, UR4, 0x1 ;  /* 0x00000004022c7c11 */ /* 0x000fe2000f8608ff */
[----:B------:R-:W-:Y:S02]  /*23ae0*/  IMAD.IADD R3, R3, 0x1, R21 ;  /* 0x0000000103037824 */ /* 0x000fe400078e0215 */
[----:B------:R-:W-:Y:S01]  /*23af0*/  VIADD R20, R46, 0x40 ;  /* 0x000000402e147836 */ /* 0x000fe20000000000 */
[----:B------:R-:W-:Y:S02]  /*23b00*/  PRMT R0, RZ, 0x654, R0 ;  /* 0x00000654ff007816 */ /* 0x000fe40000000000 */
[----:B------:R-:W-:-:S02]  /*23b10*/  LEA.HI.X R45, R2, UR5, R3, 0x1, P3 ;  /* 0x00000005022d7c11 */ /* 0x000fc400098f0c03 */
        /* <DEDUP_REMOVED lines=14> */
.L_x_2555:
[----:B------:R-:W-:Y:S05]  /*23c00*/  BSYNC B1 ;  /* 0x0000000000017941 */ /* 0x000fea0003800000 */
.L_x_2554:
        /* <DEDUP_REMOVED lines=13> */
.L_x_2557:
[----:B------:R-:W-:Y:S05]  /*23ce0*/  BSYNC B1 ;  /* 0x0000000000017941 */ /* 0x000fea0003800000 */
.L_x_2556:
        /* <DEDUP_REMOVED lines=13> */
.L_x_2559:
[----:B------:R-:W-:Y:S05]  /*23dc0*/  BSYNC B1 ;  /* 0x0000000000017941 */ /* 0x000fea0003800000 */
.L_x_2558:
        /* <DEDUP_REMOVED lines=16> */
.L_x_2551:
[----:B------:R-:W-:Y:S01]  /*23ed0*/  ULDC.64 UR4, c[0x0][0xc00] ;  /* 0x0003000000047ab9 */ /* 0x000fe20000000a00 */
[----:B------:R-:W-:Y:S01]  /*23ee0*/  IMAD.MOV.U32 R0, RZ, RZ, RZ ;  /* 0x000000ffff007224 */ /* 0x000fe200078e00ff */
[----:B------:R-:W-:Y:S01]  /*23ef0*/  ISETP.NE.U32.AND P0, PT, RZ, UR4, PT ;  /* 0x00000004ff007c0c */ /* 0x000fe2000bf05070 */
[----:B------:R-:W2:Y:S01]  /*23f00*/  LDC R21, c[0x0][0xbe8] ;  /* 0x0002fa00ff157b82 */ /* 0x000ea20000000800 */
[----:B------:R-:W-:Y:S02]  /*23f10*/  IADD3 R2, P1, R218, UR4, RZ ;  /* 0x00000004da027c10 */ /* 0x000fe4000ff3e0ff */
[----:B------:R-:W-:Y:S02]  /*23f20*/  ISETP.NE.AND.EX P0, PT, RZ, UR5, PT, P0 ;  /* 0x00000005ff007c0c */ /* 0x000fe4000bf05300 */
[----:B------:R-:W-:Y:S01]  /*23f30*/  IADD3.X R3, R219, UR5, RZ, P1, !PT ;  /* 0x00000005db037c10 */ /* 0x000fe20008ffe4ff */
[----:B------:R-:W-:Y:S02]  /*23f40*/  ULDC.64 UR4, c[0x0][0xc08] ;  /* 0x0003020000047ab9 */ /* 0x000fe40000000a00 */
[----:B------:R-:W-:-:S04]  /*23f50*/  ISETP.NE.U32.AND P1, PT, RZ, UR4, PT ;  /* 0x00000004ff007c0c */ /* 0x000fc8000bf25070 */
[----:B------:R-:W-:-:S04]  /*23f60*/  ISETP.NE.AND.EX P1, PT, RZ, UR5, PT, P1 ;  /* 0x00000005ff007c0c */ /* 0x000fc8000bf25310 */
[----:B------:R3:W5:Y:S01]  /*23f70*/  @P0 LDG.E R0, desc[UR54][R2.64] ;  /* 0x0000003602000981 */ /* 0x000762000c1e1900 */
[----:B------:R-:W4:Y:S08]  /*23f80*/  S2R R4, SR_TID.X ;  /* 0x0000000000047919 */ /* 0x000f300000002100 */
[----:B------:R-:W-:Y:S01]  /*23f90*/  @P1 IADD3 R218, P2, R218, UR4, RZ ;  /* 0x00000004dada1c10 */ /* 0x000fe2000ff5e0ff */
[----:B------:R-:W-:-:S02]  /*23fa0*/  ULDC UR4, c[0x0][0xa88] ;  /* 0x0002a20000047ab9 */ /* 0x000fc40000000800 */
[----:B------:R-:W-:Y:S02]  /*23fb0*/  MOV R6, UR4 ;  /* 0x0000000400067c02 */ /* 0x000fe40008000f00 */
        /* <DEDUP_REMOVED lines=12> */
.L_x_2561:
        /* <DEDUP_REMOVED lines=9> */
[----:B---3--:R-:W-:-:S04]  /*24110*/  IADD3 R9, R203, -0x80, R3 ;  /* 0xffffff80cb097810 */ /* 0x008fc80007ffe003 */
        /* <DEDUP_REMOVED lines=9> */
[----:B------:R-:W3:Y:S01]  /*241b0*/  @P0 LDC R4, c[0x0][0xbec] ;  /* 0x0002fb00ff040b82 */ /* 0x000ee20000000800 */
[----:B------:R-:W-:Y:S01]  /*241c0*/  IMAD R7, R217, UR5, R8 ;  /* 0x00000005d9077c24 */ /* 0x000fe2000f8e0208 */
[----:B------:R-:W-:-:S04]  /*241d0*/  ULDC.64 UR4, c[0x0][0xb98] ;  /* 0x0002e60000047ab9 */ /* 0x000fc80000000a00 */
[----:B------:R-:W-:Y:S02]  /*241e0*/  IADD3 R3, R3, R7, RZ ;  /* 0x0000000703037210 */ /* 0x000fe40007ffe0ff */
[----:B------:R-:W5:Y:S01]  /*241f0*/  @P0 LDC R15, c[0x0][0xbf0] ;  /* 0x0002fc00ff0f0b82 */ /* 0x000f620000000800 */
[----:B------:R-:W-:-:S04]  /*24200*/  IMAD.WIDE.U32 R2, R13, UR4, R2 ;  /* 0x000000040d027c25 */ /* 0x000fc8000f8e0002 */
[----:B---3--:R-:W-:-:S05]  /*24210*/  @P0 IMAD.HI.U32 R4, R9, R4, RZ ;  /* 0x0000000409040227 */ /* 0x008fca00078e00ff */
[----:B-----5:R-:W-:Y:S01]  /*24220*/  @P0 SHF.R.U32.HI R5, RZ, R15, R4 ;  /* 0x0000000fff050219 */ /* 0x020fe20000011604 */
        /* <DEDUP_REMOVED lines=18> */
.L_x_2563:
[----:B------:R-:W-:Y:S05]  /*24350*/  BSYNC B1 ;  /* 0x0000000000017941 */ /* 0x000fea0003800000 */
.L_x_2562:
[----:B------:R-:W-:Y:S02]  /*24360*/  ULDC.64 UR4, c[0x0][0xaa0] ;  /* 0x0002a80000047ab9 */ /* 0x000fe40000000a00 */
[----:B---3--:R-:W-:-:S04]  /*24370*/  IMAD R3, R11, UR4, RZ ;  /* 0x000000040b037c24 */ /* 0x008fc8000f8e02ff */
[C---:B------:R-:W-:Y:S02]  /*24380*/  IMAD R5, R0.reuse, UR5, R3 ;  /* 0x0000000500057c24 */ /* 0x040fe4000f8e0203 */
[----:B------:R-:W-:Y:S01]  /*24390*/  IMAD.WIDE.U32 R2, R0, UR4, RZ ;  /* 0x0000000400027c25 */ /* 0x000fe2000f8e00ff */
[----:B------:R-:W-:-:S03]  /*243a0*/  ULDC.64 UR4, c[0x0][0xae8] ;  /* 0x0002ba0000047ab9 */ /* 0x000fc60000000a00 */
[----:B------:R-:W-:Y:S02]  /*243b0*/  IMAD R0, R216, 0x20, R224 ;  /* 0x00000020d8007824 */ /* 0x000fe400078e02e0 */
[----:B------:R-:W-:Y:S02]  /*243c0*/  IMAD.IADD R3, R3, 0x1, R5 ;  /* 0x0000000103037824 */ /* 0x000fe400078e0205 */
[----:B------:R-:W-:Y:S01]  /*243d0*/  IMAD R4, R10, UR4, RZ ;  /* 0x000000040a047c24 */ /* 0x000fe2000f8e02ff */
[----:B------:R-:W-:Y:S01]  /*243e0*/  IADD3 R9, R203, R0, RZ ;  /* 0x00000000cb097210 */ /* 0x000fe20007ffe0ff */
[----:B------:R-:W-:-:S04]  /*243f0*/  IMAD.WIDE.U32 R2, R217, UR4, R2 ;  /* 0x00000004d9027c25 */ /* 0x000fc8000f8e0002 */
[----:B--2---:R-:W-:-:S04]  /*24400*/  @P2 IMAD.HI.U32 R0, R9, R14, RZ ;  /* 0x0000000e09002227 */ /* 0x004fc800078e00ff */
[----:B------:R-:W-:Y:S01]  /*24410*/  IMAD R7, R217, UR5, R4 ;  /* 0x00000005d9077c24 */ /* 0x000fe2000f8e0204 */
[----:B------:R-:W-:Y:S01]  /*24420*/  ULDC.64 UR4, c[0x0][0xaf0] ;  /* 0x0002bc0000047ab9 */ /* 0x000fe20000000a00 */
[----:B------:R-:W-:Y:S01]  /*24430*/  IMAD.MOV.U32 R5, RZ, RZ, R9 ;  /* 0x000000ffff057224 */ /* 0x000fe200078e0009 */
[----:B----4-:R-:W-:Y:S01]  /*24440*/  @P2 SHF.R.U32.HI R5, RZ, R25, R0 ;  /* 0x00000019ff052219 */ /* 0x010fe20000011600 */
        /* <DEDUP_REMOVED lines=20> */
[----:B------:R-:W-:Y:S01]  /*24590*/  UMOV UR4, 0xffffffff ;  /* 0xffffffff00047882 */ /* 0x000fe20000000000 */
[----:B------:R-:W-:-:S04]  /*245a0*/  IADD3 R3, R5, R3, RZ ;  /* 0x0000000305037210 */ /* 0x000fc80007ffe0ff */
[----:B------:R-:W-:Y:S01]  /*245b0*/  LEA.HI.X R3, R4, UR5, R3, 0x1, P0 ;  /* 0x0000000504037c11 */ /* 0x000fe200080f0c03 */
[----:B------:R-:W-:Y:S06]  /*245c0*/  BRA.DIV UR4, `(.L_x_2564) ;  /* 0x0000008a04d87947 */ /* 0x000fec000b800000 */
[----:B------:R2:W3:Y:S04]  /*245d0*/  SHFL.IDX PT, R0, R3, RZ, 0x181f ;  /* 0x00181fff03007589 */ /* 0x0004e800000e0000 */
[----:B------:R2:W4:Y:S02]  /*245e0*/  SHFL.IDX PT, R14, R2, RZ, 0x181f ;  /* 0x00181fff020e7589 */ /* 0x00052400000e0000 */
.L_x_2765:
        /* <DEDUP_REMOVED lines=16> */
.L_x_2566:
[----:B------:R-:W-:Y:S05]  /*246f0*/  BSYNC B1 ;  /* 0x0000000000017941 */ /* 0x000fea0003800000 */
.L_x_2565:
[----:B------:R-:W-:-:S03]  /*24700*/  UMOV UR4, 0xffffffff ;  /* 0xffffffff00047882 */ /* 0x000fc60000000000 */
[----:B------:R-:W-:Y:S05]  /*24710*/  BRA.DIV UR4, `(.L_x_2567) ;  /* 0x0000008a04b87947 */ /* 0x000fea000b800000 */
[----:B---3--:R3:W0:Y:S04]  /*24720*/  SHFL.IDX PT, R0, R3, 0x1, 0x181f ;  /* 0x00381f0003007f89 */ /* 0x00862800000e0000 */
[----:B----4-:R3:W4:Y:S02]  /*24730*/  SHFL.IDX PT, R14, R2, 0x1, 0x181f ;  /* 0x00381f00020e7f89 */ /* 0x01072400000e0000 */
.L_x_2769:
        /* <DEDUP_REMOVED lines=15> */
.L_x_2569:
[----:B------:R-:W-:Y:S05]  /*24830*/  BSYNC B1 ;  /* 0x0000000000017941 */ /* 0x000fea0003800000 */
.L_x_2568:
[----:B------:R-:W-:-:S03]  /*24840*/  UMOV UR4, 0xffffffff ;  /* 0xffffffff00047882 */ /* 0x000fc60000000000 */
[----:B------:R-:W-:Y:S05]  /*24850*/  BRA.DIV UR4, `(.L_x_2570) ;  /* 0x0000008a04b07947 */ /* 0x000fea000b800000 */
[----:B0-----:R0:W0:Y:S04]  /*24860*/  SHFL.IDX PT, R0, R3, 0x2, 0x181f ;  /* 0x00581f0003007f89 */ /* 0x00102800000e0000 */
[----:B----4-:R4:W0:Y:S02]  /*24870*/  SHFL.IDX PT, R14, R2, 0x2, 0x181f ;  /* 0x00581f00020e7f89 */ /* 0x01082400000e0000 */
.L_x_2773:
        /* <DEDUP_REMOVED lines=15> */
.L_x_2572:
[----:B------:R-:W-:Y:S05]  /*24970*/  BSYNC B1 ;  /* 0x0000000000017941 */ /* 0x000fea0003800000 */
.L_x_2571:
[----:B------:R-:W-:-:S03]  /*24980*/  UMOV UR4, 0xffffffff ;  /* 0xffffffff00047882 */ /* 0x000fc60000000000 */
[----:B------:R-:W-:Y:S05]  /*24990*/  BRA.DIV UR4, `(.L_x_2573) ;  /* 0x0000008a04a87947 */ /* 0x000fea000b800000 */
[----:B0-----:R0:W0:Y:S04]  /*249a0*/  SHFL.IDX PT, R0, R3, 0x3, 0x181f ;  /* 0x00781f0003007f89 */ /* 0x00102800000e0000 */
[----:B------:R0:W0:Y:S02]  /*249b0*/  SHFL.IDX PT, R14, R2, 0x3, 0x181f ;  /* 0x00781f00020e7f89 */ /* 0x00002400000e0000 */
.L_x_2777:
        /* <DEDUP_REMOVED lines=14> */
.L_x_2560:
[----:B------:R-:W-:Y:S05]  /*24aa0*/  BSYNC B0 ;  /* 0x0000000000007941 */ /* 0x000fea0003800000 */
.L_x_2550:
[----:B------:R-:W-:Y:S02]  /*24ab0*/  ULDC UR4, c[0x0][0xc3c] ;  /* 0x00030f0000047ab9 */ /* 0x000fe40000000800 */
[----:B-1----:R-:W-:-:S13]  /*24ac0*/  ISETP.GE.AND P0, PT, R207, UR4, PT ;  /* 0x00000004cf007c0c */ /* 0x002fda000bf06270 */
[----:B------:R-:W-:Y:S05]  /*24ad0*/  @!P0 BRA `(.L_x_2574) ;  /* 0xfffffdc800608947 */ /* 0x000fea000383ffff */
[----:B------:R-:W-:Y:S05]  /*24ae0*/  BRA `(.L_x_2371) ;  /* 0x0000006c00947947 */ /* 0x000fea0003800000 */
.L_x_2369:
        /* <DEDUP_REMOVED lines=18> */
.L_x_2575:
        /* <DEDUP_REMOVED lines=33> */
[----:B0-----:R-:W-:-:S05]  /*24e20*/  IMAD R6, R6, UR5, RZ ;  /* 0x0000000506067c24 */ /* 0x001fca000f8e02ff */
[----:B--2---:R-:W-:Y:S02]  /*24e30*/  ISETP.GT.AND P6, PT, R6, UR6, PT ;  /* 0x0000000606007c0c */ /* 0x004fe4000bfc4270 */
[----:B------:R-:W-:-:S11]  /*24e40*/  MOV R3, R6 ;  /* 0x0000000600037202 */ /* 0x000fd60000000f00 */
[----:B------:R-:W-:Y:S05]  /*24e50*/  @P6 BRA `(.L_x_2577) ;  /* 0x00000000009c6947 */ /* 0x000fea0003800000 */
[----:B------:R-:W0:Y:S01]  /*24e60*/  LDC R5, c[0x0][0xc3c] ;  /* 0x00030f00ff057b82 */ /* 0x000e220000000800 */
[----:B------:R-:W-:Y:S01]  /*24e70*/  IMAD.MOV.U32 R6, RZ, RZ, R3 ;  /* 0x000000ffff067224 */ /* 0x000fe200078e0003 */
[----:B------:R-:W-:Y:S01]  /*24e80*/  UMOV UR4, URZ ;  /* 0x0000003f00047c82 */ /* 0x000fe20008000000 */
[----:B------:R-:W-:Y:S01]  /*24e90*/  ULDC UR7, c[0x0][0xc3c] ;  /* 0x00030f0000077ab9 */ /* 0x000fe20000000800 */
[----:B------:R-:W-:-:S05]  /*24ea0*/  ULDC UR5, c[0x0][0xc38] ;  /* 0x00030e0000057ab9 */ /* 0x000fca0000000800 */
.L_x_2581:
        /* <DEDUP_REMOVED lines=12> */
.L_x_2580:
[----:B------:R-:W-:Y:S05]  /*24f70*/  BSYNC B0 ;  /* 0x0000000000007941 */ /* 0x000fea0003800000 */
.L_x_2579:
[----:B0----5:R-:W0:Y:S02]  /*24f80*/  SHFL.UP PT, R2, R4, 0x1, RZ ;  /* 0x0420000004027989 */ /* 0x021e2400000e00ff */
        /* <DEDUP_REMOVED lines=20> */
.L_x_2577:
[----:B------:R-:W-:-:S05]  /*250d0*/  IADD3 R6, -R3, R6, RZ ;  /* 0x0000000603067210 */ /* 0x000fca0007ffe1ff */
        /* <DEDUP_REMOVED lines=19> */
.L_x_2582:
[----:B-12---:R-:W-:Y:S02]  /*25210*/  IMAD.MOV R5, RZ, RZ, -R3 ;  /* 0x000000ffff057224 */ /* 0x006fe400078e0a03 */
[----:B---3--:R-:W-:Y:S01]  /*25220*/  IMAD R16, R16, UR5, R6 ;  /* 0x0000000510107c24 */ /* 0x008fe2000f8e0206 */
[----:B------:R-:W-:Y:S01]  /*25230*/  IABS R6, R8 ;  /* 0x0000000800067213 */ /* 0x000fe20000000000 */
[----:B------:R-:W-:Y:S02]  /*25240*/  IMAD R5, R5, R10, RZ ;  /* 0x0000000a05057224 */ /* 0x000fe400078e02ff */
[----:B------:R-:W-:Y:S01]  /*25250*/  IMAD.MOV.U32 R2, RZ, RZ, RZ ;  /* 0x000000ffff027224 */ /* 0x000fe200078e00ff */
[----:B------:R-:W-:-:S03]  /*25260*/  IADD3 R6, RZ, -R6, RZ ;  /* 0x80000006ff067210 */ /* 0x000fc60007ffe0ff */
        /* <DEDUP_REMOVED lines=25> */
[----:B-1----:R-:W-:-:S06]  /*25400*/  IADD3 R3, R10, 0xffffffe, RZ ;  /* 0x0ffffffe0a037810 */ /* 0x002fcc0007ffe0ff */
        /* <DEDUP_REMOVED lines=12> */
[----:B------:R-:W-:Y:S01]  /*254d0*/  @!P1 IMAD.IADD R8, R8, 0x1, -R7 ;  /* 0x0000000108089824 */ /* 0x000fe200078e0a07 */
[----:B------:R-:W-:Y:S02]  /*254e0*/  @!P1 IADD3 R2, R2, 0x1, RZ ;  /* 0x0000000102029810 */ /* 0x000fe40007ffe0ff */
        /* <DEDUP_REMOVED lines=10> */
.L_x_2578:
[----:B------:R-:W-:Y:S01]  /*25590*/  MOV R17, RZ ;  /* 0x000000ff00117202 */ /* 0x000fe20000000f00 */
[----:B------:R-:W-:Y:S02]  /*255a0*/  IMAD.U32 R16, RZ, RZ, UR6 ;  /* 0x00000006ff107e24 */ /* 0x000fe4000f8e00ff */
[----:B------:R-:W-:-:S07]  /*255b0*/  IMAD.MOV.U32 R18, RZ, RZ, RZ ;  /* 0x000000ffff127224 */ /* 0x000fce00078e00ff */
.L_x_2583:
[----:B------:R-:W-:-:S13]  /*255c0*/  ISETP.NE.AND P0, PT, R0, RZ, PT ;  /* 0x000000ff0000720c */ /* 0x000fda0003f05270 */
[----:B------:R-:W1:Y:S01]  /*255d0*/  @!P0 S2R R3, SR_CgaCtaId ;  /* 0x0000000000038919 */ /* 0x000e620000008800 */
[----:B------:R-:W-:-:S04]  /*255e0*/  @!P0 MOV R0, 0x400 ;  /* 0x0000040000008802 */ /* 0x000fc80000000f00 */
[----:B-1----:R-:W-:-:S05]  /*255f0*/  @!P0 LEA R0, R3, R0, 0x18 ;  /* 0x0000000003008211 */ /* 0x002fca00078ec0ff */
[----:B------:R1:W-:Y:S01]  /*25600*/  @!P0 STS.128 [R0+0x298d0], R16 ;  /* 0x0298d01000008388 */ /* 0x0003e20000000c00 */
[----:B------:R-:W-:Y:S06]  /*25610*/  BAR.ARV 0x5, 0x180 ;  /* 0x0146000000007b1d */ /* 0x000fec0000002000 */
.L_x_2576:
        /* <DEDUP_REMOVED lines=24> */
[----:B------:R-:W-:Y:S01]  /*257a0*/  IMAD.SHL.U32 R8, R11, 0x4, RZ ;  /* 0x000000040b087824 */ /* 0x000fe200078e00ff */
[----:B------:R-:W-:-:S02]  /*257b0*/  LOP3.LUT R6, R6, 0x30, R3, 0xf8, !PT ;  /* 0x0000003006067812 */ /* 0x000fc400078ef803 */
[----:B------:R-:W-:Y:S02]  /*257c0*/  SHF.L.U32 R3, R11, 0x4, RZ ;  /* 0x000000040b037819 */ /* 0x000fe400000006ff */
[----:B------:R-:W-:Y:S02]  /*257d0*/  LOP3.LUT R7, R0, 0x600, RZ, 0xc0, !PT ;  /* 0x0000060000077812 */ /* 0x000fe400078ec0ff */
        /* <DEDUP_REMOVED lines=21> */
[----:B------:R-:W-:Y:S01]  /*25930*/  IMAD.MOV.U32 R3, RZ, RZ, 0x1 ;  /* 0x00000001ff037424 */ /* 0x000fe200078e00ff */
[----:B------:R-:W-:Y:S01]  /*25940*/  IADD3 R2, R5, R0, RZ ;  /* 0x0000000005027210 */ /* 0x000fe20007ffe0ff */
[----:B------:R-:W-:-:S04]  /*25950*/  IMAD.MOV.U32 R0, RZ, RZ, 0x1 ;  /* 0x00000001ff007424 */ /* 0x000fc800078e00ff */
        /* <DEDUP_REMOVED lines=8> */
.L_x_2694:
[----:B0-2---:R-:W0:Y:S02]  /*259e0*/  LDC.64 R2, c[0x0][0xc88] ;  /* 0x00032200ff027b82 */ /* 0x005e240000000a00 */
[----:B0-----:R-:W-:-:S05]  /*259f0*/  IMAD.WIDE R2, R19, 0x4, R2 ;  /* 0x0000000413027825 */ /* 0x001fca00078e0202 */
[----:B------:R-:W2:Y:S01]  /*25a00*/  LDG.E R13, desc[UR54][R2.64] ;  /* 0x00000036020d7981 */ /* 0x000ea2000c1e1900 */
[----:B------:R-:W-:Y:S05]  /*25a10*/  YIELD ;  /* 0x0000000000007946 */ /* 0x000fea0003800000 */
[----:B------:R-:W-:Y:S01]  /*25a20*/  ULDC.64 UR4, c[0x0][0xa28] ;  /* 0x00028a0000047ab9 */ /* 0x000fe20000000a00 */
[----:B---3--:R-:W-:Y:S01]  /*25a30*/  IMAD.MOV.U32 R0, RZ, RZ, RZ ;  /* 0x000000ffff007224 */ /* 0x008fe200078e00ff */
        /* <DEDUP_REMOVED lines=14> */
[----:B-1----:R1:W5:Y:S01]  /*25b20*/  @P0 LDG.E R0, desc[UR54][R2.64] ;  /* 0x0000003602000981 */ /* 0x002362000c1e1900 */
[----:B------:R-:W-:Y:S01]  /*25b30*/  ISETP.NE.AND.EX P2, PT, RZ, UR5, PT, P2 ;  /* 0x00000005ff007c0c */ /* 0x000fe2000bf45320 */
[----:B------:R-:W-:Y:S01]  /*25b40*/  IMAD.MOV.U32 R12, RZ, RZ, RZ ;  /* 0x000000ffff0c7224 */ /* 0x000fe200078e00ff */
[----:B------:R-:W-:Y:S01]  /*25b50*/  ISETP.NE.U32.AND P3, PT, RZ, UR10, PT ;  /* 0x0000000aff007c0c */ /* 0x000fe2000bf65070 */
[----:B------:R2:W-:Y:S01]  /*25b60*/  STL [R1], R10 ;  /* 0x0000000a01007387 */ /* 0x0005e20000100800 */
[----:B------:R-:W-:-:S02]  /*25b70*/  IADD3 R8, P5, R10, UR6, RZ ;  /* 0x000000060a087c10 */ /* 0x000fc4000ffbe0ff */
[C---:B0-----:R-:W-:Y:S01]  /*25b80*/  IADD3 R4, P4, R10.reuse, UR4, RZ ;  /* 0x000000040a047c10 */ /* 0x041fe2000ff9e0ff */
[----:B------:R-:W-:Y:S01]  /*25b90*/  STL [R1+0x20], R15 ;  /* 0x0000200f01007387 */ /* 0x000fe20000100800 */
[----:B------:R-:W-:Y:S02]  /*25ba0*/  ISETP.NE.AND.EX P3, PT, RZ, UR11, PT, P3 ;  /* 0x0000000bff007c0c */ /* 0x000fe4000bf65330 */
[----:B-1----:R-:W-:Y:S02]  /*25bb0*/  CS2R R2, SRZ ;  /* 0x0000000000027805 */ /* 0x002fe4000001ff00 */
[C---:B------:R-:W-:Y:S02]  /*25bc0*/  IADD3.X R5, R15.reuse, UR5, RZ, P4, !PT ;  /* 0x000000050f057c10 */ /* 0x040fe4000a7fe4ff */
[----:B------:R-:W-:Y:S02]  /*25bd0*/  IADD3 R6, P4, R10, UR8, RZ ;  /* 0x000000080a067c10 */ /* 0x000fe4000ff9e0ff */
[----:B------:R-:W-:Y:S01]  /*25be0*/  ISETP.NE.U32.AND P0, PT, RZ, UR6, PT ;  /* 0x00000006ff007c0c */ /* 0x000fe2000bf05070 */
[----:B------:R-:W3:Y:S01]  /*25bf0*/  @P2 LDG.E R2, desc[UR54][R4.64] ;  /* 0x0000003604022981 */ /* 0x000ee2000c1e1900 */
[----:B------:R-:W-:Y:S01]  /*25c00*/  IADD3.X R7, R15, UR9, RZ, P4, !PT ;  /* 0x000000090f077c10 */ /* 0x000fe2000a7fe4ff */
[----:B------:R-:W-:Y:S01]  /*25c10*/  ULDC UR4, c[0x0][0x288] ;  /* 0x0000a20000047ab9 */ /* 0x000fe20000000800 */
[----:B------:R-:W-:-:S02]  /*25c20*/  ISETP.NE.U32.AND P1, PT, RZ, UR8, PT ;  /* 0x00000008ff007c0c */ /* 0x000fc4000bf25070 */
[----:B------:R-:W-:Y:S02]  /*25c30*/  ISETP.NE.AND.EX P0, PT, RZ, UR7, PT, P0 ;  /* 0x00000007ff007c0c */ /* 0x000fe4000bf05300 */
[----:B--2---:R-:W-:Y:S02]  /*25c40*/  @P3 IADD3 R10, P4, R10, UR10, RZ ;  /* 0x0000000a0a0a3c10 */ /* 0x004fe4000ff9e0ff */
[----:B------:R-:W-:Y:S02]  /*25c50*/  ISETP.NE.AND.EX P1, PT, RZ, UR9, PT, P1 ;  /* 0x00000009ff007c0c */ /* 0x000fe4000bf25310 */
[C---:B------:R-:W-:Y:S02]  /*25c60*/  @P3 IADD3.X R11, R15.reuse, UR11, RZ, P4, !PT ;  /* 0x0000000b0f0b3c10 */ /* 0x040fe4000a7fe4ff */
[----:B------:R-:W-:-:S05]  /*25c70*/  IADD3.X R9, R15, UR7, RZ, P5, !PT ;  /* 0x000000070f097c10 */ /* 0x000fca000affe4ff */
[----:B------:R0:W5:Y:S04]  /*25c80*/  @P0 LDG.E R12, desc[UR54][R8.64] ;  /* 0x00000036080c0981 */ /* 0x000168000c1e1900 */
[----:B------:R0:W5:Y:S04]  /*25c90*/  @P1 LDG.E R3, desc[UR54][R6.64] ;  /* 0x0000003606031981 */ /* 0x000168000c1e1900 */
[----:B---3--:R1:W-:Y:S02]  /*25ca0*/  STL [R1+0x3c], R2 ;  /* 0x00003c0201007387 */ /* 0x0083e40000100800 */
[----:B-1----:R-:W-:Y:S01]  /*25cb0*/  MOV R2, UR4 ;  /* 0x0000000400027c02 */ /* 0x002fe20008000f00 */
[----:B------:R-:W-:-:S05]  /*25cc0*/  ULDC.64 UR4, c[0x0][0x418] ;  /* 0x0001060000047ab9 */ /* 0x000fca0000000a00 */
[----:B------:R-:W2:Y:S01]  /*25cd0*/  @P3 LDG.E R2, desc[UR54][R10.64] ;  /* 0x000000360a023981 */ /* 0x000ea2000c1e1900 */
[----:B------:R-:W-:-:S03]  /*25ce0*/  UISETP.NE.U32.AND UP0, UPT, UR4, URZ, UPT ;  /* 0x0000003f0400728c */ /* 0x000fc6000bf05070 */
[----:B------:R-:W-:Y:S01]  /*25cf0*/  ULDC UR4, c[0x0][0x424] ;  /* 0x0001090000047ab9 */ /* 0x000fe20000000800 */
[----:B------:R-:W-:-:S03]  /*25d00*/  UISETP.NE.AND.EX UP0, UPT, UR5, URZ, UPT, UP0 ;  /* 0x0000003f0500728c */ /* 0x000fc6000bf05300 */
[----:B------:R-:W-:Y:S01]  /*25d10*/  ULDC UR5, c[0x0][0x2f0] ;  /* 0x0000bc0000057ab9 */ /* 0x000fe20000000800 */
[----:B------:R-:W-:Y:S01]  /*25d20*/  USEL UR4, UR4, 0x1, UP0 ;  /* 0x0000000104047887 */ /* 0x000fe20008000000 */
[----:B--2---:R1:W-:Y:S04]  /*25d30*/  STL [R1+0x40], R2 ;  /* 0x0000400201007387 */ /* 0x0043e80000100800 */
[----:B------:R0:W5:Y:S01]  /*25d40*/  LDL R14, [R1+0x40] ;  /* 0x00004000010e7983 */ /* 0x0001620000100800 */
[----:B------:R-:W-:-:S03]  /*25d50*/  UIMAD UR4, UR4, UR5, URZ ;  /* 0x00000005040472a4 */ /* 0x000fc6000f8e023f */
[----:B------:R-:W-:Y:S02]  /*25d60*/  ULDC UR5, c[0x0][0x348] ;  /* 0x0000d20000057ab9 */ /* 0x000fe40000000800 */
[----:B-1----:R-:W-:Y:S02]  /*25d70*/  IMAD.U32 R2, RZ, RZ, UR5 ;  /* 0x00000005ff027e24 */ /* 0x002fe4000f8e00ff */
[----:B------:R-:W-:Y:S01]  /*25d80*/  IMAD.U32 R10, RZ, RZ, UR4 ;  /* 0x00000004ff0a7e24 */ /* 0x000fe2000f8e00ff */
[----:B0-----:R-:W-:Y:S06]  /*25d90*/  @P3 BRA `(.L_x_2585) ;  /* 0x0000000000143947 */ /* 0x001fec0003800000 */
[----:B------:R-:W-:Y:S05]  /*25da0*/  @!P2 BRA `(.L_x_2585) ;  /* 0x000000000010a947 */ /* 0x000fea0003800000 */
[----:B------:R-:W2:Y:S04]  /*25db0*/  LDG.E R11, desc[UR54][R4.64] ;  /* 0x00000036040b7981 */ /* 0x000ea8000c1e1900 */
[----:B------:R-:W2:Y:S02]  /*25dc0*/  LDG.E R4, desc[UR54][R4.64+0x4] ;  /* 0x0000043604047981 */ /* 0x000ea4000c1e1900 */
[----:B--2--5:R-:W-:-:S05]  /*25dd0*/  IMAD.IADD R14, R4, 0x1, -R11 ;  /* 0x00000001040e7824 */ /* 0x024fca00078e0a0b */
[----:B------:R0:W-:Y:S02]  /*25de0*/  STL [R1+0x40], R14 ;  /* 0x0000400e01007387 */ /* 0x0001e40000100800 */
.L_x_2585:
[----:B-----5:R-:W-:Y:S01]  /*25df0*/  IMAD.IADD R4, R12, 0x1, R0 ;  /* 0x000000010c047824 */ /* 0x020fe200078e0200 */
[----:B------:R-:W-:Y:S01]  /*25e00*/  ULDC.64 UR4, c[0x0][0xa20] ;  /* 0x0002880000047ab9 */ /* 0x000fe20000000a00 */
[----:B------:R1:W-:Y:S01]  /*25e10*/  STL [R1+0x1c], R13 ;  /* 0x00001c0d01007387 */ /* 0x0003e20000100800 */
[----:B------:R-:W-:-:S03]  /*25e20*/  ISETP.NE.U32.AND P2, PT, RZ, UR4, PT ;  /* 0x00000004ff007c0c */ /* 0x000fc6000bf45070 */
[----:B------:R1:W-:Y:S01]  /*25e30*/  STL [R1+0x24], R4 ;  /* 0x0000240401007387 */ /* 0x0003e20000100800 */
[----:B------:R-:W-:-:S13]  /*25e40*/  ISETP.NE.AND.EX P2, PT, RZ, UR5, PT, P2 ;  /* 0x00000005ff007c0c */ /* 0x000fda000bf45320 */
[----:B-1----:R-:W-:Y:S05]  /*25e50*/  @!P2 BRA `(.L_x_2586) ;  /* 0x000000000014a947 */ /* 0x002fea0003800000 */
[----:B------:R-:W2:Y:S02]  /*25e60*/  LDL R4, [R1] ;  /* 0x0000000001047983 */ /* 0x000ea40000100800 */
[----:B--2---:R-:W-:-:S04]  /*25e70*/  IADD3 R10, P0, R4, UR4, RZ ;  /* 0x00000004040a7c10 */ /* 0x004fc8000ff1e0ff */
[----:B------:R-:W-:-:S05]  /*25e80*/  IADD3.X R11, R15, UR5, RZ, P0, !PT ;  /* 0x000000050f0b7c10 */ /* 0x000fca00087fe4ff */
[----:B------:R1:W5:Y:S01]  /*25e90*/  LDG.E R10, desc[UR54][R10.64] ;  /* 0x000000360a0a7981 */ /* 0x000362000c1e1900 */
[----:B------:R-:W-:Y:S05]  /*25ea0*/  BRA `(.L_x_2587) ;  /* 0x0000000000107947 */ /* 0x000fea0003800000 */
.L_x_2586:
[----:B------:R-:W-:Y:S05]  /*25eb0*/  @!P0 BRA `(.L_x_2587) ;  /* 0x00000000000c8947 */ /* 0x000fea0003800000 */
[----:B------:R-:W2:Y:S04]  /*25ec0*/  LDG.E R10, desc[UR54][R8.64] ;  /* 0x00000036080a7981 */ /* 0x000ea8000c1e1900 */
[----:B------:R-:W2:Y:S02]  /*25ed0*/  LDG.E R8, desc[UR54][R8.64+0x4] ;  /* 0x0000043608087981 */ /* 0x000ea4000c1e1900 */
[----:B--2---:R-:W-:-:S07]  /*25ee0*/  IMAD.IADD R10, R8, 0x1, -R10 ;  /* 0x00000001080a7824 */ /* 0x004fce00078e0a0a */
.L_x_2587:
[----:B------:R-:W2:Y:S01]  /*25ef0*/  @P1 LDG.E R4, desc[UR54][R6.64] ;  /* 0x0000003606041981 */ /* 0x000ea2000c1e1900 */
[----:B------:R-:W3:Y:S01]  /*25f00*/  LDC R5, c[0x0][0x448] ;  /* 0x00011200ff057b82 */ /* 0x000ee20000000800 */
[----:B-----5:R-:W-:Y:S02]  /*25f10*/  IADD3 R0, -R0, R10, RZ ;  /* 0x0000000a00007210 */ /* 0x020fe40007ffe1ff */
[----:B------:R4:W2:Y:S01]  /*25f20*/  @P1 LDG.E R6, desc[UR54][R6.64+0x4] ;  /* 0x0000043606061981 */ /* 0x0008a2000c1e1900 */
[----:B---3--:R-:W-:-:S13]  /*25f30*/  ISETP.NE.AND P0, PT, R5, 0x1, PT ;  /* 0x000000010500780c */ /* 0x008fda0003f05270 */
[----:B----4-:R-:W3:Y:S01]  /*25f40*/  @P0 LDC R7, c[0x0][0x450] ;  /* 0x00011400ff070b82 */ /* 0x010ee20000000800 */
[----:B------:R-:W-:Y:S01]  /*25f50*/  BSSY B0, `(.L_x_2588) ;  /* 0x000013c000007945 */ /* 0x000fe20003800000 */
[----:B--2---:R-:W-:-:S06]  /*25f60*/  @P1 IMAD.IADD R2, R6, 0x1, -R4 ;  /* 0x0000000106021824 */ /* 0x004fcc00078e0a04 */
[----:B------:R-:W2:Y:S01]  /*25f70*/  @P0 LDC R6, c[0x0][0x44c] ;  /* 0x00011300ff060b82 */ /* 0x000ea20000000800 */
[----:B------:R-:W-:-:S04]  /*25f80*/  IMAD.SHL.U32 R4, R17, 0x80, RZ ;  /* 0x0000008011047824 */ /* 0x000fc800078e00ff */
[----:B------:R-:W-:-:S04]  /*25f90*/  VIADD R4, R4, 0x7f ;  /* 0x0000007f04047836 */ /* 0x000fc80000000000 */
[----:B------:R-:W-:Y:S02]  /*25fa0*/  IMAD.MOV.U32 R5, RZ, RZ, R4 ;  /* 0x000000ffff057224 */ /* 0x000fe400078e0004 */
[----:B--2---:R-:W-:-:S04]  /*25fb0*/  @P0 IMAD.HI.U32 R6, R4, R6, RZ ;  /* 0x0000000604060227 */ /* 0x004fc800078e00ff */
[----:B------:R-:W-:Y:S01]  /*25fc0*/  IMAD.IADD R4, R0, 0x1, R2 ;  /* 0x0000000100047824 */ /* 0x000fe200078e0202 */
[----:B---3--:R-:W-:-:S04]  /*25fd0*/  @P0 SHF.R.U32.HI R5, RZ, R7, R6 ;  /* 0x00000007ff050219 */ /* 0x008fc80000011606 */
[C---:B------:R-:W-:Y:S02]  /*25fe0*/  IADD3 R6, R4.reuse, 0x9f, RZ ;  /* 0x0000009f04067810 */ /* 0x040fe40007ffe0ff */
        /* <DEDUP_REMOVED lines=8> */
[----:B------:R-:W-:-:S05]  /*26070*/  VIMNMX R4, R20, R4, PT ;  /* 0x0000000414047248 */ /* 0x000fca0003fe0100 */
[--C-:B------:R-:W-:Y:S02]  /*26080*/  IMAD R4, R4, 0xa0, -R0.reuse ;  /* 0x000000a004047824 */ /* 0x100fe400078e0a00 */
[----:B------:R-:W-:-:S03]  /*26090*/  IMAD.MOV R0, RZ, RZ, -R0 ;  /* 0x000000ffff007224 */ /* 0x000fc600078e0a00 */
[----:B------:R-:W-:Y:S02]  /*260a0*/  VIMNMX R2, R4, R2, PT ;  /* 0x0000000204027248 */ /* 0x000fe40003fe0100 */
[----:B------:R-:W-:-:S04]  /*260b0*/  VIMNMX R0, RZ, R0, !PT ;  /* 0x00000000ff007248 */ /* 0x000fc80007fe0100 */
[----:B------:R-:W-:Y:S01]  /*260c0*/  ISETP.GT.AND P0, PT, R2, R0, PT ;  /* 0x000000000200720c */ /* 0x000fe20003f04270 */
[----:B------:R-:W-:-:S12]  /*260d0*/  IMAD.WIDE.U32 R6, R0, -0x33333333, RZ ;  /* 0xcccccccd00067825 */ /* 0x000fd800078e00ff */
[----:B------:R-:W-:Y:S01]  /*260e0*/  @P0 VIADD R4, R2, 0x9f ;  /* 0x0000009f02040836 */ /* 0x000fe20000000000 */
[----:B------:R-:W-:-:S03]  /*260f0*/  SHF.R.U32.HI R2, RZ, 0x7, R7 ;  /* 0x00000007ff027819 */ /* 0x000fc60000011607 */
[----:B------:R-:W-:-:S05]  /*26100*/  @P0 IMAD.HI R0, R4, 0x66666667, RZ ;  /* 0x6666666704000827 */ /* 0x000fca00078e02ff */
[----:B------:R-:W-:Y:S01]  /*26110*/  @P0 SHF.R.U32.HI R4, RZ, 0x1f, R0 ;  /* 0x0000001fff040819 */ /* 0x000fe20000011600 */
[----:B------:R-:W-:-:S03]  /*26120*/  IMAD.MOV.U32 R8, RZ, RZ, R2 ;  /* 0x000000ffff087224 */ /* 0x000fc600078e0002 */
[----:B------:R-:W-:-:S04]  /*26130*/  @P0 LEA.HI.SX32 R8, R0, R4, 0x1a ;  /* 0x0000000400080211 */ /* 0x000fc800078fd2ff */
[----:B------:R-:W-:Y:S02]  /*26140*/  ISETP.GT.AND P2, PT, R8, R2, PT ;  /* 0x000000020800720c */ /* 0x000fe40003f44270 */
[----:B------:R-:W-:-:S11]  /*26150*/  PLOP3.LUT P0, PT, PT, PT, PT, 0x80, 0x0 ;  /* 0x000000000000781c */ /* 0x000fd60003f0f070 */
[----:B------:R-:W-:Y:S05]  /*26160*/  @!P2 BRA `(.L_x_2589) ;  /* 0x000000100068a947 */ /* 0x000fea0003800000 */
[----:B------:R-:W-:Y:S01]  /*26170*/  UMOV UR4, 0xffffffff ;  /* 0xffffffff00047882 */ /* 0x000fe20000000000 */
[----:B------:R-:W-:Y:S02]  /*26180*/  SEL R0, R13, RZ, !P1 ;  /* 0x000000ff0d007207 */ /* 0x000fe40004800000 */
[----:B------:R-:W-:Y:S05]  /*26190*/  BRA.DIV UR4, `(.L_x_2590) ;  /* 0x0000007204f07947 */ /* 0x000fea000b800000 */
[----:B------:R-:W2:Y:S02]  /*261a0*/  S2R R4, SR_TID.X ;  /* 0x0000000000047919 */ /* 0x000ea40000002100 */
[----:B--2---:R-:W-:-:S04]  /*261b0*/  SHF.R.U32.HI R4, RZ, 0x5, R4 ;  /* 0x00000005ff047819 */ /* 0x004fc80000011604 */
[----:B------:R-:W-:-:S05]  /*261c0*/  LOP3.LUT R4, R4, 0x3, RZ, 0xc0, !PT ;  /* 0x0000000304047812 */ /* 0x000fca00078ec0ff */
[----:B0-----:R0:W2:Y:S02]  /*261d0*/  SHFL.IDX PT, R14, R4, RZ, 0x1f ;  /* 0x00001fff040e7589 */ /* 0x0010a400000e0000 */
.L_x_2780:
[----:B--2---:R-:W-:Y:S02]  /*261e0*/  ISETP.NE.AND P0, PT, R14, RZ, PT ;  /* 0x000000ff0e00720c */ /* 0x004fe40003f05270 */
[----:B------:R-:W-:-:S11]  /*261f0*/  PLOP3.LUT P6, PT, PT, PT, PT, 0x8, 0x0 ;  /* 0x000000000000781c */ /* 0x000fd60003fce170 */
[----:B------:R-:W-:Y:S05]  /*26200*/  @P0 BRA `(.L_x_2591) ;  /* 0x00000000000c0947 */ /* 0x000fea0003800000 */
[----:B------:R-:W-:-:S03]  /*26210*/  UMOV UR4, 0xffffffff ;  /* 0xffffffff00047882 */ /* 0x000fc60000000000 */
[----:B------:R-:W-:Y:S05]  /*26220*/  BRA.DIV UR4, `(.L_x_2592) ;  /* 0x0000007604007947 */ /* 0x000fea000b800000 */
[----:B------:R-:W-:-:S13]  /*26230*/  ELECT P6, URZ, PT ;  /* 0x00000000003f782f */ /* 0x000fda00038c0000 */
.L_x_2591:
        /* <DEDUP_REMOVED lines=10> */
.L_x_2783:
[----:B------:R-:W-:Y:S05]  /*262e0*/  BSYNC B1 ;  /* 0x0000000000017941 */ /* 0x000fea0003800000 */
.L_x_2593:
        /* <DEDUP_REMOVED lines=14> */
.L_x_2784:
[----:B------:R-:W-:Y:S05]  /*263d0*/  BSYNC B2 ;  /* 0x0000000000027941 */ /* 0x000fea0003800000 */
.L_x_2597:
        /* <DEDUP_REMOVED lines=9> */
.L_x_2600:
[----:B------:R-:W-:Y:S05]  /*26470*/  BSYNC B2 ;  /* 0x0000000000027941 */ /* 0x000fea0003800000 */
.L_x_2599:
[----:B------:R-:W2:Y:S04]  /*26480*/  LDL R6, [R1+0x4] ;  /* 0x0000040001067983 */ /* 0x000ea80000100800 */
[----:B------:R-:W2:Y:S01]  /*26490*/  LDL R4, [R1+0xc] ;  /* 0x00000c0001047983 */ /* 0x000ea20000100800 */
[----:B-1----:R-:W-:Y:S01]  /*264a0*/  IMAD.MOV.U32 R11, RZ, RZ, RZ ;  /* 0x000000ffff0b7224 */ /* 0x002fe200078e00ff */
        /* <DEDUP_REMOVED lines=8> */
[----:B--2---:R-:W-:Y:S01]  /*26530*/  IMAD R9, R4, 0x7800, R6 ;  /* 0x0000780004097824 */ /* 0x004fe200078e0206 */
[----:B------:R-:W-:-:S03]  /*26540*/  IADD3 R4, R7, 0x29890, RZ ;  /* 0x0002989007047810 */ /* 0x000fc60007ffe0ff */
[----:B------:R-:W-:-:S07]  /*26550*/  VIADD R6, R9, 0x1a400 ;  /* 0x0001a40009067836 */ /* 0x000fce0000000000 */
.L_x_2601:
        /* <DEDUP_REMOVED lines=15> */
.L_x_2602:
        /* <DEDUP_REMOVED lines=15> */
.L_x_2603:
        /* <DEDUP_REMOVED lines=13> */
.L_x_2785:
[----:B------:R-:W-:Y:S05]  /*26810*/  BSYNC B2 ;  /* 0x0000000000027941 */ /* 0x000fea0003800000 */
.L_x_2604:
        /* <DEDUP_REMOVED lines=11> */
.L_x_2607:
[----:B------:R-:W-:Y:S05]  /*268d0*/  BSYNC B2 ;  /* 0x0000000000027941 */ /* 0x000fea0003800000 */
.L_x_2606:
        /* <DEDUP_REMOVED lines=11> */
.L_x_2608:
        /* <DEDUP_REMOVED lines=10> */
.L_x_2596:
[----:B------:R-:W-:Y:S05]  /*26a30*/  BSYNC B1 ;  /* 0x0000000000017941 */ /* 0x000fea0003800000 */
.L_x_2595:
[----:B------:R-:W0:Y:S04]  /*26a40*/  LDL.LU R9, [R1+0xc] ;  /* 0x00000c0001097983 */ /* 0x000e280000300800 */
[----:B------:R-:W2:Y:S01]  /*26a50*/  LDL.LU R6, [R1+0x18] ;  /* 0x0000180001067983 */ /* 0x000ea20000300800 */
[----:B------:R-:W-:Y:S01]  /*26a60*/  PLOP3.LUT P0, PT, PT, PT, PT, 0x8, 0x0 ;  /* 0x000000000000781c */ /* 0x000fe20003f0e170 */
[----:B0-----:R-:W-:Y:S02]  /*26a70*/  VIADD R4, R9, 0x1 ;  /* 0x0000000109047836 */ /* 0x001fe40000000000 */
        /* <DEDUP_REMOVED lines=9> */
.L_x_2623:
[----:B------:R-:W-:Y:S05]  /*26b10*/  YIELD ;  /* 0x0000000000007946 */ /* 0x000fea0003800000 */
[----:B------:R-:W-:Y:S04]  /*26b20*/  BSSY B1, `(.L_x_2609) ;  /* 0x0000072000017945 */ /* 0x000fe80003800000 */
[----:B---3--:R-:W-:Y:S05]  /*26b30*/  @!P6 BRA `(.L_x_2610) ;  /* 0x0000000400c0e947 */ /* 0x008fea0003800000 */
[----:B------:R-:W3:Y:S04]  /*26b40*/  LDL R7, [R1+0x4] ;  /* 0x0000040001077983 */ /* 0x000ee80000100800 */
[----:B--2---:R-:W3:Y:S04]  /*26b50*/  LDL R6, [R1+0xc] ;  /* 0x00000c0001067983 */ /* 0x004ee80000100800 */
[----:B------:R-:W2:Y:S01]  /*26b60*/  LDL R5, [R1+0x18] ;  /* 0x0000180001057983 */ /* 0x000ea20000100800 */
[----:B------:R-:W0:Y:S01]  /*26b70*/  S2R R4, SR_TID.X ;  /* 0x0000000000047919 */ /* 0x000e220000002100 */
[----:B------:R-:W-:Y:S01]  /*26b80*/  BSSY B2, `(.L_x_2611) ;  /* 0x0000007000027945 */ /* 0x000fe20003800000 */
[----:B0-----:R-:W-:-:S04]  /*26b90*/  LOP3.LUT R4, R4, 0x7f, RZ, 0xc0, !PT ;  /* 0x0000007f04047812 */ /* 0x001fc800078ec0ff */
[----:B------:R-:W-:Y:S01]  /*26ba0*/  ISETP.NE.AND P2, PT, R4, RZ, PT ;  /* 0x000000ff0400720c */ /* 0x000fe20003f45270 */
[----:B---3--:R-:W-:Y:S01]  /*26bb0*/  IMAD R8, R6, 0x8, R7 ;  /* 0x0000000806087824 */ /* 0x008fe200078e0207 */
[----:B--2---:R-:W-:-:S04]  /*26bc0*/  SHF.L.U32 R7, R5, 0x1f, RZ ;  /* 0x0000001f05077819 */ /* 0x004fc800000006ff */
[----:B------:R-:W0:Y:S02]  /*26bd0*/  SYNCS.PHASECHK.TRANS64.TRYWAIT P1, [R8+URZ+0x298a0], R7 ;  /* 0x0298a007080075a7 */ /* 0x000e24000802017f */
[----:B0-----:R-:W-:Y:S05]  /*26be0*/  @!P1 BRA `(.L_x_2612) ;  /* 0x0000006800f09947 */ /* 0x001fea0003800000 */
.L_x_2786:
[----:B------:R-:W-:Y:S05]  /*26bf0*/  BSYNC B2 ;  /* 0x0000000000027941 */ /* 0x000fea0003800000 */
.L_x_2611:
[----:B------:R-:W-:Y:S04]  /*26c00*/  BSSY B2, `(.L_x_2613) ;  /* 0x0000009000027945 */ /* 0x000fe80003800000 */
[----:B------:R-:W-:Y:S05]  /*26c10*/  @P2 BRA `(.L_x_2614) ;  /* 0x00000000001c2947 */ /* 0x000fea0003800000 */
[----:B------:R-:W2:Y:S02]  /*26c20*/  S2R R4, SR_TID.X ;  /* 0x0000000000047919 */ /* 0x000ea40000002100 */
[----:B--2---:R-:W-:Y:S02]  /*26c30*/  LOP3.LUT R5, R4, 0x1f, RZ, 0xc0, !PT ;  /* 0x0000001f04057812 */ /* 0x004fe400078ec0ff */
[----:B------:R-:W-:Y:S02]  /*26c40*/  MOV R4, 0x7800 ;  /* 0x0000780000047802 */ /* 0x000fe40000000f00 */
[----:B------:R-:W-:Y:S02]  /*26c50*/  ISETP.NE.AND P1, PT, R5, RZ, PT ;  /* 0x000000ff0500720c */ /* 0x000fe40003f25270 */
[----:B------:R2:W-:Y:S11]  /*26c60*/  SYNCS.ARRIVE.TRANS64 RZ, [R8+URZ+0x29890], R4 ;  /* 0x0298900408ff79a7 */ /* 0x0005f6000800003f */
[----:B--2---:R-:W-:Y:S05]  /*26c70*/  @!P1 BRA `(.L_x_2614) ;  /* 0x0000000000049947 */ /* 0x004fea0003800000 */
[----:B------:R-:W-:Y:S01]  /*26c80*/  BPT.TRAP 0x1 ;  /* 0x000000040000795c */ /* 0x000fe20000300000 */
.L_x_2614:
[----:B------:R-:W-:Y:S05]  /*26c90*/  BSYNC B2 ;  /* 0x0000000000027941 */ /* 0x000fea0003800000 */
.L_x_2613:
[----:B------:R-:W2:Y:S04]  /*26ca0*/  LDL R5, [R1+0x4] ;  /* 0x0000040001057983 */ /* 0x000ea80000100800 */
[----:B------:R-:W2:Y:S01]  /*26cb0*/  LDL R4, [R1+0xc] ;  /* 0x00000c0001047983 */ /* 0x000ea20000100800 */
[----:B-1----:R-:W-:Y:S01]  /*26cc0*/  IMAD.MOV.U32 R11, RZ, RZ, RZ ;  /* 0x000000ffff0b7224 */ /* 0x002fe200078e00ff */
        /* <DEDUP_REMOVED lines=10> */
.L_x_2615:
        /* <DEDUP_REMOVED lines=15> */
.L_x_2616:
        /* <DEDUP_REMOVED lines=15> */
.L_x_2617:
        /* <DEDUP_REMOVED lines=13> */
.L_x_2787:
[----:B------:R-:W-:Y:S05]  /*27020*/  BSYNC B2 ;  /* 0x0000000000027941 */ /* 0x000fea0003800000 */
.L_x_2618:
        /* <DEDUP_REMOVED lines=11> */
.L_x_2621:
[----:B------:R-:W-:Y:S05]  /*270e0*/  BSYNC B2 ;  /* 0x0000000000027941 */ /* 0x000fea0003800000 */
.L_x_2620:
        /* <DEDUP_REMOVED lines=11> */
.L_x_2622:
        /* <DEDUP_REMOVED lines=10> */
.L_x_2610:
[----:B------:R-:W-:Y:S05]  /*27240*/  BSYNC B1 ;  /* 0x0000000000017941 */ /* 0x000fea0003800000 */
.L_x_2609:
[----:B------:R-:W3:Y:S04]  /*27250*/  LDL.LU R7, [R1+0xc] ;  /* 0x00000c0001077983 */ /* 0x000ee80000300800 */
[----:B--2---:R-:W2:Y:S01]  /*27260*/  LDL.LU R6, [R1+0x18] ;  /* 0x0000180001067983 */ /* 0x004ea20000300800 */
[C---:B------:R-:W-:Y:S02]  /*27270*/  ISETP.GT.AND P2, PT, R9.reuse, R2, PT ;  /* 0x000000020900720c */ /* 0x040fe40003f44270 */
[----:B------:R-:W-:Y:S01]  /*27280*/  IADD3 R9, R9, -0x1, RZ ;  /* 0xffffffff09097810 */ /* 0x000fe20007ffe0ff */
[----:B---3--:R-:W-:-:S05]  /*27290*/  VIADD R4, R7, 0x1 ;  /* 0x0000000107047836 */ /* 0x008fca0000000000 */
[----:B------:R-:W-:-:S04]  /*272a0*/  ISETP.NE.AND P1, PT, R4, 0x2, PT ;  /* 0x000000020400780c */ /* 0x000fc80003f25270 */
[----:B------:R-:W-:Y:S02]  /*272b0*/  SEL R5, RZ, 0x1, P1 ;  /* 0x00000001ff057807 */ /* 0x000fe40000800000 */
[----:B------:R-:W-:Y:S02]  /*272c0*/  SEL R4, R4, RZ, P1 ;  /* 0x000000ff04047207 */ /* 0x000fe40000800000 */
[----:B--2---:R-:W-:-:S05]  /*272d0*/  LOP3.LUT R6, R6, R5, RZ, 0x3c, !PT ;  /* 0x0000000506067212 */ /* 0x004fca00078e3cff */
[----:B------:R3:W-:Y:S04]  /*272e0*/  STL [R1+0x18], R6 ;  /* 0x0000180601007387 */ /* 0x0007e80000100800 */
[----:B------:R3:W-:Y:S01]  /*272f0*/  STL [R1+0xc], R4 ;  /* 0x00000c0401007387 */ /* 0x0007e20000100800 */
[----:B------:R-:W-:Y:S05]  /*27300*/  @P2 BRA `(.L_x_2623) ;  /* 0xfffffff800002947 */ /* 0x000fea000383ffff */
.L_x_2589:
[----:B------:R-:W-:Y:S05]  /*27310*/  BSYNC B0 ;  /* 0x0000000000007941 */ /* 0x000fea0003800000 */
.L_x_2588:
[----:B------:R-:W4:Y:S01]  /*27320*/  LDC R0, c[0x0][0x448] ;  /* 0x00011200ff007b82 */ /* 0x000f220000000800 */
[----:B------:R-:W-:Y:S07]  /*27330*/  @!P0 WARPSYNC.ALL ;  /* 0x0000000000008948 */ /* 0x000fee0003800000 */
[----:B------:R-:W-:Y:S01]  /*27340*/  @!P0 BAR.SYNC.DEFER_BLOCKING 0xc, 0x180 ;  /* 0x0306000000008b1d */ /* 0x000fe20000010000 */
[----:B----4-:R-:W-:Y:S02]  /*27350*/  ISETP.NE.AND P1, PT, R0, 0x1, PT ;  /* 0x000000010000780c */ /* 0x010fe40003f25270 */
[----:B------:R-:W-:-:S11]  /*27360*/  LEA R0, R17, 0x7f, 0x7 ;  /* 0x0000007f11007811 */ /* 0x000fd600078e38ff */
[----:B------:R-:W4:Y:S08]  /*27370*/  @P1 LDC R2, c[0x0][0x44c] ;  /* 0x00011300ff021b82 */ /* 0x000f300000000800 */
[----:B------:R-:W5:Y:S01]  /*27380*/  @P1 LDC R3, c[0x0][0x450] ;  /* 0x00011400ff031b82 */ /* 0x000f620000000800 */
[----:B----4-:R-:W-:-:S05]  /*27390*/  @P1 IMAD.HI.U32 R2, R0, R2, RZ ;  /* 0x0000000200021227 */ /* 0x010fca00078e00ff */
[----:B-----5:R-:W-:-:S05]  /*273a0*/  @P1 SHF.R.U32.HI R0, RZ, R3, R2 ;  /* 0x00000003ff001219 */ /* 0x020fca0000011602 */
[----:B------:R-:W-:-:S04]  /*273b0*/  IMAD.IADD R0, R21, 0x1, R0 ;  /* 0x0000000115007824 */ /* 0x000fc800078e0200 */
[----:B------:R-:W-:-:S05]  /*273c0*/  IMAD.HI R0, R0, 0x66666667, RZ ;  /* 0x6666666700007827 */ /* 0x000fca00078e02ff */
[----:B------:R-:W-:-:S04]  /*273d0*/  SHF.R.U32.HI R2, RZ, 0x1f, R0 ;  /* 0x0000001fff027819 */ /* 0x000fc80000011600 */
[----:B------:R-:W-:-:S04]  /*273e0*/  LEA.HI.SX32 R0, R0, R2, 0x1a ;  /* 0x0000000200007211 */ /* 0x000fc800078fd2ff */
[----:B--23--:R-:W-:-:S04]  /*273f0*/  VIMNMX R4, R20, R0, PT ;  /* 0x0000000014047248 */ /* 0x00cfc80003fe0100 */
[----:B------:R-:W-:Y:S01]  /*27400*/  ISETP.GT.AND P0, PT, R4, RZ, PT ;  /* 0x000000ff0400720c */ /* 0x000fe20003f04270 */
[----:B------:R2:W-:-:S12]  /*27410*/  STL [R1+0x38], R4 ;  /* 0x0000380401007387 */ /* 0x0005d80000100800 */
[----:B--2---:R-:W-:Y:S05]  /*27420*/  @P0 BRA `(.L_x_2624) ;  /* 0x0000000000440947 */ /* 0x004fea0003800000 */
[----:B------:R-:W2:Y:S02]  /*27430*/  S2R R4, SR_TID.X ;  /* 0x0000000000047919 */ /* 0x000ea40000002100 */
[----:B--2---:R-:W-:-:S04]  /*27440*/  LOP3.LUT R4, R4, 0x7f, RZ, 0xc0, !PT ;  /* 0x0000007f04047812 */ /* 0x004fc800078ec0ff */
[----:B------:R-:W-:-:S13]  /*27450*/  ISETP.NE.AND P0, PT, R4, RZ, PT ;  /* 0x000000ff0400720c */ /* 0x000fda0003f05270 */
[----:B------:R-:W-:Y:S05]  /*27460*/  @P0 BRA `(.L_x_2625) ;  /* 0x0000003400100947 */ /* 0x000fea0003800000 */
[----:B------:R-:W2:Y:S01]  /*27470*/  S2R R2, SR_LANEID ;  /* 0x0000000000027919 */ /* 0x000ea20000000000 */
[----:B------:R-:W-:Y:S01]  /*27480*/  VOTEU.ANY UR4, UPT, PT ;  /* 0x0000000000047886 */ /* 0x000fe200038e0100 */
[----:B------:R-:W3:Y:S01]  /*27490*/  LDC.64 R4, c[0x0][0xc60] ;  /* 0x00031800ff047b82 */ /* 0x000ee20000000a00 */
[----:B------:R-:W2:Y:S02]  /*274a0*/  FLO.U32 R0, UR4 ;  /* 0x0000000400007d00 */ /* 0x000ea400080e0000 */
[----:B--2---:R-:W-:-:S06]  /*274b0*/  ISETP.EQ.U32.AND P0, PT, R0, R2, PT ;  /* 0x000000020000720c */ /* 0x004fcc0003f02070 */
[----:B------:R-:W3:Y:S07]  /*274c0*/  POPC R2, UR4 ;  /* 0x0000000400027d09 */ /* 0x000eee0008000000 */
[----:B---3--:R-:W2:Y:S04]  /*274d0*/  @P0 ATOMG.E.ADD.STRONG.GPU PT, R2, desc[UR54][R4.64], R2 ;  /* 0x00000002040209a8 */ /* 0x008ea800081ee1f6 */
[----:B--2---:R2:W3:Y:S02]  /*274e0*/  SHFL.IDX PT, R2, R2, R0, 0x1f ;  /* 0x00001f0002027589 */ /* 0x0044e400000e0000 */
[----:B--2---:R-:W2:Y:S02]  /*274f0*/  S2R R0, SR_LTMASK ;  /* 0x0000000000007919 */ /* 0x004ea40000003900 */
[----:B--2---:R-:W-:-:S06]  /*27500*/  LOP3.LUT R0, R0, UR4, RZ, 0xc0, !PT ;  /* 0x0000000400007c12 */ /* 0x004fcc000f8ec0ff */
[----:B------:R-:W3:Y:S02]  /*27510*/  POPC R0, R0 ;  /* 0x0000000000007309 */ /* 0x000ee40000000000 */
[----:B---3--:R-:W-:Y:S01]  /*27520*/  IADD3 R16, R2, UR38, R0 ;  /* 0x0000002602107c10 */ /* 0x008fe2000fffe000 */
[----:B------:R-:W-:Y:S06]  /*27530*/  BRA `(.L_x_2625) ;  /* 0x0000003000dc7947 */ /* 0x000fec0003800000 */
.L_x_2624:
        /* <DEDUP_REMOVED lines=9> */
[----:B------:R-:W-:Y:S01]  /*275d0*/  IMAD.U32 R4, RZ, RZ, UR6 ;  /* 0x00000006ff047e24 */ /* 0x000fe2000f8e00ff */
[----:B------:R-:W-:Y:S01]  /*275e0*/  MOV R7, UR9 ;  /* 0x0000000900077c02 */ /* 0x000fe20008000f00 */
[----:B------:R-:W2:Y:S01]  /*275f0*/  LDC.64 R2, c[0x4][R2] ;  /* 0x0100000002027b82 */ /* 0x000ea20000000a00 */
[----:B------:R-:W-:Y:S02]  /*27600*/  IMAD.U32 R5, RZ, RZ, UR7 ;  /* 0x00000007ff057e24 */ /* 0x000fe4000f8e00ff */
[----:B------:R-:W-:Y:S02]  /*27610*/  IMAD.U32 R6, RZ, RZ, UR8 ;  /* 0x00000008ff067e24 */ /* 0x000fe4000f8e00ff */
[----:B------:R-:W-:-:S02]  /*27620*/  IMAD.U32 R10, RZ, RZ, UR4 ;  /* 0x00000004ff0a7e24 */ /* 0x000fc4000f8e00ff */
[----:B-1----:R-:W-:Y:S02]  /*27630*/  IMAD.U32 R11, RZ, RZ, UR5 ;  /* 0x00000005ff0b7e24 */ /* 0x002fe4000f8e00ff */
[----:B------:R-:W-:Y:S02]  /*27640*/  IMAD.MOV.U32 R8, RZ, RZ, 0x70 ;  /* 0x00000070ff087424 */ /* 0x000fe400078e00ff */
[----:B------:R-:W-:Y:S02]  /*27650*/  IMAD.MOV.U32 R12, RZ, RZ, 0x1 ;  /* 0x00000001ff0c7424 */ /* 0x000fe400078e00ff */
[----:B------:R-:W-:-:S07]  /*27660*/  IMAD.MOV.U32 R13, RZ, RZ, RZ ;  /* 0x000000ffff0d7224 */ /* 0x000fce00078e00ff */
[----:B------:R-:W-:-:S07]  /*27670*/  LEPC R20, `(.L_x_2627) ;  /* 0x000000001014794e */ /* 0x000fce0000000000 */
[----:B0-2---:R-:W-:Y:S05]  /*27680*/  CALL.ABS.NOINC R2 ;  /* 0x0000000002007343 */ /* 0x005fea0003c00000 */
.L_x_2627:
[----:B------:R-:W-:Y:S05]  /*27690*/  BSYNC B6 ;  /* 0x0000000000067941 */ /* 0x000fea0003800000 */
.L_x_2626:
[----:B------:R-:W2:Y:S04]  /*276a0*/  LDL R0, [R1+0x4] ;  /* 0x0000040001007983 */ /* 0x000ea80000100800 */
[----:B------:R-:W3:Y:S01]  /*276b0*/  LDL.LU R2, [R1+0x10] ;  /* 0x0000100001027983 */ /* 0x000ee20000300800 */
[----:B------:R-:W-:Y:S01]  /*276c0*/  BSSY B6, `(.L_x_2628) ;  /* 0x0000017000067945 */ /* 0x000fe20003800000 */
[----:B--2---:R-:W-:-:S04]  /*276d0*/  IADD3 R0, R0, 0xa400, RZ ;  /* 0x0000a40000007810 */ /* 0x004fc80007ffe0ff */
[----:B------:R-:W-:Y:S02]  /*276e0*/  LOP3.LUT P0, RZ, R0, 0x3ff, RZ, 0xc0, !PT ;  /* 0x000003ff00ff7812 */ /* 0x000fe4000780c0ff */
[----:B---3--:R-:W-:-:S11]  /*276f0*/  LOP3.LUT R2, R2, 0xfffffffe, RZ, 0xc0, !PT ;  /* 0xfffffffe02027812 */ /* 0x008fd600078ec0ff */
[----:B------:R-:W-:-:S05]  /*27700*/  @P0 LOP3.LUT R2, R2, 0x1, RZ, 0xfc, !PT ;  /* 0x0000000102020812 */ /* 0x000fca00078efcff */
[----:B------:R2:W-:Y:S01]  /*27710*/  STL [R1+0x10], R2 ;  /* 0x0000100201007387 */ /* 0x0005e20000100800 */
[----:B------:R-:W-:Y:S05]  /*27720*/  @!P0 BRA `(.L_x_2629) ;  /* 0x0000000000408947 */ /* 0x000fea0003800000 */
[----:B--2---:R-:W-:Y:S01]  /*27730*/  MOV R2, 0x0 ;  /* 0x0000000000027802 */ /* 0x004fe20000000f00 */
[----:B------:R-:W-:Y:S01]  /*27740*/  ULDC.64 UR6, c[0x4][0xa0] ;  /* 0x0100280000067ab9 */ /* 0x000fe20000000a00 */
[----:B------:R-:W-:Y:S01]  /*27750*/  ULDC.64 UR8, c[0x4][0xa8] ;  /* 0x01002a0000087ab9 */ /* 0x000fe20000000a00 */
[----:B------:R-:W-:Y:S01]  /*27760*/  ULDC.64 UR4, c[0x4][0x10] ;  /* 0x0100040000047ab9 */ /* 0x000fe20000000a00 */
[----:B------:R-:W-:Y:S01]  /*27770*/  IMAD.U32 R4, RZ, RZ, UR6 ;  /* 0x00000006ff047e24 */ /* 0x000fe2000f8e00ff */
[----:B-1----:R-:W-:Y:S01]  /*27780*/  MOV R11, UR5 ;  /* 0x00000005000b7c02 */ /* 0x002fe20008000f00 */
[----:B------:R-:W1:Y:S01]  /*27790*/  LDC.64 R2, c[0x4][R2] ;  /* 0x0100000002027b82 */ /* 0x000e620000000a00 */
[----:B------:R-:W-:Y:S02]  /*277a0*/  IMAD.U32 R5, RZ, RZ, UR7 ;  /* 0x00000007ff057e24 */ /* 0x000fe4000f8e00ff */
[----:B------:R-:W-:Y:S02]  /*277b0*/  IMAD.U32 R6, RZ, RZ, UR8 ;  /* 0x00000008ff067e24 */ /* 0x000fe4000f8e00ff */
[----:B------:R-:W-:-:S02]  /*277c0*/  IMAD.U32 R7, RZ, RZ, UR9 ;  /* 0x00000009ff077e24 */ /* 0x000fc4000f8e00ff */
[----:B------:R-:W-:Y:S02]  /*277d0*/  IMAD.U32 R10, RZ, RZ, UR4 ;  /* 0x00000004ff0a7e24 */ /* 0x000fe4000f8e00ff */
[----:B------:R-:W-:Y:S02]  /*277e0*/  IMAD.MOV.U32 R8, RZ, RZ, 0x70 ;  /* 0x00000070ff087424 */ /* 0x000fe400078e00ff */
[----:B------:R-:W-:Y:S02]  /*277f0*/  IMAD.MOV.U32 R12, RZ, RZ, 0x1 ;  /* 0x00000001ff0c7424 */ /* 0x000fe400078e00ff */
[----:B------:R-:W-:-:S07]  /*27800*/  IMAD.MOV.U32 R13, RZ, RZ, RZ ;  /* 0x000000ffff0d7224 */ /* 0x000fce00078e00ff */
[----:B------:R-:W-:-:S07]  /*27810*/  LEPC R20, `(.L_x_2629) ;  /* 0x000000001014794e */ /* 0x000fce0000000000 */
[----:B01----:R-:W-:Y:S05]  /*27820*/  CALL.ABS.NOINC R2 ;  /* 0x0000000002007343 */ /* 0x003fea0003c00000 */
.L_x_2629:
[----:B------:R-:W-:Y:S05]  /*27830*/  BSYNC B6 ;  /* 0x0000000000067941 */ /* 0x000fea0003800000 */
.L_x_2628:
[----:B--2---:R-:W2:Y:S01]  /*27840*/  LDL R2, [R1+0x4] ;  /* 0x0000040001027983 */ /* 0x004ea20000100800 */
        /* <DEDUP_REMOVED lines=11> */
[----:B------:R-:W-:Y:S01]  /*27900*/  IMAD.U32 R6, RZ, RZ, UR8 ;  /* 0x00000008ff067e24 */ /* 0x000fe2000f8e00ff */
[----:B------:R-:W-:Y:S01]  /*27910*/  MOV R12, 0x1 ;  /* 0x00000001000c7802 */ /* 0x000fe20000000f00 */
[----:B------:R-:W-:Y:S02]  /*27920*/  IMAD.U32 R7, RZ, RZ, UR9 ;  /* 0x00000009ff077e24 */ /* 0x000fe4000f8e00ff */
[----:B------:R-:W-:-:S02]  /*27930*/  IMAD.U32 R10, RZ, RZ, UR4 ;  /* 0x00000004ff0a7e24 */ /* 0x000fc4000f8e00ff */
[----:B-1----:R-:W-:Y:S02]  /*27940*/  IMAD.U32 R11, RZ, RZ, UR5 ;  /* 0x00000005ff0b7e24 */ /* 0x002fe4000f8e00ff */
[----:B------:R-:W-:Y:S02]  /*27950*/  IMAD.MOV.U32 R8, RZ, RZ, 0x70 ;  /* 0x00000070ff087424 */ /* 0x000fe400078e00ff */
[----:B------:R-:W-:-:S07]  /*27960*/  IMAD.MOV.U32 R13, RZ, RZ, RZ ;  /* 0x000000ffff0d7224 */ /* 0x000fce00078e00ff */
[----:B------:R-:W-:-:S07]  /*27970*/  LEPC R20, `(.L_x_2631) ;  /* 0x000000001014794e */ /* 0x000fce0000000000 */
[----:B0-2---:R-:W-:Y:S05]  /*27980*/  CALL.ABS.NOINC R2 ;  /* 0x0000000002007343 */ /* 0x005fea0003c00000 */
.L_x_2631:
[----:B------:R-:W-:Y:S05]  /*27990*/  BSYNC B6 ;  /* 0x0000000000067941 */ /* 0x000fea0003800000 */
.L_x_2630:
        /* <DEDUP_REMOVED lines=20> */
.L_x_2633:
[----:B------:R-:W-:Y:S05]  /*27ae0*/  BSYNC B6 ;  /* 0x0000000000067941 */ /* 0x000fea0003800000 */
.L_x_2632:
        /* <DEDUP_REMOVED lines=9> */
[----:B----4-:R2:W3:Y:S02]  /*27b80*/  @P0 LDG.E R8, desc[UR54][R2.64] ;  /* 0x0000003602080981 */ /* 0x0104e4000c1e1900 */
[----:B--2---:R-:W2:Y:S01]  /*27b90*/  LDC.64 R2, c[0x0][0x418] ;  /* 0x00010600ff027b82 */ /* 0x004ea20000000a00 */
[----:B---3--:R-:W-:Y:S01]  /*27ba0*/  SHF.R.S32.HI R9, RZ, 0x1f, R8 ;  /* 0x0000001fff097819 */ /* 0x008fe20000011408 */
[----:B------:R3:W-:Y:S01]  /*27bb0*/  @P0 STL [R1+0x1c], R8 ;  /* 0x00001c0801000387 */ /* 0x0007e20000100800 */
[----:B--2---:R-:W-:Y:S01]  /*27bc0*/  LOP3.LUT P0, RZ, R2, UR4, RZ, 0xfc, !PT ;  /* 0x0000000402ff7c12 */ /* 0x004fe2000f80fcff */
[----:B------:R-:W-:Y:S02]  /*27bd0*/  UMOV UR4, 0xffffffff ;  /* 0xffffffff00047882 */ /* 0x000fe40000000000 */
[----:B------:R3:W-:Y:S01]  /*27be0*/  STL [R1+0x20], R9 ;  /* 0x0000200901007387 */ /* 0x0007e20000100800 */
[----:B------:R-:W-:-:S04]  /*27bf0*/  LOP3.LUT P0, RZ, R3, UR5, RZ, 0xfc, P0 ;  /* 0x0000000503ff7c12 */ /* 0x000fc8000800fcff */
[----:B------:R-:W-:Y:S01]  /*27c00*/  SEL R0, R8, RZ, !P0 ;  /* 0x000000ff08007207 */ /* 0x000fe20004000000 */
[----:B------:R-:W-:Y:S08]  /*27c10*/  BRA.DIV UR4, `(.L_x_2634) ;  /* 0x0000005e040c7947 */ /* 0x000ff0000b800000 */
[----:B------:R-:W2:Y:S02]  /*27c20*/  S2R R4, SR_TID.X ;  /* 0x0000000000047919 */ /* 0x000ea40000002100 */
[----:B--2---:R-:W-:-:S04]  /*27c30*/  SHF.R.U32.HI R4, RZ, 0x5, R4 ;  /* 0x00000005ff047819 */ /* 0x004fc80000011604 */
[----:B------:R-:W-:-:S05]  /*27c40*/  LOP3.LUT R4, R4, 0x3, RZ, 0xc0, !PT ;  /* 0x0000000304047812 */ /* 0x000fca00078ec0ff */
[----:B0-----:R0:W2:Y:S02]  /*27c50*/  SHFL.IDX PT, R14, R4, RZ, 0x1f ;  /* 0x00001fff040e7589 */ /* 0x0010a400000e0000 */
.L_x_2790:
[----:B0-----:R-:W4:Y:S01]  /*27c60*/  LDL.LU R4, [R1+0x10] ;  /* 0x0000100001047983 */ /* 0x001f220000300800 */
[----:B------:R-:W-:Y:S02]  /*27c70*/  PLOP3.LUT P1, PT, PT, PT, PT, 0x8, 0x0 ;  /* 0x000000000000781c */ /* 0x000fe40003f2e170 */
[----:B--2---:R-:W-:Y:S01]  /*27c80*/  ISETP.NE.AND P0, PT, R14, RZ, PT ;  /* 0x000000ff0e00720c */ /* 0x004fe20003f05270 */
[----:B------:R0:W-:Y:S01]  /*27c90*/  STL [R1], R0 ;  /* 0x0000000001007387 */ /* 0x0001e20000100800 */
[----:B----4-:R-:W-:-:S09]  /*27ca0*/  LOP3.LUT R4, R4, 0xfffffffe, RZ, 0xc0, !PT ;  /* 0xfffffffe04047812 */ /* 0x010fd200078ec0ff */
[----:B------:R-:W-:-:S05]  /*27cb0*/  @P1 LOP3.LUT R4, R4, 0x1, RZ, 0xfc, !PT ;  /* 0x0000000104041812 */ /* 0x000fca00078efcff */
[----:B------:R0:W-:Y:S01]  /*27cc0*/  STL [R1+0x10], R4 ;  /* 0x0000100401007387 */ /* 0x0001e20000100800 */
[----:B------:R-:W-:Y:S05]  /*27cd0*/  @P0 BRA `(.L_x_2635) ;  /* 0x0000000400b00947 */ /* 0x000fea0003800000 */
[----:B------:R-:W-:-:S03]  /*27ce0*/  UMOV UR4, 0xffffffff ;  /* 0xffffffff00047882 */ /* 0x000fc60000000000 */
[----:B------:R-:W-:Y:S05]  /*27cf0*/  BRA.DIV UR4, `(.L_x_2636) ;  /* 0x0000005e04087947 */ /* 0x000fea000b800000 */
[----:B------:R-:W-:-:S13]  /*27d00*/  ELECT P6, URZ, PT ;  /* 0x00000000003f782f */ /* 0x000fda00038c0000 */
.L_x_2793:
        /* <DEDUP_REMOVED lines=10> */
[----:B0-----:R-:W-:Y:S01]  /*27db0*/  @P0 IMAD.HI.U32 R6, R0, R4, RZ ;  /* 0x0000000400060227 */ /* 0x001fe200078e00ff */
[----:B------:R-:W-:-:S04]  /*27dc0*/  MOV R4, R0 ;  /* 0x0000000000047202 */ /* 0x000fc80000000f00 */
        /* <DEDUP_REMOVED lines=12> */
.L_x_2637:
[----:B---3--:R-:W2:Y:S04]  /*27e90*/  LDL R9, [R1+0x4] ;  /* 0x0000040001097983 */ /* 0x008ea80000100800 */
        /* <DEDUP_REMOVED lines=9> */
.L_x_2794:
        /* <DEDUP_REMOVED lines=8> */
.L_x_2639:
        /* <DEDUP_REMOVED lines=19> */
[----:B------:R-:W3:Y:S02]  /*280e0*/  SYNCS.PHASECHK.TRANS64.TRYWAIT P0, [R2+URZ+0x29840], R3 ;  /* 0x02984003020075a7 */ /* 0x000ee4000800017f */
[----:B--23--:R-:W-:Y:S05]  /*280f0*/  @!P0 BRA `(.L_x_2640) ;  /* 0x00000058003c8947 */ /* 0x00cfea0003800000 */
.L_x_2795:
        /* <DEDUP_REMOVED lines=8> */
.L_x_2641:
[----:B------:R-:W3:Y:S04]  /*28180*/  LDL R6, [R1+0x4] ;  /* 0x0000040001067983 */ /* 0x000ee80000100800 */
[----:B------:R-:W3:Y:S04]  /*28190*/  LDL R5, [R1+0x8] ;  /* 0x0000080001057983 */ /* 0x000ee80000100800 */
[----:B------:R-:W4:Y:S04]  /*281a0*/  LDL R4, [R1] ;  /* 0x0000000001047983 */ /* 0x000f280000100800 */
[----:B0-2---:R-:W2:Y:S01]  /*281b0*/  LDL.LU R3, [R1+0x10] ;  /* 0x0000100001037983 */ /* 0x005ea20000300800 */
        /* <DEDUP_REMOVED lines=11> */
[----:B---3--:R-:W-:Y:S01]  /*28270*/  IMAD R0, R5, 0x7800, R6 ;  /* 0x0000780005007824 */ /* 0x008fe200078e0206 */
[----:B----4-:R-:W-:-:S04]  /*28280*/  R2UR UR13, R4 ;  /* 0x00000000040d72ca */ /* 0x010fc800000e0000 */
[----:B------:R-:W-:Y:S02]  /*28290*/  R2UR UR8, R0 ;  /* 0x00000000000872ca */ /* 0x000fe400000e0000 */
[----:B--2---:R-:W-:-:S04]  /*282a0*/  LOP3.LUT R3, R3, 0xfffffffe, RZ, 0xc0, !PT ;  /* 0xfffffffe03037812 */ /* 0x004fc800078ec0ff */
        /* <DEDUP_REMOVED lines=15> */
.L_x_2635:
[----:B------:R-:W2:Y:S04]  /*283a0*/  LDL R2, [R1+0x4] ;  /* 0x0000040001027983 */ /* 0x000ea80000100800 */
[----:B------:R-:W4:Y:S04]  /*283b0*/  LDL.LU R3, [R1+0x3c] ;  /* 0x00003c0001037983 */ /* 0x000f280000300800 */
[----:B------:R-:W5:Y:S04]  /*283c0*/  LDL.LU R5, [R1+0x30] ;  /* 0x0000300001057983 */ /* 0x000f680000300800 */
[----:B0-----:R-:W3:Y:S01]  /*283d0*/  LDL.LU R4, [R1+0x50] ;  /* 0x0000500001047983 */ /* 0x001ee20000300800 */
[----:B------:R-:W-:Y:S05]  /*283e0*/  WARPSYNC.ALL ;  /* 0x0000000000007948 */ /* 0x000fea0003800000 */
[----:B------:R-:W-:Y:S01]  /*283f0*/  ULDC.64 UR4, c[0x0][0x298] ;  /* 0x0000a60000047ab9 */ /* 0x000fe20000000a00 */
[----:B------:R-:W-:Y:S01]  /*28400*/  ULDC.64 UR6, c[0x0][0xa00] ;  /* 0x0002800000067ab9 */ /* 0x000fe20000000a00 */
[----:B------:R-:W-:Y:S01]  /*28410*/  BSSY B6, `(.L_x_2642) ;  /* 0x0000024000067945 */ /* 0x000fe20003800000 */
[----:B------:R-:W-:Y:S01]  /*28420*/  BAR.SYNC.DEFER_BLOCKING 0x8, 0x180 ;  /* 0x0206000000007b1d */ /* 0x000fe20000010000 */
[----:B------:R-:W-:-:S04]  /*28430*/  ISETP.NE.U32.AND P0, PT, RZ, UR6, PT ;  /* 0x00000006ff007c0c */ /* 0x000fc8000bf05070 */
[----:B------:R-:W-:Y:S02]  /*28440*/  ISETP.NE.AND.EX P0, PT, RZ, UR7, PT, P0 ;  /* 0x00000007ff007c0c */ /* 0x000fe4000bf05300 */
[----:B--2---:R-:W-:Y:S02]  /*28450*/  IADD3 R2, R2, 0x14400, RZ ;  /* 0x0001440002027810 */ /* 0x004fe40007ffe0ff */
[----:B----4-:R-:W-:Y:S02]  /*28460*/  SHF.R.S32.HI R0, RZ, 0x1f, R3 ;  /* 0x0000001fff007819 */ /* 0x010fe40000011403 */
[----:B------:R-:W-:Y:S02]  /*28470*/  LOP3.LUT P1, RZ, R2, 0x1bf, RZ, 0xc0, !PT ;  /* 0x000001bf02ff7812 */ /* 0x000fe4000782c0ff */
[----:B-----5:R-:W-:Y:S01]  /*28480*/  SEL R5, R5, RZ, !P0 ;  /* 0x000000ff05057207 */ /* 0x020fe20004000000 */
[----:B------:R-:W-:Y:S01]  /*28490*/  IMAD R0, R0, UR4, RZ ;  /* 0x0000000400007c24 */ /* 0x000fe2000f8e02ff */
[----:B---3--:R-:W-:-:S03]  /*284a0*/  SEL R4, R4, RZ, !P0 ;  /* 0x000000ff04047207 */ /* 0x008fc60004000000 */
        /* <DEDUP_REMOVED lines=25> */
[----:B0-----:R-:W-:Y:S05]  /*28640*/  CALL.ABS.NOINC R2 ;  /* 0x0000000002007343 */ /* 0x001fea0003c00000 */
.L_x_2643:
[----:B------:R-:W-:Y:S05]  /*28650*/  BSYNC B6 ;  /* 0x0000000000067941 */ /* 0x000fea0003800000 */
.L_x_2642:
[----:B--2---:R-:W2:Y:S01]  /*28660*/  LDL.LU R5, [R1+0x3c] ;  /* 0x00003c0001057983 */ /* 0x004ea20000300800 */
[----:B------:R-:W-:Y:S01]  /*28670*/  ULDC.64 UR4, c[0x0][0x2d8] ;  /* 0x0000b60000047ab9 */ /* 0x000fe20000000a00 */
[----:B------:R-:W0:Y:S01]  /*28680*/  LDC R8, c[0x0][0x448] ;  /* 0x00011200ff087b82 */ /* 0x000e220000000800 */
[----:B------:R-:W-:Y:S01]  /*28690*/  ULDC.64 UR6, c[0x0][0x280] ;  /* 0x0000a00000067ab9 */ /* 0x000fe20000000a00 */
[----:B------:R-:W2:Y:S04]  /*286a0*/  LDL.LU.64 R2, [R1+0x48] ;  /* 0x0000480001027983 */ /* 0x000ea80000300a00 */
[----:B------:R-:W3:Y:S04]  /*286b0*/  LDL.LU R0, [R1+0x50] ;  /* 0x0000500001007983 */ /* 0x000ee80000300800 */
[----:B------:R-:W4:Y:S04]  /*286c0*/  LDL.LU R6, [R1+0x58] ;  /* 0x0000580001067983 */ /* 0x000f280000300800 */
[----:B------:R-:W4:Y:S01]  /*286d0*/  LDL.LU R4, [R1+0x30] ;  /* 0x0000300001047983 */ /* 0x000f220000300800 */
[----:B------:R-:W1:Y:S01]  /*286e0*/  S2R R9, SR_TID.X ;  /* 0x0000000000097919 */ /* 0x000e620000002100 */
[----:B0-----:R-:W-:Y:S01]  /*286f0*/  ISETP.NE.AND P0, PT, R8, 0x1, PT ;  /* 0x000000010800780c */ /* 0x001fe20003f05270 */
[----:B-1----:R-:W-:-:S05]  /*28700*/  IMAD.SHL.U32 R9, R9, 0x10, RZ ;  /* 0x0000001009097824 */ /* 0x002fca00078e00ff */
[----:B------:R-:W-:-:S04]  /*28710*/  LOP3.LUT R9, R9, 0x30, RZ, 0xc0, !PT ;  /* 0x0000003009097812 */ /* 0x000fc800078ec0ff */
[C---:B------:R-:W-:Y:S02]  /*28720*/  LOP3.LUT R11, R9.reuse, 0x40, RZ, 0xfc, !PT ;  /* 0x00000040090b7812 */ /* 0x040fe400078efcff */
[----:B------:R-:W-:Y:S01]  /*28730*/  LOP3.LUT R9, R9, 0x80, RZ, 0xfc, !PT ;  /* 0x0000008009097812 */ /* 0x000fe200078efcff */
[----:B--2---:R-:W-:Y:S02]  /*28740*/  IMAD.MOV.U32 R3, RZ, RZ, R5 ;  /* 0x000000ffff037224 */ /* 0x004fe400078e0005 */
[----:B------:R-:W0:Y:S01]  /*28750*/  S2R R5, SR_TID.X ;  /* 0x0000000000057919 */ /* 0x000e220000002100 */
[----:B---3--:R-:W-:Y:S02]  /*28760*/  IMAD R0, R0, UR4, RZ ;  /* 0x0000000400007c24 */ /* 0x008fe4000f8e02ff */
[----:B------:R-:W-:-:S04]  /*28770*/  IMAD.WIDE.U32 R2, R18, UR4, R2 ;  /* 0x0000000412027c25 */ /* 0x000fc8000f8e0002 */
[----:B------:R-:W-:Y:S01]  /*28780*/  IMAD R0, R18, UR5, R0 ;  /* 0x0000000512007c24 */ /* 0x000fe2000f8e0200 */
[----:B------:R-:W-:-:S04]  /*28790*/  ULDC.64 UR4, c[0x0][0x2e0] ;  /* 0x0000b80000047ab9 */ /* 0x000fc80000000a00 */
[----:B------:R-:W-:Y:S01]  /*287a0*/  IADD3 R3, R3, R0, RZ ;  /* 0x0000000003037210 */ /* 0x000fe20007ffe0ff */
[----:B----4-:R-:W-:Y:S02]  /*287b0*/  IMAD R0, R6, UR4, RZ ;  /* 0x0000000406007c24 */ /* 0x010fe4000f8e02ff */
[----:B------:R-:W1:Y:S02]  /*287c0*/  @P0 LDC R6, c[0x0][0x450] ;  /* 0x00011400ff060b82 */ /* 0x000e640000000800 */
[C---:B------:R-:W-:Y:S02]  /*287d0*/  IMAD R0, R4.reuse, UR5, R0 ;  /* 0x0000000504007c24 */ /* 0x040fe4000f8e0200 */
[----:B------:R-:W-:Y:S01]  /*287e0*/  IMAD.WIDE.U32 R2, R4, UR4, R2 ;  /* 0x0000000404027c25 */ /* 0x000fe2000f8e0002 */
[----:B------:R-:W-:Y:S01]  /*287f0*/  ULDC.64 UR4, c[0x0][0x2d0] ;  /* 0x0000b40000047ab9 */ /* 0x000fe20000000a00 */
[----:B------:R-:W2:Y:S02]  /*28800*/  S2R R4, SR_TID.X ;  /* 0x0000000000047919 */ /* 0x000ea40000002100 */
[----:B------:R-:W-:Y:S01]  /*28810*/  IMAD.IADD R3, R3, 0x1, R0 ;  /* 0x0000000103037824 */ /* 0x000fe200078e0200 */
[----:B0-----:R-:W-:-:S04]  /*28820*/  LOP3.LUT R5, R5, 0x7f, RZ, 0xc0, !PT ;  /* 0x0000007f05057812 */ /* 0x001fc800078ec0ff */
[----:B------:R-:W-:Y:S01]  /*28830*/  SHF.R.U32.HI R5, RZ, 0x2, R5 ;  /* 0x00000002ff057819 */ /* 0x000fe20000011605 */
[----:B--2---:R-:W-:-:S05]  /*28840*/  IMAD.SHL.U32 R4, R4, 0x20, RZ ;  /* 0x0000002004047824 */ /* 0x004fca00078e00ff */
[----:B------:R-:W-:Y:S02]  /*28850*/  LOP3.LUT R4, R5, 0x60, R4, 0xf8, !PT ;  /* 0x0000006005047812 */ /* 0x000fe400078ef804 */
[----:B------:R-:W0:Y:S03]  /*28860*/  @P0 LDC R5, c[0x0][0x44c] ;  /* 0x00011300ff050b82 */ /* 0x000e260000000800 */
[----:B------:R-:W-:-:S04]  /*28870*/  IMAD R4, R17, 0x80, R4 ;  /* 0x0000008011047824 */ /* 0x000fc800078e0204 */
        /* <DEDUP_REMOVED lines=9> */
[----:B------:R-:W-:Y:S01]  /*28910*/  ULDC.64 UR4, c[0x0][0x2c8] ;  /* 0x0000b20000047ab9 */ /* 0x000fe20000000a00 */
[----:B------:R-:W0:Y:S03]  /*28920*/  S2R R5, SR_TID.X ;  /* 0x0000000000057919 */ /* 0x000e260000002100 */
[----:B------:R-:W-:Y:S02]  /*28930*/  IADD3 R3, R3, R0, RZ ;  /* 0x0000000003037210 */ /* 0x000fe40007ffe0ff */
        /* <DEDUP_REMOVED lines=8> */
[----:B------:R-:W-:Y:S01]  /*289c0*/  ISETP.GE.AND P1, PT, R11, UR4, PT ;  /* 0x000000040b007c0c */ /* 0x000fe2000bf26270 */
[----:B0-----:R-:W-:-:S05]  /*289d0*/  IMAD.SHL.U32 R10, R5, 0x10, RZ ;  /* 0x00000010050a7824 */ /* 0x001fca00078e00ff */
[----:B------:R-:W-:-:S04]  /*289e0*/  LOP3.LUT R10, R10, 0x30, RZ, 0xc0, !PT ;  /* 0x000000300a0a7812 */ /* 0x000fc800078ec0ff */
[----:B------:R-:W-:Y:S01]  /*289f0*/  ISETP.GE.AND P0, PT, R10, UR4, PT ;  /* 0x000000040a007c0c */ /* 0x000fe2000bf06270 */
[----:B------:R-:W-:Y:S01]  /*28a00*/  UMOV UR4, 0xffffffff ;  /* 0xffffffff00047882 */ /* 0x000fe20000000000 */
[----:B------:R-:W-:Y:S02]  /*28a10*/  IADD3.X R2, R7, UR7, R2, P3, !PT ;  /* 0x0000000707027c10 */ /* 0x000fe40009ffe402 */
[----:B-1----:R-:W-:Y:S09]  /*28a20*/  BRA.DIV UR4, `(.L_x_2644) ;  /* 0x0000005204047947 */ /* 0x002ff2000b800000 */
[----:B------:R-:W0:Y:S02]  /*28a30*/  S2R R5, SR_TID.X ;  /* 0x0000000000057919 */ /* 0x000e240000002100 */
[----:B0-----:R-:W-:Y:S02]  /*28a40*/  LOP3.LUT R6, R5, 0x7f, RZ, 0xc0, !PT ;  /* 0x0000007f05067812 */ /* 0x001fe400078ec0ff */
[----:B------:R-:W2:Y:S02]  /*28a50*/  LDL.LU R5, [R1+0x40] ;  /* 0x0000400001057983 */ /* 0x000ea40000300800 */
[----:B------:R-:W-:Y:S02]  /*28a60*/  SHF.R.U32.HI R6, RZ, 0x2, R6 ;  /* 0x00000002ff067819 */ /* 0x000fe40000011606 */
[----:B------:R-:W-:Y:S03]  /*28a70*/  SHFL.IDX PT, R4, R2, RZ, 0x1c1f ;  /* 0x001c1fff02047589 */ /* 0x000fe600000e0000 */
[----:B------:R-:W-:-:S02]  /*28a80*/  IMAD R17, R17, 0x80, R6 ;  /* 0x0000008011117824 */ /* 0x000fc400078e0206 */
[----:B------:R-:W-:Y:S01]  /*28a90*/  SHFL.IDX PT, R6, R2, 0x1, 0x1c1f ;  /* 0x003c1f0002067f89 */ /* 0x000fe200000e0000 */
[----:B--2---:R-:W-:-:S03]  /*28aa0*/  IMAD R0, R5, R8, RZ ;  /* 0x0000000805007224 */ /* 0x004fc600078e02ff */
[----:B------:R-:W0:Y:S02]  /*28ab0*/  SHFL.IDX PT, R5, R3, RZ, 0x1c1f ;  /* 0x001c1fff03057589 */ /* 0x000e2400000e0000 */
[----:B------:R-:W-:-:S13]  /*28ac0*/  ISETP.GE.AND P4, PT, R17, R0, PT ;  /* 0x000000001100720c */ /* 0x000fda0003f86270 */
[----:B0-----:R-:W-:-:S05]  /*28ad0*/  @!P4 IADD3 R5, P3, R10, R5, RZ ;  /* 0x000000050a05c210 */ /* 0x001fca0007f7e0ff */
[----:B------:R-:W-:-:S05]  /*28ae0*/  @!P4 IMAD.X R4, RZ, RZ, R4, P3 ;  /* 0x000000ffff04c224 */ /* 0x000fca00018e0604 */
[----:B------:R-:W-:-:S04]  /*28af0*/  @!P4 LOP3.LUT R5, R5, R4, RZ, 0x3c, !PT ;  /* 0x000000040505c212 */ /* 0x000fc800078e3cff */
[----:B------:R-:W-:-:S04]  /*28b00*/  @!P4 LOP3.LUT R4, R5, R4, RZ, 0x3c, !PT ;  /* 0x000000040504c212 */ /* 0x000fc800078e3cff */
[----:B------:R-:W-:-:S05]  /*28b10*/  @!P4 LOP3.LUT R5, R5, R4, RZ, 0x3c, !PT ;  /* 0x000000040505c212 */ /* 0x000fca00078e3cff */
[----:B-----5:R-:W-:Y:S04]  /*28b20*/  @!P4 LDGSTS.E.BYPASS.LTC128B.128 [R9+0x14400], desc[UR54][R4.64], !P0 ;  /* 0x144000000409cfae */ /* 0x020fe8000c101d76 */
[----:B------:R-:W-:Y:S04]  /*28b30*/  @!P4 LDGSTS.E.BYPASS.LTC128B.128 [R9+0x16400], desc[UR54][R4.64+0x40], !P1 ;  /* 0x164000400409cfae */ /* 0x000fe8000c901d76 */
[----:B------:R0:W-:Y:S02]  /*28b40*/  @!P4 LDGSTS.E.BYPASS.LTC128B.128 [R9+0x18400], desc[UR54][R4.64+0x80], !P2 ;  /* 0x184000800409cfae */ /* 0x0001e4000d101d76 */
[----:B0-----:R-:W-:-:S05]  /*28b50*/  VIADD R4, R17, 0x20 ;  /* 0x0000002011047836 */ /* 0x001fca0000000000 */
[----:B------:R-:W-:Y:S02]  /*28b60*/  ISETP.GE.AND P3, PT, R4, R0, PT ;  /* 0x000000000400720c */ /* 0x000fe40003f66270 */
[----:B------:R-:W0:Y:S11]  /*28b70*/  SHFL.IDX PT, R4, R3, 0x1, 0x1c1f ;  /* 0x003c1f0003047f89 */ /* 0x000e3600000e0000 */
[----:B0-----:R-:W-:-:S04]  /*28b80*/  @!P3 IADD3 R5, P4, R10, R4, RZ ;  /* 0x000000040a05b210 */ /* 0x001fc80007f9e0ff */
[----:B------:R-:W-:Y:S02]  /*28b90*/  @!P3 IADD3.X R4, RZ, R6, RZ, P4, !PT ;  /* 0x00000006ff04b210 */ /* 0x000fe400027fe4ff */
[----:B------:R-:W-:Y:S02]  /*28ba0*/  SHFL.IDX PT, R6, R2, 0x2, 0x1c1f ;  /* 0x005c1f0002067f89 */ /* 0x000fe400000e0000 */
[----:B------:R-:W-:-:S04]  /*28bb0*/  @!P3 LOP3.LUT R5, R5, R4, RZ, 0x3c, !PT ;  /* 0x000000040505b212 */ /* 0x000fc800078e3cff */
[----:B------:R-:W-:-:S04]  /*28bc0*/  @!P3 LOP3.LUT R4, R5, R4, RZ, 0x3c, !PT ;  /* 0x000000040504b212 */ /* 0x000fc800078e3cff */
[----:B------:R-:W-:-:S05]  /*28bd0*/  @!P3 LOP3.LUT R5, R5, R4, RZ, 0x3c, !PT ;  /* 0x000000040505b212 */ /* 0x000fca00078e3cff */
[----:B------:R-:W-:Y:S04]  /*28be0*/  @!P3 LDGSTS.E.BYPASS.LTC128B.128 [R9+0x14c00], desc[UR54][R4.64], !P0 ;  /* 0x14c000000409bfae */ /* 0x000fe8000c101d76 */
[----:B------:R-:W-:Y:S04]  /*28bf0*/  @!P3 LDGSTS.E.BYPASS.LTC128B.128 [R9+0x16c00], desc[UR54][R4.64+0x40], !P1 ;  /* 0x16c000400409bfae */ /* 0x000fe8000c901d76 */
[----:B------:R0:W-:Y:S02]  /*28c00*/  @!P3 LDGSTS.E.BYPASS.LTC128B.128 [R9+0x18c00], desc[UR54][R4.64+0x80], !P2 ;  /* 0x18c000800409bfae */ /* 0x0001e4000d101d76 */
[----:B0-----:R-:W-:-:S05]  /*28c10*/  VIADD R4, R17, 0x40 ;  /* 0x0000004011047836 */ /* 0x001fca0000000000 */
[----:B------:R-:W-:Y:S02]  /*28c20*/  ISETP.GE.AND P3, PT, R4, R0, PT ;  /* 0x000000000400720c */ /* 0x000fe40003f66270 */
[----:B------:R-:W0:Y:S04]  /*28c30*/  SHFL.IDX PT, R4, R3, 0x2, 0x1c1f ;  /* 0x005c1f0003047f89 */ /* 0x000e2800000e0000 */
[----:B------:R-:W1:Y:S07]  /*28c40*/  SHFL.IDX PT, R3, R3, 0x3, 0x1c1f ;  /* 0x007c1f0003037f89 */ /* 0x000e6e00000e0000 */
[----:B0-----:R-:W-:-:S05]  /*28c50*/  @!P3 IADD3 R5, P4, R10, R4, RZ ;  /* 0x000000040a05b210 */ /* 0x001fca0007f9e0ff */
[----:B------:R-:W-:-:S05]  /*28c60*/  @!P3 IMAD.X R4, RZ, RZ, R6, P4 ;  /* 0x000000ffff04b224 */ /* 0x000fca00020e0606 */
[----:B------:R-:W-:-:S04]  /*28c70*/  @!P3 LOP3.LUT R5, R5, R4, RZ, 0x3c, !PT ;  /* 0x000000040505b212 */ /* 0x000fc800078e3cff */
[----:B------:R-:W-:-:S04]  /*28c80*/  @!P3 LOP3.LUT R4, R5, R4, RZ, 0x3c, !PT ;  /* 0x000000040504b212 */ /* 0x000fc800078e3cff */
[----:B------:R-:W-:-:S05]  /*28c90*/  @!P3 LOP3.LUT R5, R5, R4, RZ, 0x3c, !PT ;  /* 0x000000040505b212 */ /* 0x000fca00078e3cff */
[----:B------:R-:W-:Y:S04]  /*28ca0*/  @!P3 LDGSTS.E.BYPASS.LTC128B.128 [R9+0x15400], desc[UR54][R4.64], !P0 ;  /* 0x154000000409bfae */ /* 0x000fe8000c101d76 */
[----:B------:R-:W-:Y:S04]  /*28cb0*/  @!P3 LDGSTS.E.BYPASS.LTC128B.128 [R9+0x17400], desc[UR54][R4.64+0x40], !P1 ;  /* 0x174000400409bfae */ /* 0x000fe8000c901d76 */
[----:B------:R0:W-:Y:S04]  /*28cc0*/  @!P3 LDGSTS.E.BYPASS.LTC128B.128 [R9+0x19400], desc[UR54][R4.64+0x80], !P2 ;  /* 0x194000800409bfae */ /* 0x0001e8000d101d76 */
[----:B01----:R0:W2:Y:S02]  /*28cd0*/  SHFL.IDX PT, R4, R2, 0x3, 0x1c1f ;  /* 0x007c1f0002047f89 */ /* 0x0030a400000e0000 */
.L_x_2804:
[----:B------:R-:W-:Y:S01]  /*28ce0*/  VIADD R17, R17, 0x60 ;  /* 0x0000006011117836 */ /* 0x000fe20000000000 */
[----:B------:R-:W-:Y:S04]  /*28cf0*/  BSSY B0, `(.L_x_2645) ;  /* 0x000000b000007945 */ /* 0x000fe80003800000 */
[----:B------:R-:W-:-:S13]  /*28d00*/  ISETP.GE.AND P3, PT, R17, R0, PT ;  /* 0x000000001100720c */ /* 0x000fda0003f66270 */
[----:B------:R-:W-:Y:S05]  /*28d10*/  @P3 BRA `(.L_x_2646) ;  /* 0x0000000000203947 */ /* 0x000fea0003800000 */
[----:B0-----:R-:W-:-:S05]  /*28d20*/  IADD3 R2, P3, R10, R3, RZ ;  /* 0x000000030a027210 */ /* 0x001fca0007f7e0ff */
[----:B--2---:R-:W-:-:S05]  /*28d30*/  IMAD.X R3, RZ, RZ, R4, P3 ;  /* 0x000000ffff037224 */ /* 0x004fca00018e0604 */
[----:B------:R-:W-:Y:S01]  /*28d40*/  @!PT LDS RZ, [RZ] ;  /* 0x00000000fffff984 */ /* 0x000fe20000000800 */
[----:B------:R-:W-:Y:S01]  /*28d50*/  @!PT LDS RZ, [RZ] ;  /* 0x00000000fffff984 */ /* 0x000fe20000000800 */
[----:B------:R-:W-:Y:S01]  /*28d60*/  @!PT LDS RZ, [RZ] ;  /* 0x00000000fffff984 */ /* 0x000fe20000000800 */
[----:B------:R1:W-:Y:S04]  /*28d70*/  LDGSTS.E.BYPASS.LTC128B.128 [R9+0x15c00], desc[UR54][R2.64], !P0 ;  /* 0x15c0000002097fae */ /* 0x0003e8000c101d76 */
[----:B------:R1:W-:Y:S04]  /*28d80*/  LDGSTS.E.BYPASS.LTC128B.128 [R9+0x17c00], desc[UR54][R2.64+0x40], !P1 ;  /* 0x17c0004002097fae */ /* 0x0003e8000c901d76 */
[----:B------:R1:W-:Y:S02]  /*28d90*/  LDGSTS.E.BYPASS.LTC128B.128 [R9+0x19c00], desc[UR54][R2.64+0x80], !P2 ;  /* 0x19c0008002097fae */ /* 0x0003e4000d101d76 */
.L_x_2646:
[----:B------:R-:W-:Y:S05]  /*28da0*/  BSYNC B0 ;  /* 0x0000000000007941 */ /* 0x000fea0003800000 */
.L_x_2645:
[----:B-1----:R1:W5:Y:S01]  /*28db0*/  LDL R9, [R1+0x4] ;  /* 0x0000040001097983 */ /* 0x0023620000100800 */
[----:B------:R-:W-:Y:S01]  /*28dc0*/  PLOP3.LUT P0, PT, PT, PT, PT, 0x80, 0x0 ;  /* 0x000000000000781c */ /* 0x000fe20003f0f070 */
[----:B------:R-:W-:-:S12]  /*28dd0*/  NOP ;  /* 0x0000000000007918 */ /* 0x000fd80000000000 */
.L_x_2647:
[----:B0-----:R-:W3:Y:S01]  /*28de0*/  LDL R2, [R1+0x4] ;  /* 0x0000040001027983 */ /* 0x001ee20000100800 */
[----:B------:R-:W-:Y:S02]  /*28df0*/  PLOP3.LUT P1, PT, P1, P0, PT, 0xa2, 0x0 ;  /* 0x000000000000781c */ /* 0x000fe40000f21472 */
[----:B---3--:R-:W-:-:S08]  /*28e00*/  @P0 R2UR P1, UR4, R2 ;  /* 0x00000000020402ca */ /* 0x008fd00000020000 */
[----:B------:R-:W-:-:S05]  /*28e10*/  @P0 PLOP3.LUT P0, PT, P1, PT, PT, 0x80, 0x0 ;  /* 0x000000000000081c */ /* 0x000fca0000f0f070 */
[----:B------:R-:W-:Y:S01]  /*28e20*/  @!P1 SYNCS.ARRIVE.TRANS64.RED.A0T1 RZ, [UR4+0x29800], RZ ;  /* 0x029800ffffff99a7 */ /* 0x000fe20008200404 */
[----:B------:R-:W-:Y:S07]  /*28e30*/  @!P1 ARRIVES.LDGSTSBAR.64.TRANSCNT [UR4+0x29800] ;  /* 0x02980000ff0099b0 */ /* 0x000fee0008000a84 */
[----:B------:R-:W-:Y:S05]  /*28e40*/  @P0 BRA.U.ANY `(.L_x_2647) ;  /* 0xfffffffd00e40947 */ /* 0x000fea000393ffff */
[----:B------:R-:W3:Y:S02]  /*28e50*/  LDL.LU R3, [R1+0x54] ;  /* 0x0000540001037983 */ /* 0x000ee40000300800 */
[----:B---3--:R-:W-:-:S05]  /*28e60*/  VIADD R3, R3, 0x1 ;  /* 0x0000000103037836 */ /* 0x008fca0000000000 */
[----:B------:R0:W-:Y:S01]  /*28e70*/  STL [R1+0x54], R3 ;  /* 0x0000540301007387 */ /* 0x0001e20000100800 */
[----:B------:R-:W-:-:S04]  /*28e80*/  LEA.HI R0, R3, R3, RZ, 0x1 ;  /* 0x0000000303007211 */ /* 0x000fc800078f08ff */
[----:B------:R-:W-:-:S04]  /*28e90*/  LOP3.LUT R0, R0, 0xfffffffe, RZ, 0xc0, !PT ;  /* 0xfffffffe00007812 */ /* 0x000fc800078ec0ff */
[----:B------:R-:W-:-:S04]  /*28ea0*/  IADD3 R0, R3, -R0, RZ ;  /* 0x8000000003007210 */ /* 0x000fc80007ffe0ff */
[----:B------:R-:W-:Y:S01]  /*28eb0*/  SHF.L.U32 R0, R0, 0x1f, RZ ;  /* 0x0000001f00007819 */ /* 0x000fe200000006ff */
[----:B------:R-:W-:Y:S01]  /*28ec0*/  NOP ;  /* 0x0000000000007918 */ /* 0x000fe20000000000 */
[----:B------:R0:W-:Y:S01]  /*28ed0*/  SYNCS.ARRIVE.TRANS64.A1T0 RZ, [R2+URZ+0x29800], RZ ;  /* 0x029800ff02ff79a7 */ /* 0x0001e2000810003f */
[----:B------:R-:W-:Y:S01]  /*28ee0*/  BSSY B0, `(.L_x_2648) ;  /* 0x0000003000007945 */ /* 0x000fe20003800000 */
[----:B------:R-:W3:Y:S03]  /*28ef0*/  SYNCS.PHASECHK.TRANS64.TRYWAIT P0, [R2+URZ+0x29820], R0 ;  /* 0x02982000020075a7 */ /* 0x000ee6000800017f */
[----:B0--3--:R-:W-:Y:S05]  /*28f00*/  @!P0 BRA `(.L_x_2649) ;  /* 0x00000050004c8947 */ /* 0x009fea0003800000 */
.L_x_2805:
[----:B------:R-:W-:Y:S05]  /*28f10*/  BSYNC B0 ;  /* 0x0000000000007941 */ /* 0x000fea0003800000 */
.L_x_2648:
[----:B0-----:R-:W3:Y:S02]  /*28f20*/  LDL R2, [R1+0x38] ;  /* 0x0000380001027983 */ /* 0x001ee40000100800 */
[----:B---3--:R-:W-:-:S13]  /*28f30*/  ISETP.GE.AND P0, PT, R2, 0x2, PT ;  /* 0x000000020200780c */ /* 0x008fda0003f06270 */
[----:B------:R-:W-:Y:S05]  /*28f40*/  @!P0 BRA `(.L_x_2650) ;  /* 0x0000001000388947 */ /* 0x000fea0003800000 */
[----:B------:R0:W5:Y:S01]  /*28f50*/  LDL.LU R0, [R1+0x8] ;  /* 0x0000080001007983 */ /* 0x0001620000300800 */
[----:B------:R-:W-:-:S03]  /*28f60*/  VIADD R2, R2, 0xfffffffe ;  /* 0xfffffffe02027836 */ /* 0x000fc60000000000 */
[----:B------:R0:W5:Y:S04]  /*28f70*/  LDL.LU R3, [R1+0x14] ;  /* 0x0000140001037983 */ /* 0x0001680000300800 */
.L_x_2672:
[----:B--2---:R-:W2:Y:S01]  /*28f80*/  LDL R4, [R1+0x10] ;  /* 0x0000100001047983 */ /* 0x004ea20000100800 */
[----:B-----5:R-:W-:Y:S01]  /*28f90*/  VIADD R5, R0, 0x1 ;  /* 0x0000000100057836 */ /* 0x020fe20000000000 */
[----:B------:R-:W-:Y:S05]  /*28fa0*/  YIELD ;  /* 0x0000000000007946 */ /* 0x000fea0003800000 */
[C---:B------:R-:W-:Y:S01]  /*28fb0*/  ISETP.NE.AND P0, PT, R5.reuse, 0x2, PT ;  /* 0x000000020500780c */ /* 0x040fe20003f05270 */
[----:B------:R-:W-:Y:S03]  /*28fc0*/  BSSY B0, `(.L_x_2651) ;  /* 0x0000094000007945 */ /* 0x000fe60003800000 */
[----:B---3--:R-:W-:-:S02]  /*28fd0*/  SEL R10, R5, RZ, P0 ;  /* 0x000000ff050a7207 */ /* 0x008fc40000000000 */
        /* <DEDUP_REMOVED lines=14> */
[----:B------:R-:W5:Y:S01]  /*290c0*/  LDL R11, [R1+0x1c] ;  /* 0x00001c00010b7983 */ /* 0x000f620000100800 */
        /* <DEDUP_REMOVED lines=9> */
[C---:B-----5:R-:W-:Y:S02]  /*29160*/  IMAD R6, R11.reuse, UR7, R6 ;  /* 0x000000070b067c24 */ /* 0x060fe4000f8e0206 */
[----:B------:R-:W-:-:S05]  /*29170*/  IMAD.WIDE.U32 R4, R11, UR6, R4 ;  /* 0x000000060b047c25 */ /* 0x000fca000f8e0004 */
[----:B------:R-:W-:Y:S02]  /*29180*/  IADD3 R5, R6, R5, RZ ;  /* 0x0000000506057210 */ /* 0x000fe40007ffe0ff */
[----:B------:R-:W-:-:S04]  /*29190*/  LEA R6, P0, R4, UR4, 0x2 ;  /* 0x0000000404067c11 */ /* 0x000fc8000f8010ff */
[----:B------:R-:W-:-:S05]  /*291a0*/  LEA.HI.X R7, R4, UR5, R5, 0x2, P0 ;  /* 0x0000000504077c11 */ /* 0x000fca00080f1405 */
[----:B------:R-:W3:Y:S04]  /*291b0*/  LDG.E R4, desc[UR54][R6.64] ;  /* 0x0000003606047981 */ /* 0x000ee8000c1e1900 */
[----:B---3--:R3:W-:Y:S02]  /*291c0*/  STL [R1], R4 ;  /* 0x0000000401007387 */ /* 0x0087e40000100800 */
.L_x_2653:
[----:B---3--:R-:W3:Y:S01]  /*291d0*/  LDL R4, [R1+0x4] ;  /* 0x0000040001047983 */ /* 0x008ee20000100800 */
[----:B------:R-:W4:Y:S02]  /*291e0*/  S2R R5, SR_TID.X ;  /* 0x0000000000057919 */ /* 0x000f240000002100 */
[----:B----4-:R-:W-:Y:S01]  /*291f0*/  LOP3.LUT R6, R5, 0x7f, RZ, 0xc0, !PT ;  /* 0x0000007f05067812 */ /* 0x010fe200078ec0ff */
[----:B------:R-:W-:Y:S03]  /*29200*/  BSSY B1, `(.L_x_2654) ;  /* 0x0000006000017945 */ /* 0x000fe60003800000 */
[----:B------:R-:W-:Y:S01]  /*29210*/  ISETP.NE.AND P1, PT, R6, RZ, PT ;  /* 0x000000ff0600720c */ /* 0x000fe20003f25270 */
[----:B---3--:R-:W-:Y:S01]  /*29220*/  IMAD R5, R10, 0x8, R4 ;  /* 0x000000080a057824 */ /* 0x008fe200078e0204 */
[----:B------:R-:W-:-:S04]  /*29230*/  SHF.L.U32 R4, R9, 0x1f, RZ ;  /* 0x0000001f09047819 */ /* 0x000fc800000006ff */
[----:B------:R-:W3:Y:S02]  /*29240*/  SYNCS.PHASECHK.TRANS64.TRYWAIT P0, [R5+URZ+0x29880], R4 ;  /* 0x02988004050075a7 */ /* 0x000ee4000800017f */
[----:B---3--:R-:W-:Y:S05]  /*29250*/  @!P0 BRA `(.L_x_2655) ;  /* 0x0000004c00908947 */ /* 0x008fea0003800000 */
.L_x_2806:
[----:B------:R-:W-:Y:S05]  /*29260*/  BSYNC B1 ;  /* 0x0000000000017941 */ /* 0x000fea0003800000 */
.L_x_2654:
        /* <DEDUP_REMOVED lines=9> */
.L_x_2657:
[----:B------:R-:W-:Y:S05]  /*29300*/  BSYNC B1 ;  /* 0x0000000000017941 */ /* 0x000fea0003800000 */
.L_x_2656:
[----:B--2---:R-:W2:Y:S04]  /*29310*/  LDL R9, [R1+0x4] ;  /* 0x0000040001097983 */ /* 0x004ea80000100800 */
[----:B------:R-:W2:Y:S04]  /*29320*/  LDL R7, [R1+0x8] ;  /* 0x0000080001077983 */ /* 0x000ea80000100800 */
[----:B------:R-:W4:Y:S01]  /*29330*/  LDL R6, [R1+0x24] ;  /* 0x0000240001067983 */ /* 0x000f220000100800 */
[----:B------:R-:W-:Y:S01]  /*29340*/  IMAD.MOV.U32 R10, RZ, RZ, RZ ;  /* 0x000000ffff0a7224 */ /* 0x000fe200078e00ff */
[----:B------:R-:W-:Y:S01]  /*29350*/  UIADD3 UR4, UP0, UR40, 0x470, URZ ;  /* 0x0000047028047890 */ /* 0x000fe2000ff1e03f */
[----:B------:R-:W-:Y:S01]  /*29360*/  PLOP3.LUT P0, PT, PT, PT, PT, 0x80, 0x0 ;  /* 0x000000000000781c */ /* 0x000fe20003f0f070 */
[----:B------:R-:W-:Y:S01]  /*29370*/  UMOV UR6, 0x0 ;  /* 0x0000000000067882 */ /* 0x000fe20000000000 */
[----:B------:R-:W-:Y:S01]  /*29380*/  UMOV UR7, 0x14f00000 ;  /* 0x14f0000000077882 */ /* 0x000fe20000000000 */
[----:B------:R-:W-:Y:S01]  /*29390*/  R2UR UR10, R10 ;  /* 0x000000000a0a72ca */ /* 0x000fe200000e0000 */
[----:B------:R-:W-:Y:S01]  /*293a0*/  UIADD3.X UR5, URZ, UR41, URZ, UP0, !UPT ;  /* 0x000000293f057290 */ /* 0x000fe200087fe43f */
[----:B--2---:R-:W-:-:S02]  /*293b0*/  IMAD R7, R7, 0x5000, R9 ;  /* 0x0000500007077824 */ /* 0x004fc400078e0209 */
[----:B----4-:R-:W-:Y:S02]  /*293c0*/  IMAD R6, R8, 0xa0, R6 ;  /* 0x000000a008067824 */ /* 0x010fe400078e0206 */
[----:B------:R-:W-:Y:S02]  /*293d0*/  VIADD R7, R7, 0xa400 ;  /* 0x0000a40007077836 */ /* 0x000fe40000000000 */
[----:B------:R-:W-:-:S07]  /*293e0*/  VIADD R8, R5, 0x29870 ;  /* 0x0002987005087836 */ /* 0x000fce0000000000 */
.L_x_2658:
        /* <DEDUP_REMOVED lines=11> */
[----:B------:R-:W2:Y:S01]  /*294a0*/  SYNCS.PHASECHK.TRANS64.TRYWAIT P0, [R5+URZ+0x29840], R4 ;  /* 0x02984004050075a7 */ /* 0x000ea2000800017f */
[----:B------:R-:W-:Y:S04]  /*294b0*/  BSSY B1, `(.L_x_2659) ;  /* 0x0000002000017945 */ /* 0x000fe80003800000 */
[----:B--2---:R-:W-:Y:S05]  /*294c0*/  @!P0 BRA `(.L_x_2660) ;  /* 0x0000004c00088947 */ /* 0x004fea0003800000 */
.L_x_2807:
[----:B------:R-:W-:Y:S05]  /*294d0*/  BSYNC B1 ;  /* 0x0000000000017941 */ /* 0x000fea0003800000 */
.L_x_2659:
[----:B------:R-:W-:Y:S01]  /*294e0*/  BSSY B1, `(.L_x_2661) ;  /* 0x000000b000017945 */ /* 0x000fe20003800000 */
[----:B------:R-:W-:Y:S01]  /*294f0*/  MOV R8, 0x0 ;  /* 0x0000000000087802 */ /* 0x000fe20000000f00 */
[----:B------:R-:W-:Y:S02]  /*29500*/  IMAD.MOV.U32 R9, RZ, RZ, 0x14f00000 ;  /* 0x14f00000ff097424 */ /* 0x000fe400078e00ff */
[----:B------:R-:W-:Y:S05]  /*29510*/  @P1 BRA `(.L_x_2662) ;  /* 0x00000000001c1947 */ /* 0x000fea0003800000 */
[----:B------:R-:W4:Y:S01]  /*29520*/  S2R R7, SR_TID.X ;  /* 0x0000000000077919 */ /* 0x000f220000002100 */
[----:B--23--:R-:W-:-:S04]  /*29530*/  IMAD.MOV.U32 R4, RZ, RZ, 0x7800 ;  /* 0x00007800ff047424 */ /* 0x00cfc800078e00ff */
[----:B------:R2:W-:Y:S01]  /*29540*/  SYNCS.ARRIVE.TRANS64 RZ, [R5+URZ+0x29830], R4 ;  /* 0x0298300405ff79a7 */ /* 0x0005e2000800003f */
[----:B----4-:R-:W-:-:S04]  /*29550*/  LOP3.LUT R7, R7, 0x1f, RZ, 0xc0, !PT ;  /* 0x0000001f07077812 */ /* 0x010fc800078ec0ff */
[----:B------:R-:W-:-:S13]  /*29560*/  ISETP.NE.AND P0, PT, R7, RZ, PT ;  /* 0x000000ff0700720c */ /* 0x000fda0003f05270 */
[----:B--2---:R-:W-:Y:S05]  /*29570*/  @!P0 BRA `(.L_x_2662) ;  /* 0x0000000000048947 */ /* 0x004fea0003800000 */
[----:B------:R-:W-:Y:S01]  /*29580*/  BPT.TRAP 0x1 ;  /* 0x000000040000795c */ /* 0x000fe20000300000 */
.L_x_2662:
[----:B------:R-:W-:Y:S05]  /*29590*/  BSYNC B1 ;  /* 0x0000000000017941 */ /* 0x000fea0003800000 */
.L_x_2661:
[----:B------:R-:W4:Y:S04]  /*295a0*/  LDL R7, [R1+0x4] ;  /* 0x0000040001077983 */ /* 0x000f280000100800 */
[----:B--23--:R-:W4:Y:S01]  /*295b0*/  LDL R4, [R1+0x8] ;  /* 0x0000080001047983 */ /* 0x00cf220000100800 */
[----:B------:R-:W-:Y:S01]  /*295c0*/  R2UR UR10, R10 ;  /* 0x000000000a0a72ca */ /* 0x000fe200000e0000 */
[----:B------:R-:W-:Y:S01]  /*295d0*/  UIADD3 UR4, UP0, UR40, 0x370, URZ ;  /* 0x0000037028047890 */ /* 0x000fe2000ff1e03f */
[----:B------:R-:W-:Y:S01]  /*295e0*/  R2UR UR6, R8 ;  /* 0x00000000080672ca */ /* 0x000fe200000e0000 */
[----:B------:R-:W-:Y:S01]  /*295f0*/  VIADD R5, R5, 0x29830 ;  /* 0x0002983005057836 */ /* 0x000fe20000000000 */
[----:B------:R-:W-:Y:S01]  /*29600*/  R2UR UR7, R9 ;  /* 0x00000000090772ca */ /* 0x000fe200000e0000 */
[----:B------:R-:W-:Y:S01]  /*29610*/  UIADD3.X UR5, URZ, UR41, URZ, UP0, !UPT ;  /* 0x000000293f057290 */ /* 0x000fe200087fe43f */
[----:B------:R-:W-:Y:S01]  /*29620*/  PLOP3.LUT P0, PT, PT, PT, PT, 0x80, 0x0 ;  /* 0x000000000000781c */ /* 0x000fe20003f0f070 */
[----:B----4-:R-:W-:-:S04]  /*29630*/  IMAD R4, R4, 0x7800, R7 ;  /* 0x0000780004047824 */ /* 0x010fc800078e0207 */
[----:B------:R-:W-:-:S08]  /*29640*/  VIADD R7, R4, 0x1a400 ;  /* 0x0001a40004077836 */ /* 0x000fd00000000000 */
.L_x_2663:
        /* <DEDUP_REMOVED lines=11> */
[----:B------:R-:W-:Y:S01]  /*29700*/  R2UR UR6, R8 ;  /* 0x00000000080672ca */ /* 0x000fe200000e0000 */
[----:B------:R-:W-:Y:S01]  /*29710*/  VIADD R7, R4, 0x1cc00 ;  /* 0x0001cc0004077836 */ /* 0x000fe20000000000 */
[----:B------:R-:W-:Y:S01]  /*29720*/  R2UR UR7, R9 ;  /* 0x00000000090772ca */ /* 0x000fe200000e0000 */
[----:B------:R-:W-:Y:S01]  /*29730*/  UMOV UR10, 0x40 ;  /* 0x00000040000a7882 */ /* 0x000fe20000000000 */
[----:B------:R-:W-:-:S13]  /*29740*/  PLOP3.LUT P0, PT, PT, PT, PT, 0x80, 0x0 ;  /* 0x000000000000781c */ /* 0x000fda0003f0f070 */
.L_x_2664:
        /* <DEDUP_REMOVED lines=12> */
[----:B------:R-:W-:Y:S01]  /*29810*/  UMOV UR10, 0x80 ;  /* 0x00000080000a7882 */ /* 0x000fe20000000000 */
[----:B------:R-:W-:Y:S02]  /*29820*/  R2UR UR7, R9 ;  /* 0x00000000090772ca */ /* 0x000fe400000e0000 */
[----:B------:R-:W-:Y:S02]  /*29830*/  PLOP3.LUT P0, PT, PT, PT, PT, 0x80, 0x0 ;  /* 0x000000000000781c */ /* 0x000fe40003f0f070 */
[----:B------:R-:W-:-:S11]  /*29840*/  IADD3 R4, R4, 0x1f400, RZ ;  /* 0x0001f40004047810 */ /* 0x000fd60007ffe0ff */
.L_x_2665:
        /* <DEDUP_REMOVED lines=10> */
[----:B---3--:R-:W-:Y:S05]  /*298f0*/  @P0 BRA.U.ANY `(.L_x_2665) ;  /* 0xfffffffd00d40947 */ /* 0x008fea000393ffff */
.L_x_2652:
[----:B------:R-:W-:Y:S05]  /*29900*/  BSYNC B0 ;  /* 0x0000000000007941 */ /* 0x000fea0003800000 */
.L_x_2651:
[----:B------:R-:W-:-:S06]  /*29910*/  UISETP.NE.AND UP0, UPT, UR37, 0x3, UPT ;  /* 0x000000032500788c */ /* 0x000fcc000bf05270 */
[----:B------:R-:W-:-:S13]  /*29920*/  PLOP3.LUT P0, PT, PT, PT, UP0, 0x80, 0x0 ;  /* 0x000000000000781c */ /* 0x000fda0003f0f008 */
[----:B------:R-:W-:Y:S05]  /*29930*/  @!P0 BRA `(.L_x_2666) ;  /* 0x0000000000048947 */ /* 0x000fea0003800000 */
[----:B------:R-:W-:Y:S01]  /*29940*/  BPT.TRAP 0x1 ;  /* 0x000000040000795c */ /* 0x000fe20000300000 */
.L_x_2666:
        /* <DEDUP_REMOVED lines=9> */
.L_x_2808:
[----:B------:R-:W-:Y:S05]  /*299e0*/  BSYNC B0 ;  /* 0x0000000000007941 */ /* 0x000fea0003800000 */
.L_x_2667:
[----:B------:R-:W-:Y:S05]  /*299f0*/  @!P1 BRA `(.L_x_2669) ;  /* 0x0000000000049947 */ /* 0x000fea0003800000 */
[----:B------:R-:W-:Y:S01]  /*29a00*/  BPT.TRAP 0x1 ;  /* 0x000000040000795c */ /* 0x000fe20000300000 */
.L_x_2669:
[----:B------:R-:W-:Y:S01]  /*29a10*/  SHF.L.U32 R3, R3, 0x1f, RZ ;  /* 0x0000001f03037819 */ /* 0x000fe200000006ff */
[----:B------:R-:W-:-:S03]  /*29a20*/  IMAD R12, R0, 0x5000, RZ ;  /* 0x00005000000c7824 */ /* 0x000fc600078e02ff */
[----:B------:R-:W4:Y:S02]  /*29a30*/  SYNCS.PHASECHK.TRANS64.TRYWAIT P0, [R17+URZ+0x29860], R3 ;  /* 0x02986003110075a7 */ /* 0x000f24000800017f */
[----:B----4-:R-:W-:Y:S05]  /*29a40*/  @!P0 BRA `(.L_x_2670) ;  /* 0x0000004400d08947 */ /* 0x010fea0003800000 */
.L_x_2809:
[----:B------:R-:W5:Y:S04]  /*29a50*/  LDL R0, [R1+0x2c] ;  /* 0x00002c0001007983 */ /* 0x000f680000100800 */
[----:B------:R-:W3:Y:S04]  /*29a60*/  LDL R13, [R1+0x4] ;  /* 0x00000400010d7983 */ /* 0x000ee80000100800 */
[----:B------:R-:W4:Y:S01]  /*29a70*/  LDL R14, [R1+0x28] ;  /* 0x00002800010e7983 */ /* 0x000f220000100800 */
[----:B--2---:R-:W2:Y:S01]  /*29a80*/  S2R R9, SR_TID.X ;  /* 0x0000000000097919 */ /* 0x004ea20000002100 */
[----:B------:R-:W-:Y:S05]  /*29a90*/  WARPSYNC.ALL ;  /* 0x0000000000007948 */ /* 0x000fea0003800000 */
[----:B------:R-:W-:Y:S01]  /*29aa0*/  IMAD.MOV.U32 R15, RZ, RZ, 0x40 ;  /* 0x00000040ff0f7424 */ /* 0x000fe200078e00ff */
[----:B--2---:R-:W-:-:S04]  /*29ab0*/  LOP3.LUT P0, RZ, R9, 0x4, RZ, 0xc0, !PT ;  /* 0x0000000409ff7812 */ /* 0x004fc8000780c0ff */
[----:B------:R-:W-:Y:S02]  /*29ac0*/  SEL R15, R15, 0xffffffc0, !P0 ;  /* 0xffffffc00f0f7807 */ /* 0x000fe40004000000 */
[----:B-----5:R-:W-:-:S05]  /*29ad0*/  LOP3.LUT R0, R12, R0, RZ, 0xfc, !PT ;  /* 0x000000000c007212 */ /* 0x020fca00078efcff */
[----:B---3--:R-:W-:-:S05]  /*29ae0*/  IMAD.IADD R0, R13, 0x1, R0 ;  /* 0x000000010d007824 */ /* 0x008fca00078e0200 */
[----:B------:R-:W2:Y:S01]  /*29af0*/  LDSM.16.MT88.4 R4, [R0+0xa400] ;  /* 0x00a400000004783b */ /* 0x000ea20000004200 */
[----:B----4-:R-:W-:Y:S01]  /*29b00*/  IMAD.IADD R3, R15, 0x1, R0 ;  /* 0x000000010f037824 */ /* 0x010fe200078e0200 */
[----:B------:R-:W-:Y:S02]  /*29b10*/  LOP3.LUT R20, R12, R14, RZ, 0xfc, !PT ;  /* 0x0000000e0c147212 */ /* 0x000fe400078efcff */
[C-C-:B--2---:R-:W-:Y:S02]  /*29b20*/  PRMT R8, R4.reuse, 0x6420, R5.reuse ;  /* 0x0000642004087816 */ /* 0x144fe40000000005 */
[----:B------:R-:W-:Y:S02]  /*29b30*/  PRMT R9, R4, 0x7531, R5 ;  /* 0x0000753104097816 */ /* 0x000fe40000000005 */
[C-C-:B------:R-:W-:Y:S02]  /*29b40*/  PRMT R10, R6.reuse, 0x6420, R7.reuse ;  /* 0x00006420060a7816 */ /* 0x140fe40000000007 */
[----:B------:R-:W-:-:S02]  /*29b50*/  PRMT R11, R6, 0x7531, R7 ;  /* 0x00007531060b7816 */ /* 0x000fc40000000007 */
[----:B------:R-:W2:Y:S01]  /*29b60*/  LDSM.16.MT88.4 R4, [R3+0xa400] ;  /* 0x00a400000304783b */ /* 0x000ea20000004200 */
[----:B------:R-:W-:-:S05]  /*29b70*/  IADD3 R20, R13, R20, RZ ;  /* 0x000000140d147210 */ /* 0x000fca0007ffe0ff */
[----:B------:R2:W-:Y:S02]  /*29b80*/  STSM.16.M88.4 [R20+0x400], R8 ;  /* 0x0004000814007844 */ /* 0x0005e40000000200 */
[C-C-:B--2---:R-:W-:Y:S02]  /*29b90*/  PRMT R8, R4.reuse, 0x6420, R5.reuse ;  /* 0x0000642004087816 */ /* 0x144fe40000000005 */
[----:B------:R-:W-:Y:S02]  /*29ba0*/  PRMT R9, R4, 0x7531, R5 ;  /* 0x0000753104097816 */ /* 0x000fe40000000005 */
[C-C-:B------:R-:W-:Y:S02]  /*29bb0*/  PRMT R10, R6.reuse, 0x6420, R7.reuse ;  /* 0x00006420060a7816 */ /* 0x140fe40000000007 */
[----:B------:R-:W-:-:S05]  /*29bc0*/  PRMT R11, R6, 0x7531, R7 ;  /* 0x00007531060b7816 */ /* 0x000fca0000000007 */
[----:B------:R-:W-:Y:S04]  /*29bd0*/  STSM.16.M88.4 [R20+0xc00], R8 ;  /* 0x000c000814007844 */ /* 0x000fe80000000200 */
[----:B------:R-:W2:Y:S02]  /*29be0*/  LDSM.16.MT88.4 R4, [R0+0xb400] ;  /* 0x00b400000004783b */ /* 0x000ea40000004200 */
[C-C-:B--2---:R-:W-:Y:S02]  /*29bf0*/  PRMT R12, R4.reuse, 0x6420, R5.reuse ;  /* 0x00006420040c7816 */ /* 0x144fe40000000005 */
[----:B------:R-:W-:Y:S02]  /*29c00*/  PRMT R13, R4, 0x7531, R5 ;  /* 0x00007531040d7816 */ /* 0x000fe40000000005 */
[----:B------:R-:W-:-:S02]  /*29c10*/  PRMT R14, R6, 0x6420, R7 ;  /* 0x00006420060e7816 */ /* 0x000fc40000000007 */
[----:B------:R-:W-:Y:S02]  /*29c20*/  PRMT R15, R6, 0x7531, R7 ;  /* 0x00007531060f7816 */ /* 0x000fe40000000007 */
[----:B------:R-:W2:Y:S04]  /*29c30*/  LDSM.16.MT88.4 R4, [R3+0xb400] ;  /* 0x00b400000304783b */ /* 0x000ea80000004200 */
[----:B------:R-:W-:Y:S01]  /*29c40*/  STSM.16.M88.4 [R20+0x1400], R12 ;  /* 0x0014000c14007844 */ /* 0x000fe20000000200 */
[C-C-:B--2---:R-:W-:Y:S02]  /*29c50*/  PRMT R8, R4.reuse, 0x6420, R5.reuse ;  /* 0x0000642004087816 */ /* 0x144fe40000000005 */
[----:B------:R-:W-:Y:S02]  /*29c60*/  PRMT R9, R4, 0x7531, R5 ;  /* 0x0000753104097816 */ /* 0x000fe40000000005 */
[----:B------:R-:W-:-:S02]  /*29c70*/  PRMT R10, R6, 0x6420, R7 ;  /* 0x00006420060a7816 */ /* 0x000fc40000000007 */
        /* <DEDUP_REMOVED lines=32> */
[----:B------:R3:W-:Y:S01]  /*29e80*/  STSM.16.M88.4 [R20+0x4400], R12 ;  /* 0x0044000c14007844 */ /* 0x0007e20000000200 */
[C-C-:B--2---:R-:W-:Y:S02]  /*29e90*/  PRMT R8, R4.reuse, 0x6420, R5.reuse ;  /* 0x0000642004087816 */ /* 0x144fe40000000005 */
        /* <DEDUP_REMOVED lines=12> */
.L_x_2671:
[----:B------:R-:W4:Y:S01]  /*29f60*/  S2R R0, SR_TID.X ;  /* 0x0000000000007919 */ /* 0x000f220000002100 */
[----:B--2---:R2:W-:Y:S01]  /*29f70*/  SYNCS.ARRIVE.TRANS64.A1T0 RZ, [R17+URZ+0x29850], RZ ;  /* 0x029850ff11ff79a7 */ /* 0x0045e2000810003f */
[----:B------:R0:W5:Y:S01]  /*29f80*/  LDL R3, [R1+0x14] ;  /* 0x0000140001037983 */ /* 0x0001620000100800 */
[----:B----4-:R-:W-:Y:S01]  /*29f90*/  LOP3.LUT R0, R0, 0x7f, RZ, 0xc0, !PT ;  /* 0x0000007f00007812 */ /* 0x010fe200078ec0ff */
[----:B------:R-:W-:Y:S03]  /*29fa0*/  BAR.SYNC.DEFER_BLOCKING 0x2, 0x80 ;  /* 0x0082000000007b1d */ /* 0x000fe60000010000 */
[----:B------:R-:W-:-:S03]  /*29fb0*/  ISETP.NE.AND P0, PT, R0, RZ, PT ;  /* 0x000000ff0000720c */ /* 0x000fc60003f05270 */
[----:B------:R0:W5:Y:S10]  /*29fc0*/  LDL R0, [R1+0x8] ;  /* 0x0000080001007983 */ /* 0x0001740000100800 */
[----:B--2---:R-:W-:-:S05]  /*29fd0*/  @!P0 VIADD R17, R17, 0x29880 ;  /* 0x0002988011118836 */ /* 0x004fca0000000000 */
[----:B------:R-:W-:-:S04]  /*29fe0*/  @!P0 PRMT R17, RZ, 0x654, R17 ;  /* 0x00000654ff118816 */ /* 0x000fc80000000011 */
[----:B------:R0:W-:Y:S01]  /*29ff0*/  @!P0 SYNCS.ARRIVE.TRANS64.RED.A1T0 RZ, [R17+URZ], RZ ;  /* 0x000000ff11ff89a7 */ /* 0x0001e2000810043f */
[C---:B------:R-:W-:Y:S01]  /*2a000*/  ISETP.GT.AND P0, PT, R2.reuse, RZ, PT ;  /* 0x000000ff0200720c */ /* 0x040fe20003f04270 */
[----:B------:R-:W-:-:S12]  /*2a010*/  VIADD R2, R2, 0xffffffff ;  /* 0xffffffff02027836 */ /* 0x000fd80000000000 */
[----:B0-----:R-:W-:Y:S05]  /*2a020*/  @P0 BRA `(.L_x_2672) ;  /* 0xffffffec00d40947 */ /* 0x001fea000383ffff */
.L_x_2650:
[----:B--2---:R-:W0:Y:S01]  /*2a030*/  S2R R4, SR_TID.X ;  /* 0x0000000000047919 */ /* 0x004e220000002100 */
[----:B------:R-:W-:Y:S01]  /*2a040*/  BSSY B0, `(.L_x_2673) ;  /* 0x0000010000007945 */ /* 0x000fe20003800000 */
[----:B0-----:R-:W-:-:S04]  /*2a050*/  LOP3.LUT R4, R4, 0x7f, RZ, 0xc0, !PT ;  /* 0x0000007f04047812 */ /* 0x001fc800078ec0ff */
[----:B------:R-:W-:-:S13]  /*2a060*/  ISETP.NE.AND P0, PT, R4, RZ, PT ;  /* 0x000000ff0400720c */ /* 0x000fda0003f05270 */
[----:B------:R-:W-:Y:S05]  /*2a070*/  @P0 BRA `(.L_x_2674) ;  /* 0x0000000000300947 */ /* 0x000fea0003800000 */
[----:B------:R-:W0:Y:S01]  /*2a080*/  S2R R2, SR_LANEID ;  /* 0x0000000000027919 */ /* 0x000e220000000000 */
[----:B------:R-:W-:Y:S01]  /*2a090*/  VOTEU.ANY UR4, UPT, PT ;  /* 0x0000000000047886 */ /* 0x000fe200038e0100 */
[----:B------:R-:W2:Y:S01]  /*2a0a0*/  LDC.64 R4, c[0x0][0xc60] ;  /* 0x00031800ff047b82 */ /* 0x000ea20000000a00 */
[----:B-----5:R-:W0:Y:S02]  /*2a0b0*/  FLO.U32 R0, UR4 ;  /* 0x0000000400007d00 */ /* 0x020e2400080e0000 */
[----:B0-----:R-:W-:-:S06]  /*2a0c0*/  ISETP.EQ.U32.AND P1, PT, R0, R2, PT ;  /* 0x000000020000720c */ /* 0x001fcc0003f22070 */
[----:B------:R-:W2:Y:S07]  /*2a0d0*/  POPC R2, UR4 ;  /* 0x0000000400027d09 */ /* 0x000eae0008000000 */
[----:B--2---:R-:W2:Y:S04]  /*2a0e0*/  @P1 ATOMG.E.ADD.STRONG.GPU PT, R2, desc[UR54][R4.64], R2 ;  /* 0x00000002040219a8 */ /* 0x004ea800081ee1f6 */
[----:B--2---:R0:W2:Y:S02]  /*2a0f0*/  SHFL.IDX PT, R2, R2, R0, 0x1f ;  /* 0x00001f0002027589 */ /* 0x0040a400000e0000 */
[----:B0-----:R-:W0:Y:S02]  /*2a100*/  S2R R0, SR_LTMASK ;  /* 0x0000000000007919 */ /* 0x001e240000003900 */
[----:B0-----:R-:W-:-:S06]  /*2a110*/  LOP3.LUT R0, R0, UR4, RZ, 0xc0, !PT ;  /* 0x0000000400007c12 */ /* 0x001fcc000f8ec0ff */
[----:B------:R-:W2:Y:S02]  /*2a120*/  POPC R0, R0 ;  /* 0x0000000000007309 */ /* 0x000ea40000000000 */
[----:B--2---:R-:W-:-:S07]  /*2a130*/  IADD3 R16, R2, UR38, R0 ;  /* 0x0000002602107c10 */ /* 0x004fce000fffe000 */
.L_x_2674:
[----:B------:R-:W-:Y:S05]  /*2a140*/  BSYNC B0 ;  /* 0x0000000000007941 */ /* 0x000fea0003800000 */
.L_x_2673:
[----:B------:R-:W-:-:S06]  /*2a150*/  UISETP.NE.AND UP0, UPT, UR37, 0x3, UPT ;  /* 0x000000032500788c */ /* 0x000fcc000bf05270 */
[----:B------:R-:W-:-:S13]  /*2a160*/  PLOP3.LUT P1, PT, PT, PT, UP0, 0x80, 0x0 ;  /* 0x000000000000781c */ /* 0x000fda0003f2f008 */
[----:B------:R-:W-:Y:S05]  /*2a170*/  @!P1 BRA `(.L_x_2675) ;  /* 0x0000000000049947 */ /* 0x000fea0003800000 */
[----:B------:R-:W-:Y:S01]  /*2a180*/  BPT.TRAP 0x1 ;  /* 0x000000040000795c */ /* 0x000fe20000300000 */
.L_x_2675:
[----:B------:R-:W2:Y:S04]  /*2a190*/  LDL R4, [R1+0x14] ;  /* 0x0000140001047983 */ /* 0x000ea80000100800 */
[----:B-----5:R-:W4:Y:S04]  /*2a1a0*/  LDL R3, [R1+0x4] ;  /* 0x0000040001037983 */ /* 0x020f280000100800 */
[----:B------:R-:W4:Y:S01]  /*2a1b0*/  LDL R2, [R1+0x8] ;  /* 0x0000080001027983 */ /* 0x000f220000100800 */
[----:B------:R-:W-:Y:S01]  /*2a1c0*/  IMAD.U32 R0, RZ, RZ, UR39 ;  /* 0x00000027ff007e24 */ /* 0x000fe2000f8e00ff */
[----:B------:R-:W-:Y:S04]  /*2a1d0*/  BSSY B0, `(.L_x_2676) ;  /* 0x0000007000007945 */ /* 0x000fe80003800000 */
[----:B------:R-:W-:-:S02]  /*2a1e0*/  ISETP.NE.AND P2, PT, R0, 0x3, PT ;  /* 0x000000030000780c */ /* 0x000fc40003f45270 */
[----:B--2---:R-:W-:-:S04]  /*2a1f0*/  LOP3.LUT R0, R4, 0x1, RZ, 0x3c, !PT ;  /* 0x0000000104007812 */ /* 0x004fc800078e3cff */
[----:B------:R-:W-:Y:S01]  /*2a200*/  SHF.L.U32 R0, R0, 0x1f, RZ ;  /* 0x0000001f00007819 */ /* 0x000fe200000006ff */
[----:B----4-:R-:W-:-:S04]  /*2a210*/  IMAD R17, R2, 0x8, R3 ;  /* 0x0000000802117824 */ /* 0x010fc800078e0203 */
[----:B------:R-:W0:Y:S02]  /*2a220*/  SYNCS.PHASECHK.TRANS64.TRYWAIT P1, [R17+URZ+0x29870], R0 ;  /* 0x02987000110075a7 */ /* 0x000e24000802017f */
[----:B0-----:R-:W-:Y:S05]  /*2a230*/  @!P1 BRA `(.L_x_2677) ;  /* 0x0000003c00e89947 */ /* 0x001fea0003800000 */
.L_x_2810:
[----:B------:R-:W-:Y:S05]  /*2a240*/  BSYNC B0 ;  /* 0x0000000000007941 */ /* 0x000fea0003800000 */
.L_x_2676:
[----:B------:R-:W-:Y:S05]  /*2a250*/  @!P2 BRA `(.L_x_2678) ;  /* 0x000000000004a947 */ /* 0x000fea0003800000 */
[----:B------:R-:W-:Y:S01]  /*2a260*/  BPT.TRAP 0x1 ;  /* 0x000000040000795c */ /* 0x000fe20000300000 */
.L_x_2678:
[----:B0-----:R-:W2:Y:S02]  /*2a270*/  LDL R0, [R1+0x14] ;  /* 0x0000140001007983 */ /* 0x001ea40000100800 */
[----:B--2---:R-:W-:-:S04]  /*2a280*/  SHF.L.U32 R0, R0, 0x1f, RZ ;  /* 0x0000001f00007819 */ /* 0x004fc800000006ff */
[----:B------:R-:W0:Y:S02]  /*2a290*/  SYNCS.PHASECHK.TRANS64.TRYWAIT P1, [R17+URZ+0x29860], R0 ;  /* 0x02986000110075a7 */ /* 0x000e24000802017f */
[----:B0-----:R-:W-:Y:S05]  /*2a2a0*/  @!P1 BRA `(.L_x_2679) ;  /* 0x0000003c00e09947 */ /* 0x001fea0003800000 */
.L_x_2811:
[----:B------:R-:W0:Y:S04]  /*2a2b0*/  LDL R18, [R1+0x8] ;  /* 0x0000080001127983 */ /* 0x000e280000100800 */
[----:B------:R-:W2:Y:S04]  /*2a2c0*/  LDL R2, [R1+0x2c] ;  /* 0x00002c0001027983 */ /* 0x000ea80000100800 */
[----:B---3--:R-:W3:Y:S04]  /*2a2d0*/  LDL R12, [R1+0x4] ;  /* 0x00000400010c7983 */ /* 0x008ee80000100800 */
[----:B------:R-:W4:Y:S01]  /*2a2e0*/  LDL R13, [R1+0x28] ;  /* 0x00002800010d7983 */ /* 0x000f220000100800 */
[----:B------:R-:W5:Y:S01]  /*2a2f0*/  S2R R3, SR_TID.X ;  /* 0x0000000000037919 */ /* 0x000f620000002100 */
[----:B------:R-:W-:Y:S05]  /*2a300*/  WARPSYNC.ALL ;  /* 0x0000000000007948 */ /* 0x000fea0003800000 */
[----:B-----5:R-:W-:-:S02]  /*2a310*/  LOP3.LUT P1, RZ, R3, 0x4, RZ, 0xc0, !PT ;  /* 0x0000000403ff7812 */ /* 0x020fc4000782c0ff */
[----:B------:R-:W-:-:S04]  /*2a320*/  MOV R3, 0x40 ;  /* 0x0000004000037802 */ /* 0x000fc80000000f00 */
[----:B------:R-:W-:Y:S01]  /*2a330*/  SEL R3, R3, 0xffffffc0, !P1 ;  /* 0xffffffc003037807 */ /* 0x000fe20004800000 */
[----:B0-----:R-:W-:-:S05]  /*2a340*/  IMAD R0, R18, 0x5000, RZ ;  /* 0x0000500012007824 */ /* 0x001fca00078e02ff */
[----:B--2---:R-:W-:-:S05]  /*2a350*/  LOP3.LUT R2, R0, R2, RZ, 0xfc, !PT ;  /* 0x0000000200027212 */ /* 0x004fca00078efcff */
[----:B---3--:R-:W-:-:S05]  /*2a360*/  IMAD.IADD R2, R12, 0x1, R2 ;  /* 0x000000010c027824 */ /* 0x008fca00078e0202 */
[----:B------:R-:W0:Y:S01]  /*2a370*/  LDSM.16.MT88.4 R4, [R2+0xa400] ;  /* 0x00a400000204783b */ /* 0x000e220000004200 */
[----:B------:R-:W-:Y:S01]  /*2a380*/  IMAD.IADD R3, R3, 0x1, R2 ;  /* 0x0000000103037824 */ /* 0x000fe200078e0202 */
[----:B----4-:R-:W-:Y:S02]  /*2a390*/  LOP3.LUT R0, R0, R13, RZ, 0xfc, !PT ;  /* 0x0000000d00007212 */ /* 0x010fe400078efcff */
        /* <DEDUP_REMOVED lines=68> */
.L_x_2680:
[----:B------:R-:W3:Y:S01]  /*2a7e0*/  LDL.LU R3, [R1+0x14] ;  /* 0x0000140001037983 */ /* 0x000ee20000300800 */
[----:B0-----:R0:W-:Y:S01]  /*2a7f0*/  SYNCS.ARRIVE.TRANS64.A1T0 RZ, [R17+URZ+0x29850], RZ ;  /* 0x029850ff11ff79a7 */ /* 0x0011e2000810003f */
[----:B--2---:R-:W-:Y:S02]  /*2a800*/  VIADD R0, R18, 0x1 ;  /* 0x0000000112007836 */ /* 0x004fe40000000000 */
        /* <DEDUP_REMOVED lines=10> */
.L_x_2625:
[----:B0-----:R-:W2:Y:S02]  /*2a8b0*/  LDL R0, [R1+0x10] ;  /* 0x0000100001007983 */ /* 0x001ea40000100800 */
[----:B--2---:R-:W-:-:S13]  /*2a8c0*/  LOP3.LUT P0, RZ, R0, 0x2, RZ, 0xc0, !PT ;  /* 0x0000000200ff7812 */ /* 0x004fda000780c0ff */
[----:B------:R-:W-:Y:S05]  /*2a8d0*/  @!P0 BRA `(.L_x_2681) ;  /* 0x0000000000288947 */ /* 0x000fea0003800000 */
[----:B------:R-:W-:Y:S05]  /*2a8e0*/  WARPSYNC.ALL ;  /* 0x0000000000007948 */ /* 0x000fea0003800000 */
[----:B------:R-:W0:Y:S08]  /*2a8f0*/  S2UR UR5, SR_CgaCtaId ;  /* 0x00000000000579c3 */ /* 0x000e300000008800 */
[----:B------:R-:W-:Y:S06]  /*2a900*/  BAR.SYNC.DEFER_BLOCKING 0x5, 0x180 ;  /* 0x0146000000007b1d */ /* 0x000fec0000010000 */
[----:B------:R-:W-:-:S02]  /*2a910*/  UMOV UR4, 0x400 ;  /* 0x0000040000047882 */ /* 0x000fc40000000000 */
[----:B0-----:R-:W-:-:S06]  /*2a920*/  ULEA UR4, UR5, UR4, 0x18 ;  /* 0x0000000405047291 */ /* 0x001fcc000f8ec03f */
[----:B------:R-:W-:-:S05]  /*2a930*/  IMAD.U32 R0, RZ, RZ, UR4 ;  /* 0x00000004ff007e24 */ /* 0x000fca000f8e00ff */
[----:B------:R3:W4:Y:S04]  /*2a940*/  LDS.128 R16, [R0+0x298d0] ;  /* 0x0298d00000107984 */ /* 0x0007280000000c00 */
[----:B------:R3:W-:Y:S01]  /*2a950*/  STL [R1+0x4], R0 ;  /* 0x0000040001007387 */ /* 0x0007e20000100800 */
[----:B------:R-:W-:Y:S06]  /*2a960*/  BAR.ARV 0x4, 0x180 ;  /* 0x0106000000007b1d */ /* 0x000fec0000002000 */
[----:B------:R-:W-:Y:S05]  /*2a970*/  BRA `(.L_x_2682) ;  /* 0x0000000800dc7947 */ /* 0x000fea0003800000 */
.L_x_2681:
[----:B------:R-:W0:Y:S01]  /*2a980*/  S2R R0, SR_TID.X ;  /* 0x0000000000007919 */ /* 0x000e220000002100 */
[----:B------:R-:W-:Y:S01]  /*2a990*/  UMOV UR4, 0xffffffff ;  /* 0xffffffff00047882 */ /* 0x000fe20000000000 */
[----:B0-----:R-:W-:-:S04]  /*2a9a0*/  LOP3.LUT R7, R0, 0x1f, RZ, 0xc0, !PT ;  /* 0x0000001f00077812 */ /* 0x001fc800078ec0ff */
[----:B------:R-:W-:Y:S01]  /*2a9b0*/  ISETP.NE.AND P0, PT, R7, 0x1f, PT ;  /* 0x0000001f0700780c */ /* 0x000fe20003f05270 */
[----:B------:R-:W-:-:S12]  /*2a9c0*/  BRA.DIV UR4, `(.L_x_2683) ;  /* 0x0000003a042c7947 */ /* 0x000fd8000b800000 */
[----:B------:R-:W-:Y:S01]  /*2a9d0*/  IADD3 R0, R19, R7, RZ ;  /* 0x0000000713007210 */ /* 0x000fe20007ffe0ff */
[----:B------:R-:W-:-:S03]  /*2a9e0*/  ULDC UR4, c[0x0][0xc3c] ;  /* 0x00030f0000047ab9 */ /* 0x000fc60000000800 */
[----:B------:R-:W-:-:S13]  /*2a9f0*/  ISETP.GE.OR P1, PT, R0, UR4, !P0 ;  /* 0x0000000400007c0c */ /* 0x000fda000c726670 */
[----:B------:R-:W0:Y:S02]  /*2aa00*/  @!P1 LDC.64 R2, c[0x0][0xc80] ;  /* 0x00032000ff029b82 */ /* 0x000e240000000a00 */
[----:B0-----:R-:W-:-:S06]  /*2aa10*/  @!P1 IMAD.WIDE R2, R0, 0x4, R2 ;  /* 0x0000000400029825 */ /* 0x001fcc00078e0202 */
[----:B------:R0:W2:Y:S01]  /*2aa20*/  @!P1 LDG.E R3, desc[UR54][R2.64] ;  /* 0x0000003602039981 */ /* 0x0000a2000c1e1900 */
[C---:B------:R-:W-:Y:S02]  /*2aa30*/  ISETP.GE.U32.AND P2, PT, R7.reuse, 0x2, PT ;  /* 0x000000020700780c */ /* 0x040fe40003f46070 */
[C---:B------:R-:W-:Y:S01]  /*2aa40*/  ISETP.GE.U32.AND P3, PT, R7.reuse, 0x4, PT ;  /* 0x000000040700780c */ /* 0x040fe20003f66070 */
[----:B------:R-:W-:Y:S01]  /*2aa50*/  SHFL.IDX PT, R0, R16, RZ, 0x1f ;  /* 0x00001fff10007589 */ /* 0x000fe200000e0000 */
[C---:B------:R-:W-:Y:S02]  /*2aa60*/  ISETP.GE.U32.AND P4, PT, R7.reuse, 0x8, PT ;  /* 0x000000080700780c */ /* 0x040fe40003f86070 */
[C---:B------:R-:W-:Y:S01]  /*2aa70*/  ISETP.GE.U32.AND P5, PT, R7.reuse, 0x10, PT ;  /* 0x000000100700780c */ /* 0x040fe20003fa6070 */
[----:B------:R-:W-:Y:S01]  /*2aa80*/  SHFL.IDX PT, R5, R16, 0x1, 0x1f ;  /* 0x00201f0010057f89 */ /* 0x000fe200000e0000 */
[----:B0-----:R-:W-:Y:S02]  /*2aa90*/  IMAD.MOV.U32 R2, RZ, RZ, RZ ;  /* 0x000000ffff027224 */ /* 0x001fe400078e00ff */
[----:B--2---:R-:W-:Y:S01]  /*2aaa0*/  @!P1 IMAD.MOV.U32 R2, RZ, RZ, R3 ;  /* 0x000000ffff029224 */ /* 0x004fe200078e0003 */
[----:B------:R-:W-:-:S04]  /*2aab0*/  ISETP.NE.AND P1, PT, R7, RZ, PT ;  /* 0x000000ff0700720c */ /* 0x000fc80003f25270 */
        /* <DEDUP_REMOVED lines=15> */
[----:B------:R0:W2:Y:S02]  /*2abb0*/  SHFL.IDX PT, R8, R6, 0x1f, 0x1f ;  /* 0x03e01f0006087f89 */ /* 0x0000a400000e0000 */
.L_x_2821:
[----:B------:R-:W-:Y:S02]  /*2abc0*/  ULDC UR4, c[0x0][0xc38] ;  /* 0x00030e0000047ab9 */ /* 0x000fe40000000800 */
[----:B------:R-:W-:-:S04]  /*2abd0*/  IMAD.U32 R4, RZ, RZ, UR4 ;  /* 0x00000004ff047e24 */ /* 0x000fc8000f8e00ff */
[----:B--2---:R-:W-:-:S04]  /*2abe0*/  IMAD R8, R8, R4, RZ ;  /* 0x0000000408087224 */ /* 0x004fc800078e02ff */
[----:B------:R-:W-:-:S05]  /*2abf0*/  IMAD.IADD R5, R5, 0x1, R8 ;  /* 0x0000000105057824 */ /* 0x000fca00078e0208 */
[----:B------:R-:W-:-:S13]  /*2ac00*/  ISETP.GT.AND P6, PT, R5, R0, PT ;  /* 0x000000000500720c */ /* 0x000fda0003fc4270 */
[----:B------:R-:W-:Y:S05]  /*2ac10*/  @P6 BRA `(.L_x_2684) ;  /* 0x00000000009c6947 */ /* 0x000fea0003800000 */
.L_x_2689:
        /* <DEDUP_REMOVED lines=8> */
[----:B------:R-:W-:Y:S02]  /*2aca0*/  ISETP.GE.OR P6, PT, R4, R2, !P0 ;  /* 0x000000020400720c */ /* 0x000fe400047c6670 */
[----:B------:R-:W-:-:S11]  /*2acb0*/  MOV R2, RZ ;  /* 0x000000ff00027202 */ /* 0x000fd60000000f00 */
[----:B------:R-:W-:Y:S05]  /*2acc0*/  @P6 BRA `(.L_x_2687) ;  /* 0x00000000000c6947 */ /* 0x000fea0003800000 */
[----:B------:R-:W2:Y:S02]  /*2acd0*/  LDC.64 R2, c[0x0][0xc80] ;  /* 0x00032000ff027b82 */ /* 0x000ea40000000a00 */
[----:B--2---:R-:W-:-:S06]  /*2ace0*/  IMAD.WIDE R2, R4, 0x4, R2 ;  /* 0x0000000404027825 */ /* 0x004fcc00078e0202 */
[----:B------:R2:W5:Y:S02]  /*2acf0*/  LDG.E R2, desc[UR54][R2.64] ;  /* 0x0000003602027981 */ /* 0x000564000c1e1900 */
.L_x_2687:
[----:B------:R-:W-:Y:S05]  /*2ad00*/  BSYNC B0 ;  /* 0x0000000000007941 */ /* 0x000fea0003800000 */
.L_x_2686:
        /* <DEDUP_REMOVED lines=16> */
[----:B0-----:R-:W-:-:S05]  /*2ae10*/  IMAD.IADD R6, R3, 0x1, R4 ;  /* 0x0000000103067824 */ /* 0x001fca00078e0204 */
[----:B------:R0:W2:Y:S02]  /*2ae20*/  SHFL.IDX PT, R8, R6, 0x1f, 0x1f ;  /* 0x03e01f0006087f89 */ /* 0x0000a400000e0000 */
.L_x_2829:
[----:B------:R-:W-:Y:S02]  /*2ae30*/  ULDC UR4, c[0x0][0xc38] ;  /* 0x00030e0000047ab9 */ /* 0x000fe40000000800 */
[----:B------:R-:W-:-:S05]  /*2ae40*/  MOV R4, UR4 ;  /* 0x0000000400047c02 */ /* 0x000fca0008000f00 */
[----:B--2---:R-:W-:-:S04]  /*2ae50*/  IMAD R8, R8, R4, RZ ;  /* 0x0000000408087224 */ /* 0x004fc800078e02ff */
[----:B------:R-:W-:-:S05]  /*2ae60*/  IMAD.IADD R5, R8, 0x1, R5 ;  /* 0x0000000108057824 */ /* 0x000fca00078e0205 */
[----:B------:R-:W-:-:S13]  /*2ae70*/  ISETP.GT.AND P6, PT, R5, R0, PT ;  /* 0x000000000500720c */ /* 0x000fda0003fc4270 */
[----:B------:R-:W-:Y:S05]  /*2ae80*/  @!P6 BRA `(.L_x_2689) ;  /* 0xfffffffc0064e947 */ /* 0x000fea000383ffff */
.L_x_2684:
        /* <DEDUP_REMOVED lines=8> */
.L_x_2833:
[----:B------:R-:W-:Y:S01]  /*2af10*/  ISETP.NE.AND P0, PT, R3, RZ, PT ;  /* 0x000000ff0300720c */ /* 0x000fe20003f05270 */
[----:B------:R-:W-:-:S12]  /*2af20*/  IMAD.MOV.U32 R16, RZ, RZ, RZ ;  /* 0x000000ffff107224 */ /* 0x000fd800078e00ff */
[----:B------:R-:W-:Y:S05]  /*2af30*/  @!P0 BRA `(.L_x_2691) ;  /* 0x0000000000148947 */ /* 0x000fea0003800000 */
[----:B------:R-:W-:Y:S01]  /*2af40*/  UMOV UR4, 0xffffffff ;  /* 0xffffffff00047882 */ /* 0x000fe20000000000 */
[----:B------:R-:W-:Y:S02]  /*2af50*/  VIADD R12, R5, 0xffffffff ;  /* 0xffffffff050c7836 */ /* 0x000fe40000000000 */
[----:B------:R-:W-:Y:S05]  /*2af60*/  BRA.DIV UR4, `(.L_x_2692) ;  /* 0x0000003e04207947 */ /* 0x000fea000b800000 */
[----:B0-----:R0:W4:Y:S02]  /*2af70*/  SHFL.IDX PT, R6, R6, R12, 0x1f ;  /* 0x00001f0c06067589 */ /* 0x00112400000e0000 */
.L_x_2836:
[----:B----4-:R-:W-:-:S07]  /*2af80*/  IMAD.MOV.U32 R16, RZ, RZ, R6 ;  /* 0x000000ffff107224 */ /* 0x010fce00078e0006 */
.L_x_2691:
[----:B0-----:R-:W0:Y:S01]  /*2af90*/  LDC.64 R6, c[0x0][0xc90] ;  /* 0x00032400ff067b82 */ /* 0x001e220000000a00 */
[----:B------:R-:W-:-:S05]  /*2afa0*/  IADD3 R19, R5, R19, RZ ;  /* 0x0000001305137210 */ /* 0x000fca0007ffe0ff */
[----:B0-----:R-:W-:-:S06]  /*2afb0*/  IMAD.WIDE R6, R19, 0x4, R6 ;  /* 0x0000000413067825 */ /* 0x001fcc00078e0206 */
[----:B------:R-:W2:Y:S01]  /*2afc0*/  LDG.E R6, desc[UR54][R6.64] ;  /* 0x0000003606067981 */ /* 0x000ea2000c1e1900 */
[----:B------:R-:W-:-:S04]  /*2afd0*/  IMAD R16, R16, R4, R8 ;  /* 0x0000000410107224 */ /* 0x000fc800078e0208 */
[----:B------:R-:W-:Y:S02]  /*2afe0*/  IMAD.IADD R0, R0, 0x1, -R16 ;  /* 0x0000000100007824 */ /* 0x000fe400078e0a10 */
[----:B--23--:R-:W-:-:S05]  /*2aff0*/  IMAD R5, R17, R6, RZ ;  /* 0x0000000611057224 */ /* 0x00cfca00078e02ff */
[----:B------:R-:W-:-:S04]  /*2b000*/  IABS R7, R5 ;  /* 0x0000000500077213 */ /* 0x000fc80000000000 */
        /* <DEDUP_REMOVED lines=30> */
[----:B------:R-:W0:Y:S08]  /*2b1f0*/  I2F.RP R3, R6 ;  /* 0x0000000600037306 */ /* 0x000e300000209400 */
[----:B0-----:R-:W0:Y:S02]  /*2b200*/  MUFU.RCP R3, R3 ;  /* 0x0000000300037308 */ /* 0x001e240000001000 */
[----:B0-----:R-:W-:-:S06]  /*2b210*/  IADD3 R3, R3, 0xffffffe, RZ ;  /* 0x0ffffffe03037810 */ /* 0x001fcc0007ffe0ff */
        /* <DEDUP_REMOVED lines=11> */
[----:B------:R-:W-:Y:S01]  /*2b2d0*/  @!P1 IMAD.IADD R3, R3, 0x1, -R6 ;  /* 0x0000000103039824 */ /* 0x000fe200078e0a06 */
[----:B------:R-:W-:Y:S02]  /*2b2e0*/  @!P1 IADD3 R2, R2, 0x1, RZ ;  /* 0x0000000102029810 */ /* 0x000fe40007ffe0ff */
        /* <DEDUP_REMOVED lines=13> */
.L_x_2685:
[----:B------:R-:W-:Y:S01]  /*2b3c0*/  UMOV UR4, URZ ;  /* 0x0000003f00047c82 */ /* 0x000fe20008000000 */
[----:B------:R-:W-:Y:S01]  /*2b3d0*/  UMOV UR5, URZ ;  /* 0x0000003f00057c82 */ /* 0x000fe20008000000 */
[----:B------:R-:W-:Y:S01]  /*2b3e0*/  ULDC UR6, c[0x0][0xc3c] ;  /* 0x00030f0000067ab9 */ /* 0x000fe20000000800 */
[----:B------:R-:W-:Y:S01]  /*2b3f0*/  MOV R16, R0 ;  /* 0x0000000000107202 */ /* 0x000fe20000000f00 */
[----:B------:R-:W-:Y:S02]  /*2b400*/  IMAD.U32 R17, RZ, RZ, UR4 ;  /* 0x00000004ff117e24 */ /* 0x000fe4000f8e00ff */
[----:B------:R-:W-:Y:S02]  /*2b410*/  IMAD.U32 R18, RZ, RZ, UR5 ;  /* 0x00000005ff127e24 */ /* 0x000fe4000f8e00ff */
[----:B------:R-:W-:-:S07]  /*2b420*/  IMAD.U32 R19, RZ, RZ, UR6 ;  /* 0x00000006ff137e24 */ /* 0x000fce000f8e00ff */
.L_x_2693:
        /* <DEDUP_REMOVED lines=12> */
.L_x_2682:
[----:B------:R-:W-:Y:S02]  /*2b4f0*/  ULDC UR4, c[0x0][0xc3c] ;  /* 0x00030f0000047ab9 */ /* 0x000fe40000000800 */
[----:B----4-:R-:W-:-:S13]  /*2b500*/  ISETP.GE.AND P0, PT, R19, UR4, PT ;  /* 0x0000000413007c0c */ /* 0x010fda000bf06270 */
[----:B------:R-:W-:Y:S05]  /*2b510*/  @!P0 BRA `(.L_x_2694) ;  /* 0xffffffa400308947 */ /* 0x000fea000383ffff */
[----:B------:R-:W-:Y:S05]  /*2b520*/  BSYNC B7 ;  /* 0x0000000000077941 */ /* 0x000fea0003800000 */
.L_x_2584:
        /* <DEDUP_REMOVED lines=12> */
.L_x_2837:
[----:B------:R-:W-:Y:S05]  /*2b5f0*/  BSYNC B0 ;  /* 0x0000000000007941 */ /* 0x000fea0003800000 */
.L_x_2695:
[----:B------:R-:W-:-:S03]  /*2b600*/  UMOV UR4, 0xffffffff ;  /* 0xffffffff00047882 */ /* 0x000fc60000000000 */
[----:B------:R-:W-:Y:S05]  /*2b610*/  BRA.DIV UR4, `(.L_x_2697) ;  /* 0x0000003604b07947 */ /* 0x000fea000b800000 */
[----:B------:R-:W2:Y:S02]  /*2b620*/  S2R R2, SR_TID.X ;  /* 0x0000000000027919 */ /* 0x000ea40000002100 */
[----:B--2---:R-:W-:-:S04]  /*2b630*/  SHF.R.U32.HI R2, RZ, 0x5, R2 ;  /* 0x00000005ff027819 */ /* 0x004fc80000011602 */
[----:B------:R-:W-:-:S05]  /*2b640*/  LOP3.LUT R2, R2, 0x3, RZ, 0xc0, !PT ;  /* 0x0000000302027812 */ /* 0x000fca00078ec0ff */
[----:B------:R2:W3:Y:S02]  /*2b650*/  SHFL.IDX PT, R14, R2, RZ, 0x1f ;  /* 0x00001fff020e7589 */ /* 0x0004e400000e0000 */
.L_x_2840:
[----:B---3--:R-:W-:-:S13]  /*2b660*/  ISETP.NE.AND P0, PT, R14, RZ, PT ;  /* 0x000000ff0e00720c */ /* 0x008fda0003f05270 */
[----:B------:R-:W-:Y:S05]  /*2b670*/  @P0 BRA `(.L_x_2371) ;  /* 0x0000000000b00947 */ /* 0x000fea0003800000 */
[----:B------:R-:W-:-:S03]  /*2b680*/  UMOV UR4, 0xffffffff ;  /* 0xffffffff00047882 */ /* 0x000fc60000000000 */
[----:B------:R-:W-:Y:S05]  /*2b690*/  BRA.DIV UR4, `(.L_x_2698) ;  /* 0x0000003604c47947 */ /* 0x000fea000b800000 */
[----:B------:R-:W-:-:S13]  /*2b6a0*/  ELECT P6, URZ, PT ;  /* 0x00000000003f782f */ /* 0x000fda00038c0000 */
.L_x_2843:
[----:B------:R-:W-:Y:S05]  /*2b6b0*/  @!P6 BRA `(.L_x_2371) ;  /* 0x0000000000a0e947 */ /* 0x000fea0003800000 */
[----:B------:R-:W-:-:S06]  /*2b6c0*/  ULOP3.LUT UR4, UR36, 0x2, URZ, 0xfc, !UPT ;  /* 0x0000000224047892 */ /* 0x000fcc000f8efc3f */
[----:B--2---:R-:W-:-:S04]  /*2b6d0*/  MOV R2, UR4 ;  /* 0x0000000400027c02 */ /* 0x004fc80008000f00 */
[----:B------:R-:W-:-:S13]  /*2b6e0*/  ISETP.NE.AND P0, PT, R2, 0x3, PT ;  /* 0x000000030200780c */ /* 0x000fda0003f05270 */
[----:B------:R-:W-:Y:S05]  /*2b6f0*/  @!P0 BRA `(.L_x_2699) ;  /* 0x0000000000048947 */ /* 0x000fea0003800000 */
[----:B------:R-:W-:Y:S01]  /*2b700*/  BPT.TRAP 0x1 ;  /* 0x000000040000795c */ /* 0x000fe20000300000 */
.L_x_2699:
[----:B0-----:R-:W2:Y:S04]  /*2b710*/  LDL R3, [R1+0x8] ;  /* 0x0000080001037983 */ /* 0x001ea80000100800 */
[----:B------:R-:W3:Y:S01]  /*2b720*/  LDL.LU R7, [R1+0x14] ;  /* 0x0000140001077983 */ /* 0x000ee20000300800 */
[----:B------:R-:W-:-:S04]  /*2b730*/  VIADD R2, R0, 0x29840 ;  /* 0x0002984000027836 */ /* 0x000fc80000000000 */
[C---:B--2---:R-:W-:Y:S02]  /*2b740*/  IMAD R6, R3.reuse, 0x8, R2 ;  /* 0x0000000803067824 */ /* 0x044fe400078e0202 */
        /* <DEDUP_REMOVED lines=10> */
.L_x_2844:
[----:B------:R-:W2:Y:S02]  /*2b7f0*/  SYNCS.PHASECHK.TRANS64.TRYWAIT P1, [R7+URZ], R2 ;  /* 0x00000002070075a7 */ /* 0x000ea4000802017f */
[----:B--2---:R-:W-:Y:S05]  /*2b800*/  @!P1 BRA `(.L_x_2701) ;  /* 0x00000034009c9947 */ /* 0x004fea0003800000 */
.L_x_2845:
[----:B------:R-:W-:Y:S05]  /*2b810*/  @!P0 BRA `(.L_x_2702) ;  /* 0x0000000000048947 */ /* 0x000fea0003800000 */
[----:B------:R-:W-:Y:S01]  /*2b820*/  BPT.TRAP 0x1 ;  /* 0x000000040000795c */ /* 0x000fe20000300000 */
.L_x_2702:
[----:B------:R-:W3:Y:S02]  /*2b830*/  LDL.LU R4, [R1+0x8] ;  /* 0x0000080001047983 */ /* 0x000ee40000300800 */
[----:B---3--:R-:W-:-:S04]  /*2b840*/  IMAD R4, R4, 0x8, R0 ;  /* 0x0000000804047824 */ /* 0x008fc800078e0200 */
[----:B------:R-:W3:Y:S02]  /*2b850*/  SYNCS.PHASECHK.TRANS64.TRYWAIT P1, [R4+URZ+0x29860], R5 ;  /* 0x02986005040075a7 */ /* 0x000ee4000802017f */
[----:B---3--:R-:W-:Y:S05]  /*2b860*/  @!P1 BRA `(.L_x_2703) ;  /* 0x0000003400989947 */ /* 0x008fea0003800000 */
.L_x_2846:
[----:B------:R-:W-:Y:S05]  /*2b870*/  @!P0 BRA `(.L_x_2704) ;  /* 0x0000000000048947 */ /* 0x000fea0003800000 */
[----:B------:R-:W-:Y:S01]  /*2b880*/  BPT.TRAP 0x1 ;  /* 0x000000040000795c */ /* 0x000fe20000300000 */
.L_x_2704:
[----:B------:R-:W-:-:S04]  /*2b890*/  LEA R3, R3, R0, 0x3 ;  /* 0x0000000003037211 */ /* 0x000fc800078e18ff */
[----:B------:R-:W4:Y:S02]  /*2b8a0*/  SYNCS.PHASECHK.TRANS64.TRYWAIT P1, [R3+URZ+0x29860], R2 ;  /* 0x02986002030075a7 */ /* 0x000f24000802017f */
[----:B----4-:R-:W-:Y:S05]  /*2b8b0*/  @!P1 BRA `(.L_x_2705) ;  /* 0x0000003400989947 */ /* 0x010fea0003800000 */
.L_x_2847:
[----:B------:R-:W-:Y:S05]  /*2b8c0*/  @!P0 BRA `(.L_x_2706) ;  /* 0x0000000000048947 */ /* 0x000fea0003800000 */
[----:B------:R-:W-:Y:S01]  /*2b8d0*/  BPT.TRAP 0x1 ;  /* 0x000000040000795c */ /* 0x000fe20000300000 */
.L_x_2706:
[----:B------:R-:W5:Y:S02]  /*2b8e0*/  SYNCS.PHASECHK.TRANS64.TRYWAIT P0, [R4+URZ+0x29880], R5 ;  /* 0x02988005040075a7 */ /* 0x000f64000800017f */
[----:B-----5:R-:W-:Y:S05]  /*2b8f0*/  @!P0 BRA `(.L_x_2707) ;  /* 0x00000034009c8947 */ /* 0x020fea0003800000 */
.L_x_2708:
[----:B------:R0:W0:Y:S02]  /*2b900*/  SYNCS.PHASECHK.TRANS64.TRYWAIT P0, [R3+URZ+0x29880], R2 ;  /* 0x02988002030075a7 */ /* 0x000024000800017f */
[----:B0-----:R-:W-:Y:S05]  /*2b910*/  @!P0 NANOSLEEP.SYNCS 0x989680 ;  /* 0x009896800000895d */ /* 0x001fea0003900000 */
[----:B------:R-:W0:Y:S02]  /*2b920*/  @!P0 SYNCS.PHASECHK.TRANS64 P0, [R3+URZ+0x29880], R2 ;  /* 0x02988002030085a7 */ /* 0x000e24000800007f */
[----:B0-----:R-:W-:Y:S05]  /*2b930*/  @!P0 BRA `(.L_x_2708) ;  /* 0xfffffffc00f08947 */ /* 0x001fea000383ffff */
.L_x_2371:
[----:B------:R-:W-:Y:S05]  /*2b940*/  BSYNC B8 ;  /* 0x0000000000087941 */ /* 0x000fea0003800000 */
.L_x_2368:
[----:B------:R-:W-:Y:S05]  /*2b950*/  EXIT ;  /* 0x000000000000794d */ /* 0x000fea0003800000 */
.L_x_2389:
[----:B---3--:R3:W4:Y:S02]  /*2b960*/  SYNCS.PHASECHK.TRANS64.TRYWAIT P5, [R97+URZ+0x29890], R98 ;  /* 0x02989062610075a7 */ /* 0x00872400080a017f */
[----:B----4-:R-:W-:Y:S05]  /*2b970*/  @!P5 NANOSLEEP.SYNCS 0x989680 ;  /* 0x009896800000d95d */ /* 0x010fea0003900000 */
[----:B------:R-:W4:Y:S02]  /*2b980*/  @!P5 SYNCS.PHASECHK.TRANS64 P5, [R97+URZ+0x29890], R98 ;  /* 0x029890626100d5a7 */ /* 0x000f2400080a007f */
[----:B----4-:R-:W-:Y:S05]  /*2b990*/  @!P5 BRA `(.L_x_2389) ;  /* 0xfffffffc00f0d947 */ /* 0x010fea000383ffff */
[----:B------:R-:W-:Y:S05]  /*2b9a0*/  BRA `(.L_x_2709) ;  /* 0xfffffd7c00007947 */ /* 0x000fea000383ffff */
.L_x_2443:
[----:B--2---:R2:W4:Y:S02]  /*2b9b0*/  SYNCS.PHASECHK.TRANS64.TRYWAIT P5, [R97+URZ+0x29890], R98 ;  /* 0x02989062610075a7 */ /* 0x00452400080a017f */
[----:B----4-:R-:W-:Y:S05]  /*2b9c0*/  @!P5 NANOSLEEP.SYNCS 0x989680 ;  /* 0x009896800000d95d */ /* 0x010fea0003900000 */
[----:B------:R-:W4:Y:S02]  /*2b9d0*/  @!P5 SYNCS.PHASECHK.TRANS64 P5, [R97+URZ+0x29890], R98 ;  /* 0x029890626100d5a7 */ /* 0x000f2400080a007f */
[----:B----4-:R-:W-:Y:S05]  /*2b9e0*/  @!P5 BRA `(.L_x_2443) ;  /* 0xfffffffc00f0d947 */ /* 0x010fea000383ffff */
[----:B------:R-:W-:Y:S05]  /*2b9f0*/  BRA `(.L_x_2710) ;  /* 0xfffffdd800447947 */ /* 0x000fea000383ffff */
.L_x_2468:
[----:B-1----:R1:W2:Y:S02]  /*2ba00*/  SYNCS.PHASECHK.TRANS64.TRYWAIT P2, [R97+URZ+0x29890], R98 ;  /* 0x02989062610075a7 */ /* 0x0022a4000804017f */
[----:B--2---:R-:W-:Y:S05]  /*2ba10*/  @!P2 NANOSLEEP.SYNCS 0x989680 ;  /* 0x009896800000a95d */ /* 0x004fea0003900000 */
[----:B------:R-:W2:Y:S02]  /*2ba20*/  @!P2 SYNCS.PHASECHK.TRANS64 P2, [R97+URZ+0x29890], R98 ;  /* 0x029890626100a5a7 */ /* 0x000ea4000804007f */
[----:B--2---:R-:W-:Y:S05]  /*2ba30*/  @!P2 BRA `(.L_x_2468) ;  /* 0xfffffffc00f0a947 */ /* 0x004fea000383ffff */
[----:B------:R-:W-:Y:S05]  /*2ba40*/  BRA `(.L_x_2711) ;  /* 0xfffffe3400f47947 */ /* 0x000fea000383ffff */
.L_x_2474:
[----:B-1----:R1:W2:Y:S02]  /*2ba50*/  SYNCS.PHASECHK.TRANS64.TRYWAIT P1, [R97+URZ+0x298b0], R98 ;  /* 0x0298b062610075a7 */ /* 0x0022a4000802017f */
[----:B--2---:R-:W-:Y:S05]  /*2ba60*/  @!P1 NANOSLEEP.SYNCS 0x989680 ;  /* 0x009896800000995d */ /* 0x004fea0003900000 */
[----:B------:R-:W2:Y:S02]  /*2ba70*/  @!P1 SYNCS.PHASECHK.TRANS64 P1, [R97+URZ+0x298b0], R98 ;  /* 0x0298b062610095a7 */ /* 0x000ea4000802007f */
[----:B--2---:R-:W-:Y:S05]  /*2ba80*/  @!P1 BRA `(.L_x_2474) ;  /* 0xfffffffc00f09947 */ /* 0x004fea000383ffff */
[----:B------:R-:W-:Y:S05]  /*2ba90*/  BRA `(.L_x_2712) ;  /* 0xfffffe3800f47947 */ /* 0x000fea000383ffff */
.L_x_2482:
[----:B------:R-:W-:Y:S01]  /*2baa0*/  BSSY B0, `(.L_x_2713) ;  /* 0x0000008000007945 */ /* 0x000fe20003800000 */
[----:B------:R-:W-:Y:S02]  /*2bab0*/  IMAD.MOV.U32 R13, RZ, RZ, R237 ;  /* 0x000000ffff0d7224 */ /* 0x000fe400078e00ed */
[----:B------:R-:W-:Y:S02]  /*2bac0*/  IMAD.MOV.U32 R12, RZ, RZ, RZ ;  /* 0x000000ffff0c7224 */ /* 0x000fe400078e00ff */
[----:B------:R-:W-:Y:S02]  /*2bad0*/  IMAD.MOV.U32 R11, RZ, RZ, 0x1f ;  /* 0x0000001fff0b7424 */ /* 0x000fe400078e00ff */
[----:B------:R-:W-:-:S07]  /*2bae0*/  IMAD.MOV.U32 R15, RZ, RZ, -0x1 ;  /* 0xffffffffff0f7424 */ /* 0x000fce00078e00ff */
[----:B-----5:R-:W-:Y:S05]  /*2baf0*/  WARPSYNC.COLLECTIVE R15, `(.L_x_2714) ;  /* 0x000000000f087348 */ /* 0x020fea0003c00000 */
[----:B------:R0:W1:Y:S02]  /*2bb00*/  SHFL.IDX P6, R14, R13, R12, R11 ;  /* 0x0000000c0d0e7389 */ /* 0x00006400000c000b */
[----:B01---5:R-:W-:Y:S01]  /*2bb10*/  ENDCOLLECTIVE ;  /* 0x000000000000791b */ /* 0x023fe20003800000 */
.L_x_2714:
[----:B------:R-:W-:Y:S05]  /*2bb20*/  BSYNC B0 ;  /* 0x0000000000007941 */ /* 0x000fea0003800000 */
.L_x_2713:
[----:B------:R-:W-:Y:S01]  /*2bb30*/  IMAD.MOV.U32 R197, RZ, RZ, R14 ;  /* 0x000000ffffc57224 */ /* 0x000fe200078e000e */
[----:B------:R-:W-:Y:S06]  /*2bb40*/  BRA `(.L_x_2715) ;  /* 0xfffffe4400787947 */ /* 0x000fec000383ffff */
.L_x_2492:
[----:B------:R-:W-:Y:S01]  /*2bb50*/  BSSY B1, `(.L_x_2716) ;  /* 0x0000007000017945 */ /* 0x000fe20003800000 */
[----:B------:R-:W-:Y:S01]  /*2bb60*/  MOV R12, RZ ;  /* 0x000000ff000c7202 */ /* 0x000fe20000000f00 */
[----:B------:R-:W-:Y:S02]  /*2bb70*/  IMAD.MOV.U32 R11, RZ, RZ, 0x1e1f ;  /* 0x00001e1fff0b7424 */ /* 0x000fe400078e00ff */
[----:B------:R-:W-:-:S07]  /*2bb80*/  IMAD.MOV.U32 R15, RZ, RZ, -0x1 ;  /* 0xffffffffff0f7424 */ /* 0x000fce00078e00ff */
[----:B0-----:R-:W-:Y:S05]  /*2bb90*/  WARPSYNC.COLLECTIVE R15, `(.L_x_2717) ;  /* 0x000000000f087348 */ /* 0x001fea0003c00000 */
[----:B------:R1:W2:Y:S02]  /*2bba0*/  SHFL.IDX P6, R14, R13, R12, R11 ;  /* 0x0000000c0d0e7389 */ /* 0x0002a400000c000b */
[----:B012---:R-:W-:Y:S01]  /*2bbb0*/  ENDCOLLECTIVE ;  /* 0x000000000000791b */ /* 0x007fe20003800000 */
.L_x_2717:
[----:B------:R-:W-:Y:S05]  /*2bbc0*/  BSYNC B1 ;  /* 0x0000000000017941 */ /* 0x000fea0003800000 */
.L_x_2716:
[----:B------:R-:W-:Y:S01]  /*2bbd0*/  IMAD.MOV.U32 R13, RZ, RZ, R3 ;  /* 0x000000ffff0d7224 */ /* 0x000fe200078e0003 */
[----:B------:R-:W-:Y:S01]  /*2bbe0*/  MOV R11, 0x1e1f ;  /* 0x00001e1f000b7802 */ /* 0x000fe20000000f00 */
[----:B------:R-:W-:Y:S02]  /*2bbf0*/  IMAD.MOV.U32 R12, RZ, RZ, RZ ;  /* 0x000000ffff0c7224 */ /* 0x000fe400078e00ff */
[----:B------:R-:W-:Y:S02]  /*2bc00*/  IMAD.MOV.U32 R15, RZ, RZ, -0x1 ;  /* 0xffffffffff0f7424 */ /* 0x000fe400078e00ff */
[----:B------:R-:W-:-:S07]  /*2bc10*/  IMAD.MOV.U32 R0, RZ, RZ, R14 ;  /* 0x000000ffff007224 */ /* 0x000fce00078e000e */
[----:B------:R-:W-:Y:S05]  /*2bc20*/  WARPSYNC.COLLECTIVE R15, `(.L_x_2718) ;  /* 0x000000000f087348 */ /* 0x000fea0003c00000 */
[----:B------:R0:W1:Y:S02]  /*2bc30*/  SHFL.IDX P6, R14, R13, R12, R11 ;  /* 0x0000000c0d0e7389 */ /* 0x00006400000c000b */
[----:B01----:R-:W-:Y:S01]  /*2bc40*/  ENDCOLLECTIVE ;  /* 0x000000000000791b */ /* 0x003fe20003800000 */
.L_x_2718:
[----:B------:R-:W-:Y:S02]  /*2bc50*/  IMAD.MOV.U32 R13, RZ, RZ, R4 ;  /* 0x000000ffff0d7224 */ /* 0x000fe400078e0004 */
[----:B------:R-:W-:-:S07]  /*2bc60*/  IMAD.MOV.U32 R3, RZ, RZ, R14 ;  /* 0x000000ffff037224 */ /* 0x000fce00078e000e */
[----:B------:R-:W-:Y:S05]  /*2bc70*/  WARPSYNC.COLLECTIVE R15, `(.L_x_2719) ;  /* 0x000000000f087348 */ /* 0x000fea0003c00000 */
[----:B------:R0:W1:Y:S02]  /*2bc80*/  SHFL.IDX P6, R14, R13, R12, R11 ;  /* 0x0000000c0d0e7389 */ /* 0x00006400000c000b */
[----:B01----:R-:W-:Y:S01]  /*2bc90*/  ENDCOLLECTIVE ;  /* 0x000000000000791b */ /* 0x003fe20003800000 */
.L_x_2719:
[----:B------:R-:W-:Y:S02]  /*2bca0*/  IMAD.MOV.U32 R13, RZ, RZ, R5 ;  /* 0x000000ffff0d7224 */ /* 0x000fe400078e0005 */
[----:B------:R-:W-:-:S07]  /*2bcb0*/  IMAD.MOV.U32 R4, RZ, RZ, R14 ;  /* 0x000000ffff047224 */ /* 0x000fce00078e000e */
[----:B------:R-:W-:Y:S05]  /*2bcc0*/  WARPSYNC.COLLECTIVE R15, `(.L_x_2720) ;  /* 0x000000000f087348 */ /* 0x000fea0003c00000 */
[----:B------:R0:W1:Y:S02]  /*2bcd0*/  SHFL.IDX P6, R14, R13, R12, R11 ;  /* 0x0000000c0d0e7389 */ /* 0x00006400000c000b */
[----:B01----:R-:W-:Y:S01]  /*2bce0*/  ENDCOLLECTIVE ;  /* 0x000000000000791b */ /* 0x003fe20003800000 */
.L_x_2720:
[----:B------:R-:W-:Y:S05]  /*2bcf0*/  BRA `(.L_x_2721) ;  /* 0xfffffe4800c87947 */ /* 0x000fea000383ffff */
.L_x_2496:
[----:B---3--:R3:W0:Y:S02]  /*2bd00*/  SYNCS.PHASECHK.TRANS64.TRYWAIT P0, [R16+URZ+0x29800], R5 ;  /* 0x02980005100075a7 */ /* 0x008624000800017f */
[----:B0-----:R-:W-:Y:S05]  /*2bd10*/  @!P0 NANOSLEEP.SYNCS 0x989680 ;  /* 0x009896800000895d */ /* 0x001fea0003900000 */
[----:B------:R-:W0:Y:S02]  /*2bd20*/  @!P0 SYNCS.PHASECHK.TRANS64 P0, [R16+URZ+0x29800], R5 ;  /* 0x02980005100085a7 */ /* 0x000e24000800007f */
[----:B0-----:R-:W-:Y:S05]  /*2bd30*/  @!P0 BRA `(.L_x_2496) ;  /* 0xfffffffc00f08947 */ /* 0x001fea000383ffff */
[----:B------:R-:W-:Y:S05]  /*2bd40*/  BRA `(.L_x_2722) ;  /* 0xfffffe5000007947 */ /* 0x000fea000383ffff */
.L_x_2508:
[----:B------:R-:W-:Y:S01]  /*2bd50*/  BSSY B1, `(.L_x_2723) ;  /* 0x0000007000017945 */ /* 0x000fe20003800000 */
[----:B------:R-:W-:Y:S01]  /*2bd60*/  MOV R12, RZ ;  /* 0x000000ff000c7202 */ /* 0x000fe20000000f00 */
[----:B------:R-:W-:Y:S02]  /*2bd70*/  IMAD.MOV.U32 R11, RZ, RZ, 0x1e1f ;  /* 0x00001e1fff0b7424 */ /* 0x000fe400078e00ff */
[----:B------:R-:W-:-:S07]  /*2bd80*/  IMAD.MOV.U32 R15, RZ, RZ, -0x1 ;  /* 0xffffffffff0f7424 */ /* 0x000fce00078e00ff */
[----:B0-----:R-:W-:Y:S05]  /*2bd90*/  WARPSYNC.COLLECTIVE R15, `(.L_x_2724) ;  /* 0x000000000f087348 */ /* 0x001fea0003c00000 */
[----:B------:R1:W2:Y:S02]  /*2bda0*/  SHFL.IDX P6, R14, R13, R12, R11 ;  /* 0x0000000c0d0e7389 */ /* 0x0002a400000c000b */
[----:B012---:R-:W-:Y:S01]  /*2bdb0*/  ENDCOLLECTIVE ;  /* 0x000000000000791b */ /* 0x007fe20003800000 */
.L_x_2724:
[----:B------:R-:W-:Y:S05]  /*2bdc0*/  BSYNC B1 ;  /* 0x0000000000017941 */ /* 0x000fea0003800000 */
.L_x_2723:
        /* <DEDUP_REMOVED lines=8> */
.L_x_2725:
[----:B------:R-:W-:Y:S02]  /*2be50*/  IMAD.MOV.U32 R13, RZ, RZ, R20 ;  /* 0x000000ffff0d7224 */ /* 0x000fe400078e0014 */
[----:B------:R-:W-:-:S07]  /*2be60*/  IMAD.MOV.U32 R3, RZ, RZ, R14 ;  /* 0x000000ffff037224 */ /* 0x000fce00078e000e */
[----:B------:R-:W-:Y:S05]  /*2be70*/  WARPSYNC.COLLECTIVE R15, `(.L_x_2726) ;  /* 0x000000000f087348 */ /* 0x000fea0003c00000 */
[----:B------:R0:W1:Y:S02]  /*2be80*/  SHFL.IDX P6, R14, R13, R12, R11 ;  /* 0x0000000c0d0e7389 */ /* 0x00006400000c000b */
[----:B01----:R-:W-:Y:S01]  /*2be90*/  ENDCOLLECTIVE ;  /* 0x000000000000791b */ /* 0x003fe20003800000 */
.L_x_2726:
[----:B------:R-:W-:Y:S02]  /*2bea0*/  IMAD.MOV.U32 R13, RZ, RZ, R21 ;  /* 0x000000ffff0d7224 */ /* 0x000fe400078e0015 */
[----:B------:R-:W-:-:S07]  /*2beb0*/  IMAD.MOV.U32 R20, RZ, RZ, R14 ;  /* 0x000000ffff147224 */ /* 0x000fce00078e000e */
[----:B------:R-:W-:Y:S05]  /*2bec0*/  WARPSYNC.COLLECTIVE R15, `(.L_x_2727) ;  /* 0x000000000f087348 */ /* 0x000fea0003c00000 */
[----:B------:R0:W1:Y:S02]  /*2bed0*/  SHFL.IDX P6, R14, R13, R12, R11 ;  /* 0x0000000c0d0e7389 */ /* 0x00006400000c000b */
[----:B01----:R-:W-:Y:S01]  /*2bee0*/  ENDCOLLECTIVE ;  /* 0x000000000000791b */ /* 0x003fe20003800000 */
.L_x_2727:
[----:B------:R-:W-:Y:S01]  /*2bef0*/  MOV R21, R14 ;  /* 0x0000000e00157202 */ /* 0x000fe20000000f00 */
[----:B------:R-:W-:Y:S06]  /*2bf00*/  BRA `(.L_x_2728) ;  /* 0xfffffe7c00bc7947 */ /* 0x000fec000383ffff */
.L_x_2512:
[----:B0-----:R0:W3:Y:S02]  /*2bf10*/  SYNCS.PHASECHK.TRANS64.TRYWAIT P0, [R16+URZ+0x29800], R21 ;  /* 0x02980015100075a7 */ /* 0x0010e4000800017f */
[----:B---3--:R-:W-:Y:S05]  /*2bf20*/  @!P0 NANOSLEEP.SYNCS 0x989680 ;  /* 0x009896800000895d */ /* 0x008fea0003900000 */
[----:B------:R-:W3:Y:S02]  /*2bf30*/  @!P0 SYNCS.PHASECHK.TRANS64 P0, [R16+URZ+0x29800], R21 ;  /* 0x02980015100085a7 */ /* 0x000ee4000800007f */
[----:B---3--:R-:W-:Y:S05]  /*2bf40*/  @!P0 BRA `(.L_x_2512) ;  /* 0xfffffffc00f08947 */ /* 0x008fea000383ffff */
[----:B------:R-:W-:Y:S05]  /*2bf50*/  BRA `(.L_x_2729) ;  /* 0xfffffe8000b87947 */ /* 0x000fea000383ffff */
.L_x_2520:
[----:B-1----:R1:W2:Y:S02]  /*2bf60*/  SYNCS.PHASECHK.TRANS64.TRYWAIT P0, [R3+URZ+0x29830], R0 ;  /* 0x02983000030075a7 */ /* 0x0022a4000800017f */
[----:B--2---:R-:W-:Y:S05]  /*2bf70*/  @!P0 NANOSLEEP.SYNCS 0x989680 ;  /* 0x009896800000895d */ /* 0x004fea0003900000 */
[----:B------:R-:W2:Y:S02]  /*2bf80*/  @!P0 SYNCS.PHASECHK.TRANS64 P0, [R3+URZ+0x29830], R0 ;  /* 0x02983000030085a7 */ /* 0x000ea4000800007f */
[----:B--2---:R-:W-:Y:S05]  /*2bf90*/  @!P0 BRA `(.L_x_2520) ;  /* 0xfffffffc00f08947 */ /* 0x004fea000383ffff */
[----:B------:R-:W-:Y:S05]  /*2bfa0*/  BRA `(.L_x_2519) ;  /* 0xfffffeb000e87947 */ /* 0x000fea000383ffff */
.L_x_2526:
[----:B-1----:R1:W2:Y:S02]  /*2bfb0*/  SYNCS.PHASECHK.TRANS64.TRYWAIT P3, [R11+URZ+0x29830], R0 ;  /* 0x029830000b0075a7 */ /* 0x0022a4000806017f */
[----:B--2---:R-:W-:Y:S05]  /*2bfc0*/  @!P3 NANOSLEEP.SYNCS 0x989680 ;  /* 0x009896800000b95d */ /* 0x004fea0003900000 */
[----:B------:R-:W2:Y:S02]  /*2bfd0*/  @!P3 SYNCS.PHASECHK.TRANS64 P3, [R11+URZ+0x29830], R0 ;  /* 0x029830000b00b5a7 */ /* 0x000ea4000806007f */
[----:B--2---:R-:W-:Y:S05]  /*2bfe0*/  @!P3 BRA `(.L_x_2526) ;  /* 0xfffffffc00f0b947 */ /* 0x004fea000383ffff */
[----:B------:R-:W-:Y:S05]  /*2bff0*/  BRA `(.L_x_2525) ;  /* 0xfffffee800747947 */ /* 0x000fea000383ffff */
.L_x_2530:
[----:B-1----:R1:W2:Y:S02]  /*2c000*/  SYNCS.PHASECHK.TRANS64.TRYWAIT P2, [R10+URZ+0x29850], R0 ;  /* 0x029850000a0075a7 */ /* 0x0022a4000804017f */
[----:B--2---:R-:W-:Y:S05]  /*2c010*/  @!P2 NANOSLEEP.SYNCS 0x989680 ;  /* 0x009896800000a95d */ /* 0x004fea0003900000 */
[----:B------:R-:W2:Y:S02]  /*2c020*/  @!P2 SYNCS.PHASECHK.TRANS64 P2, [R10+URZ+0x29850], R0 ;  /* 0x029850000a00a5a7 */ /* 0x000ea4000804007f */
[----:B--2---:R-:W-:Y:S05]  /*2c030*/  @!P2 BRA `(.L_x_2530) ;  /* 0xfffffffc00f0a947 */ /* 0x004fea000383ffff */
[----:B------:R-:W-:Y:S05]  /*2c040*/  BRA `(.L_x_2527) ;  /* 0xfffffef800b07947 */ /* 0x000fea000383ffff */
.L_x_2538:
[----:B-1----:R1:W2:Y:S02]  /*2c050*/  SYNCS.PHASECHK.TRANS64.TRYWAIT P0, [R0+URZ+0x29830], R11 ;  /* 0x0298300b000075a7 */ /* 0x0022a4000800017f */
[----:B--2---:R-:W-:Y:S05]  /*2c060*/  @!P0 NANOSLEEP.SYNCS 0x989680 ;  /* 0x009896800000895d */ /* 0x004fea0003900000 */
[----:B------:R-:W2:Y:S02]  /*2c070*/  @!P0 SYNCS.PHASECHK.TRANS64 P0, [R0+URZ+0x29830], R11 ;  /* 0x0298300b000085a7 */ /* 0x000ea4000800007f */
[----:B--2---:R-:W-:Y:S05]  /*2c080*/  @!P0 BRA `(.L_x_2538) ;  /* 0xfffffffc00f08947 */ /* 0x004fea000383ffff */
[----:B------:R-:W-:Y:S05]  /*2c090*/  BRA `(.L_x_2537) ;  /* 0xffffff2400b47947 */ /* 0x000fea000383ffff */
.L_x_2542:
[----:B-1----:R1:W2:Y:S02]  /*2c0a0*/  SYNCS.PHASECHK.TRANS64.TRYWAIT P0, [R11+URZ+0x29850], R0 ;  /* 0x029850000b0075a7 */ /* 0x0022a4000800017f */
[----:B--2---:R-:W-:Y:S05]  /*2c0b0*/  @!P0 NANOSLEEP.SYNCS 0x989680 ;  /* 0x009896800000895d */ /* 0x004fea0003900000 */
[----:B------:R-:W2:Y:S02]  /*2c0c0*/  @!P0 SYNCS.PHASECHK.TRANS64 P0, [R11+URZ+0x29850], R0 ;  /* 0x029850000b0085a7 */ /* 0x000ea4000800007f */
[----:B--2---:R-:W-:Y:S05]  /*2c0d0*/  @!P0 BRA `(.L_x_2542) ;  /* 0xfffffffc00f08947 */ /* 0x004fea000383ffff */
[----:B------:R-:W-:Y:S05]  /*2c0e0*/  BRA `(.L_x_2539) ;  /* 0xffffff3400e47947 */ /* 0x000fea000383ffff */
.L_x_2548:
[----:B-1----:R1:W2:Y:S02]  /*2c0f0*/  SYNCS.PHASECHK.TRANS64.TRYWAIT P0, [R12+URZ+0x29850], R5 ;  /* 0x029850050c0075a7 */ /* 0x0022a4000800017f */
[----:B--2---:R-:W-:Y:S05]  /*2c100*/  @!P0 NANOSLEEP.SYNCS 0x989680 ;  /* 0x009896800000895d */ /* 0x004fea0003900000 */
[----:B------:R-:W2:Y:S02]  /*2c110*/  @!P0 SYNCS.PHASECHK.TRANS64 P0, [R12+URZ+0x29850], R5 ;  /* 0x029850050c0085a7 */ /* 0x000ea4000800007f */
[----:B--2---:R-:W-:Y:S05]  /*2c120*/  @!P0 BRA `(.L_x_2548) ;  /* 0xfffffffc00f08947 */ /* 0x004fea000383ffff */
[----:B------:R-:W-:Y:S05]  /*2c130*/  BRA `(.L_x_2547) ;  /* 0xffffff5400f47947 */ /* 0x000fea000383ffff */
.L_x_2552:
        /* <DEDUP_REMOVED lines=10> */
.L_x_2730:
        /* <DEDUP_REMOVED lines=18> */
.L_x_2731:
        /* <DEDUP_REMOVED lines=19> */
.L_x_2732:
        /* <DEDUP_REMOVED lines=9> */
.L_x_2733:
[----:B------:R-:W-:Y:S02]  /*2c4c0*/  IMAD.MOV.U32 R13, RZ, RZ, R9 ;  /* 0x000000ffff0d7224 */ /* 0x000fe400078e0009 */
[----:B------:R-:W-:Y:S02]  /*2c4d0*/  IMAD.MOV.U32 R12, RZ, RZ, R0 ;  /* 0x000000ffff0c7224 */ /* 0x000fe400078e0000 */
[----:B------:R-:W-:-:S07]  /*2c4e0*/  IMAD.MOV.U32 R7, RZ, RZ, R14 ;  /* 0x000000ffff077224 */ /* 0x000fce00078e000e */
[----:B------:R-:W-:Y:S05]  /*2c4f0*/  WARPSYNC.COLLECTIVE R15, `(.L_x_2734) ;  /* 0x000000000f087348 */ /* 0x000fea0003c00000 */
[----:B------:R0:W1:Y:S02]  /*2c500*/  SHFL.IDX P6, R14, R13, R12, R11 ;  /* 0x0000000c0d0e7389 */ /* 0x00006400000c000b */
[----:B01----:R-:W-:Y:S01]  /*2c510*/  ENDCOLLECTIVE ;  /* 0x000000000000791b */ /* 0x003fe20003800000 */
.L_x_2734:
        /* <DEDUP_REMOVED lines=8> */
.L_x_2735:
[----:B------:R-:W-:Y:S02]  /*2c5a0*/  IMAD.MOV.U32 R13, RZ, RZ, R25 ;  /* 0x000000ffff0d7224 */ /* 0x000fe400078e0019 */
[----:B------:R-:W-:Y:S02]  /*2c5b0*/  IMAD.MOV.U32 R12, RZ, RZ, R0 ;  /* 0x000000ffff0c7224 */ /* 0x000fe400078e0000 */
[----:B------:R-:W-:-:S07]  /*2c5c0*/  IMAD.MOV.U32 R20, RZ, RZ, R14 ;  /* 0x000000ffff147224 */ /* 0x000fce00078e000e */
[----:B------:R-:W-:Y:S05]  /*2c5d0*/  WARPSYNC.COLLECTIVE R15, `(.L_x_2736) ;  /* 0x000000000f087348 */ /* 0x000fea0003c00000 */
[----:B------:R0:W1:Y:S02]  /*2c5e0*/  SHFL.IDX P6, R14, R13, R12, R11 ;  /* 0x0000000c0d0e7389 */ /* 0x00006400000c000b */
[----:B01----:R-:W-:Y:S01]  /*2c5f0*/  ENDCOLLECTIVE ;  /* 0x000000000000791b */ /* 0x003fe20003800000 */
.L_x_2736:
[----:B------:R-:W-:Y:S01]  /*2c600*/  IMAD.MOV.U32 R13, RZ, RZ, R27 ;  /* 0x000000ffff0d7224 */ /* 0x000fe200078e001b */
[----:B------:R-:W-:Y:S01]  /*2c610*/  MOV R12, R2 ;  /* 0x00000002000c7202 */ /* 0x000fe20000000f00 */
[----:B------:R-:W-:-:S07]  /*2c620*/  IMAD.MOV.U32 R26, RZ, RZ, R14 ;  /* 0x000000ffff1a7224 */ /* 0x000fce00078e000e */
[----:B------:R-:W-:Y:S05]  /*2c630*/  WARPSYNC.COLLECTIVE R15, `(.L_x_2737) ;  /* 0x000000000f087348 */ /* 0x000fea0003c00000 */
[----:B------:R0:W1:Y:S02]  /*2c640*/  SHFL.IDX P6, R14, R13, R12, R11 ;  /* 0x0000000c0d0e7389 */ /* 0x00006400000c000b */
[----:B01----:R-:W-:Y:S01]  /*2c650*/  ENDCOLLECTIVE ;  /* 0x000000000000791b */ /* 0x003fe20003800000 */
.L_x_2737:
[----:B------:R-:W-:Y:S02]  /*2c660*/  IMAD.MOV.U32 R13, RZ, RZ, R29 ;  /* 0x000000ffff0d7224 */ /* 0x000fe400078e001d */
[----:B------:R-:W-:Y:S02]  /*2c670*/  IMAD.MOV.U32 R12, RZ, RZ, R0 ;  /* 0x000000ffff0c7224 */ /* 0x000fe400078e0000 */
[----:B------:R-:W-:-:S07]  /*2c680*/  IMAD.MOV.U32 R27, RZ, RZ, R14 ;  /* 0x000000ffff1b7224 */ /* 0x000fce00078e000e */
[----:B------:R-:W-:Y:S05]  /*2c690*/  WARPSYNC.COLLECTIVE R15, `(.L_x_2738) ;  /* 0x000000000f087348 */ /* 0x000fea0003c00000 */
[----:B------:R0:W1:Y:S02]  /*2c6a0*/  SHFL.IDX P6, R14, R13, R12, R11 ;  /* 0x0000000c0d0e7389 */ /* 0x00006400000c000b */
[----:B01----:R-:W-:Y:S01]  /*2c6b0*/  ENDCOLLECTIVE ;  /* 0x000000000000791b */ /* 0x003fe20003800000 */
.L_x_2738:
        /* <DEDUP_REMOVED lines=8> */
.L_x_2739:
[----:B------:R-:W-:Y:S02]  /*2c740*/  IMAD.MOV.U32 R13, RZ, RZ, R33 ;  /* 0x000000ffff0d7224 */ /* 0x000fe400078e0021 */
[----:B------:R-:W-:Y:S02]  /*2c750*/  IMAD.MOV.U32 R12, RZ, RZ, R0 ;  /* 0x000000ffff0c7224 */ /* 0x000fe400078e0000 */
[----:B------:R-:W-:-:S07]  /*2c760*/  IMAD.MOV.U32 R31, RZ, RZ, R14 ;  /* 0x000000ffff1f7224 */ /* 0x000fce00078e000e */
[----:B------:R-:W-:Y:S05]  /*2c770*/  WARPSYNC.COLLECTIVE R15, `(.L_x_2740) ;  /* 0x000000000f087348 */ /* 0x000fea0003c00000 */
[----:B------:R0:W1:Y:S02]  /*2c780*/  SHFL.IDX P6, R14, R13, R12, R11 ;  /* 0x0000000c0d0e7389 */ /* 0x00006400000c000b */
[----:B01----:R-:W-:Y:S01]  /*2c790*/  ENDCOLLECTIVE ;  /* 0x000000000000791b */ /* 0x003fe20003800000 */
.L_x_2740:
        /* <DEDUP_REMOVED lines=8> */
.L_x_2741:
[----:B------:R-:W-:Y:S02]  /*2c820*/  IMAD.MOV.U32 R13, RZ, RZ, R37 ;  /* 0x000000ffff0d7224 */ /* 0x000fe400078e0025 */
[----:B------:R-:W-:Y:S02]  /*2c830*/  IMAD.MOV.U32 R12, RZ, RZ, R0 ;  /* 0x000000ffff0c7224 */ /* 0x000fe400078e0000 */
[----:B------:R-:W-:-:S07]  /*2c840*/  IMAD.MOV.U32 R35, RZ, RZ, R14 ;  /* 0x000000ffff237224 */ /* 0x000fce00078e000e */
[----:B------:R-:W-:Y:S05]  /*2c850*/  WARPSYNC.COLLECTIVE R15, `(.L_x_2742) ;  /* 0x000000000f087348 */ /* 0x000fea0003c00000 */
[----:B------:R0:W1:Y:S02]  /*2c860*/  SHFL.IDX P6, R14, R13, R12, R11 ;  /* 0x0000000c0d0e7389 */ /* 0x00006400000c000b */
[----:B01----:R-:W-:Y:S01]  /*2c870*/  ENDCOLLECTIVE ;  /* 0x000000000000791b */ /* 0x003fe20003800000 */
.L_x_2742:
        /* <DEDUP_REMOVED lines=8> */
.L_x_2743:
[----:B------:R-:W-:Y:S02]  /*2c900*/  IMAD.MOV.U32 R13, RZ, RZ, R41 ;  /* 0x000000ffff0d7224 */ /* 0x000fe400078e0029 */
[----:B------:R-:W-:Y:S02]  /*2c910*/  IMAD.MOV.U32 R12, RZ, RZ, R0 ;  /* 0x000000ffff0c7224 */ /* 0x000fe400078e0000 */
[----:B------:R-:W-:-:S07]  /*2c920*/  IMAD.MOV.U32 R39, RZ, RZ, R14 ;  /* 0x000000ffff277224 */ /* 0x000fce00078e000e */
[----:B------:R-:W-:Y:S05]  /*2c930*/  WARPSYNC.COLLECTIVE R15, `(.L_x_2744) ;  /* 0x000000000f087348 */ /* 0x000fea0003c00000 */
[----:B------:R0:W1:Y:S02]  /*2c940*/  SHFL.IDX P6, R14, R13, R12, R11 ;  /* 0x0000000c0d0e7389 */ /* 0x00006400000c000b */
[----:B01----:R-:W-:Y:S01]  /*2c950*/  ENDCOLLECTIVE ;  /* 0x000000000000791b */ /* 0x003fe20003800000 */
.L_x_2744:
        /* <DEDUP_REMOVED lines=8> */
.L_x_2745:
[----:B------:R-:W-:Y:S02]  /*2c9e0*/  IMAD.MOV.U32 R13, RZ, RZ, R45 ;  /* 0x000000ffff0d7224 */ /* 0x000fe400078e002d */
[----:B------:R-:W-:Y:S02]  /*2c9f0*/  IMAD.MOV.U32 R12, RZ, RZ, R0 ;  /* 0x000000ffff0c7224 */ /* 0x000fe400078e0000 */
[----:B------:R-:W-:-:S07]  /*2ca00*/  IMAD.MOV.U32 R43, RZ, RZ, R14 ;  /* 0x000000ffff2b7224 */ /* 0x000fce00078e000e */
[----:B------:R-:W-:Y:S05]  /*2ca10*/  WARPSYNC.COLLECTIVE R15, `(.L_x_2746) ;  /* 0x000000000f087348 */ /* 0x000fea0003c00000 */
[----:B------:R0:W1:Y:S02]  /*2ca20*/  SHFL.IDX P6, R14, R13, R12, R11 ;  /* 0x0000000c0d0e7389 */ /* 0x00006400000c000b */
[----:B01----:R-:W-:Y:S01]  /*2ca30*/  ENDCOLLECTIVE ;  /* 0x000000000000791b */ /* 0x003fe20003800000 */
.L_x_2746:
[----:B------:R-:W-:Y:S02]  /*2ca40*/  SEL R40, R42, R43, P0 ;  /* 0x0000002b2a287207 */ /* 0x000fe40000000000 */
[----:B------:R-:W-:Y:S01]  /*2ca50*/  SEL R42, R43, R42, P0 ;  /* 0x0000002a2b2a7207 */ /* 0x000fe20000000000 */
[----:B------:R-:W-:Y:S01]  /*2ca60*/  IMAD.MOV.U32 R13, RZ, RZ, R49 ;  /* 0x000000ffff0d7224 */ /* 0x000fe200078e0031 */
[----:B------:R-:W-:Y:S01]  /*2ca70*/  MOV R12, R2 ;  /* 0x00000002000c7202 */ /* 0x000fe20000000f00 */
[----:B------:R-:W-:Y:S02]  /*2ca80*/  IMAD.MOV.U32 R49, RZ, RZ, RZ ;  /* 0x000000ffff317224 */ /* 0x000fe400078e00ff */
[----:B------:R-:W-:-:S07]  /*2ca90*/  IMAD.MOV.U32 R45, RZ, RZ, R14 ;  /* 0x000000ffff2d7224 */ /* 0x000fce00078e000e */
[----:B------:R-:W-:Y:S05]  /*2caa0*/  WARPSYNC.COLLECTIVE R15, `(.L_x_2747) ;  /* 0x000000000f087348 */ /* 0x000fea0003c00000 */
[----:B------:R0:W1:Y:S02]  /*2cab0*/  SHFL.IDX P6, R14, R13, R12, R11 ;  /* 0x0000000c0d0e7389 */ /* 0x00006400000c000b */
[----:B01----:R-:W-:Y:S01]  /*2cac0*/  ENDCOLLECTIVE ;  /* 0x000000000000791b */ /* 0x003fe20003800000 */
.L_x_2747:
[----:B------:R-:W-:Y:S02]  /*2cad0*/  IMAD.MOV.U32 R13, RZ, RZ, R51 ;  /* 0x000000ffff0d7224 */ /* 0x000fe400078e0033 */
[----:B------:R-:W-:Y:S02]  /*2cae0*/  IMAD.MOV.U32 R12, RZ, RZ, R0 ;  /* 0x000000ffff0c7224 */ /* 0x000fe400078e0000 */
[----:B------:R-:W-:-:S07]  /*2caf0*/  IMAD.MOV.U32 R44, RZ, RZ, R14 ;  /* 0x000000ffff2c7224 */ /* 0x000fce00078e000e */
[----:B------:R-:W-:Y:S05]  /*2cb00*/  WARPSYNC.COLLECTIVE R15, `(.L_x_2748) ;  /* 0x000000000f087348 */ /* 0x000fea0003c00000 */
[----:B------:R0:W1:Y:S02]  /*2cb10*/  SHFL.IDX P6, R14, R13, R12, R11 ;  /* 0x0000000c0d0e7389 */ /* 0x00006400000c000b */
[----:B01----:R-:W-:Y:S01]  /*2cb20*/  ENDCOLLECTIVE ;  /* 0x000000000000791b */ /* 0x003fe20003800000 */
.L_x_2748:
        /* <DEDUP_REMOVED lines=8> */
.L_x_2749:
[----:B------:R-:W-:Y:S02]  /*2cbb0*/  IMAD.MOV.U32 R13, RZ, RZ, R55 ;  /* 0x000000ffff0d7224 */ /* 0x000fe400078e0037 */
[----:B------:R-:W-:Y:S02]  /*2cbc0*/  IMAD.MOV.U32 R12, RZ, RZ, R0 ;  /* 0x000000ffff0c7224 */ /* 0x000fe400078e0000 */
[----:B------:R-:W-:-:S07]  /*2cbd0*/  IMAD.MOV.U32 R48, RZ, RZ, R14 ;  /* 0x000000ffff307224 */ /* 0x000fce00078e000e */
[----:B------:R-:W-:Y:S05]  /*2cbe0*/  WARPSYNC.COLLECTIVE R15, `(.L_x_2750) ;  /* 0x000000000f087348 */ /* 0x000fea0003c00000 */
[----:B------:R0:W1:Y:S02]  /*2cbf0*/  SHFL.IDX P6, R14, R13, R12, R11 ;  /* 0x0000000c0d0e7389 */ /* 0x00006400000c000b */
[----:B01----:R-:W-:Y:S01]  /*2cc00*/  ENDCOLLECTIVE ;  /* 0x000000000000791b */ /* 0x003fe20003800000 */
.L_x_2750:
[----:B------:R-:W-:Y:S01]  /*2cc10*/  IMAD.MOV.U32 R13, RZ, RZ, R57 ;  /* 0x000000ffff0d7224 */ /* 0x000fe200078e0039 */
[----:B------:R-:W-:Y:S01]  /*2cc20*/  MOV R12, R2 ;  /* 0x00000002000c7202 */ /* 0x000fe20000000f00 */
[----:B------:R-:W-:-:S07]  /*2cc30*/  IMAD.MOV.U32 R55, RZ, RZ, R14 ;  /* 0x000000ffff377224 */ /* 0x000fce00078e000e */
[----:B------:R-:W-:Y:S05]  /*2cc40*/  WARPSYNC.COLLECTIVE R15, `(.L_x_2751) ;  /* 0x000000000f087348 */ /* 0x000fea0003c00000 */
[----:B------:R0:W1:Y:S02]  /*2cc50*/  SHFL.IDX P6, R14, R13, R12, R11 ;  /* 0x0000000c0d0e7389 */ /* 0x00006400000c000b */
[----:B01----:R-:W-:Y:S01]  /*2cc60*/  ENDCOLLECTIVE ;  /* 0x000000000000791b */ /* 0x003fe20003800000 */
.L_x_2751:
[----:B------:R-:W-:Y:S02]  /*2cc70*/  IMAD.MOV.U32 R13, RZ, RZ, R59 ;  /* 0x000000ffff0d7224 */ /* 0x000fe400078e003b */
[----:B------:R-:W-:Y:S02]  /*2cc80*/  IMAD.MOV.U32 R12, RZ, RZ, R0 ;  /* 0x000000ffff0c7224 */ /* 0x000fe400078e0000 */
[----:B------:R-:W-:-:S07]  /*2cc90*/  IMAD.MOV.U32 R50, RZ, RZ, R14 ;  /* 0x000000ffff327224 */ /* 0x000fce00078e000e */
[----:B------:R-:W-:Y:S05]  /*2cca0*/  WARPSYNC.COLLECTIVE R15, `(.L_x_2752) ;  /* 0x000000000f087348 */ /* 0x000fea0003c00000 */
[----:B------:R0:W1:Y:S02]  /*2ccb0*/  SHFL.IDX P6, R14, R13, R12, R11 ;  /* 0x0000000c0d0e7389 */ /* 0x00006400000c000b */
[----:B01----:R-:W-:Y:S01]  /*2ccc0*/  ENDCOLLECTIVE ;  /* 0x000000000000791b */ /* 0x003fe20003800000 */
.L_x_2752:
[----:B------:R-:W-:Y:S01]  /*2ccd0*/  IMAD.MOV.U32 R13, RZ, RZ, R61 ;  /* 0x000000ffff0d7224 */ /* 0x000fe200078e003d */
[----:B------:R-:W-:Y:S01]  /*2cce0*/  MOV R12, R2 ;  /* 0x00000002000c7202 */ /* 0x000fe20000000f00 */
[----:B------:R-:W-:-:S07]  /*2ccf0*/  IMAD.MOV.U32 R59, RZ, RZ, R14 ;  /* 0x000000ffff3b7224 */ /* 0x000fce00078e000e */
[----:B------:R-:W-:Y:S05]  /*2cd00*/  WARPSYNC.COLLECTIVE R15, `(.L_x_2753) ;  /* 0x000000000f087348 */ /* 0x000fea0003c00000 */
[----:B------:R0:W1:Y:S02]  /*2cd10*/  SHFL.IDX P6, R14, R13, R12, R11 ;  /* 0x0000000c0d0e7389 */ /* 0x00006400000c000b */
[----:B01----:R-:W-:Y:S01]  /*2cd20*/  ENDCOLLECTIVE ;  /* 0x000000000000791b */ /* 0x003fe20003800000 */
.L_x_2753:
[----:B------:R-:W-:Y:S02]  /*2cd30*/  IMAD.MOV.U32 R13, RZ, RZ, R63 ;  /* 0x000000ffff0d7224 */ /* 0x000fe400078e003f */
[----:B------:R-:W-:Y:S02]  /*2cd40*/  IMAD.MOV.U32 R12, RZ, RZ, R0 ;  /* 0x000000ffff0c7224 */ /* 0x000fe400078e0000 */
[----:B------:R-:W-:-:S07]  /*2cd50*/  IMAD.MOV.U32 R52, RZ, RZ, R14 ;  /* 0x000000ffff347224 */ /* 0x000fce00078e000e */
[----:B------:R-:W-:Y:S05]  /*2cd60*/  WARPSYNC.COLLECTIVE R15, `(.L_x_2754) ;  /* 0x000000000f087348 */ /* 0x000fea0003c00000 */
[----:B------:R0:W1:Y:S02]  /*2cd70*/  SHFL.IDX P6, R14, R13, R12, R11 ;  /* 0x0000000c0d0e7389 */ /* 0x00006400000c000b */
[----:B01----:R-:W-:Y:S01]  /*2cd80*/  ENDCOLLECTIVE ;  /* 0x000000000000791b */ /* 0x003fe20003800000 */
.L_x_2754:
        /* <DEDUP_REMOVED lines=8> */
.L_x_2755:
[----:B------:R-:W-:Y:S02]  /*2ce10*/  IMAD.MOV.U32 R13, RZ, RZ, R67 ;  /* 0x000000ffff0d7224 */ /* 0x000fe400078e0043 */
[----:B------:R-:W-:Y:S02]  /*2ce20*/  IMAD.MOV.U32 R12, RZ, RZ, R0 ;  /* 0x000000ffff0c7224 */ /* 0x000fe400078e0000 */
[----:B------:R-:W-:-:S07]  /*2ce30*/  IMAD.MOV.U32 R54, RZ, RZ, R14 ;  /* 0x000000ffff367224 */ /* 0x000fce00078e000e */
[----:B------:R-:W-:Y:S05]  /*2ce40*/  WARPSYNC.COLLECTIVE R15, `(.L_x_2756) ;  /* 0x000000000f087348 */ /* 0x000fea0003c00000 */
[----:B------:R0:W1:Y:S02]  /*2ce50*/  SHFL.IDX P6, R14, R13, R12, R11 ;  /* 0x0000000c0d0e7389 */ /* 0x00006400000c000b */
[----:B01----:R-:W-:Y:S01]  /*2ce60*/  ENDCOLLECTIVE ;  /* 0x000000000000791b */ /* 0x003fe20003800000 */
.L_x_2756:
        /* <DEDUP_REMOVED lines=8> */
.L_x_2757:
[----:B------:R-:W-:Y:S02]  /*2cef0*/  IMAD.MOV.U32 R13, RZ, RZ, R71 ;  /* 0x000000ffff0d7224 */ /* 0x000fe400078e0047 */
[----:B------:R-:W-:Y:S02]  /*2cf00*/  IMAD.MOV.U32 R12, RZ, RZ, R0 ;  /* 0x000000ffff0c7224 */ /* 0x000fe400078e0000 */
[----:B------:R-:W-:-:S07]  /*2cf10*/  IMAD.MOV.U32 R56, RZ, RZ, R14 ;  /* 0x000000ffff387224 */ /* 0x000fce00078e000e */
[----:B------:R-:W-:Y:S05]  /*2cf20*/  WARPSYNC.COLLECTIVE R15, `(.L_x_2758) ;  /* 0x000000000f087348 */ /* 0x000fea0003c00000 */
[----:B------:R0:W1:Y:S02]  /*2cf30*/  SHFL.IDX P6, R14, R13, R12, R11 ;  /* 0x0000000c0d0e7389 */ /* 0x00006400000c000b */
[----:B01----:R-:W-:Y:S01]  /*2cf40*/  ENDCOLLECTIVE ;  /* 0x000000000000791b */ /* 0x003fe20003800000 */
.L_x_2758:
        /* <DEDUP_REMOVED lines=8> */
.L_x_2759:
[----:B------:R-:W-:Y:S02]  /*2cfd0*/  IMAD.MOV.U32 R13, RZ, RZ, R75 ;  /* 0x000000ffff0d7224 */ /* 0x000fe400078e004b */
[----:B------:R-:W-:Y:S02]  /*2cfe0*/  IMAD.MOV.U32 R12, RZ, RZ, R0 ;  /* 0x000000ffff0c7224 */ /* 0x000fe400078e0000 */
[----:B------:R-:W-:-:S07]  /*2cff0*/  IMAD.MOV.U32 R58, RZ, RZ, R14 ;  /* 0x000000ffff3a7224 */ /* 0x000fce00078e000e */
[----:B------:R-:W-:Y:S05]  /*2d000*/  WARPSYNC.COLLECTIVE R15, `(.L_x_2760) ;  /* 0x000000000f087348 */ /* 0x000fea0003c00000 */
[----:B------:R0:W1:Y:S02]  /*2d010*/  SHFL.IDX P6, R14, R13, R12, R11 ;  /* 0x0000000c0d0e7389 */ /* 0x00006400000c000b */
[----:B01----:R-:W-:Y:S01]  /*2d020*/  ENDCOLLECTIVE ;  /* 0x000000000000791b */ /* 0x003fe20003800000 */
.L_x_2760:
        /* <DEDUP_REMOVED lines=8> */
.L_x_2761:
        /* <DEDUP_REMOVED lines=8> */
.L_x_2564:
[----:B------:R-:W-:Y:S01]  /*2d130*/  IMAD.MOV.U32 R13, RZ, RZ, R3 ;  /* 0x000000ffff0d7224 */ /* 0x000fe200078e0003 */
[----:B------:R-:W-:Y:S01]  /*2d140*/  MOV R15, 0xffffffff ;  /* 0xffffffff000f7802 */ /* 0x000fe20000000f00 */
[----:B------:R-:W-:Y:S02]  /*2d150*/  IMAD.MOV.U32 R12, RZ, RZ, RZ ;  /* 0x000000ffff0c7224 */ /* 0x000fe400078e00ff */
[----:B------:R-:W-:-:S07]  /*2d160*/  IMAD.MOV.U32 R11, RZ, RZ, 0x181f ;  /* 0x0000181fff0b7424 */ /* 0x000fce00078e00ff */
[----:B01----:R-:W-:Y:S05]  /*2d170*/  WARPSYNC.COLLECTIVE R15, `(.L_x_2763) ;  /* 0x000000000f087348 */ /* 0x003fea0003c00000 */
[----:B------:R2:W3:Y:S02]  /*2d180*/  SHFL.IDX P6, R14, R13, R12, R11 ;  /* 0x0000000c0d0e7389 */ /* 0x0004e400000c000b */
[----:B0123--:R-:W-:Y:S01]  /*2d190*/  ENDCOLLECTIVE ;  /* 0x000000000000791b */ /* 0x00ffe20003800000 */
.L_x_2763:
[----:B------:R-:W-:Y:S02]  /*2d1a0*/  IMAD.MOV.U32 R13, RZ, RZ, R2 ;  /* 0x000000ffff0d7224 */ /* 0x000fe400078e0002 */
[----:B------:R-:W-:-:S07]  /*2d1b0*/  IMAD.MOV.U32 R0, RZ, RZ, R14 ;  /* 0x000000ffff007224 */ /* 0x000fce00078e000e */
[----:B------:R-:W-:Y:S05]  /*2d1c0*/  WARPSYNC.COLLECTIVE R15, `(.L_x_2764) ;  /* 0x000000000f087348 */ /* 0x000fea0003c00000 */
[----:B------:R0:W1:Y:S02]  /*2d1d0*/  SHFL.IDX P6, R14, R13, R12, R11 ;  /* 0x0000000c0d0e7389 */ /* 0x00006400000c000b */
[----:B01----:R-:W-:Y:S01]  /*2d1e0*/  ENDCOLLECTIVE ;  /* 0x000000000000791b */ /* 0x003fe20003800000 */
.L_x_2764:
[----:B------:R-:W-:Y:S05]  /*2d1f0*/  BRA `(.L_x_2765) ;  /* 0xffffff7000fc7947 */ /* 0x000fea000383ffff */
.L_x_2567:
        /* <DEDUP_REMOVED lines=8> */
.L_x_2767:
[----:B------:R-:W-:Y:S05]  /*2d280*/  BSYNC B1 ;  /* 0x0000000000017941 */ /* 0x000fea0003800000 */
.L_x_2766:
        /* <DEDUP_REMOVED lines=8> */
.L_x_2768:
[----:B------:R-:W-:Y:S05]  /*2d310*/  BRA `(.L_x_2769) ;  /* 0xffffff7400087947 */ /* 0x000fea000383ffff */
.L_x_2570:
[----:B------:R-:W-:Y:S01]  /*2d320*/  BSSY B1, `(.L_x_2770) ;  /* 0x0000008000017945 */ /* 0x000fe20003800000 */
[----:B------:R-:W-:Y:S01]  /*2d330*/  MOV R13, R3 ;  /* 0x00000003000d7202 */ /* 0x000fe20000000f00 */
[----:B------:R-:W-:Y:S02]  /*2d340*/  IMAD.MOV.U32 R12, RZ, RZ, 0x2 ;  /* 0x00000002ff0c7424 */ /* 0x000fe400078e00ff */
[----:B------:R-:W-:Y:S02]  /*2d350*/  IMAD.MOV.U32 R11, RZ, RZ, 0x181f ;  /* 0x0000181fff0b7424 */ /* 0x000fe400078e00ff */
[----:B0-----:R-:W-:-:S07]  /*2d360*/  IMAD.MOV.U32 R15, RZ, RZ, -0x1 ;  /* 0xffffffffff0f7424 */ /* 0x001fce00078e00ff */
[----:B-1234-:R-:W-:Y:S05]  /*2d370*/  WARPSYNC.COLLECTIVE R15, `(.L_x_2771) ;  /* 0x000000000f087348 */ /* 0x01efea0003c00000 */
[----:B----4-:R0:W4:Y:S02]  /*2d380*/  SHFL.IDX P6, R14, R13, R12, R11 ;  /* 0x0000000c0d0e7389 */ /* 0x01012400000c000b */
[----:B01234-:R-:W-:Y:S01]  /*2d390*/  ENDCOLLECTIVE ;  /* 0x000000000000791b */ /* 0x01ffe20003800000 */
.L_x_2771:
[----:B------:R-:W-:Y:S05]  /*2d3a0*/  BSYNC B1 ;  /* 0x0000000000017941 */ /* 0x000fea0003800000 */
.L_x_2770:
        /* <DEDUP_REMOVED lines=8> */
.L_x_2772:
[----:B------:R-:W-:Y:S05]  /*2d430*/  BRA `(.L_x_2773) ;  /* 0xffffff7400107947 */ /* 0x000fea000383ffff */
.L_x_2573:
[----:B------:R-:W-:Y:S01]  /*2d440*/  BSSY B1, `(.L_x_2774) ;  /* 0x0000008000017945 */ /* 0x000fe20003800000 */
[----:B------:R-:W-:Y:S01]  /*2d450*/  IMAD.MOV.U32 R13, RZ, RZ, R3 ;  /* 0x000000ffff0d7224 */ /* 0x000fe200078e0003 */
[----:B0-----:R-:W-:Y:S01]  /*2d460*/  MOV R15, 0xffffffff ;  /* 0xffffffff000f7802 */ /* 0x001fe20000000f00 */
[----:B------:R-:W-:Y:S02]  /*2d470*/  IMAD.MOV.U32 R12, RZ, RZ, 0x3 ;  /* 0x00000003ff0c7424 */ /* 0x000fe400078e00ff */
[----:B------:R-:W-:-:S07]  /*2d480*/  IMAD.MOV.U32 R11, RZ, RZ, 0x181f ;  /* 0x0000181fff0b7424 */ /* 0x000fce00078e00ff */
[----:B-1234-:R-:W-:Y:S05]  /*2d490*/  WARPSYNC.COLLECTIVE R15, `(.L_x_2775) ;  /* 0x000000000f087348 */ /* 0x01efea0003c00000 */
[----:B------:R0:W0:Y:S02]  /*2d4a0*/  SHFL.IDX P6, R14, R13, R12, R11 ;  /* 0x0000000c0d0e7389 */ /* 0x00002400000c000b */
[----:B01234-:R-:W-:Y:S01]  /*2d4b0*/  ENDCOLLECTIVE ;  /* 0x000000000000791b */ /* 0x01ffe20003800000 */
.L_x_2775:
[----:B------:R-:W-:Y:S05]  /*2d4c0*/  BSYNC B1 ;  /* 0x0000000000017941 */ /* 0x000fea0003800000 */
.L_x_2774:
        /* <DEDUP_REMOVED lines=8> */
.L_x_2776:
[----:B------:R-:W-:Y:S05]  /*2d550*/  BRA `(.L_x_2777) ;  /* 0xffffff7400187947 */ /* 0x000fea000383ffff */
.L_x_2590:
[----:B------:R-:W2:Y:S01]  /*2d560*/  S2R R9, SR_TID.X ;  /* 0x0000000000097919 */ /* 0x000ea20000002100 */
[----:B------:R-:W-:Y:S01]  /*2d570*/  BSSY B1, `(.L_x_2778) ;  /* 0x000000a000017945 */ /* 0x000fe20003800000 */
[----:B------:R-:W-:Y:S02]  /*2d580*/  IMAD.MOV.U32 R12, RZ, RZ, RZ ;  /* 0x000000ffff0c7224 */ /* 0x000fe400078e00ff */
[----:B-1----:R-:W-:Y:S02]  /*2d590*/  IMAD.MOV.U32 R11, RZ, RZ, 0x1f ;  /* 0x0000001fff0b7424 */ /* 0x002fe400078e00ff */
[----:B------:R-:W-:Y:S01]  /*2d5a0*/  IMAD.MOV.U32 R15, RZ, RZ, -0x1 ;  /* 0xffffffffff0f7424 */ /* 0x000fe200078e00ff */
[----:B--2---:R-:W-:-:S04]  /*2d5b0*/  SHF.R.U32.HI R9, RZ, 0x5, R9 ;  /* 0x00000005ff097819 */ /* 0x004fc80000011609 */
[----:B------:R-:W-:-:S04]  /*2d5c0*/  LOP3.LUT R9, R9, 0x3, RZ, 0xc0, !PT ;  /* 0x0000000309097812 */ /* 0x000fc800078ec0ff */
[----:B------:R-:W-:-:S07]  /*2d5d0*/  MOV R13, R9 ;  /* 0x00000009000d7202 */ /* 0x000fce0000000f00 */
[----:B0-----:R-:W-:Y:S05]  /*2d5e0*/  WARPSYNC.COLLECTIVE R15, `(.L_x_2779) ;  /* 0x000000000f087348 */ /* 0x001fea0003c00000 */
[----:B0-----:R0:W1:Y:S02]  /*2d5f0*/  SHFL.IDX P6, R14, R13, R12, R11 ;  /* 0x0000000c0d0e7389 */ /* 0x00106400000c000b */
[----:B01----:R-:W-:Y:S01]  /*2d600*/  ENDCOLLECTIVE ;  /* 0x000000000000791b */ /* 0x003fe20003800000 */
.L_x_2779:
[----:B------:R-:W-:Y:S05]  /*2d610*/  BSYNC B1 ;  /* 0x0000000000017941 */ /* 0x000fea0003800000 */
.L_x_2778:
[----:B------:R-:W-:Y:S05]  /*2d620*/  BRA `(.L_x_2780) ;  /* 0xffffff8800ec7947 */ /* 0x000fea000383ffff */
.L_x_2592:
[----:B------:R-:W-:Y:S01]  /*2d630*/  BSSY B1, `(.L_x_2781) ;  /* 0x0000006000017945 */ /* 0x000fe20003800000 */
[----:B------:R-:W-:-:S07]  /*2d640*/  IMAD.MOV.U32 R15, RZ, RZ, -0x1 ;  /* 0xffffffffff0f7424 */ /* 0x000fce00078e00ff */
[----:B01----:R-:W-:Y:S05]  /*2d650*/  WARPSYNC.COLLECTIVE R15, `(.L_x_2782) ;  /* 0x000000000f0c7348 */ /* 0x003fea0003c00000 */
[----:B------:R-:W-:Y:S02]  /*2d660*/  ELECT P6, UR62, PT ;  /* 0x00000000003e782f */ /* 0x000fe400038c0000 */
[----:B------:R-:W-:Y:S01]  /*2d670*/  MOV R14, UR62 ;  /* 0x0000003e000e7c02 */ /* 0x000fe20008000f00 */
[----:B01----:R-:W-:Y:S10]  /*2d680*/  ENDCOLLECTIVE ;  /* 0x000000000000791b */ /* 0x003ff40003800000 */
.L_x_2782:
[----:B------:R-:W-:Y:S05]  /*2d690*/  BSYNC B1 ;  /* 0x0000000000017941 */ /* 0x000fea0003800000 */
.L_x_2781:
[----:B------:R-:W-:Y:S05]  /*2d6a0*/  BRA `(.L_x_2591) ;  /* 0xffffff8800e47947 */ /* 0x000fea000383ffff */
.L_x_2594:
[----:B0-----:R-:W2:Y:S02]  /*2d6b0*/  LDL R5, [R1+0x4] ;  /* 0x0000040001057983 */ /* 0x001ea40000100800 */
[----:B--2---:R0:W2:Y:S02]  /*2d6c0*/  SYNCS.PHASECHK.TRANS64.TRYWAIT P0, [R5+URZ+0x29820], R4 ;  /* 0x02982004050075a7 */ /* 0x0040a4000800017f */
[----:B--2---:R-:W-:Y:S05]  /*2d6d0*/  @!P0 NANOSLEEP.SYNCS 0x989680 ;  /* 0x009896800000895d */ /* 0x004fea0003900000 */
[----:B------:R-:W2:Y:S02]  /*2d6e0*/  @!P0 SYNCS.PHASECHK.TRANS64 P0, [R5+URZ+0x29820], R4 ;  /* 0x02982004050085a7 */ /* 0x000ea4000800007f */
[----:B--2---:R-:W-:Y:S05]  /*2d6f0*/  @!P0 BRA `(.L_x_2594) ;  /* 0xfffffffc00ec8947 */ /* 0x004fea000383ffff */
[----:B------:R-:W-:Y:S05]  /*2d700*/  BRA `(.L_x_2783) ;  /* 0xffffff8800f47947 */ /* 0x000fea000383ffff */
.L_x_2598:
[----:B0-----:R0:W2:Y:S02]  /*2d710*/  SYNCS.PHASECHK.TRANS64.TRYWAIT P0, [R7+URZ+0x298a0], R10 ;  /* 0x0298a00a070075a7 */ /* 0x0010a4000800017f */
[----:B--2---:R-:W-:Y:S05]  /*2d720*/  @!P0 NANOSLEEP.SYNCS 0x989680 ;  /* 0x009896800000895d */ /* 0x004fea0003900000 */
[----:B------:R-:W2:Y:S02]  /*2d730*/  @!P0 SYNCS.PHASECHK.TRANS64 P0, [R7+URZ+0x298a0], R10 ;  /* 0x0298a00a070085a7 */ /* 0x000ea4000800007f */
[----:B--2---:R-:W-:Y:S05]  /*2d740*/  @!P0 BRA `(.L_x_2598) ;  /* 0xfffffffc00f08947 */ /* 0x004fea000383ffff */
[----:B------:R-:W-:Y:S05]  /*2d750*/  BRA `(.L_x_2784) ;  /* 0xffffff8c001c7947 */ /* 0x000fea000383ffff */
.L_x_2605:
[----:B-1----:R1:W2:Y:S02]  /*2d760*/  SYNCS.PHASECHK.TRANS64.TRYWAIT P0, [R7+URZ+0x298c0], R10 ;  /* 0x0298c00a070075a7 */ /* 0x0022a4000800017f */
[----:B--2---:R-:W-:Y:S05]  /*2d770*/  @!P0 NANOSLEEP.SYNCS 0x989680 ;  /* 0x009896800000895d */ /* 0x004fea0003900000 */
[----:B------:R-:W2:Y:S02]  /*2d780*/  @!P0 SYNCS.PHASECHK.TRANS64 P0, [R7+URZ+0x298c0], R10 ;  /* 0x0298c00a070085a7 */ /* 0x000ea4000800007f */
[----:B--2---:R-:W-:Y:S05]  /*2d790*/  @!P0 BRA `(.L_x_2605) ;  /* 0xfffffffc00f08947 */ /* 0x004fea000383ffff */
[----:B------:R-:W-:Y:S05]  /*2d7a0*/  BRA `(.L_x_2785) ;  /* 0xffffff9000187947 */ /* 0x000fea000383ffff */
.L_x_2612:
[----:B0-----:R0:W2:Y:S02]  /*2d7b0*/  SYNCS.PHASECHK.TRANS64.TRYWAIT P1, [R8+URZ+0x298a0], R7 ;  /* 0x0298a007080075a7 */ /* 0x0010a4000802017f */
[----:B--2---:R-:W-:Y:S05]  /*2d7c0*/  @!P1 NANOSLEEP.SYNCS 0x989680 ;  /* 0x009896800000995d */ /* 0x004fea0003900000 */
[----:B------:R-:W2:Y:S02]  /*2d7d0*/  @!P1 SYNCS.PHASECHK.TRANS64 P1, [R8+URZ+0x298a0], R7 ;  /* 0x0298a007080095a7 */ /* 0x000ea4000802007f */
[----:B--2---:R-:W-:Y:S05]  /*2d7e0*/  @!P1 BRA `(.L_x_2612) ;  /* 0xfffffffc00f09947 */ /* 0x004fea000383ffff */
[----:B------:R-:W-:Y:S05]  /*2d7f0*/  BRA `(.L_x_2786) ;  /* 0xffffff9000fc7947 */ /* 0x000fea000383ffff */
.L_x_2619:
[----:B-1----:R1:W2:Y:S02]  /*2d800*/  SYNCS.PHASECHK.TRANS64.TRYWAIT P1, [R8+URZ+0x298c0], R7 ;  /* 0x0298c007080075a7 */ /* 0x0022a4000802017f */
[----:B--2---:R-:W-:Y:S05]  /*2d810*/  @!P1 NANOSLEEP.SYNCS 0x989680 ;  /* 0x009896800000995d */ /* 0x004fea0003900000 */
[----:B------:R-:W2:Y:S02]  /*2d820*/  @!P1 SYNCS.PHASECHK.TRANS64 P1, [R8+URZ+0x298c0], R7 ;  /* 0x0298c007080095a7 */ /* 0x000ea4000802007f */
[----:B--2---:R-:W-:Y:S05]  /*2d830*/  @!P1 BRA `(.L_x_2619) ;  /* 0xfffffffc00f09947 */ /* 0x004fea000383ffff */
[----:B------:R-:W-:Y:S05]  /*2d840*/  BRA `(.L_x_2787) ;  /* 0xffffff9400f47947 */ /* 0x000fea000383ffff */
.L_x_2634:
[----:B------:R-:W2:Y:S01]  /*2d850*/  S2R R4, SR_TID.X ;  /* 0x0000000000047919 */ /* 0x000ea20000002100 */
[----:B------:R-:W-:Y:S01]  /*2d860*/  BSSY B0, `(.L_x_2788) ;  /* 0x000000a000007945 */ /* 0x000fe20003800000 */
[----:B------:R-:W-:Y:S01]  /*2d870*/  MOV R12, RZ ;  /* 0x000000ff000c7202 */ /* 0x000fe20000000f00 */
[----:B-1----:R-:W-:Y:S02]  /*2d880*/  IMAD.MOV.U32 R11, RZ, RZ, 0x1f ;  /* 0x0000001fff0b7424 */ /* 0x002fe400078e00ff */
[----:B------:R-:W-:Y:S01]  /*2d890*/  IMAD.MOV.U32 R15, RZ, RZ, -0x1 ;  /* 0xffffffffff0f7424 */ /* 0x000fe200078e00ff */
[----:B--2---:R-:W-:-:S04]  /*2d8a0*/  SHF.R.U32.HI R4, RZ, 0x5, R4 ;  /* 0x00000005ff047819 */ /* 0x004fc80000011604 */
[----:B------:R-:W-:-:S05]  /*2d8b0*/  LOP3.LUT R4, R4, 0x3, RZ, 0xc0, !PT ;  /* 0x0000000304047812 */ /* 0x000fca00078ec0ff */
[----:B------:R-:W-:-:S07]  /*2d8c0*/  IMAD.MOV.U32 R13, RZ, RZ, R4 ;  /* 0x000000ffff0d7224 */ /* 0x000fce00078e0004 */
[----:B0--3--:R-:W-:Y:S05]  /*2d8d0*/  WARPSYNC.COLLECTIVE R15, `(.L_x_2789) ;  /* 0x000000000f087348 */ /* 0x009fea0003c00000 */
[----:B0-----:R0:W1:Y:S02]  /*2d8e0*/  SHFL.IDX P6, R14, R13, R12, R11 ;  /* 0x0000000c0d0e7389 */ /* 0x00106400000c000b */
[----:B01-3--:R-:W-:Y:S01]  /*2d8f0*/  ENDCOLLECTIVE ;  /* 0x000000000000791b */ /* 0x00bfe20003800000 */
.L_x_2789:
[----:B------:R-:W-:Y:S05]  /*2d900*/  BSYNC B0 ;  /* 0x0000000000007941 */ /* 0x000fea0003800000 */
.L_x_2788:
[----:B------:R-:W-:Y:S05]  /*2d910*/  BRA `(.L_x_2790) ;  /* 0xffffffa000d07947 */ /* 0x000fea000383ffff */
.L_x_2636:
[----:B------:R-:W-:Y:S01]  /*2d920*/  BSSY B0, `(.L_x_2791) ;  /* 0x0000006000007945 */ /* 0x000fe20003800000 */
[----:B------:R-:W-:-:S07]  /*2d930*/  IMAD.MOV.U32 R15, RZ, RZ, -0x1 ;  /* 0xffffffffff0f7424 */ /* 0x000fce00078e00ff */
[----:B01-3--:R-:W-:Y:S05]  /*2d940*/  WARPSYNC.COLLECTIVE R15, `(.L_x_2792) ;  /* 0x000000000f0c7348 */ /* 0x00bfea0003c00000 */
[----:B------:R-:W-:Y:S02]  /*2d950*/  ELECT P6, UR62, PT ;  /* 0x00000000003e782f */ /* 0x000fe400038c0000 */
[----:B------:R-:W-:Y:S01]  /*2d960*/  MOV R14, UR62 ;  /* 0x0000003e000e7c02 */ /* 0x000fe20008000f00 */
[----:B01-3--:R-:W-:Y:S10]  /*2d970*/  ENDCOLLECTIVE ;  /* 0x000000000000791b */ /* 0x00bff40003800000 */
.L_x_2792:
[----:B------:R-:W-:Y:S05]  /*2d980*/  BSYNC B0 ;  /* 0x0000000000007941 */ /* 0x000fea0003800000 */
.L_x_2791:
[----:B------:R-:W-:Y:S05]  /*2d990*/  BRA `(.L_x_2793) ;  /* 0xffffffa000dc7947 */ /* 0x000fea000383ffff */
.L_x_2638:
[----:B0-----:R0:W2:Y:S02]  /*2d9a0*/  SYNCS.PHASECHK.TRANS64.TRYWAIT P0, [R2+URZ+0x29880], R3 ;  /* 0x02988003020075a7 */ /* 0x0010a4000800017f */
[----:B--2---:R-:W-:Y:S05]  /*2d9b0*/  @!P0 NANOSLEEP.SYNCS 0x989680 ;  /* 0x009896800000895d */ /* 0x004fea0003900000 */
[----:B------:R-:W2:Y:S02]  /*2d9c0*/  @!P0 SYNCS.PHASECHK.TRANS64 P0, [R2+URZ+0x29880], R3 ;  /* 0x02988003020085a7 */ /* 0x000ea4000800007f */
[----:B--2---:R-:W-:Y:S05]  /*2d9d0*/  @!P0 BRA `(.L_x_2638) ;  /* 0xfffffffc00f08947 */ /* 0x004fea000383ffff */
[----:B------:R-:W-:Y:S05]  /*2d9e0*/  BRA `(.L_x_2794) ;  /* 0xffffffa400507947 */ /* 0x000fea000383ffff */
.L_x_2640:
[----:B--2---:R2:W3:Y:S02]  /*2d9f0*/  SYNCS.PHASECHK.TRANS64.TRYWAIT P0, [R2+URZ+0x29840], R3 ;  /* 0x02984003020075a7 */ /* 0x0044e4000800017f */
[----:B---3--:R-:W-:Y:S05]  /*2da00*/  @!P0 NANOSLEEP.SYNCS 0x989680 ;  /* 0x009896800000895d */ /* 0x008fea0003900000 */
[----:B------:R-:W3:Y:S02]  /*2da10*/  @!P0 SYNCS.PHASECHK.TRANS64 P0, [R2+URZ+0x29840], R3 ;  /* 0x02984003020085a7 */ /* 0x000ee4000800007f */
[----:B---3--:R-:W-:Y:S05]  /*2da20*/  @!P0 BRA `(.L_x_2640) ;  /* 0xfffffffc00f08947 */ /* 0x008fea000383ffff */
[----:B------:R-:W-:Y:S05]  /*2da30*/  BRA `(.L_x_2795) ;  /* 0xffffffa400b07947 */ /* 0x000fea000383ffff */
.L_x_2644:
[----:B------:R-:W2:Y:S01]  /*2da40*/  LDL.LU R11, [R1+0x40] ;  /* 0x00004000010b7983 */ /* 0x000ea20000300800 */
[----:B------:R-:W-:Y:S01]  /*2da50*/  IMAD.MOV.U32 R13, RZ, RZ, R2 ;  /* 0x000000ffff0d7224 */ /* 0x000fe200078e0002 */
[----:B------:R-:W-:Y:S01]  /*2da60*/  LOP3.LUT R5, R5, 0x7f, RZ, 0xc0, !PT ;  /* 0x0000007f05057812 */ /* 0x000fe200078ec0ff */
[----:B------:R-:W-:Y:S02]  /*2da70*/  IMAD.MOV.U32 R12, RZ, RZ, RZ ;  /* 0x000000ffff0c7224 */ /* 0x000fe400078e00ff */
[----:B------:R-:W-:Y:S01]  /*2da80*/  IMAD.MOV.U32 R15, RZ, RZ, -0x1 ;  /* 0xffffffffff0f7424 */ /* 0x000fe200078e00ff */
[----:B------:R-:W-:-:S05]  /*2da90*/  SHF.R.U32.HI R7, RZ, 0x2, R5 ;  /* 0x00000002ff077819 */ /* 0x000fca0000011605 */
[----:B------:R-:W-:-:S04]  /*2daa0*/  IMAD R17, R17, 0x80, R7 ;  /* 0x0000008011117824 */ /* 0x000fc800078e0207 */
[----:B------:R-:W-:Y:S02]  /*2dab0*/  VIADD R7, R17, 0x20 ;  /* 0x0000002011077836 */ /* 0x000fe40000000000 */
[----:B--2---:R-:W-:Y:S01]  /*2dac0*/  IMAD R0, R11, R8, RZ ;  /* 0x000000080b007224 */ /* 0x004fe200078e02ff */
[----:B------:R-:W-:-:S04]  /*2dad0*/  MOV R11, 0x1c1f ;  /* 0x00001c1f000b7802 */ /* 0x000fc80000000f00 */
[----:B------:R-:W-:-:S13]  /*2dae0*/  ISETP.GE.AND P4, PT, R17, R0, PT ;  /* 0x000000001100720c */ /* 0x000fda0003f86270 */
[----:B-----5:R-:W-:Y:S05]  /*2daf0*/  WARPSYNC.COLLECTIVE R15, `(.L_x_2796) ;  /* 0x000000000f087348 */ /* 0x020fea0003c00000 */
[----:B------:R0:W1:Y:S02]  /*2db00*/  SHFL.IDX P6, R14, R13, R12, R11 ;  /* 0x0000000c0d0e7389 */ /* 0x00006400000c000b */
[----:B01---5:R-:W-:Y:S01]  /*2db10*/  ENDCOLLECTIVE ;  /* 0x000000000000791b */ /* 0x023fe20003800000 */
.L_x_2796:
[----:B------:R-:W-:Y:S02]  /*2db20*/  IMAD.MOV.U32 R13, RZ, RZ, R3 ;  /* 0x000000ffff0d7224 */ /* 0x000fe400078e0003 */
[----:B------:R-:W-:-:S07]  /*2db30*/  IMAD.MOV.U32 R4, RZ, RZ, R14 ;  /* 0x000000ffff047224 */ /* 0x000fce00078e000e */
[----:B------:R-:W-:Y:S05]  /*2db40*/  WARPSYNC.COLLECTIVE R15, `(.L_x_2797) ;  /* 0x000000000f087348 */ /* 0x000fea0003c00000 */
[----:B------:R0:W1:Y:S02]  /*2db50*/  SHFL.IDX P6, R14, R13, R12, R11 ;  /* 0x0000000c0d0e7389 */ /* 0x00006400000c000b */
[----:B01----:R-:W-:Y:S01]  /*2db60*/  ENDCOLLECTIVE ;  /* 0x000000000000791b */ /* 0x003fe20003800000 */
.L_x_2797:
[----:B------:R-:W-:Y:S02]  /*2db70*/  IMAD.MOV.U32 R13, RZ, RZ, R2 ;  /* 0x000000ffff0d7224 */ /* 0x000fe400078e0002 */
[----:B------:R-:W-:Y:S02]  /*2db80*/  IMAD.MOV.U32 R12, RZ, RZ, 0x1 ;  /* 0x00000001ff0c7424 */ /* 0x000fe400078e00ff */
[----:B------:R-:W-:-:S07]  /*2db90*/  IMAD.MOV.U32 R5, RZ, RZ, R14 ;  /* 0x000000ffff057224 */ /* 0x000fce00078e000e */
[----:B------:R-:W-:Y:S05]  /*2dba0*/  WARPSYNC.COLLECTIVE R15, `(.L_x_2798) ;  /* 0x000000000f087348 */ /* 0x000fea0003c00000 */
[----:B------:R0:W1:Y:S02]  /*2dbb0*/  SHFL.IDX P6, R14, R13, R12, R11 ;  /* 0x0000000c0d0e7389 */ /* 0x00006400000c000b */
[----:B01----:R-:W-:Y:S01]  /*2dbc0*/  ENDCOLLECTIVE ;  /* 0x000000000000791b */ /* 0x003fe20003800000 */
.L_x_2798:
[----:B------:R-:W-:-:S04]  /*2dbd0*/  @!P4 IADD3 R5, P3, R10, R5, RZ ;  /* 0x000000050a05c210 */ /* 0x000fc80007f7e0ff */
[----:B------:R-:W-:Y:S02]  /*2dbe0*/  @!P4 IADD3.X R4, RZ, R4, RZ, P3, !PT ;  /* 0x00000004ff04c210 */ /* 0x000fe40001ffe4ff */
[----:B------:R-:W-:Y:S02]  /*2dbf0*/  ISETP.GE.AND P3, PT, R7, R0, PT ;  /* 0x000000000700720c */ /* 0x000fe40003f66270 */
[----:B------:R-:W-:Y:S01]  /*2dc00*/  @!P4 LOP3.LUT R5, R5, R4, RZ, 0x3c, !PT ;  /* 0x000000040505c212 */ /* 0x000fe200078e3cff */
[----:B------:R-:W-:-:S03]  /*2dc10*/  IMAD.MOV.U32 R13, RZ, RZ, R3 ;  /* 0x000000ffff0d7224 */ /* 0x000fc600078e0003 */
[----:B------:R-:W-:-:S04]  /*2dc20*/  @!P4 LOP3.LUT R4, R5, R4, RZ, 0x3c, !PT ;  /* 0x000000040504c212 */ /* 0x000fc800078e3cff */
[----:B------:R-:W-:Y:S01]  /*2dc30*/  @!P4 LOP3.LUT R5, R5, R4, RZ, 0x3c, !PT ;  /* 0x000000040505c212 */ /* 0x000fe200078e3cff */
[----:B------:R-:W-:-:S04]  /*2dc40*/  IMAD.MOV.U32 R6, RZ, RZ, R14 ;  /* 0x000000ffff067224 */ /* 0x000fc800078e000e */
[----:B------:R-:W-:Y:S01]  /*2dc50*/  @!PT LDS RZ, [RZ] ;  /* 0x00000000fffff984 */ /* 0x000fe20000000800 */
[----:B------:R-:W-:Y:S01]  /*2dc60*/  @!PT LDS RZ, [RZ] ;  /* 0x00000000fffff984 */ /* 0x000fe20000000800 */
[----:B------:R-:W-:Y:S01]  /*2dc70*/  @!PT LDS RZ, [RZ] ;  /* 0x00000000fffff984 */ /* 0x000fe20000000800 */
[----:B------:R0:W-:Y:S03]  /*2dc80*/  @!P4 LDGSTS.E.BYPASS.LTC128B.128 [R9+0x14400], desc[UR54][R4.64], !P0 ;  /* 0x144000000409cfae */ /* 0x0001e6000c101d76 */
[----:B0-----:R-:W-:Y:S05]  /*2dc90*/  WARPSYNC.COLLECTIVE R15, `(.L_x_2799) ;  /* 0x000000000f087348 */ /* 0x001fea0003c00000 */
[----:B------:R1:W2:Y:S02]  /*2dca0*/  SHFL.IDX P6, R14, R13, R12, R11 ;  /* 0x0000000c0d0e7389 */ /* 0x0002a400000c000b */
[----:B012---:R-:W-:Y:S01]  /*2dcb0*/  ENDCOLLECTIVE ;  /* 0x000000000000791b */ /* 0x007fe20003800000 */
.L_x_2799:
[----:B------:R-:W-:Y:S01]  /*2dcc0*/  @!PT LDS RZ, [RZ] ;  /* 0x00000000fffff984 */ /* 0x000fe20000000800 */
[----:B------:R-:W-:Y:S01]  /*2dcd0*/  @!PT LDS RZ, [RZ] ;  /* 0x00000000fffff984 */ /* 0x000fe20000000800 */
[----:B------:R-:W-:Y:S01]  /*2dce0*/  @!PT LDS RZ, [RZ] ;  /* 0x00000000fffff984 */ /* 0x000fe20000000800 */
[----:B------:R-:W-:Y:S04]  /*2dcf0*/  @!P4 LDGSTS.E.BYPASS.LTC128B.128 [R9+0x16400], desc[UR54][R4.64+0x40], !P1 ;  /* 0x164000400409cfae */ /* 0x000fe8000c901d76 */
[----:B------:R0:W-:Y:S01]  /*2dd00*/  @!P4 LDGSTS.E.BYPASS.LTC128B.128 [R9+0x18400], desc[UR54][R4.64+0x80], !P2 ;  /* 0x184000800409cfae */ /* 0x0001e2000d101d76 */
[----:B------:R-:W-:Y:S02]  /*2dd10*/  IMAD.MOV.U32 R13, RZ, RZ, R2 ;  /* 0x000000ffff0d7224 */ /* 0x000fe400078e0002 */
[----:B------:R-:W-:Y:S01]  /*2dd20*/  IMAD.MOV.U32 R12, RZ, RZ, 0x2 ;  /* 0x00000002ff0c7424 */ /* 0x000fe200078e00ff */
[----:B0-----:R-:W-:-:S07]  /*2dd30*/  MOV R4, R14 ;  /* 0x0000000e00047202 */ /* 0x001fce0000000f00 */
[----:B------:R-:W-:Y:S05]  /*2dd40*/  WARPSYNC.COLLECTIVE R15, `(.L_x_2800) ;  /* 0x000000000f087348 */ /* 0x000fea0003c00000 */
[----:B------:R0:W1:Y:S02]  /*2dd50*/  SHFL.IDX P6, R14, R13, R12, R11 ;  /* 0x0000000c0d0e7389 */ /* 0x00006400000c000b */
[----:B01----:R-:W-:Y:S01]  /*2dd60*/  ENDCOLLECTIVE ;  /* 0x000000000000791b */ /* 0x003fe20003800000 */
.L_x_2800:
[----:B------:R-:W-:-:S05]  /*2dd70*/  @!P3 IADD3 R5, P4, R10, R4, RZ ;  /* 0x000000040a05b210 */ /* 0x000fca0007f9e0ff */
[----:B------:R-:W-:-:S05]  /*2dd80*/  @!P3 IMAD.X R4, RZ, RZ, R6, P4 ;  /* 0x000000ffff04b224 */ /* 0x000fca00020e0606 */
[-C--:B------:R-:W-:Y:S02]  /*2dd90*/  @!P3 LOP3.LUT R5, R5, R4.reuse, RZ, 0x3c, !PT ;  /* 0x000000040505b212 */ /* 0x080fe400078e3cff */
[----:B------:R-:W-:Y:S02]  /*2dda0*/  MOV R13, R3 ;  /* 0x00000003000d7202 */ /* 0x000fe40000000f00 */
        /* <DEDUP_REMOVED lines=10> */
.L_x_2801:
[----:B------:R-:W-:Y:S01]  /*2de50*/  @!PT LDS RZ, [RZ] ;  /* 0x00000000fffff984 */ /* 0x000fe20000000800 */
[----:B------:R-:W-:Y:S01]  /*2de60*/  @!PT LDS RZ, [RZ] ;  /* 0x00000000fffff984 */ /* 0x000fe20000000800 */
[----:B------:R-:W-:Y:S01]  /*2de70*/  @!PT LDS RZ, [RZ] ;  /* 0x00000000fffff984 */ /* 0x000fe20000000800 */
[----:B------:R-:W-:Y:S04]  /*2de80*/  @!P3 LDGSTS.E.BYPASS.LTC128B.128 [R9+0x16c00], desc[UR54][R4.64+0x40], !P1 ;  /* 0x16c000400409bfae */ /* 0x000fe8000c901d76 */
[----:B------:R0:W-:Y:S01]  /*2de90*/  @!P3 LDGSTS.E.BYPASS.LTC128B.128 [R9+0x18c00], desc[UR54][R4.64+0x80], !P2 ;  /* 0x18c000800409bfae */ /* 0x0001e2000d101d76 */
[----:B------:R-:W-:Y:S02]  /*2dea0*/  IMAD.MOV.U32 R13, RZ, RZ, R2 ;  /* 0x000000ffff0d7224 */ /* 0x000fe400078e0002 */
[----:B------:R-:W-:Y:S02]  /*2deb0*/  IMAD.MOV.U32 R12, RZ, RZ, 0x3 ;  /* 0x00000003ff0c7424 */ /* 0x000fe400078e00ff */
[----:B0-----:R-:W-:-:S05]  /*2dec0*/  VIADD R4, R17, 0x40 ;  /* 0x0000004011047836 */ /* 0x001fca0000000000 */
[----:B------:R-:W-:Y:S01]  /*2ded0*/  ISETP.GE.AND P3, PT, R4, R0, PT ;  /* 0x000000000400720c */ /* 0x000fe20003f66270 */
[----:B------:R-:W-:-:S12]  /*2dee0*/  IMAD.MOV.U32 R4, RZ, RZ, R14 ;  /* 0x000000ffff047224 */ /* 0x000fd800078e000e */
[----:B------:R-:W-:Y:S05]  /*2def0*/  WARPSYNC.COLLECTIVE R15, `(.L_x_2802) ;  /* 0x000000000f087348 */ /* 0x000fea0003c00000 */
[----:B------:R0:W1:Y:S02]  /*2df00*/  SHFL.IDX P6, R14, R13, R12, R11 ;  /* 0x0000000c0d0e7389 */ /* 0x00006400000c000b */
[----:B01----:R-:W-:Y:S01]  /*2df10*/  ENDCOLLECTIVE ;  /* 0x000000000000791b */ /* 0x003fe20003800000 */
.L_x_2802:
[----:B------:R-:W-:Y:S02]  /*2df20*/  @!P3 IADD3 R5, P4, R10, R4, RZ ;  /* 0x000000040a05b210 */ /* 0x000fe40007f9e0ff */
[----:B------:R-:W-:-:S03]  /*2df30*/  MOV R13, R3 ;  /* 0x00000003000d7202 */ /* 0x000fc60000000f00 */
[----:B------:R-:W-:-:S05]  /*2df40*/  @!P3 IMAD.X R4, RZ, RZ, R6, P4 ;  /* 0x000000ffff04b224 */ /* 0x000fca00020e0606 */
[----:B------:R-:W-:-:S04]  /*2df50*/  @!P3 LOP3.LUT R5, R5, R4, RZ, 0x3c, !PT ;  /* 0x000000040505b212 */ /* 0x000fc800078e3cff */
        /* <DEDUP_REMOVED lines=12> */
.L_x_2803:
[----:B------:R-:W-:Y:S01]  /*2e020*/  IMAD.MOV.U32 R3, RZ, RZ, R14 ;  /* 0x000000ffff037224 */ /* 0x000fe200078e000e */
[----:B------:R-:W-:Y:S06]  /*2e030*/  BRA `(.L_x_2804) ;  /* 0xffffffac00287947 */ /* 0x000fec000383ffff */
.L_x_2649:
[----:B0-----:R-:W3:Y:S02]  /*2e040*/  LDL R2, [R1+0x4] ;  /* 0x0000040001027983 */ /* 0x001ee40000100800 */
[----:B---3--:R0:W3:Y:S02]  /*2e050*/  SYNCS.PHASECHK.TRANS64.TRYWAIT P0, [R2+URZ+0x29820], R0 ;  /* 0x02982000020075a7 */ /* 0x0080e4000800017f */
[----:B---3--:R-:W-:Y:S05]  /*2e060*/  @!P0 NANOSLEEP.SYNCS 0x989680 ;  /* 0x009896800000895d */ /* 0x008fea0003900000 */
[----:B------:R-:W3:Y:S02]  /*2e070*/  @!P0 SYNCS.PHASECHK.TRANS64 P0, [R2+URZ+0x29820], R0 ;  /* 0x02982000020085a7 */ /* 0x000ee4000800007f */
[----:B---3--:R-:W-:Y:S05]  /*2e080*/  @!P0 BRA `(.L_x_2649) ;  /* 0xfffffffc00ec8947 */ /* 0x008fea000383ffff */
[----:B------:R-:W-:Y:S05]  /*2e090*/  BRA `(.L_x_2805) ;  /* 0xffffffac009c7947 */ /* 0x000fea000383ffff */
.L_x_2655:
[----:B---3--:R3:W4:Y:S02]  /*2e0a0*/  SYNCS.PHASECHK.TRANS64.TRYWAIT P0, [R5+URZ+0x29880], R4 ;  /* 0x02988004050075a7 */ /* 0x008724000800017f */
[----:B----4-:R-:W-:Y:S05]  /*2e0b0*/  @!P0 NANOSLEEP.SYNCS 0x989680 ;  /* 0x009896800000895d */ /* 0x010fea0003900000 */
[----:B------:R-:W4:Y:S02]  /*2e0c0*/  @!P0 SYNCS.PHASECHK.TRANS64 P0, [R5+URZ+0x29880], R4 ;  /* 0x02988004050085a7 */ /* 0x000f24000800007f */
[----:B----4-:R-:W-:Y:S05]  /*2e0d0*/  @!P0 BRA `(.L_x_2655) ;  /* 0xfffffffc00f08947 */ /* 0x010fea000383ffff */
[----:B------:R-:W-:Y:S05]  /*2e0e0*/  BRA `(.L_x_2806) ;  /* 0xffffffb0005c7947 */ /* 0x000fea000383ffff */
.L_x_2660:
[----:B--2---:R2:W4:Y:S02]  /*2e0f0*/  SYNCS.PHASECHK.TRANS64.TRYWAIT P0, [R5+URZ+0x29840], R4 ;  /* 0x02984004050075a7 */ /* 0x004524000800017f */
[----:B----4-:R-:W-:Y:S05]  /*2e100*/  @!P0 NANOSLEEP.SYNCS 0x989680 ;  /* 0x009896800000895d */ /* 0x010fea0003900000 */
[----:B------:R-:W4:Y:S02]  /*2e110*/  @!P0 SYNCS.PHASECHK.TRANS64 P0, [R5+URZ+0x29840], R4 ;  /* 0x02984004050085a7 */ /* 0x000f24000800007f */
[----:B----4-:R-:W-:Y:S05]  /*2e120*/  @!P0 BRA `(.L_x_2660) ;  /* 0xfffffffc00f08947 */ /* 0x010fea000383ffff */
[----:B------:R-:W-:Y:S05]  /*2e130*/  BRA `(.L_x_2807) ;  /* 0xffffffb000e47947 */ /* 0x000fea000383ffff */
.L_x_2668:
[----:B---3--:R3:W4:Y:S02]  /*2e140*/  SYNCS.PHASECHK.TRANS64.TRYWAIT P0, [R17+URZ+0x29870], R4 ;  /* 0x02987004110075a7 */ /* 0x008724000800017f */
[----:B----4-:R-:W-:Y:S05]  /*2e150*/  @!P0 NANOSLEEP.SYNCS 0x989680 ;  /* 0x009896800000895d */ /* 0x010fea0003900000 */
[----:B------:R-:W4:Y:S02]  /*2e160*/  @!P0 SYNCS.PHASECHK.TRANS64 P0, [R17+URZ+0x29870], R4 ;  /* 0x02987004110085a7 */ /* 0x000f24000800007f */
[----:B----4-:R-:W-:Y:S05]  /*2e170*/  @!P0 BRA `(.L_x_2668) ;  /* 0xfffffffc00f08947 */ /* 0x010fea000383ffff */
[----:B------:R-:W-:Y:S05]  /*2e180*/  BRA `(.L_x_2808) ;  /* 0xffffffb800147947 */ /* 0x000fea000383ffff */
.L_x_2670:
[----:B----4-:R4:W0:Y:S02]  /*2e190*/  SYNCS.PHASECHK.TRANS64.TRYWAIT P0, [R17+URZ+0x29860], R3 ;  /* 0x02986003110075a7 */ /* 0x010824000800017f */
[----:B0-----:R-:W-:Y:S05]  /*2e1a0*/  @!P0 NANOSLEEP.SYNCS 0x989680 ;  /* 0x009896800000895d */ /* 0x001fea0003900000 */
[----:B------:R-:W0:Y:S02]  /*2e1b0*/  @!P0 SYNCS.PHASECHK.TRANS64 P0, [R17+URZ+0x29860], R3 ;  /* 0x02986003110085a7 */ /* 0x000e24000800007f */
[----:B0-----:R-:W-:Y:S05]  /*2e1c0*/  @!P0 BRA `(.L_x_2670) ;  /* 0xfffffffc00f08947 */ /* 0x001fea000383ffff */
[----:B------:R-:W-:Y:S05]  /*2e1d0*/  BRA `(.L_x_2809) ;  /* 0xffffffb8001c7947 */ /* 0x000fea000383ffff */
.L_x_2677:
[----:B0-----:R0:W2:Y:S02]  /*2e1e0*/  SYNCS.PHASECHK.TRANS64.TRYWAIT P1, [R17+URZ+0x29870], R0 ;  /* 0x02987000110075a7 */ /* 0x0010a4000802017f */
[----:B--2---:R-:W-:Y:S05]  /*2e1f0*/  @!P1 NANOSLEEP.SYNCS 0x989680 ;  /* 0x009896800000995d */ /* 0x004fea0003900000 */
[----:B------:R-:W2:Y:S02]  /*2e200*/  @!P1 SYNCS.PHASECHK.TRANS64 P1, [R17+URZ+0x29870], R0 ;  /* 0x02987000110095a7 */ /* 0x000ea4000802007f */
[----:B--2---:R-:W-:Y:S05]  /*2e210*/  @!P1 BRA `(.L_x_2677) ;  /* 0xfffffffc00f09947 */ /* 0x004fea000383ffff */
[----:B------:R-:W-:Y:S05]  /*2e220*/  BRA `(.L_x_2810) ;  /* 0xffffffc000047947 */ /* 0x000fea000383ffff */
.L_x_2679:
[----:B0-----:R0:W2:Y:S02]  /*2e230*/  SYNCS.PHASECHK.TRANS64.TRYWAIT P1, [R17+URZ+0x29860], R0 ;  /* 0x02986000110075a7 */ /* 0x0010a4000802017f */
[----:B--2---:R-:W-:Y:S05]  /*2e240*/  @!P1 NANOSLEEP.SYNCS 0x989680 ;  /* 0x009896800000995d */ /* 0x004fea0003900000 */
[----:B------:R-:W2:Y:S02]  /*2e250*/  @!P1 SYNCS.PHASECHK.TRANS64 P1, [R17+URZ+0x29860], R0 ;  /* 0x02986000110095a7 */ /* 0x000ea4000802007f */
[----:B--2---:R-:W-:Y:S05]  /*2e260*/  @!P1 BRA `(.L_x_2679) ;  /* 0xfffffffc00f09947 */ /* 0x004fea000383ffff */
[----:B------:R-:W-:Y:S05]  /*2e270*/  BRA `(.L_x_2811) ;  /* 0xffffffc0000c7947 */ /* 0x000fea000383ffff */
.L_x_2683:
[----:B------:R-:W-:Y:S01]  /*2e280*/  BSSY B0, `(.L_x_2812) ;  /* 0x0000008000007945 */ /* 0x000fe20003800000 */
[----:B------:R-:W-:Y:S02]  /*2e290*/  IMAD.MOV.U32 R13, RZ, RZ, R16 ;  /* 0x000000ffff0d7224 */ /* 0x000fe400078e0010 */
[----:B------:R-:W-:Y:S02]  /*2e2a0*/  IMAD.MOV.U32 R12, RZ, RZ, RZ ;  /* 0x000000ffff0c7224 */ /* 0x000fe400078e00ff */
[----:B-1----:R-:W-:Y:S02]  /*2e2b0*/  IMAD.MOV.U32 R11, RZ, RZ, 0x1f ;  /* 0x0000001fff0b7424 */ /* 0x002fe400078e00ff */
[----:B------:R-:W-:-:S07]  /*2e2c0*/  IMAD.MOV.U32 R15, RZ, RZ, -0x1 ;  /* 0xffffffffff0f7424 */ /* 0x000fce00078e00ff */
[----:B------:R-:W-:Y:S05]  /*2e2d0*/  WARPSYNC.COLLECTIVE R15, `(.L_x_2813) ;  /* 0x000000000f087348 */ /* 0x000fea0003c00000 */
[----:B------:R0:W1:Y:S02]  /*2e2e0*/  SHFL.IDX P6, R14, R13, R12, R11 ;  /* 0x0000000c0d0e7389 */ /* 0x00006400000c000b */
[----:B01----:R-:W-:Y:S01]  /*2e2f0*/  ENDCOLLECTIVE ;  /* 0x000000000000791b */ /* 0x003fe20003800000 */
.L_x_2813:
[----:B------:R-:W-:Y:S05]  /*2e300*/  BSYNC B0 ;  /* 0x0000000000007941 */ /* 0x000fea0003800000 */
.L_x_2812:
[----:B------:R-:W-:Y:S01]  /*2e310*/  IMAD.MOV.U32 R13, RZ, RZ, R16 ;  /* 0x000000ffff0d7224 */ /* 0x000fe200078e0010 */
[----:B------:R-:W-:Y:S01]  /*2e320*/  MOV R0, R14 ;  /* 0x0000000e00007202 */ /* 0x000fe20000000f00 */
[----:B------:R-:W-:Y:S01]  /*2e330*/  IMAD.MOV.U32 R12, RZ, RZ, 0x1 ;  /* 0x00000001ff0c7424 */ /* 0x000fe200078e00ff */
[----:B------:R-:W-:Y:S01]  /*2e340*/  IADD3 R4, R19, R7, RZ ;  /* 0x0000000713047210 */ /* 0x000fe20007ffe0ff */
[----:B------:R-:W-:Y:S02]  /*2e350*/  IMAD.MOV.U32 R11, RZ, RZ, 0x1f ;  /* 0x0000001fff0b7424 */ /* 0x000fe400078e00ff */
[----:B------:R-:W-:-:S07]  /*2e360*/  IMAD.MOV.U32 R15, RZ, RZ, -0x1 ;  /* 0xffffffffff0f7424 */ /* 0x000fce00078e00ff */
[----:B------:R-:W-:Y:S05]  /*2e370*/  WARPSYNC.COLLECTIVE R15, `(.L_x_2814) ;  /* 0x000000000f087348 */ /* 0x000fea0003c00000 */
[----:B------:R0:W1:Y:S02]  /*2e380*/  SHFL.IDX P6, R14, R13, R12, R11 ;  /* 0x0000000c0d0e7389 */ /* 0x00006400000c000b */
[----:B01----:R-:W-:Y:S01]  /*2e390*/  ENDCOLLECTIVE ;  /* 0x000000000000791b */ /* 0x003fe20003800000 */
.L_x_2814:
        /* <DEDUP_REMOVED lines=18> */
.L_x_2815:
[----:B------:R-:W-:Y:S02]  /*2e4c0*/  IMAD.MOV.U32 R12, RZ, RZ, 0x2 ;  /* 0x00000002ff0c7424 */ /* 0x000fe400078e00ff */
[----:B------:R-:W-:-:S05]  /*2e4d0*/  IMAD.MOV.U32 R3, RZ, RZ, R14 ;  /* 0x000000ffff037224 */ /* 0x000fca00078e000e */
[----:B------:R-:W-:-:S04]  /*2e4e0*/  SEL R3, R3, RZ, P1 ;  /* 0x000000ff03037207 */ /* 0x000fc80000800000 */
[----:B------:R-:W-:-:S05]  /*2e4f0*/  IADD3 R3, R2, R3, RZ ;  /* 0x0000000302037210 */ /* 0x000fca0007ffe0ff */
[----:B------:R-:W-:-:S07]  /*2e500*/  IMAD.MOV.U32 R13, RZ, RZ, R3 ;  /* 0x000000ffff0d7224 */ /* 0x000fce00078e0003 */
[----:B------:R-:W-:Y:S05]  /*2e510*/  WARPSYNC.COLLECTIVE R15, `(.L_x_2816) ;  /* 0x000000000f087348 */ /* 0x000fea0003c00000 */
[----:B------:R0:W1:Y:S02]  /*2e520*/  SHFL.UP P6, R14, R13, R12, R11 ;  /* 0x0400000c0d0e7389 */ /* 0x00006400000c000b */
[----:B01----:R-:W-:Y:S01]  /*2e530*/  ENDCOLLECTIVE ;  /* 0x000000000000791b */ /* 0x003fe20003800000 */
.L_x_2816:
        /* <DEDUP_REMOVED lines=8> */
.L_x_2817:
        /* <DEDUP_REMOVED lines=8> */
.L_x_2818:
        /* <DEDUP_REMOVED lines=8> */
.L_x_2819:
        /* <DEDUP_REMOVED lines=9> */
.L_x_2820:
[----:B------:R-:W-:Y:S01]  /*2e750*/  IMAD.MOV.U32 R8, RZ, RZ, R14 ;  /* 0x000000ffff087224 */ /* 0x000fe200078e000e */
[----:B------:R-:W-:Y:S06]  /*2e760*/  BRA `(.L_x_2821) ;  /* 0xffffffc400147947 */ /* 0x000fec000383ffff */
.L_x_2688:
[----:B------:R-:W-:Y:S01]  /*2e770*/  BSSY B0, `(.L_x_2822) ;  /* 0x0000008000007945 */ /* 0x000fe20003800000 */
[----:B-----5:R-:W-:Y:S01]  /*2e780*/  IMAD.MOV.U32 R13, RZ, RZ, R2 ;  /* 0x000000ffff0d7224 */ /* 0x020fe200078e0002 */
[----:B------:R-:W-:Y:S01]  /*2e790*/  MOV R15, 0xffffffff ;  /* 0xffffffff000f7802 */ /* 0x000fe20000000f00 */
[----:B------:R-:W-:Y:S02]  /*2e7a0*/  IMAD.MOV.U32 R12, RZ, RZ, 0x1 ;  /* 0x00000001ff0c7424 */ /* 0x000fe400078e00ff */
[----:B-1----:R-:W-:-:S07]  /*2e7b0*/  IMAD.MOV.U32 R11, RZ, RZ, RZ ;  /* 0x000000ffff0b7224 */ /* 0x002fce00078e00ff */
[----:B0-2---:R-:W-:Y:S05]  /*2e7c0*/  WARPSYNC.COLLECTIVE R15, `(.L_x_2823) ;  /* 0x000000000f087348 */ /* 0x005fea0003c00000 */
[----:B------:R1:W3:Y:S02]  /*2e7d0*/  SHFL.UP P6, R14, R13, R12, R11 ;  /* 0x0400000c0d0e7389 */ /* 0x0002e400000c000b */
[----:B0123--:R-:W-:Y:S01]  /*2e7e0*/  ENDCOLLECTIVE ;  /* 0x000000000000791b */ /* 0x00ffe20003800000 */
.L_x_2823:
[----:B------:R-:W-:Y:S05]  /*2e7f0*/  BSYNC B0 ;  /* 0x0000000000007941 */ /* 0x000fea0003800000 */
.L_x_2822:
[----:B------:R-:W-:Y:S01]  /*2e800*/  IMAD.MOV.U32 R3, RZ, RZ, R14 ;  /* 0x000000ffff037224 */ /* 0x000fe200078e000e */
[----:B------:R-:W-:Y:S01]  /*2e810*/  MOV R15, 0xffffffff ;  /* 0xffffffff000f7802 */ /* 0x000fe20000000f00 */
[----:B------:R-:W-:Y:S02]  /*2e820*/  IMAD.MOV.U32 R12, RZ, RZ, 0x2 ;  /* 0x00000002ff0c7424 */ /* 0x000fe400078e00ff */
[----:B------:R-:W-:Y:S01]  /*2e830*/  IMAD.MOV.U32 R11, RZ, RZ, RZ ;  /* 0x000000ffff0b7224 */ /* 0x000fe200078e00ff */
[----:B------:R-:W-:-:S05]  /*2e840*/  SEL R3, R3, RZ, P1 ;  /* 0x000000ff03037207 */ /* 0x000fca0000800000 */
[----:B------:R-:W-:-:S04]  /*2e850*/  IMAD.IADD R3, R2, 0x1, R3 ;  /* 0x0000000102037824 */ /* 0x000fc800078e0203 */
[----:B------:R-:W-:-:S07]  /*2e860*/  IMAD.MOV.U32 R13, RZ, RZ, R3 ;  /* 0x000000ffff0d7224 */ /* 0x000fce00078e0003 */
[----:B------:R-:W-:Y:S05]  /*2e870*/  WARPSYNC.COLLECTIVE R15, `(.L_x_2824) ;  /* 0x000000000f087348 */ /* 0x000fea0003c00000 */
[----:B------:R0:W1:Y:S02]  /*2e880*/  SHFL.UP P6, R14, R13, R12, R11 ;  /* 0x0400000c0d0e7389 */ /* 0x00006400000c000b */
[----:B01----:R-:W-:Y:S01]  /*2e890*/  ENDCOLLECTIVE ;  /* 0x000000000000791b */ /* 0x003fe20003800000 */
.L_x_2824:
        /* <DEDUP_REMOVED lines=8> */
.L_x_2825:
        /* <DEDUP_REMOVED lines=8> */
.L_x_2826:
        /* <DEDUP_REMOVED lines=8> */
.L_x_2827:
        /* <DEDUP_REMOVED lines=9> */
.L_x_2828:
[----:B------:R-:W-:Y:S01]  /*2eab0*/  MOV R8, R14 ;  /* 0x0000000e00087202 */ /* 0x000fe20000000f00 */
[----:B------:R-:W-:Y:S06]  /*2eac0*/  BRA `(.L_x_2829) ;  /* 0xffffffc000d87947 */ /* 0x000fec000383ffff */
.L_x_2690:
[----:B------:R-:W-:Y:S01]  /*2ead0*/  BSSY B0, `(.L_x_2830) ;  /* 0x0000006000007945 */ /* 0x000fe20003800000 */
[----:B------:R-:W-:Y:S01]  /*2eae0*/  PLOP3.LUT P6, PT, P6, PT, PT, 0x8, 0x0 ;  /* 0x000000000000781c */ /* 0x000fe200037ce170 */
[----:B------:R-:W-:-:S12]  /*2eaf0*/  IMAD.MOV.U32 R15, RZ, RZ, -0x1 ;  /* 0xffffffffff0f7424 */ /* 0x000fd800078e00ff */
[----:B01----:R-:W-:Y:S05]  /*2eb00*/  WARPSYNC.COLLECTIVE R15, `(.L_x_2831) ;  /* 0x000000000f087348 */ /* 0x003fea0003c00000 */
[----:B------:R-:W-:Y:S01]  /*2eb10*/  VOTE.ANY R14, PT, P6 ;  /* 0x00000000000e7806 */ /* 0x000fe200030e0100 */
[----:B01----:R-:W-:Y:S06]  /*2eb20*/  ENDCOLLECTIVE ;  /* 0x000000000000791b */ /* 0x003fec0003800000 */
.L_x_2831:
[----:B------:R-:W-:Y:S05]  /*2eb30*/  BSYNC B0 ;  /* 0x0000000000007941 */ /* 0x000fea0003800000 */
.L_x_2830:
[----:B------:R-:W-:Y:S01]  /*2eb40*/  IMAD.MOV.U32 R3, RZ, RZ, R14 ;  /* 0x000000ffff037224 */ /* 0x000fe200078e000e */
[----:B------:R-:W-:Y:S01]  /*2eb50*/  MOV R15, 0xffffffff ;  /* 0xffffffff000f7802 */ /* 0x000fe20000000f00 */
[----:B------:R-:W-:Y:S02]  /*2eb60*/  IMAD.MOV.U32 R13, RZ, RZ, R2 ;  /* 0x000000ffff0d7224 */ /* 0x000fe400078e0002 */
[----:B------:R-:W0:Y:S01]  /*2eb70*/  POPC R5, R3 ;  /* 0x0000000300057309 */ /* 0x000e220000000000 */
[----:B------:R-:W-:Y:S02]  /*2eb80*/  IMAD.MOV.U32 R11, RZ, RZ, 0x1f ;  /* 0x0000001fff0b7424 */ /* 0x000fe400078e00ff */
[----:B0-----:R-:W-:-:S07]  /*2eb90*/  IMAD.MOV.U32 R12, RZ, RZ, R5 ;  /* 0x000000ffff0c7224 */ /* 0x001fce00078e0005 */
[----:B------:R-:W-:Y:S05]  /*2eba0*/  WARPSYNC.COLLECTIVE R15, `(.L_x_2832) ;  /* 0x000000000f087348 */ /* 0x000fea0003c00000 */
[----:B------:R0:W1:Y:S02]  /*2ebb0*/  SHFL.IDX P6, R14, R13, R12, R11 ;  /* 0x0000000c0d0e7389 */ /* 0x00006400000c000b */
[----:B01----:R-:W-:Y:S01]  /*2ebc0*/  ENDCOLLECTIVE ;  /* 0x000000000000791b */ /* 0x003fe20003800000 */
.L_x_2832:
[----:B------:R-:W-:Y:S01]  /*2ebd0*/  IMAD.MOV.U32 R17, RZ, RZ, R14 ;  /* 0x000000ffff117224 */ /* 0x000fe200078e000e */
[----:B------:R-:W-:Y:S06]  /*2ebe0*/  BRA `(.L_x_2833) ;  /* 0xffffffc000c87947 */ /* 0x000fec000383ffff */
.L_x_2692:
[----:B------:R-:W-:Y:S01]  /*2ebf0*/  BSSY B0, `(.L_x_2834) ;  /* 0x0000007000007945 */ /* 0x000fe20003800000 */
[----:B------:R-:W-:Y:S02]  /*2ec00*/  IMAD.MOV.U32 R13, RZ, RZ, R6 ;  /* 0x000000ffff0d7224 */ /* 0x000fe400078e0006 */
[----:B-1----:R-:W-:Y:S02]  /*2ec10*/  IMAD.MOV.U32 R11, RZ, RZ, 0x1f ;  /* 0x0000001fff0b7424 */ /* 0x002fe400078e00ff */
[----:B------:R-:W-:-:S07]  /*2ec20*/  IMAD.MOV.U32 R15, RZ, RZ, -0x1 ;  /* 0xffffffffff0f7424 */ /* 0x000fce00078e00ff */
[----:B0-23--:R-:W-:Y:S05]  /*2ec30*/  WARPSYNC.COLLECTIVE R15, `(.L_x_2835) ;  /* 0x000000000f087348 */ /* 0x00dfea0003c00000 */
[----:B------:R1:W4:Y:S02]  /*2ec40*/  SHFL.IDX P6, R14, R13, R12, R11 ;  /* 0x0000000c0d0e7389 */ /* 0x00032400000c000b */
[----:B01234-:R-:W-:Y:S01]  /*2ec50*/  ENDCOLLECTIVE ;  /* 0x000000000000791b */ /* 0x01ffe20003800000 */
.L_x_2835:
[----:B------:R-:W-:Y:S05]  /*2ec60*/  BSYNC B0 ;  /* 0x0000000000007941 */ /* 0x000fea0003800000 */
.L_x_2834:
[----:B------:R-:W-:Y:S01]  /*2ec70*/  IMAD.MOV.U32 R6, RZ, RZ, R14 ;  /* 0x000000ffff067224 */ /* 0x000fe200078e000e */
[----:B------:R-:W-:Y:S06]  /*2ec80*/  BRA `(.L_x_2836) ;  /* 0xffffffc000bc7947 */ /* 0x000fec000383ffff */
.L_x_2696:
[----:B0-----:R0:W2:Y:S02]  /*2ec90*/  SYNCS.PHASECHK.TRANS64.TRYWAIT P0, [R0+URZ+0x29820], R3 ;  /* 0x02982003000075a7 */ /* 0x0010a4000800017f */
[----:B--2---:R-:W-:Y:S05]  /*2eca0*/  @!P0 NANOSLEEP.SYNCS 0x989680 ;  /* 0x009896800000895d */ /* 0x004fea0003900000 */
[----:B------:R-:W2:Y:S02]  /*2ecb0*/  @!P0 SYNCS.PHASECHK.TRANS64 P0, [R0+URZ+0x29820], R3 ;  /* 0x02982003000085a7 */ /* 0x000ea4000800007f */
[----:B--2---:R-:W-:Y:S05]  /*2ecc0*/  @!P0 BRA `(.L_x_2696) ;  /* 0xfffffffc00f08947 */ /* 0x004fea000383ffff */
[----:B------:R-:W-:Y:S05]  /*2ecd0*/  BRA `(.L_x_2837) ;  /* 0xffffffc800447947 */ /* 0x000fea000383ffff */
.L_x_2697:
        /* <DEDUP_REMOVED lines=9> */
[----:B------:R1:W2:Y:S02]  /*2ed70*/  SHFL.IDX P6, R14, R13, R12, R11 ;  /* 0x0000000c0d0e7389 */ /* 0x0002a400000c000b */
[----:B012---:R-:W-:Y:S01]  /*2ed80*/  ENDCOLLECTIVE ;  /* 0x000000000000791b */ /* 0x007fe20003800000 */
.L_x_2839:
[----:B------:R-:W-:Y:S05]  /*2ed90*/  BSYNC B0 ;  /* 0x0000000000007941 */ /* 0x000fea0003800000 */
.L_x_2838:
[----:B------:R-:W-:Y:S05]  /*2eda0*/  BRA `(.L_x_2840) ;  /* 0xffffffc8002c7947 */ /* 0x000fea000383ffff */
.L_x_2698:
[----:B------:R-:W-:Y:S01]  /*2edb0*/  BSSY B0, `(.L_x_2841) ;  /* 0x0000006000007945 */ /* 0x000fe20003800000 */
[----:B------:R-:W-:-:S07]  /*2edc0*/  IMAD.MOV.U32 R15, RZ, RZ, -0x1 ;  /* 0xffffffffff0f7424 */ /* 0x000fce00078e00ff */
[----:B012---:R-:W-:Y:S05]  /*2edd0*/  WARPSYNC.COLLECTIVE R15, `(.L_x_2842) ;  /* 0x000000000f0c7348 */ /* 0x007fea0003c00000 */
[----:B------:R-:W-:Y:S02]  /*2ede0*/  ELECT P6, UR62, PT ;  /* 0x00000000003e782f */ /* 0x000fe400038c0000 */
[----:B------:R-:W-:Y:S01]  /*2edf0*/  MOV R14, UR62 ;  /* 0x0000003e000e7c02 */ /* 0x000fe20008000f00 */
[----:B012---:R-:W-:Y:S10]  /*2ee00*/  ENDCOLLECTIVE ;  /* 0x000000000000791b */ /* 0x007ff40003800000 */
.L_x_2842:
[----:B------:R-:W-:Y:S05]  /*2ee10*/  BSYNC B0 ;  /* 0x0000000000007941 */ /* 0x000fea0003800000 */
.L_x_2841:
[----:B------:R-:W-:Y:S05]  /*2ee20*/  BRA `(.L_x_2843) ;  /* 0xffffffc800207947 */ /* 0x000fea000383ffff */
.L_x_2700:
[----:B0-----:R0:W2:Y:S02]  /*2ee30*/  SYNCS.PHASECHK.TRANS64.TRYWAIT P1, [R6+URZ], R5 ;  /* 0x00000005060075a7 */ /* 0x0010a4000802017f */
[----:B--2---:R-:W-:Y:S05]  /*2ee40*/  @!P1 NANOSLEEP.SYNCS 0x989680 ;  /* 0x009896800000995d */ /* 0x004fea0003900000 */
[----:B------:R-:W2:Y:S02]  /*2ee50*/  @!P1 SYNCS.PHASECHK.TRANS64 P1, [R6+URZ], R5 ;  /* 0x00000005060095a7 */ /* 0x000ea4000802007f */
[----:B--2---:R-:W-:Y:S05]  /*2ee60*/  @!P1 BRA `(.L_x_2700) ;  /* 0xfffffffc00f09947 */ /* 0x004fea000383ffff */
[----:B------:R-:W-:Y:S05]  /*2ee70*/  BRA `(.L_x_2844) ;  /* 0xffffffc8005c7947 */ /* 0x000fea000383ffff */
.L_x_2701:
[----:B--2---:R2:W3:Y:S02]  /*2ee80*/  SYNCS.PHASECHK.TRANS64.TRYWAIT P1, [R7+URZ], R2 ;  /* 0x00000002070075a7 */ /* 0x0044e4000802017f */
[----:B---3--:R-:W-:Y:S05]  /*2ee90*/  @!P1 NANOSLEEP.SYNCS 0x989680 ;  /* 0x009896800000995d */ /* 0x008fea0003900000 */
[----:B------:R-:W3:Y:S02]  /*2eea0*/  @!P1 SYNCS.PHASECHK.TRANS64 P1, [R7+URZ], R2 ;  /* 0x00000002070095a7 */ /* 0x000ee4000802007f */
[----:B---3--:R-:W-:Y:S05]  /*2eeb0*/  @!P1 BRA `(.L_x_2701) ;  /* 0xfffffffc00f09947 */ /* 0x008fea000383ffff */
[----:B------:R-:W-:Y:S05]  /*2eec0*/  BRA `(.L_x_2845) ;  /* 0xffffffc800507947 */ /* 0x000fea000383ffff */
.L_x_2703:
[----:B---3--:R3:W4:Y:S02]  /*2eed0*/  SYNCS.PHASECHK.TRANS64.TRYWAIT P1, [R4+URZ+0x29860], R5 ;  /* 0x02986005040075a7 */ /* 0x008724000802017f */
[----:B----4-:R-:W-:Y:S05]  /*2eee0*/  @!P1 NANOSLEEP.SYNCS 0x989680 ;  /* 0x009896800000995d */ /* 0x010fea0003900000 */
[----:B------:R-:W4:Y:S02]  /*2eef0*/  @!P1 SYNCS.PHASECHK.TRANS64 P1, [R4+URZ+0x29860], R5 ;  /* 0x02986005040095a7 */ /* 0x000f24000802007f */
[----:B----4-:R-:W-:Y:S05]  /*2ef00*/  @!P1 BRA `(.L_x_2703) ;  /* 0xfffffffc00f09947 */ /* 0x010fea000383ffff */
[----:B------:R-:W-:Y:S05]  /*2ef10*/  BRA `(.L_x_2846) ;  /* 0xffffffc800547947 */ /* 0x000fea000383ffff */
.L_x_2705:
[----:B----4-:R4:W0:Y:S02]  /*2ef20*/  SYNCS.PHASECHK.TRANS64.TRYWAIT P1, [R3+URZ+0x29860], R2 ;  /* 0x02986002030075a7 */ /* 0x010824000802017f */
[----:B0-----:R-:W-:Y:S05]  /*2ef30*/  @!P1 NANOSLEEP.SYNCS 0x989680 ;  /* 0x009896800000995d */ /* 0x001fea0003900000 */
[----:B------:R-:W0:Y:S02]  /*2ef40*/  @!P1 SYNCS.PHASECHK.TRANS64 P1, [R3+URZ+0x29860], R2 ;  /* 0x02986002030095a7 */ /* 0x000e24000802007f */
[----:B0-----:R-:W-:Y:S05]  /*2ef50*/  @!P1 BRA `(.L_x_2705) ;  /* 0xfffffffc00f09947 */ /* 0x001fea000383ffff */
[----:B------:R-:W-:Y:S05]  /*2ef60*/  BRA `(.L_x_2847) ;  /* 0xffffffc800547947 */ /* 0x000fea000383ffff */
.L_x_2707:
[----:B------:R0:W0:Y:S02]  /*2ef70*/  SYNCS.PHASECHK.TRANS64.TRYWAIT P0, [R4+URZ+0x29880], R5 ;  /* 0x02988005040075a7 */ /* 0x000024000800017f */
[----:B0-----:R-:W-:Y:S05]  /*2ef80*/  @!P0 NANOSLEEP.SYNCS 0x989680 ;  /* 0x009896800000895d */ /* 0x001fea0003900000 */
[----:B------:R-:W0:Y:S02]  /*2ef90*/  @!P0 SYNCS.PHASECHK.TRANS64 P0, [R4+URZ+0x29880], R5 ;  /* 0x02988005040085a7 */ /* 0x000e24000800007f */
[----:B0-----:R-:W-:Y:S05]  /*2efa0*/  @!P0 BRA `(.L_x_2707) ;  /* 0xfffffffc00f08947 */ /* 0x001fea000383ffff */
[----:B------:R-:W-:Y:S05]  /*2efb0*/  BRA `(.L_x_2708) ;  /* 0xffffffc800507947 */ /* 0x000fea000383ffff */
.L_x_2848:
        /* <DEDUP_REMOVED lines=12> */
.L_x_2858:


//--------------------- .nv.global.init           --------------------------
	.section	.nv.global.init,"aw",@progbits
	.align	4
.nv.global.init:
	.type		_ZZN5flash28permute_output_fp8_VcolmajorIN4cute6TensorINS1_11ArrayEngineIN7cutlass10bfloat16_tELm64EEENS1_6LayoutINS1_5tupleIJNS8_IJNS1_1CILi2EEESA_NS9_ILi16EEEEEENS9_ILi1EEESD_EEENS8_IJNS8_IJSD_SA_NS9_ILi4EEEEEENS9_ILi0EEESH_EEEEEEEEEvRT_E9upper_map,@object
	.size		_ZZN5flash28permute_output_fp8_VcolmajorIN4cute6TensorINS1_11ArrayEngineIN7cutlass10bfloat16_tELm64EEENS1_6LayoutINS1_5tupleIJNS8_IJNS1_1CILi2EEESA_NS9_ILi16EEEEEENS9_ILi1EEESD_EEENS8_IJNS8_IJSD_SA_NS9_ILi4EEEEEENS9_ILi0EEESH_EEEEEEEEEvRT_E9upper_map,($str$25 - _ZZN5flash28permute_output_fp8_VcolmajorIN4cute6TensorINS1_11ArrayEngineIN7cutlass10bfloat16_tELm64EEENS1_6LayoutINS1_5tupleIJNS8_IJNS1_1CILi2EEESA_NS9_ILi16EEEEEENS9_ILi1EEESD_EEENS8_IJNS8_IJSD_SA_NS9_ILi4EEEEEENS9_ILi0EEESH_EEEEEEEEEvRT_E9upper_map)
_ZZN5flash28permute_output_fp8_VcolmajorIN4cute6TensorINS1_11ArrayEngineIN7cutlass10bfloat16_tELm64EEENS1_6LayoutINS1_5tupleIJNS8_IJNS1_1CILi2EEESA_NS9_ILi16EEEEEENS9_ILi1EEESD_EEENS8_IJNS8_IJSD_SA_NS9_ILi4EEEEEENS9_ILi0EEESH_EEEEEEEEEvRT_E9upper_map:
        /*0000*/ 	.byte	0x00, 0x00, 0x00, 0x00, 0x02, 0x00, 0x00, 0x00, 0x03, 0x00, 0x00, 0x00, 0x01, 0x00, 0x00, 0x00
	.type		$str$25,@object
	.size		$str$25,($str$26 - $str$25)
$str$25:
        /*0010*/ 	.byte	0x28, 0x61, 0x64, 0x64, 0x72, 0x65, 0x73, 0x73, 0x20, 0x26, 0x20, 0x6d, 0x61, 0x73, 0x6b, 0x29
        /*0020*/ 	.byte	0x20, 0x3d, 0x3d, 0x20, 0x30, 0x00
	.type		$str$26,@object
	.size		$str$26,(__unnamed_5 - $str$26)
$str$26:
        /*0026*/ 	.byte	0x2f, 0x74, 0x6d, 0x70, 0x2f, 0x6f, 0x73, 0x73, 0x5f, 0x6b, 0x65, 0x72, 0x6e, 0x65, 0x6c, 0x73
        /*0036*/ 	.byte	0x5f, 0x73, 0x72, 0x63, 0x2f, 0x66, 0x6c, 0x61, 0x73, 0x68, 0x5f, 0x61, 0x74, 0x74, 0x65, 0x6e
        /*0046*/ 	.byte	0x74, 0x69, 0x6f, 0x6e, 0x2f, 0x63, 0x73, 0x72, 0x63, 0x2f, 0x63, 0x75, 0x74, 0x6c, 0x61, 0x73
        /*0056*/ 	.byte	0x73, 0x2f, 0x69, 0x6e, 0x63, 0x6c, 0x75, 0x64, 0x65, 0x2f, 0x63, 0x75, 0x74, 0x65, 0x2f, 0x70
        /*0066*/ 	.byte	0x6f, 0x69, 0x6e, 0x74, 0x65, 0x72, 0x5f, 0x66, 0x6c, 0x61, 0x67, 0x67, 0x65, 0x64, 0x2e, 0x68
        /*0076*/ 	.byte	0x70, 0x70, 0x00
	.type		__unnamed_5,@object
	.size		__unnamed_5,(__unnamed_7 - __unnamed_5)
__unnamed_5:
        /* <DEDUP_REMOVED lines=24> */
        /*01f9*/ 	.byte	0x3e, 0x3e, 0x20, 0x26, 0x5d, 0x00
	.type		__unnamed_7,@object
	.size		__unnamed_7,(__unnamed_3 - __unnamed_7)
__unnamed_7:
        /* <DEDUP_REMOVED lines=25> */
	.type		__unnamed_3,@object
	.size		__unnamed_3,(__unnamed_2 - __unnamed_3)
__unnamed_3:
        /* <DEDUP_REMOVED lines=29> */
        /*0555*/ 	.byte	0x5d, 0x00
	.type		__unnamed_2,@object
	.size		__unnamed_2,(__unnamed_4 - __unnamed_2)
__unnamed_2:
        /* <DEDUP_REMOVED lines=30> */
	.type		__unnamed_4,@object
	.size		__unnamed_4,(__unnamed_6 - __unnamed_4)
__unnamed_4:
        /* <DEDUP_REMOVED lines=30> */
	.type		__unnamed_6,@object
	.size		__unnamed_6,(__unnamed_1 - __unnamed_6)
__unnamed_6:
        /* <DEDUP_REMOVED lines=29> */
        /*0acb*/ 	.byte	0x3e, 0x5d, 0x00
	.type		__unnamed_1,@object
	.size		__unnamed_1,(.L_0 - __unnamed_1)
__unnamed_1:
        /* <DEDUP_REMOVED lines=29> */
        /*0c9e*/ 	.byte	0x3e, 0x20, 0x26, 0x5d, 0x00
.L_0:


//--------------------- .nv.shared._ZN7cutlass13device_kernelIN5flash11enable_sm90INS1_16FlashAttnFwdSm90INS1_25CollectiveMainloopFwdSm90ILi2EN4cute5tupleIJNS5_1CILi1EEES8_S8_EEENS6_IJNS7_ILi128EEENS7_ILi160EEENS7_ILi192EEEEEELi128ENS_12float_e4m3_tEfNS_4arch4Sm90ELb0ELb0ELb0ELb0ELb0ELb0ELb0ELb1ELb1ELb1ELb0ELb0EEENS1_21CollectiveEpilogueFwdINS6_IJSA_SA_SB_EEES9_NS_10bfloat16_tESG_Li256ELb0ELb1ELb0ELb1EEENS1_29StaticPersistentTileSchedulerILb0EEEEEEEEEvNT_6ParamsE --------------------------
	.section	.nv.shared._ZN7cutlass13device_kernelIN5flash11enable_sm90INS1_16FlashAttnFwdSm90INS1_25CollectiveMainloopFwdSm90ILi2EN4cute5tupleIJNS5_1CILi1EEES8_S8_EEENS6_IJNS7_ILi128EEENS7_ILi160EEENS7_ILi192EEEEEELi128ENS_12float_e4m3_tEfNS_4arch4Sm90ELb0ELb0ELb0ELb0ELb0ELb0ELb0ELb1ELb1ELb1ELb0ELb0EEENS1_21CollectiveEpilogueFwdINS6_IJSA_SA_SB_EEES9_NS_10bfloat16_tESG_Li256ELb0ELb1ELb0ELb1EEENS1_29StaticPersistentTileSchedulerILb0EEEEEEEEEvNT_6ParamsE,"aw",@nobits
	.sectionflags	@""
	.align	16
	.zero		1024


//--------------------- .nv.shared.reserved.0     --------------------------
	.section	.nv.shared.reserved.0,"aw",@nobits
	.weak		__nv_reservedSMEM_offset_0_alias
	.size		__nv_reservedSMEM_offset_0_alias, 0, 0
	.other		__nv_reservedSMEM_offset_0_alias,@"STO_CUDA_RESERVED_SHARED STV_DEFAULT"
__nv_reservedSMEM_offset_0_alias:
	.zero		0


//--------------------- .nv.global                --------------------------
	.section	.nv.global,"aw",@nobits
.nv.global:
	.type		_ZN78_INTERNAL_809ded1d_42_flash_fwd_hdim192_128_e4m3_packgqa_sm90_cu_677d2eb9_29084cute1_E,@object
	.size		_ZN78_INTERNAL_809ded1d_42_flash_fwd_hdim192_128_e4m3_packgqa_sm90_cu_677d2eb9_29084cute1_E,(_ZN78_INTERNAL_809ded1d_42_flash_fwd_hdim192_128_e4m3_packgqa_sm90_cu_677d2eb9_29084cuda3std3__45__cpo6cbeginE - _ZN78_INTERNAL_809ded1d_42_flash_fwd_hdim192_128_e4m3_packgqa_sm90_cu_677d2eb9_29084cute1_E)
_ZN78_INTERNAL_809ded1d_42_flash_fwd_hdim192_128_e4m3_packgqa_sm90_cu_677d2eb9_29084cute1_E:
	.zero		1
	.type		_ZN78_INTERNAL_809ded1d_42_flash_fwd_hdim192_128_e4m3_packgqa_sm90_cu_677d2eb9_29084cuda3std3__45__cpo6cbeginE,@object
	.size		_ZN78_INTERNAL_809ded1d_42_flash_fwd_hdim192_128_e4m3_packgqa_sm90_cu_677d2eb9_29084cuda3std3__45__cpo6cbeginE,(_ZN78_INTERNAL_809ded1d_42_flash_fwd_hdim192_128_e4m3_packgqa_sm90_cu_677d2eb9_29084cuda3std3__48in_placeE - _ZN78_INTERNAL_809ded1d_42_flash_fwd_hdim192_128_e4m3_packgqa_sm90_cu_677d2eb9_29084cuda3std3__45__cpo6cbeginE)
_ZN78_INTERNAL_809ded1d_42_flash_fwd_hdim192_128_e4m3_packgqa_sm90_cu_677d2eb9_29084cuda3std3__45__cpo6cbeginE:
	.zero		1
	.type		_ZN78_INTERNAL_809ded1d_42_flash_fwd_hdim192_128_e4m3_packgqa_sm90_cu_677d2eb9_29084cuda3std3__48in_placeE,@object
	.size		_ZN78_INTERNAL_809ded1d_42_flash_fwd_hdim192_128_e4m3_packgqa_sm90_cu_677d2eb9_29084cuda3std3__48in_placeE,(_ZN78_INTERNAL_809ded1d_42_flash_fwd_hdim192_128_e4m3_packgqa_sm90_cu_677d2eb9_29084cuda3std6ranges3__45__cpo9iter_moveE - _ZN78_INTERNAL_809ded1d_42_flash_fwd_hdim192_128_e4m3_packgqa_sm90_cu_677d2eb9_29084cuda3std3__48in_placeE)
_ZN78_INTERNAL_809ded1d_42_flash_fwd_hdim192_128_e4m3_packgqa_sm90_cu_677d2eb9_29084cuda3std3__48in_placeE:
	.zero		1
	.type		_ZN78_INTERNAL_809ded1d_42_flash_fwd_hdim192_128_e4m3_packgqa_sm90_cu_677d2eb9_29084cuda3std6ranges3__45__cpo9iter_moveE,@object
	.size		_ZN78_INTERNAL_809ded1d_42_flash_fwd_hdim192_128_e4m3_packgqa_sm90_cu_677d2eb9_29084cuda3std6ranges3__45__cpo9iter_moveE,(_ZN78_INTERNAL_809ded1d_42_flash_fwd_hdim192_128_e4m3_packgqa_sm90_cu_677d2eb9_29084cuda3std3__45__cpo5beginE - _ZN78_INTERNAL_809ded1d_42_flash_fwd_hdim192_128_e4m3_packgqa_sm90_cu_677d2eb9_29084cuda3std6ranges3__45__cpo9iter_moveE)
_ZN78_INTERNAL_809ded1d_42_flash_fwd_hdim192_128_e4m3_packgqa_sm90_cu_677d2eb9_29084cuda3std6ranges3__45__cpo9iter_moveE:
	.zero		1
	.type		_ZN78_INTERNAL_809ded1d_42_flash_fwd_hdim192_128_e4m3_packgqa_sm90_cu_677d2eb9_29084cuda3std3__45__cpo5beginE,@object
	.size		_ZN78_INTERNAL_809ded1d_42_flash_fwd_hdim192_128_e4m3_packgqa_sm90_cu_677d2eb9_29084cuda3std3__45__cpo5beginE,(_ZN78_INTERNAL_809ded1d_42_flash_fwd_hdim192_128_e4m3_packgqa_sm90_cu_677d2eb9_29084cuda3std3__480_GLOBAL__N__809ded1d_42_flash_fwd_hdim192_128_e4m3_packgqa_sm90_cu_677d2eb9_29086ignoreE - _ZN78_INTERNAL_809ded1d_42_flash_fwd_hdim192_128_e4m3_packgqa_sm90_cu_677d2eb9_29084cuda3std3__45__cpo5beginE)
_ZN78_INTERNAL_809ded1d_42_flash_fwd_hdim192_128_e4m3_packgqa_sm90_cu_677d2eb9_29084cuda3std3__45__cpo5beginE:
	.zero		1
	.type		_ZN78_INTERNAL_809ded1d_42_flash_fwd_hdim192_128_e4m3_packgqa_sm90_cu_677d2eb9_29084cuda3std3__480_GLOBAL__N__809ded1d_42_flash_fwd_hdim192_128_e4m3_packgqa_sm90_cu_677d2eb9_29086ignoreE,@object
	.size		_ZN78_INTERNAL_809ded1d_42_flash_fwd_hdim192_128_e4m3_packgqa_sm90_cu_677d2eb9_29084cuda3std3__480_GLOBAL__N__809ded1d_42_flash_fwd_hdim192_128_e4m3_packgqa_sm90_cu_677d2eb9_29086ignoreE,(_ZN78_INTERNAL_809ded1d_42_flash_fwd_hdim192_128_e4m3_packgqa_sm90_cu_677d2eb9_29084cute7productE - _ZN78_INTERNAL_809ded1d_42_flash_fwd_hdim192_128_e4m3_packgqa_sm90_cu_677d2eb9_29084cuda3std3__480_GLOBAL__N__809ded1d_42_flash_fwd_hdim192_128_e4m3_packgqa_sm90_cu_677d2eb9_29086ignoreE)
_ZN78_INTERNAL_809ded1d_42_flash_fwd_hdim192_128_e4m3_packgqa_sm90_cu_677d2eb9_29084cuda3std3__480_GLOBAL__N__809ded1d_42_flash_fwd_hdim192_128_e4m3_packgqa_sm90_cu_677d2eb9_29086ignoreE:
	.zero		1
	.type		_ZN78_INTERNAL_809ded1d_42_flash_fwd_hdim192_128_e4m3_packgqa_sm90_cu_677d2eb9_29084cute7productE,@object
	.size		_ZN78_INTERNAL_809ded1d_42_flash_fwd_hdim192_128_e4m3_packgqa_sm90_cu_677d2eb9_29084cute7productE,(_ZN78_INTERNAL_809ded1d_42_flash_fwd_hdim192_128_e4m3_packgqa_sm90_cu_677d2eb9_29084cuda3std3__45__cpo3endE - _ZN78_INTERNAL_809ded1d_42_flash_fwd_hdim192_128_e4m3_packgqa_sm90_cu_677d2eb9_29084cute7productE)
_ZN78_INTERNAL_809ded1d_42_flash_fwd_hdim192_128_e4m3_packgqa_sm90_cu_677d2eb9_29084cute7productE:
	.zero		1
	.type		_ZN78_INTERNAL_809ded1d_42_flash_fwd_hdim192_128_e4m3_packgqa_sm90_cu_677d2eb9_29084cuda3std3__45__cpo3endE,@object
	.size		_ZN78_INTERNAL_809ded1d_42_flash_fwd_hdim192_128_e4m3_packgqa_sm90_cu_677d2eb9_29084cuda3std3__45__cpo3endE,(_ZN78_INTERNAL_809ded1d_42_flash_fwd_hdim192_128_e4m3_packgqa_sm90_cu_677d2eb9_29084cuda3std3__419piecewise_constructE - _ZN78_INTERNAL_809ded1d_42_flash_fwd_hdim192_128_e4m3_packgqa_sm90_cu_677d2eb9_29084cuda3std3__45__cpo3endE)
_ZN78_INTERNAL_809ded1d_42_flash_fwd_hdim192_128_e4m3_packgqa_sm90_cu_677d2eb9_29084cuda3std3__45__cpo3endE:
	.zero		1
	.type		_ZN78_INTERNAL_809ded1d_42_flash_fwd_hdim192_128_e4m3_packgqa_sm90_cu_677d2eb9_29084cuda3std3__419piecewise_constructE,@object
	.size		_ZN78_INTERNAL_809ded1d_42_flash_fwd_hdim192_128_e4m3_packgqa_sm90_cu_677d2eb9_29084cuda3std3__419piecewise_constructE,(_ZN78_INTERNAL_809ded1d_42_flash_fwd_hdim192_128_e4m3_packgqa_sm90_cu_677d2eb9_29084cuda3std3__45__cpo4cendE - _ZN78_INTERNAL_809ded1d_42_flash_fwd_hdim192_128_e4m3_packgqa_sm90_cu_677d2eb9_29084cuda3std3__419piecewise_constructE)
_ZN78_INTERNAL_809ded1d_42_flash_fwd_hdim192_128_e4m3_packgqa_sm90_cu_677d2eb9_29084cuda3std3__419piecewise_constructE:
	.zero		1
	.type		_ZN78_INTERNAL_809ded1d_42_flash_fwd_hdim192_128_e4m3_packgqa_sm90_cu_677d2eb9_29084cuda3std3__45__cpo4cendE,@object
	.size		_ZN78_INTERNAL_809ded1d_42_flash_fwd_hdim192_128_e4m3_packgqa_sm90_cu_677d2eb9_29084cuda3std3__45__cpo4cendE,(_ZN78_INTERNAL_809ded1d_42_flash_fwd_hdim192_128_e4m3_packgqa_sm90_cu_677d2eb9_29084cuda3std6ranges3__45__cpo4swapE - _ZN78_INTERNAL_809ded1d_42_flash_fwd_hdim192_128_e4m3_packgqa_sm90_cu_677d2eb9_29084cuda3std3__45__cpo4cendE)
_ZN78_INTERNAL_809ded1d_42_flash_fwd_hdim192_128_e4m3_packgqa_sm90_cu_677d2eb9_29084cuda3std3__45__cpo4cendE:
	.zero		1
	.type		_ZN78_INTERNAL_809ded1d_42_flash_fwd_hdim192_128_e4m3_packgqa_sm90_cu_677d2eb9_29084cuda3std6ranges3__45__cpo4swapE,@object
	.size		_ZN78_INTERNAL_809ded1d_42_flash_fwd_hdim192_128_e4m3_packgqa_sm90_cu_677d2eb9_29084cuda3std6ranges3__45__cpo4swapE,(.L_15 - _ZN78_INTERNAL_809ded1d_42_flash_fwd_hdim192_128_e4m3_packgqa_sm90_cu_677d2eb9_29084cuda3std6ranges3__45__cpo4swapE)
_ZN78_INTERNAL_809ded1d_42_flash_fwd_hdim192_128_e4m3_packgqa_sm90_cu_677d2eb9_29084cuda3std6ranges3__45__cpo4swapE:
	.zero		1
.L_15:


//--------------------- .nv.shared._ZN7cutlass13device_kernelIN5flash11enable_sm90INS1_16FlashAttnFwdSm90INS1_25CollectiveMainloopFwdSm90ILi2EN4cute5tupleIJNS5_1CILi2EEENS7_ILi1EEES9_EEENS6_IJNS7_ILi128EEENS7_ILi160EEENS7_ILi192EEEEEELi128ENS_12float_e4m3_tEfNS_4arch4Sm90ELb0ELb0ELb0ELb0ELb0ELb0ELb0ELb1ELb1ELb1ELb0ELb0EEENS1_21CollectiveEpilogueFwdINS6_IJSB_SB_SC_EEESA_NS_10bfloat16_tESH_Li256ELb0ELb1ELb0ELb1EEENS1_29StaticPersistentTileSchedulerILb0EEEEEEEEEvNT_6ParamsE --------------------------
	.section	.nv.shared._ZN7cutlass13device_kernelIN5flash11enable_sm90INS1_16FlashAttnFwdSm90INS1_25CollectiveMainloopFwdSm90ILi2EN4cute5tupleIJNS5_1CILi2EEENS7_ILi1EEES9_EEENS6_IJNS7_ILi128EEENS7_ILi160EEENS7_ILi192EEEEEELi128ENS_12float_e4m3_tEfNS_4arch4Sm90ELb0ELb0ELb0ELb0ELb0ELb0ELb0ELb1ELb1ELb1ELb0ELb0EEENS1_21CollectiveEpilogueFwdINS6_IJSB_SB_SC_EEESA_NS_10bfloat16_tESH_Li256ELb0ELb1ELb0ELb1EEENS1_29StaticPersistentTileSchedulerILb0EEEEEEEEEvNT_6ParamsE,"aw",@nobits
	.sectionflags	@""
	.align	16
	.zero		1024


//--------------------- .nv.shared._ZN7cutlass13device_kernelIN5flash11enable_sm90INS1_16FlashAttnFwdSm90INS1_25CollectiveMainloopFwdSm90ILi2EN4cute5tupleIJNS5_1CILi1EEES8_S8_EEENS6_IJNS7_ILi128EEENS7_ILi160EEENS7_ILi192EEEEEELi128ENS_12float_e4m3_tEfNS_4arch4Sm90ELb0ELb0ELb0ELb1ELb0ELb0ELb0ELb1ELb1ELb1ELb0ELb0EEENS1_21CollectiveEpilogueFwdINS6_IJSA_SA_SB_EEES9_NS_10bfloat16_tESG_Li256ELb1ELb1ELb0ELb1EEENS1_36VarlenDynamicPersistentTileSchedulerILi128ELi160ELi256ELi128ELb0ELb1ELb1ELb0ELb1ELb1EEEEEEEEEvNT_6ParamsE --------------------------
	.section	.nv.shared._ZN7cutlass13device_kernelIN5flash11enable_sm90INS1_16FlashAttnFwdSm90INS1_25CollectiveMainloopFwdSm90ILi2EN4cute5tupleIJNS5_1CILi1EEES8_S8_EEENS6_IJNS7_ILi128EEENS7_ILi160EEENS7_ILi192EEEEEELi128ENS_12float_e4m3_tEfNS_4arch4Sm90ELb0ELb0ELb0ELb1ELb0ELb0ELb0ELb1ELb1ELb1ELb0ELb0EEENS1_21CollectiveEpilogueFwdINS6_IJSA_SA_SB_EEES9_NS_10bfloat16_tESG_Li256ELb1ELb1ELb0ELb1EEENS1_36VarlenDynamicPersistentTileSchedulerILi128ELi160ELi256ELi128ELb0ELb1ELb1ELb0ELb1ELb1EEEEEEEEEvNT_6ParamsE,"aw",@nobits
	.sectionflags	@""
	.align	16
	.zero		1024


//--------------------- .nv.shared._ZN7cutlass13device_kernelIN5flash11enable_sm90INS1_16FlashAttnFwdSm90INS1_25CollectiveMainloopFwdSm90ILi2EN4cute5tupleIJNS5_1CILi1EEES8_S8_EEENS6_IJNS7_ILi128EEENS7_ILi160EEENS7_ILi192EEEEEELi128ENS_12float_e4m3_tEfNS_4arch4Sm90ELb0ELb0ELb0ELb1ELb0ELb1ELb0ELb1ELb1ELb1ELb0ELb0EEENS1_21CollectiveEpilogueFwdINS6_IJSA_SA_SB_EEES9_NS_10bfloat16_tESG_Li256ELb1ELb1ELb0ELb1EEENS1_36VarlenDynamicPersistentTileSchedulerILi128ELi160ELi256ELi128ELb0ELb1ELb1ELb0ELb1ELb1EEEEEEEEEvNT_6ParamsE --------------------------
	.section	.nv.shared._ZN7cutlass13device_kernelIN5flash11enable_sm90INS1_16FlashAttnFwdSm90INS1_25CollectiveMainloopFwdSm90ILi2EN4cute5tupleIJNS5_1CILi1EEES8_S8_EEENS6_IJNS7_ILi128EEENS7_ILi160EEENS7_ILi192EEEEEELi128ENS_12float_e4m3_tEfNS_4arch4Sm90ELb0ELb0ELb0ELb1ELb0ELb1ELb0ELb1ELb1ELb1ELb0ELb0EEENS1_21CollectiveEpilogueFwdINS6_IJSA_SA_SB_EEES9_NS_10bfloat16_tESG_Li256ELb1ELb1ELb0ELb1EEENS1_36VarlenDynamicPersistentTileSchedulerILi128ELi160ELi256ELi128ELb0ELb1ELb1ELb0ELb1ELb1EEEEEEEEEvNT_6ParamsE,"aw",@nobits
	.sectionflags	@""
	.align	16
	.zero		1024


//--------------------- .nv.shared._ZN7cutlass13device_kernelIN5flash11enable_sm90INS1_16FlashAttnFwdSm90INS1_25CollectiveMainloopFwdSm90ILi2EN4cute5tupleIJNS5_1CILi1EEES8_S8_EEENS6_IJNS7_ILi128EEENS7_ILi160EEENS7_ILi192EEEEEELi128ENS_12float_e4m3_tEfNS_4arch4Sm90ELb0ELb1ELb0ELb0ELb0ELb0ELb0ELb1ELb1ELb1ELb0ELb0EEENS1_21CollectiveEpilogueFwdINS6_IJSA_SA_SB_EEES9_NS_10bfloat16_tESG_Li256ELb0ELb1ELb0ELb1EEENS1_30DynamicPersistentTileSchedulerILi256ELi128ELb0ELb1ELb1EEEEEEEEEvNT_6ParamsE --------------------------
	.section	.nv.shared._ZN7cutlass13device_kernelIN5flash11enable_sm90INS1_16FlashAttnFwdSm90INS1_25CollectiveMainloopFwdSm90ILi2EN4cute5tupleIJNS5_1CILi1EEES8_S8_EEENS6_IJNS7_ILi128EEENS7_ILi160EEENS7_ILi192EEEEEELi128ENS_12float_e4m3_tEfNS_4arch4Sm90ELb0ELb1ELb0ELb0ELb0ELb0ELb0ELb1ELb1ELb1ELb0ELb0EEENS1_21CollectiveEpilogueFwdINS6_IJSA_SA_SB_EEES9_NS_10bfloat16_tESG_Li256ELb0ELb1ELb0ELb1EEENS1_30DynamicPersistentTileSchedulerILi256ELi128ELb0ELb1ELb1EEEEEEEEEvNT_6ParamsE,"aw",@nobits
	.sectionflags	@""
	.align	16
	.zero		1024


//--------------------- .nv.shared._ZN7cutlass13device_kernelIN5flash11enable_sm90INS1_16FlashAttnFwdSm90INS1_25CollectiveMainloopFwdSm90ILi2EN4cute5tupleIJNS5_1CILi1EEES8_S8_EEENS6_IJNS7_ILi128EEENS7_ILi160EEENS7_ILi192EEEEEELi128ENS_12float_e4m3_tEfNS_4arch4Sm90ELb0ELb1ELb0ELb1ELb0ELb0ELb0ELb1ELb1ELb1ELb0ELb0EEENS1_21CollectiveEpilogueFwdINS6_IJSA_SA_SB_EEES9_NS_10bfloat16_tESG_Li256ELb1ELb1ELb0ELb1EEENS1_36VarlenDynamicPersistentTileSchedulerILi128ELi160ELi256ELi128ELb0ELb1ELb1ELb1ELb0ELb1EEEEEEEEEvNT_6ParamsE --------------------------
	.section	.nv.shared._ZN7cutlass13device_kernelIN5flash11enable_sm90INS1_16FlashAttnFwdSm90INS1_25CollectiveMainloopFwdSm90ILi2EN4cute5tupleIJNS5_1CILi1EEES8_S8_EEENS6_IJNS7_ILi128EEENS7_ILi160EEENS7_ILi192EEEEEELi128ENS_12float_e4m3_tEfNS_4arch4Sm90ELb0ELb1ELb0ELb1ELb0ELb0ELb0ELb1ELb1ELb1ELb0ELb0EEENS1_21CollectiveEpilogueFwdINS6_IJSA_SA_SB_EEES9_NS_10bfloat16_tESG_Li256ELb1ELb1ELb0ELb1EEENS1_36VarlenDynamicPersistentTileSchedulerILi128ELi160ELi256ELi128ELb0ELb1ELb1ELb1ELb0ELb1EEEEEEEEEvNT_6ParamsE,"aw",@nobits
	.sectionflags	@""
	.align	16
	.zero		1024


//--------------------- .nv.shared._ZN7cutlass13device_kernelIN5flash11enable_sm90INS1_16FlashAttnFwdSm90INS1_25CollectiveMainloopFwdSm90ILi2EN4cute5tupleIJNS5_1CILi1EEES8_S8_EEENS6_IJNS7_ILi128EEENS7_ILi160EEENS7_ILi192EEEEEELi128ENS_12float_e4m3_tEfNS_4arch4Sm90ELb0ELb1ELb0ELb1ELb0ELb1ELb0ELb1ELb1ELb1ELb0ELb0EEENS1_21CollectiveEpilogueFwdINS6_IJSA_SA_SB_EEES9_NS_10bfloat16_tESG_Li256ELb1ELb1ELb0ELb1EEENS1_36VarlenDynamicPersistentTileSchedulerILi128ELi160ELi256ELi128ELb0ELb1ELb1ELb1ELb0ELb1EEEEEEEEEvNT_6ParamsE --------------------------
	.section	.nv.shared._ZN7cutlass13device_kernelIN5flash11enable_sm90INS1_16FlashAttnFwdSm90INS1_25CollectiveMainloopFwdSm90ILi2EN4cute5tupleIJNS5_1CILi1EEES8_S8_EEENS6_IJNS7_ILi128EEENS7_ILi160EEENS7_ILi192EEEEEELi128ENS_12float_e4m3_tEfNS_4arch4Sm90ELb0ELb1ELb0ELb1ELb0ELb1ELb0ELb1ELb1ELb1ELb0ELb0EEENS1_21CollectiveEpilogueFwdINS6_IJSA_SA_SB_EEES9_NS_10bfloat16_tESG_Li256ELb1ELb1ELb0ELb1EEENS1_36VarlenDynamicPersistentTileSchedulerILi128ELi160ELi256ELi128ELb0ELb1ELb1ELb1ELb0ELb1EEEEEEEEEvNT_6ParamsE,"aw",@nobits
	.sectionflags	@""
	.align	16
	.zero		1024


//--------------------- .nv.shared._ZN7cutlass13device_kernelIN5flash11enable_sm90INS1_16FlashAttnFwdSm90INS1_25CollectiveMainloopFwdSm90ILi2EN4cute5tupleIJNS5_1CILi1EEES8_S8_EEENS6_IJNS7_ILi128EEENS7_ILi160EEENS7_ILi192EEEEEELi128ENS_12float_e4m3_tEfNS_4arch4Sm90ELb1ELb0ELb0ELb0ELb0ELb0ELb0ELb1ELb1ELb1ELb0ELb0EEENS1_21CollectiveEpilogueFwdINS6_IJSA_SA_SB_EEES9_NS_10bfloat16_tESG_Li256ELb0ELb1ELb0ELb1EEENS1_30DynamicPersistentTileSchedulerILi256ELi128ELb0ELb1ELb1EEEEEEEEEvNT_6ParamsE --------------------------
	.section	.nv.shared._ZN7cutlass13device_kernelIN5flash11enable_sm90INS1_16FlashAttnFwdSm90INS1_25CollectiveMainloopFwdSm90ILi2EN4cute5tupleIJNS5_1CILi1EEES8_S8_EEENS6_IJNS7_ILi128EEENS7_ILi160EEENS7_ILi192EEEEEELi128ENS_12float_e4m3_tEfNS_4arch4Sm90ELb1ELb0ELb0ELb0ELb0ELb0ELb0ELb1ELb1ELb1ELb0ELb0EEENS1_21CollectiveEpilogueFwdINS6_IJSA_SA_SB_EEES9_NS_10bfloat16_tESG_Li256ELb0ELb1ELb0ELb1EEENS1_30DynamicPersistentTileSchedulerILi256ELi128ELb0ELb1ELb1EEEEEEEEEvNT_6ParamsE,"aw",@nobits
	.sectionflags	@""
	.align	16
	.zero		1024


//--------------------- .nv.shared._ZN7cutlass13device_kernelIN5flash11enable_sm90INS1_16FlashAttnFwdSm90INS1_25CollectiveMainloopFwdSm90ILi2EN4cute5tupleIJNS5_1CILi1EEES8_S8_EEENS6_IJNS7_ILi128EEENS7_ILi160EEENS7_ILi192EEEEEELi128ENS_12float_e4m3_tEfNS_4arch4Sm90ELb1ELb0ELb0ELb1ELb0ELb0ELb0ELb1ELb1ELb1ELb0ELb0EEENS1_21CollectiveEpilogueFwdINS6_IJSA_SA_SB_EEES9_NS_10bfloat16_tESG_Li256ELb1ELb1ELb0ELb1EEENS1_36VarlenDynamicPersistentTileSchedulerILi128ELi160ELi256ELi128ELb0ELb1ELb1ELb1ELb1ELb1EEEEEEEEEvNT_6ParamsE --------------------------
	.section	.nv.shared._ZN7cutlass13device_kernelIN5flash11enable_sm90INS1_16FlashAttnFwdSm90INS1_25CollectiveMainloopFwdSm90ILi2EN4cute5tupleIJNS5_1CILi1EEES8_S8_EEENS6_IJNS7_ILi128EEENS7_ILi160EEENS7_ILi192EEEEEELi128ENS_12float_e4m3_tEfNS_4arch4Sm90ELb1ELb0ELb0ELb1ELb0ELb0ELb0ELb1ELb1ELb1ELb0ELb0EEENS1_21CollectiveEpilogueFwdINS6_IJSA_SA_SB_EEES9_NS_10bfloat16_tESG_Li256ELb1ELb1ELb0ELb1EEENS1_36VarlenDynamicPersistentTileSchedulerILi128ELi160ELi256ELi128ELb0ELb1ELb1ELb1ELb1ELb1EEEEEEEEEvNT_6ParamsE,"aw",@nobits
	.sectionflags	@""
	.align	16
	.zero		1024


//--------------------- .nv.shared._ZN7cutlass13device_kernelIN5flash11enable_sm90INS1_16FlashAttnFwdSm90INS1_25CollectiveMainloopFwdSm90ILi2EN4cute5tupleIJNS5_1CILi1EEES8_S8_EEENS6_IJNS7_ILi128EEENS7_ILi160EEENS7_ILi192EEEEEELi128ENS_12float_e4m3_tEfNS_4arch4Sm90ELb1ELb0ELb0ELb1ELb0ELb1ELb0ELb1ELb1ELb1ELb0ELb0EEENS1_21CollectiveEpilogueFwdINS6_IJSA_SA_SB_EEES9_NS_10bfloat16_tESG_Li256ELb1ELb1ELb0ELb1EEENS1_36VarlenDynamicPersistentTileSchedulerILi128ELi160ELi256ELi128ELb0ELb1ELb1ELb1ELb1ELb1EEEEEEEEEvNT_6ParamsE --------------------------
	.section	.nv.shared._ZN7cutlass13device_kernelIN5flash11enable_sm90INS1_16FlashAttnFwdSm90INS1_25CollectiveMainloopFwdSm90ILi2EN4cute5tupleIJNS5_1CILi1EEES8_S8_EEENS6_IJNS7_ILi128EEENS7_ILi160EEENS7_ILi192EEEEEELi128ENS_12float_e4m3_tEfNS_4arch4Sm90ELb1ELb0ELb0ELb1ELb0ELb1ELb0ELb1ELb1ELb1ELb0ELb0EEENS1_21CollectiveEpilogueFwdINS6_IJSA_SA_SB_EEES9_NS_10bfloat16_tESG_Li256ELb1ELb1ELb0ELb1EEENS1_36VarlenDynamicPersistentTileSchedulerILi128ELi160ELi256ELi128ELb0ELb1ELb1ELb1ELb1ELb1EEEEEEEEEvNT_6ParamsE,"aw",@nobits
	.sectionflags	@""
	.align	16
	.zero		1024


//--------------------- .nv.constant0._ZN7cutlass13device_kernelIN5flash11enable_sm90INS1_16FlashAttnFwdSm90INS1_25CollectiveMainloopFwdSm90ILi2EN4cute5tupleIJNS5_1CILi1EEES8_S8_EEENS6_IJNS7_ILi128EEENS7_ILi160EEENS7_ILi192EEEEEELi128ENS_12float_e4m3_tEfNS_4arch4Sm90ELb0ELb0ELb0ELb0ELb0ELb0ELb0ELb1ELb1ELb1ELb0ELb0EEENS1_21CollectiveEpilogueFwdINS6_IJSA_SA_SB_EEES9_NS_10bfloat16_tESG_Li256ELb0ELb1ELb0ELb1EEENS1_29StaticPersistentTileSchedulerILb0EEEEEEEEEvNT_6ParamsE --------------------------
	.section	.nv.constant0._ZN7cutlass13device_kernelIN5flash11enable_sm90INS1_16FlashAttnFwdSm90INS1_25CollectiveMainloopFwdSm90ILi2EN4cute5tupleIJNS5_1CILi1EEES8_S8_EEENS6_IJNS7_ILi128EEENS7_ILi160EEENS7_ILi192EEEEEELi128ENS_12float_e4m3_tEfNS_4arch4Sm90ELb0ELb0ELb0ELb0ELb0ELb0ELb0ELb1ELb1ELb1ELb0ELb0EEENS1_21CollectiveEpilogueFwdINS6_IJSA_SA_SB_EEES9_NS_10bfloat16_tESG_Li256ELb0ELb1ELb0ELb1EEENS1_29StaticPersistentTileSchedulerILb0EEEEEEEEEvNT_6ParamsE,"a",@progbits
	.sectionflags	@""
	.align	4
.nv.constant0._ZN7cutlass13device_kernelIN5flash11enable_sm90INS1_16FlashAttnFwdSm90INS1_25CollectiveMainloopFwdSm90ILi2EN4cute5tupleIJNS5_1CILi1EEES8_S8_EEENS6_IJNS7_ILi128EEENS7_ILi160EEENS7_ILi192EEEEEELi128ENS_12float_e4m3_tEfNS_4arch4Sm90ELb0ELb0ELb0ELb0ELb0ELb0ELb0ELb1ELb1ELb1ELb0ELb0EEENS1_21CollectiveEpilogueFwdINS6_IJSA_SA_SB_EEES9_NS_10bfloat16_tESG_Li256ELb0ELb1ELb0ELb1EEENS1_29StaticPersistentTileSchedulerILb0EEEEEEEEEvNT_6ParamsE:
	.zero		3200


//--------------------- .nv.constant0._ZN7cutlass13device_kernelIN5flash11enable_sm90INS1_16FlashAttnFwdSm90INS1_25CollectiveMainloopFwdSm90ILi2EN4cute5tupleIJNS5_1CILi2EEENS7_ILi1EEES9_EEENS6_IJNS7_ILi128EEENS7_ILi160EEENS7_ILi192EEEEEELi128ENS_12float_e4m3_tEfNS_4arch4Sm90ELb0ELb0ELb0ELb0ELb0ELb0ELb0ELb1ELb1ELb1ELb0ELb0EEENS1_21CollectiveEpilogueFwdINS6_IJSB_SB_SC_EEESA_NS_10bfloat16_tESH_Li256ELb0ELb1ELb0ELb1EEENS1_29StaticPersistentTileSchedulerILb0EEEEEEEEEvNT_6ParamsE --------------------------
	.section	.nv.constant0._ZN7cutlass13device_kernelIN5flash11enable_sm90INS1_16FlashAttnFwdSm90INS1_25CollectiveMainloopFwdSm90ILi2EN4cute5tupleIJNS5_1CILi2EEENS7_ILi1EEES9_EEENS6_IJNS7_ILi128EEENS7_ILi160EEENS7_ILi192EEEEEELi128ENS_12float_e4m3_tEfNS_4arch4Sm90ELb0ELb0ELb0ELb0ELb0ELb0ELb0ELb1ELb1ELb1ELb0ELb0EEENS1_21CollectiveEpilogueFwdINS6_IJSB_SB_SC_EEESA_NS_10bfloat16_tESH_Li256ELb0ELb1ELb0ELb1EEENS1_29StaticPersistentTileSchedulerILb0EEEEEEEEEvNT_6ParamsE,"a",@progbits
	.sectionflags	@""
	.align	4
.nv.constant0._ZN7cutlass13device_kernelIN5flash11enable_sm90INS1_16FlashAttnFwdSm90INS1_25CollectiveMainloopFwdSm90ILi2EN4cute5tupleIJNS5_1CILi2EEENS7_ILi1EEES9_EEENS6_IJNS7_ILi128EEENS7_ILi160EEENS7_ILi192EEEEEELi128ENS_12float_e4m3_tEfNS_4arch4Sm90ELb0ELb0ELb0ELb0ELb0ELb0ELb0ELb1ELb1ELb1ELb0ELb0EEENS1_21CollectiveEpilogueFwdINS6_IJSB_SB_SC_EEESA_NS_10bfloat16_tESH_Li256ELb0ELb1ELb0ELb1EEENS1_29StaticPersistentTileSchedulerILb0EEEEEEEEEvNT_6ParamsE:
	.zero		3200


//--------------------- .nv.constant0._ZN7cutlass13device_kernelIN5flash11enable_sm90INS1_16FlashAttnFwdSm90INS1_25CollectiveMainloopFwdSm90ILi2EN4cute5tupleIJNS5_1CILi1EEES8_S8_EEENS6_IJNS7_ILi128EEENS7_ILi160EEENS7_ILi192EEEEEELi128ENS_12float_e4m3_tEfNS_4arch4Sm90ELb0ELb0ELb0ELb1ELb0ELb0ELb0ELb1ELb1ELb1ELb0ELb0EEENS1_21CollectiveEpilogueFwdINS6_IJSA_SA_SB_EEES9_NS_10bfloat16_tESG_Li256ELb1ELb1ELb0ELb1EEENS1_36VarlenDynamicPersistentTileSchedulerILi128ELi160ELi256ELi128ELb0ELb1ELb1ELb0ELb1ELb1EEEEEEEEEvNT_6ParamsE --------------------------
	.section	.nv.constant0._ZN7cutlass13device_kernelIN5flash11enable_sm90INS1_16FlashAttnFwdSm90INS1_25CollectiveMainloopFwdSm90ILi2EN4cute5tupleIJNS5_1CILi1EEES8_S8_EEENS6_IJNS7_ILi128EEENS7_ILi160EEENS7_ILi192EEEEEELi128ENS_12float_e4m3_tEfNS_4arch4Sm90ELb0ELb0ELb0ELb1ELb0ELb0ELb0ELb1ELb1ELb1ELb0ELb0EEENS1_21CollectiveEpilogueFwdINS6_IJSA_SA_SB_EEES9_NS_10bfloat16_tESG_Li256ELb1ELb1ELb0ELb1EEENS1_36VarlenDynamicPersistentTileSchedulerILi128ELi160ELi256ELi128ELb0ELb1ELb1ELb0ELb1ELb1EEEEEEEEEvNT_6ParamsE,"a",@progbits
	.sectionflags	@""
	.align	4
.nv.constant0._ZN7cutlass13device_kernelIN5flash11enable_sm90INS1_16FlashAttnFwdSm90INS1_25CollectiveMainloopFwdSm90ILi2EN4cute5tupleIJNS5_1CILi1EEES8_S8_EEENS6_IJNS7_ILi128EEENS7_ILi160EEENS7_ILi192EEEEEELi128ENS_12float_e4m3_tEfNS_4arch4Sm90ELb0ELb0ELb0ELb1ELb0ELb0ELb0ELb1ELb1ELb1ELb0ELb0EEENS1_21CollectiveEpilogueFwdINS6_IJSA_SA_SB_EEES9_NS_10bfloat16_tESG_Li256ELb1ELb1ELb0ELb1EEENS1_36VarlenDynamicPersistentTileSchedulerILi128ELi160ELi256ELi128ELb0ELb1ELb1ELb0ELb1ELb1EEEEEEEEEvNT_6ParamsE:
	.zero		3328


//--------------------- .nv.constant0._ZN7cutlass13device_kernelIN5flash11enable_sm90INS1_16FlashAttnFwdSm90INS1_25CollectiveMainloopFwdSm90ILi2EN4cute5tupleIJNS5_1CILi1EEES8_S8_EEENS6_IJNS7_ILi128EEENS7_ILi160EEENS7_ILi192EEEEEELi128ENS_12float_e4m3_tEfNS_4arch4Sm90ELb0ELb0ELb0ELb1ELb0ELb1ELb0ELb1ELb1ELb1ELb0ELb0EEENS1_21CollectiveEpilogueFwdINS6_IJSA_SA_SB_EEES9_NS_10bfloat16_tESG_Li256ELb1ELb1ELb0ELb1EEENS1_36VarlenDynamicPersistentTileSchedulerILi128ELi160ELi256ELi128ELb0ELb1ELb1ELb0ELb1ELb1EEEEEEEEEvNT_6ParamsE --------------------------
	.section	.nv.constant0._ZN7cutlass13device_kernelIN5flash11enable_sm90INS1_16FlashAttnFwdSm90INS1_25CollectiveMainloopFwdSm90ILi2EN4cute5tupleIJNS5_1CILi1EEES8_S8_EEENS6_IJNS7_ILi128EEENS7_ILi160EEENS7_ILi192EEEEEELi128ENS_12float_e4m3_tEfNS_4arch4Sm90ELb0ELb0ELb0ELb1ELb0ELb1ELb0ELb1ELb1ELb1ELb0ELb0EEENS1_21CollectiveEpilogueFwdINS6_IJSA_SA_SB_EEES9_NS_10bfloat16_tESG_Li256ELb1ELb1ELb0ELb1EEENS1_36VarlenDynamicPersistentTileSchedulerILi128ELi160ELi256ELi128ELb0ELb1ELb1ELb0ELb1ELb1EEEEEEEEEvNT_6ParamsE,"a",@progbits
	.sectionflags	@""
	.align	4
.nv.constant0._ZN7cutlass13device_kernelIN5flash11enable_sm90INS1_16FlashAttnFwdSm90INS1_25CollectiveMainloopFwdSm90ILi2EN4cute5tupleIJNS5_1CILi1EEES8_S8_EEENS6_IJNS7_ILi128EEENS7_ILi160EEENS7_ILi192EEEEEELi128ENS_12float_e4m3_tEfNS_4arch4Sm90ELb0ELb0ELb0ELb1ELb0ELb1ELb0ELb1ELb1ELb1ELb0ELb0EEENS1_21CollectiveEpilogueFwdINS6_IJSA_SA_SB_EEES9_NS_10bfloat16_tESG_Li256ELb1ELb1ELb0ELb1EEENS1_36VarlenDynamicPersistentTileSchedulerILi128ELi160ELi256ELi128ELb0ELb1ELb1ELb0ELb1ELb1EEEEEEEEEvNT_6ParamsE:
	.zero		3328


//--------------------- .nv.constant0._ZN7cutlass13device_kernelIN5flash11enable_sm90INS1_16FlashAttnFwdSm90INS1_25CollectiveMainloopFwdSm90ILi2EN4cute5tupleIJNS5_1CILi1EEES8_S8_EEENS6_IJNS7_ILi128EEENS7_ILi160EEENS7_ILi192EEEEEELi128ENS_12float_e4m3_tEfNS_4arch4Sm90ELb0ELb1ELb0ELb0ELb0ELb0ELb0ELb1ELb1ELb1ELb0ELb0EEENS1_21CollectiveEpilogueFwdINS6_IJSA_SA_SB_EEES9_NS_10bfloat16_tESG_Li256ELb0ELb1ELb0ELb1EEENS1_30DynamicPersistentTileSchedulerILi256ELi128ELb0ELb1ELb1EEEEEEEEEvNT_6ParamsE --------------------------
	.section	.nv.constant0._ZN7cutlass13device_kernelIN5flash11enable_sm90INS1_16FlashAttnFwdSm90INS1_25CollectiveMainloopFwdSm90ILi2EN4cute5tupleIJNS5_1CILi1EEES8_S8_EEENS6_IJNS7_ILi128EEENS7_ILi160EEENS7_ILi192EEEEEELi128ENS_12float_e4m3_tEfNS_4arch4Sm90ELb0ELb1ELb0ELb0ELb0ELb0ELb0ELb1ELb1ELb1ELb0ELb0EEENS1_21CollectiveEpilogueFwdINS6_IJSA_SA_SB_EEES9_NS_10bfloat16_tESG_Li256ELb0ELb1ELb0ELb1EEENS1_30DynamicPersistentTileSchedulerILi256ELi128ELb0ELb1ELb1EEEEEEEEEvNT_6ParamsE,"a",@progbits
	.sectionflags	@""
	.align	4
.nv.constant0._ZN7cutlass13device_kernelIN5flash11enable_sm90INS1_16FlashAttnFwdSm90INS1_25CollectiveMainloopFwdSm90ILi2EN4cute5tupleIJNS5_1CILi1EEES8_S8_EEENS6_IJNS7_ILi128EEENS7_ILi160EEENS7_ILi192EEEEEELi128ENS_12float_e4m3_tEfNS_4arch4Sm90ELb0ELb1ELb0ELb0ELb0ELb0ELb0ELb1ELb1ELb1ELb0ELb0EEENS1_21CollectiveEpilogueFwdINS6_IJSA_SA_SB_EEES9_NS_10bfloat16_tESG_Li256ELb0ELb1ELb0ELb1EEENS1_30DynamicPersistentTileSchedulerILi256ELi128ELb0ELb1ELb1EEEEEEEEEvNT_6ParamsE:
	.zero		3328


//--------------------- .nv.constant0._ZN7cutlass13device_kernelIN5flash11enable_sm90INS1_16FlashAttnFwdSm90INS1_25CollectiveMainloopFwdSm90ILi2EN4cute5tupleIJNS5_1CILi1EEES8_S8_EEENS6_IJNS7_ILi128EEENS7_ILi160EEENS7_ILi192EEEEEELi128ENS_12float_e4m3_tEfNS_4arch4Sm90ELb0ELb1ELb0ELb1ELb0ELb0ELb0ELb1ELb1ELb1ELb0ELb0EEENS1_21CollectiveEpilogueFwdINS6_IJSA_SA_SB_EEES9_NS_10bfloat16_tESG_Li256ELb1ELb1ELb0ELb1EEENS1_36VarlenDynamicPersistentTileSchedulerILi128ELi160ELi256ELi128ELb0ELb1ELb1ELb1ELb0ELb1EEEEEEEEEvNT_6ParamsE --------------------------
	.section	.nv.constant0._ZN7cutlass13device_kernelIN5flash11enable_sm90INS1_16FlashAttnFwdSm90INS1_25CollectiveMainloopFwdSm90ILi2EN4cute5tupleIJNS5_1CILi1EEES8_S8_EEENS6_IJNS7_ILi128EEENS7_ILi160EEENS7_ILi192EEEEEELi128ENS_12float_e4m3_tEfNS_4arch4Sm90ELb0ELb1ELb0ELb1ELb0ELb0ELb0ELb1ELb1ELb1ELb0ELb0EEENS1_21CollectiveEpilogueFwdINS6_IJSA_SA_SB_EEES9_NS_10bfloat16_tESG_Li256ELb1ELb1ELb0ELb1EEENS1_36VarlenDynamicPersistentTileSchedulerILi128ELi160ELi256ELi128ELb0ELb1ELb1ELb1ELb0ELb1EEEEEEEEEvNT_6ParamsE,"a",@progbits
	.sectionflags	@""
	.align	4
.nv.constant0._ZN7cutlass13device_kernelIN5flash11enable_sm90INS1_16FlashAttnFwdSm90INS1_25CollectiveMainloopFwdSm90ILi2EN4cute5tupleIJNS5_1CILi1EEES8_S8_EEENS6_IJNS7_ILi128EEENS7_ILi160EEENS7_ILi192EEEEEELi128ENS_12float_e4m3_tEfNS_4arch4Sm90ELb0ELb1ELb0ELb1ELb0ELb0ELb0ELb1ELb1ELb1ELb0ELb0EEENS1_21CollectiveEpilogueFwdINS6_IJSA_SA_SB_EEES9_NS_10bfloat16_tESG_Li256ELb1ELb1ELb0ELb1EEENS1_36VarlenDynamicPersistentTileSchedulerILi128ELi160ELi256ELi128ELb0ELb1ELb1ELb1ELb0ELb1EEEEEEEEEvNT_6ParamsE:
	.zero		3328


//--------------------- .nv.constant0._ZN7cutlass13device_kernelIN5flash11enable_sm90INS1_16FlashAttnFwdSm90INS1_25CollectiveMainloopFwdSm90ILi2EN4cute5tupleIJNS5_1CILi1EEES8_S8_EEENS6_IJNS7_ILi128EEENS7_ILi160EEENS7_ILi192EEEEEELi128ENS_12float_e4m3_tEfNS_4arch4Sm90ELb0ELb1ELb0ELb1ELb0ELb1ELb0ELb1ELb1ELb1ELb0ELb0EEENS1_21CollectiveEpilogueFwdINS6_IJSA_SA_SB_EEES9_NS_10bfloat16_tESG_Li256ELb1ELb1ELb0ELb1EEENS1_36VarlenDynamicPersistentTileSchedulerILi128ELi160ELi256ELi128ELb0ELb1ELb1ELb1ELb0ELb1EEEEEEEEEvNT_6ParamsE --------------------------
	.section	.nv.constant0._ZN7cutlass13device_kernelIN5flash11enable_sm90INS1_16FlashAttnFwdSm90INS1_25CollectiveMainloopFwdSm90ILi2EN4cute5tupleIJNS5_1CILi1EEES8_S8_EEENS6_IJNS7_ILi128EEENS7_ILi160EEENS7_ILi192EEEEEELi128ENS_12float_e4m3_tEfNS_4arch4Sm90ELb0ELb1ELb0ELb1ELb0ELb1ELb0ELb1ELb1ELb1ELb0ELb0EEENS1_21CollectiveEpilogueFwdINS6_IJSA_SA_SB_EEES9_NS_10bfloat16_tESG_Li256ELb1ELb1ELb0ELb1EEENS1_36VarlenDynamicPersistentTileSchedulerILi128ELi160ELi256ELi128ELb0ELb1ELb1ELb1ELb0ELb1EEEEEEEEEvNT_6ParamsE,"a",@progbits
	.sectionflags	@""
	.align	4
.nv.constant0._ZN7cutlass13device_kernelIN5flash11enable_sm90INS1_16FlashAttnFwdSm90INS1_25CollectiveMainloopFwdSm90ILi2EN4cute5tupleIJNS5_1CILi1EEES8_S8_EEENS6_IJNS7_ILi128EEENS7_ILi160EEENS7_ILi192EEEEEELi128ENS_12float_e4m3_tEfNS_4arch4Sm90ELb0ELb1ELb0ELb1ELb0ELb1ELb0ELb1ELb1ELb1ELb0ELb0EEENS1_21CollectiveEpilogueFwdINS6_IJSA_SA_SB_EEES9_NS_10bfloat16_tESG_Li256ELb1ELb1ELb0ELb1EEENS1_36VarlenDynamicPersistentTileSchedulerILi128ELi160ELi256ELi128ELb0ELb1ELb1ELb1ELb0ELb1EEEEEEEEEvNT_6ParamsE:
	.zero		3328


//--------------------- .nv.constant0._ZN7cutlass13device_kernelIN5flash11enable_sm90INS1_16FlashAttnFwdSm90INS1_25CollectiveMainloopFwdSm90ILi2EN4cute5tupleIJNS5_1CILi1EEES8_S8_EEENS6_IJNS7_ILi128EEENS7_ILi160EEENS7_ILi192EEEEEELi128ENS_12float_e4m3_tEfNS_4arch4Sm90ELb1ELb0ELb0ELb0ELb0ELb0ELb0ELb1ELb1ELb1ELb0ELb0EEENS1_21CollectiveEpilogueFwdINS6_IJSA_SA_SB_EEES9_NS_10bfloat16_tESG_Li256ELb0ELb1ELb0ELb1EEENS1_30DynamicPersistentTileSchedulerILi256ELi128ELb0ELb1ELb1EEEEEEEEEvNT_6ParamsE --------------------------
	.section	.nv.constant0._ZN7cutlass13device_kernelIN5flash11enable_sm90INS1_16FlashAttnFwdSm90INS1_25CollectiveMainloopFwdSm90ILi2EN4cute5tupleIJNS5_1CILi1EEES8_S8_EEENS6_IJNS7_ILi128EEENS7_ILi160EEENS7_ILi192EEEEEELi128ENS_12float_e4m3_tEfNS_4arch4Sm90ELb1ELb0ELb0ELb0ELb0ELb0ELb0ELb1ELb1ELb1ELb0ELb0EEENS1_21CollectiveEpilogueFwdINS6_IJSA_SA_SB_EEES9_NS_10bfloat16_tESG_Li256ELb0ELb1ELb0ELb1EEENS1_30DynamicPersistentTileSchedulerILi256ELi128ELb0ELb1ELb1EEEEEEEEEvNT_6ParamsE,"a",@progbits
	.sectionflags	@""
	.align	4
.nv.constant0._ZN7cutlass13device_kernelIN5flash11enable_sm90INS1_16FlashAttnFwdSm90INS1_25CollectiveMainloopFwdSm90ILi2EN4cute5tupleIJNS5_1CILi1EEES8_S8_EEENS6_IJNS7_ILi128EEENS7_ILi160EEENS7_ILi192EEEEEELi128ENS_12float_e4m3_tEfNS_4arch4Sm90ELb1ELb0ELb0ELb0ELb0ELb0ELb0ELb1ELb1ELb1ELb0ELb0EEENS1_21CollectiveEpilogueFwdINS6_IJSA_SA_SB_EEES9_NS_10bfloat16_tESG_Li256ELb0ELb1ELb0ELb1EEENS1_30DynamicPersistentTileSchedulerILi256ELi128ELb0ELb1ELb1EEEEEEEEEvNT_6ParamsE:
	.zero		3328


//--------------------- .nv.constant0._ZN7cutlass13device_kernelIN5flash11enable_sm90INS1_16FlashAttnFwdSm90INS1_25CollectiveMainloopFwdSm90ILi2EN4cute5tupleIJNS5_1CILi1EEES8_S8_EEENS6_IJNS7_ILi128EEENS7_ILi160EEENS7_ILi192EEEEEELi128ENS_12float_e4m3_tEfNS_4arch4Sm90ELb1ELb0ELb0ELb1ELb0ELb0ELb0ELb1ELb1ELb1ELb0ELb0EEENS1_21CollectiveEpilogueFwdINS6_IJSA_SA_SB_EEES9_NS_10bfloat16_tESG_Li256ELb1ELb1ELb0ELb1EEENS1_36VarlenDynamicPersistentTileSchedulerILi128ELi160ELi256ELi128ELb0ELb1ELb1ELb1ELb1ELb1EEEEEEEEEvNT_6ParamsE --------------------------
	.section	.nv.constant0._ZN7cutlass13device_kernelIN5flash11enable_sm90INS1_16FlashAttnFwdSm90INS1_25CollectiveMainloopFwdSm90ILi2EN4cute5tupleIJNS5_1CILi1EEES8_S8_EEENS6_IJNS7_ILi128EEENS7_ILi160EEENS7_ILi192EEEEEELi128ENS_12float_e4m3_tEfNS_4arch4Sm90ELb1ELb0ELb0ELb1ELb0ELb0ELb0ELb1ELb1ELb1ELb0ELb0EEENS1_21CollectiveEpilogueFwdINS6_IJSA_SA_SB_EEES9_NS_10bfloat16_tESG_Li256ELb1ELb1ELb0ELb1EEENS1_36VarlenDynamicPersistentTileSchedulerILi128ELi160ELi256ELi128ELb0ELb1ELb1ELb1ELb1ELb1EEEEEEEEEvNT_6ParamsE,"a",@progbits
	.sectionflags	@""
	.align	4
.nv.constant0._ZN7cutlass13device_kernelIN5flash11enable_sm90INS1_16FlashAttnFwdSm90INS1_25CollectiveMainloopFwdSm90ILi2EN4cute5tupleIJNS5_1CILi1EEES8_S8_EEENS6_IJNS7_ILi128EEENS7_ILi160EEENS7_ILi192EEEEEELi128ENS_12float_e4m3_tEfNS_4arch4Sm90ELb1ELb0ELb0ELb1ELb0ELb0ELb0ELb1ELb1ELb1ELb0ELb0EEENS1_21CollectiveEpilogueFwdINS6_IJSA_SA_SB_EEES9_NS_10bfloat16_tESG_Li256ELb1ELb1ELb0ELb1EEENS1_36VarlenDynamicPersistentTileSchedulerILi128ELi160ELi256ELi128ELb0ELb1ELb1ELb1ELb1ELb1EEEEEEEEEvNT_6ParamsE:
	.zero		3328


//--------------------- .nv.constant0._ZN7cutlass13device_kernelIN5flash11enable_sm90INS1_16FlashAttnFwdSm90INS1_25CollectiveMainloopFwdSm90ILi2EN4cute5tupleIJNS5_1CILi1EEES8_S8_EEENS6_IJNS7_ILi128EEENS7_ILi160EEENS7_ILi192EEEEEELi128ENS_12float_e4m3_tEfNS_4arch4Sm90ELb1ELb0ELb0ELb1ELb0ELb1ELb0ELb1ELb1ELb1ELb0ELb0EEENS1_21CollectiveEpilogueFwdINS6_IJSA_SA_SB_EEES9_NS_10bfloat16_tESG_Li256ELb1ELb1ELb0ELb1EEENS1_36VarlenDynamicPersistentTileSchedulerILi128ELi160ELi256ELi128ELb0ELb1ELb1ELb1ELb1ELb1EEEEEEEEEvNT_6ParamsE --------------------------
	.section	.nv.constant0._ZN7cutlass13device_kernelIN5flash11enable_sm90INS1_16FlashAttnFwdSm90INS1_25CollectiveMainloopFwdSm90ILi2EN4cute5tupleIJNS5_1CILi1EEES8_S8_EEENS6_IJNS7_ILi128EEENS7_ILi160EEENS7_ILi192EEEEEELi128ENS_12float_e4m3_tEfNS_4arch4Sm90ELb1ELb0ELb0ELb1ELb0ELb1ELb0ELb1ELb1ELb1ELb0ELb0EEENS1_21CollectiveEpilogueFwdINS6_IJSA_SA_SB_EEES9_NS_10bfloat16_tESG_Li256ELb1ELb1ELb0ELb1EEENS1_36VarlenDynamicPersistentTileSchedulerILi128ELi160ELi256ELi128ELb0ELb1ELb1ELb1ELb1ELb1EEEEEEEEEvNT_6ParamsE,"a",@progbits
	.sectionflags	@""
	.align	4
.nv.constant0._ZN7cutlass13device_kernelIN5flash11enable_sm90INS1_16FlashAttnFwdSm90INS1_25CollectiveMainloopFwdSm90ILi2EN4cute5tupleIJNS5_1CILi1EEES8_S8_EEENS6_IJNS7_ILi128EEENS7_ILi160EEENS7_ILi192EEEEEELi128ENS_12float_e4m3_tEfNS_4arch4Sm90ELb1ELb0ELb0ELb1ELb0ELb1ELb0ELb1ELb1ELb1ELb0ELb0EEENS1_21CollectiveEpilogueFwdINS6_IJSA_SA_SB_EEES9_NS_10bfloat16_tESG_Li256ELb1ELb1ELb0ELb1EEENS1_36VarlenDynamicPersistentTileSchedulerILi128ELi160ELi256ELi128ELb0ELb1ELb1ELb1ELb1ELb1EEEEEEEEEvNT_6ParamsE:
	.zero		3328


//--------------------- SYMBOLS --------------------------

	.type		.nv.reservedSmem.offset0,@object
	.size		.nv.reservedSmem.offset0,0x4
	.type		__assertfail,@function
